	.target	sm_90a

	.elftype	@"ET_EXEC"


//--------------------- .note.nv.tkinfo           --------------------------
	.section	.note.nv.tkinfo,"",@"SHT_NOTE"
	.sectionflags	@"SHF_NOTE_NV_TKINFO"
	.tkinfo
        /*0018*/ 	.word	0x00000002
        /*0030*/ 	.string	""
        /*0030*/ 	.string	"ptxas"
        /*0030*/ 	.string	"Cuda compilation tools, release 13.0, V13.0.88"
        /*0030*/ 	.string	"Build cuda_13.0.r13.0/compiler.36424714_0"
        /*0030*/ 	.string	"-arch sm_90a -m 64 "



//--------------------- .note.nv.cuinfo           --------------------------
	.section	.note.nv.cuinfo,"",@"SHT_NOTE"
	.sectionflags	@"SHF_NOTE_NV_CUINFO"
        /*0018*/ 	.short	0x0002
        /*001a*/ 	.short	0x005a
        /*001c*/ 	.short	0x0082
	.zero		2


//--------------------- .nv.info                  --------------------------
	.section	.nv.info,"",@"SHT_CUDA_INFO"
	.align	4


	//----- nvinfo : EIATTR_REGCOUNT
	.align		4
        /*0000*/ 	.byte	0x04, 0x2f
        /*0002*/ 	.short	(.L_18 - .L_17)
	.align		4
.L_17:
        /*0004*/ 	.word	index@(_ZN7cutlass13device_kernelIN5flash11enable_sm90INS1_16FlashAttnFwdSm90INS1_25CollectiveMainloopFwdSm90ILi2EN4cute5tupleIJNS5_1CILi1EEES8_S8_EEENS6_IJNS7_ILi128EEESA_SA_EEELi128ENS_10bfloat16_tEfNS_4arch4Sm90ELb1ELb0ELb1ELb1ELb1ELb1ELb0ELb1ELb1ELb1ELb1ELb0EEENS1_21CollectiveEpilogueFwdISB_S9_SC_SE_Li256ELb1ELb1ELb1ELb0EEENS1_36VarlenDynamicPersistentTileSchedulerILi128ELi128ELi256ELi128ELb1ELb1ELb1ELb1ELb1ELb1EEEEEEEEEvNT_6ParamsE)
        /*0008*/ 	.word	0x000000a8


	//----- nvinfo : EIATTR_FRAME_SIZE
	.align		4
.L_18:
        /*000c*/ 	.byte	0x04, 0x11
        /*000e*/ 	.short	(.L_20 - .L_19)
	.align		4
.L_19:
        /*0010*/ 	.word	index@(_ZN7cutlass13device_kernelIN5flash11enable_sm90INS1_16FlashAttnFwdSm90INS1_25CollectiveMainloopFwdSm90ILi2EN4cute5tupleIJNS5_1CILi1EEES8_S8_EEENS6_IJNS7_ILi128EEESA_SA_EEELi128ENS_10bfloat16_tEfNS_4arch4Sm90ELb1ELb0ELb1ELb1ELb1ELb1ELb0ELb1ELb1ELb1ELb1ELb0EEENS1_21CollectiveEpilogueFwdISB_S9_SC_SE_Li256ELb1ELb1ELb1ELb0EEENS1_36VarlenDynamicPersistentTileSchedulerILi128ELi128ELi256ELi128ELb1ELb1ELb1ELb1ELb1ELb1EEEEEEEEEvNT_6ParamsE)
        /*0014*/ 	.word	0x00000028


	//----- nvinfo : EIATTR_REGCOUNT
	.align		4
.L_20:
        /*0018*/ 	.byte	0x04, 0x2f
        /*001a*/ 	.short	(.L_22 - .L_21)
	.align		4
.L_21:
        /*001c*/ 	.word	index@(_ZN7cutlass13device_kernelIN5flash11enable_sm90INS1_16FlashAttnFwdSm90INS1_25CollectiveMainloopFwdSm90ILi2EN4cute5tupleIJNS5_1CILi1EEES8_S8_EEENS6_IJNS7_ILi128EEESA_SA_EEELi128ENS_10bfloat16_tEfNS_4arch4Sm90ELb1ELb0ELb1ELb1ELb1ELb0ELb0ELb1ELb1ELb1ELb1ELb0EEENS1_21CollectiveEpilogueFwdISB_S9_SC_SE_Li256ELb1ELb1ELb1ELb0EEENS1_36VarlenDynamicPersistentTileSchedulerILi128ELi128ELi256ELi128ELb1ELb1ELb1ELb1ELb1ELb1EEEEEEEEEvNT_6ParamsE)
        /*0020*/ 	.word	0x000000a8


	//----- nvinfo : EIATTR_FRAME_SIZE
	.align		4
.L_22:
        /*0024*/ 	.byte	0x04, 0x11
        /*0026*/ 	.short	(.L_24 - .L_23)
	.align		4
.L_23:
        /*0028*/ 	.word	index@(_ZN7cutlass13device_kernelIN5flash11enable_sm90INS1_16FlashAttnFwdSm90INS1_25CollectiveMainloopFwdSm90ILi2EN4cute5tupleIJNS5_1CILi1EEES8_S8_EEENS6_IJNS7_ILi128EEESA_SA_EEELi128ENS_10bfloat16_tEfNS_4arch4Sm90ELb1ELb0ELb1ELb1ELb1ELb0ELb0ELb1ELb1ELb1ELb1ELb0EEENS1_21CollectiveEpilogueFwdISB_S9_SC_SE_Li256ELb1ELb1ELb1ELb0EEENS1_36VarlenDynamicPersistentTileSchedulerILi128ELi128ELi256ELi128ELb1ELb1ELb1ELb1ELb1ELb1EEEEEEEEEvNT_6ParamsE)
        /*002c*/ 	.word	0x00000028


	//----- nvinfo : EIATTR_REGCOUNT
	.align		4
.L_24:
        /*0030*/ 	.byte	0x04, 0x2f
        /*0032*/ 	.short	(.L_26 - .L_25)
	.align		4
.L_25:
        /*0034*/ 	.word	index@(_ZN7cutlass13device_kernelIN5flash11enable_sm90INS1_16FlashAttnFwdSm90INS1_25CollectiveMainloopFwdSm90ILi2EN4cute5tupleIJNS5_1CILi1EEES8_S8_EEENS6_IJNS7_ILi128EEESA_SA_EEELi128ENS_10bfloat16_tEfNS_4arch4Sm90ELb1ELb0ELb1ELb0ELb1ELb0ELb0ELb1ELb1ELb1ELb1ELb0EEENS1_21CollectiveEpilogueFwdISB_S9_SC_SE_Li256ELb0ELb1ELb1ELb0EEENS1_19SingleTileSchedulerILb0ELb1ELb1ELi128EEEEEEEEEvNT_6ParamsE)
        /*0038*/ 	.word	0x000000a8


	//----- nvinfo : EIATTR_FRAME_SIZE
	.align		4
.L_26:
        /*003c*/ 	.byte	0x04, 0x11
        /*003e*/ 	.short	(.L_28 - .L_27)
	.align		4
.L_27:
        /*0040*/ 	.word	index@(_ZN7cutlass13device_kernelIN5flash11enable_sm90INS1_16FlashAttnFwdSm90INS1_25CollectiveMainloopFwdSm90ILi2EN4cute5tupleIJNS5_1CILi1EEES8_S8_EEENS6_IJNS7_ILi128EEESA_SA_EEELi128ENS_10bfloat16_tEfNS_4arch4Sm90ELb1ELb0ELb1ELb0ELb1ELb0ELb0ELb1ELb1ELb1ELb1ELb0EEENS1_21CollectiveEpilogueFwdISB_S9_SC_SE_Li256ELb0ELb1ELb1ELb0EEENS1_19SingleTileSchedulerILb0ELb1ELb1ELi128EEEEEEEEEvNT_6ParamsE)
        /*0044*/ 	.word	0x00000000


	//----- nvinfo : EIATTR_REGCOUNT
	.align		4
.L_28:
        /*0048*/ 	.byte	0x04, 0x2f
        /*004a*/ 	.short	(.L_30 - .L_29)
	.align		4
.L_29:
        /*004c*/ 	.word	index@(_ZN7cutlass13device_kernelIN5flash11enable_sm90INS1_16FlashAttnFwdSm90INS1_25CollectiveMainloopFwdSm90ILi2EN4cute5tupleIJNS5_1CILi1EEES8_S8_EEENS6_IJNS7_ILi128EEESA_SA_EEELi128ENS_10bfloat16_tEfNS_4arch4Sm90ELb0ELb1ELb1ELb1ELb1ELb1ELb0ELb1ELb1ELb1ELb1ELb0EEENS1_21CollectiveEpilogueFwdISB_S9_SC_SE_Li256ELb1ELb1ELb1ELb0EEENS1_36VarlenDynamicPersistentTileSchedulerILi128ELi128ELi256ELi128ELb1ELb1ELb1ELb1ELb0ELb1EEEEEEEEEvNT_6ParamsE)
        /*0050*/ 	.word	0x000000a8


	//----- nvinfo : EIATTR_FRAME_SIZE
	.align		4
.L_30:
        /*0054*/ 	.byte	0x04, 0x11
        /*0056*/ 	.short	(.L_32 - .L_31)
	.align		4
.L_31:
        /*0058*/ 	.word	index@(_ZN7cutlass13device_kernelIN5flash11enable_sm90INS1_16FlashAttnFwdSm90INS1_25CollectiveMainloopFwdSm90ILi2EN4cute5tupleIJNS5_1CILi1EEES8_S8_EEENS6_IJNS7_ILi128EEESA_SA_EEELi128ENS_10bfloat16_tEfNS_4arch4Sm90ELb0ELb1ELb1ELb1ELb1ELb1ELb0ELb1ELb1ELb1ELb1ELb0EEENS1_21CollectiveEpilogueFwdISB_S9_SC_SE_Li256ELb1ELb1ELb1ELb0EEENS1_36VarlenDynamicPersistentTileSchedulerILi128ELi128ELi256ELi128ELb1ELb1ELb1ELb1ELb0ELb1EEEEEEEEEvNT_6ParamsE)
        /*005c*/ 	.word	0x00000040


	//----- nvinfo : EIATTR_REGCOUNT
	.align		4
.L_32:
        /*0060*/ 	.byte	0x04, 0x2f
        /*0062*/ 	.short	(.L_34 - .L_33)
	.align		4
.L_33:
        /*0064*/ 	.word	index@(_ZN7cutlass13device_kernelIN5flash11enable_sm90INS1_16FlashAttnFwdSm90INS1_25CollectiveMainloopFwdSm90ILi2EN4cute5tupleIJNS5_1CILi1EEES8_S8_EEENS6_IJNS7_ILi128EEESA_SA_EEELi128ENS_10bfloat16_tEfNS_4arch4Sm90ELb0ELb1ELb1ELb1ELb1ELb0ELb0ELb1ELb1ELb1ELb1ELb0EEENS1_21CollectiveEpilogueFwdISB_S9_SC_SE_Li256ELb1ELb1ELb1ELb0EEENS1_36VarlenDynamicPersistentTileSchedulerILi128ELi128ELi256ELi128ELb1ELb1ELb1ELb1ELb0ELb1EEEEEEEEEvNT_6ParamsE)
        /*0068*/ 	.word	0x000000a8


	//----- nvinfo : EIATTR_FRAME_SIZE
	.align		4
.L_34:
        /*006c*/ 	.byte	0x04, 0x11
        /*006e*/ 	.short	(.L_36 - .L_35)
	.align		4
.L_35:
        /*0070*/ 	.word	index@(_ZN7cutlass13device_kernelIN5flash11enable_sm90INS1_16FlashAttnFwdSm90INS1_25CollectiveMainloopFwdSm90ILi2EN4cute5tupleIJNS5_1CILi1EEES8_S8_EEENS6_IJNS7_ILi128EEESA_SA_EEELi128ENS_10bfloat16_tEfNS_4arch4Sm90ELb0ELb1ELb1ELb1ELb1ELb0ELb0ELb1ELb1ELb1ELb1ELb0EEENS1_21CollectiveEpilogueFwdISB_S9_SC_SE_Li256ELb1ELb1ELb1ELb0EEENS1_36VarlenDynamicPersistentTileSchedulerILi128ELi128ELi256ELi128ELb1ELb1ELb1ELb1ELb0ELb1EEEEEEEEEvNT_6ParamsE)
        /*0074*/ 	.word	0x00000020


	//----- nvinfo : EIATTR_REGCOUNT
	.align		4
.L_36:
        /*0078*/ 	.byte	0x04, 0x2f
        /*007a*/ 	.short	(.L_38 - .L_37)
	.align		4
.L_37:
        /*007c*/ 	.word	index@(_ZN7cutlass13device_kernelIN5flash11enable_sm90INS1_16FlashAttnFwdSm90INS1_25CollectiveMainloopFwdSm90ILi2EN4cute5tupleIJNS5_1CILi1EEES8_S8_EEENS6_IJNS7_ILi128EEESA_SA_EEELi128ENS_10bfloat16_tEfNS_4arch4Sm90ELb0ELb1ELb1ELb0ELb1ELb0ELb0ELb1ELb1ELb1ELb1ELb0EEENS1_21CollectiveEpilogueFwdISB_S9_SC_SE_Li256ELb0ELb1ELb1ELb0EEENS1_19SingleTileSchedulerILb0ELb1ELb1ELi128EEEEEEEEEvNT_6ParamsE)
        /*0080*/ 	.word	0x000000a8


	//----- nvinfo : EIATTR_FRAME_SIZE
	.align		4
.L_38:
        /*0084*/ 	.byte	0x04, 0x11
        /*0086*/ 	.short	(.L_40 - .L_39)
	.align		4
.L_39:
        /*0088*/ 	.word	index@(_ZN7cutlass13device_kernelIN5flash11enable_sm90INS1_16FlashAttnFwdSm90INS1_25CollectiveMainloopFwdSm90ILi2EN4cute5tupleIJNS5_1CILi1EEES8_S8_EEENS6_IJNS7_ILi128EEESA_SA_EEELi128ENS_10bfloat16_tEfNS_4arch4Sm90ELb0ELb1ELb1ELb0ELb1ELb0ELb0ELb1ELb1ELb1ELb1ELb0EEENS1_21CollectiveEpilogueFwdISB_S9_SC_SE_Li256ELb0ELb1ELb1ELb0EEENS1_19SingleTileSchedulerILb0ELb1ELb1ELi128EEEEEEEEEvNT_6ParamsE)
        /*008c*/ 	.word	0x00000000


	//----- nvinfo : EIATTR_REGCOUNT
	.align		4
.L_40:
        /*0090*/ 	.byte	0x04, 0x2f
        /*0092*/ 	.short	(.L_42 - .L_41)
	.align		4
.L_41:
        /*0094*/ 	.word	index@(_ZN7cutlass13device_kernelIN5flash11enable_sm90INS1_16FlashAttnFwdSm90INS1_25CollectiveMainloopFwdSm90ILi2EN4cute5tupleIJNS5_1CILi1EEES8_S8_EEENS6_IJNS7_ILi128EEESA_SA_EEELi128ENS_10bfloat16_tEfNS_4arch4Sm90ELb0ELb0ELb1ELb1ELb1ELb1ELb0ELb1ELb1ELb1ELb1ELb0EEENS1_21CollectiveEpilogueFwdISB_S9_SC_SE_Li256ELb1ELb1ELb1ELb0EEENS1_36VarlenDynamicPersistentTileSchedulerILi128ELi128ELi256ELi128ELb1ELb1ELb1ELb0ELb1ELb1EEEEEEEEEvNT_6ParamsE)
        /*0098*/ 	.word	0x000000a8


	//----- nvinfo : EIATTR_FRAME_SIZE
	.align		4
.L_42:
        /*009c*/ 	.byte	0x04, 0x11
        /*009e*/ 	.short	(.L_44 - .L_43)
	.align		4
.L_43:
        /*00a0*/ 	.word	index@(_ZN7cutlass13device_kernelIN5flash11enable_sm90INS1_16FlashAttnFwdSm90INS1_25CollectiveMainloopFwdSm90ILi2EN4cute5tupleIJNS5_1CILi1EEES8_S8_EEENS6_IJNS7_ILi128EEESA_SA_EEELi128ENS_10bfloat16_tEfNS_4arch4Sm90ELb0ELb0ELb1ELb1ELb1ELb1ELb0ELb1ELb1ELb1ELb1ELb0EEENS1_21CollectiveEpilogueFwdISB_S9_SC_SE_Li256ELb1ELb1ELb1ELb0EEENS1_36VarlenDynamicPersistentTileSchedulerILi128ELi128ELi256ELi128ELb1ELb1ELb1ELb0ELb1ELb1EEEEEEEEEvNT_6ParamsE)
        /*00a4*/ 	.word	0x00000028


	//----- nvinfo : EIATTR_REGCOUNT
	.align		4
.L_44:
        /*00a8*/ 	.byte	0x04, 0x2f
        /*00aa*/ 	.short	(.L_46 - .L_45)
	.align		4
.L_45:
        /*00ac*/ 	.word	index@(_ZN7cutlass13device_kernelIN5flash11enable_sm90INS1_16FlashAttnFwdSm90INS1_25CollectiveMainloopFwdSm90ILi2EN4cute5tupleIJNS5_1CILi1EEES8_S8_EEENS6_IJNS7_ILi128EEESA_SA_EEELi128ENS_10bfloat16_tEfNS_4arch4Sm90ELb0ELb0ELb1ELb1ELb1ELb0ELb0ELb1ELb1ELb1ELb1ELb0EEENS1_21CollectiveEpilogueFwdISB_S9_SC_SE_Li256ELb1ELb1ELb1ELb0EEENS1_36VarlenDynamicPersistentTileSchedulerILi128ELi128ELi256ELi128ELb1ELb1ELb1ELb0ELb1ELb1EEEEEEEEEvNT_6ParamsE)
        /*00b0*/ 	.word	0x000000a8


	//----- nvinfo : EIATTR_FRAME_SIZE
	.align		4
.L_46:
        /*00b4*/ 	.byte	0x04, 0x11
        /*00b6*/ 	.short	(.L_48 - .L_47)
	.align		4
.L_47:
        /*00b8*/ 	.word	index@(_ZN7cutlass13device_kernelIN5flash11enable_sm90INS1_16FlashAttnFwdSm90INS1_25CollectiveMainloopFwdSm90ILi2EN4cute5tupleIJNS5_1CILi1EEES8_S8_EEENS6_IJNS7_ILi128EEESA_SA_EEELi128ENS_10bfloat16_tEfNS_4arch4Sm90ELb0ELb0ELb1ELb1ELb1ELb0ELb0ELb1ELb1ELb1ELb1ELb0EEENS1_21CollectiveEpilogueFwdISB_S9_SC_SE_Li256ELb1ELb1ELb1ELb0EEENS1_36VarlenDynamicPersistentTileSchedulerILi128ELi128ELi256ELi128ELb1ELb1ELb1ELb0ELb1ELb1EEEEEEEEEvNT_6ParamsE)
        /*00bc*/ 	.word	0x00000028


	//----- nvinfo : EIATTR_REGCOUNT
	.align		4
.L_48:
        /*00c0*/ 	.byte	0x04, 0x2f
        /*00c2*/ 	.short	(.L_50 - .L_49)
	.align		4
.L_49:
        /*00c4*/ 	.word	index@(_ZN7cutlass13device_kernelIN5flash11enable_sm90INS1_16FlashAttnFwdSm90INS1_25CollectiveMainloopFwdSm90ILi2EN4cute5tupleIJNS5_1CILi1EEES8_S8_EEENS6_IJNS7_ILi128EEESA_SA_EEELi128ENS_10bfloat16_tEfNS_4arch4Sm90ELb0ELb0ELb1ELb0ELb1ELb0ELb0ELb1ELb1ELb1ELb1ELb0EEENS1_21CollectiveEpilogueFwdISB_S9_SC_SE_Li256ELb0ELb1ELb1ELb0EEENS1_19SingleTileSchedulerILb0ELb1ELb1ELi128EEEEEEEEEvNT_6ParamsE)
        /*00c8*/ 	.word	0x000000a8


	//----- nvinfo : EIATTR_FRAME_SIZE
	.align		4
.L_50:
        /*00cc*/ 	.byte	0x04, 0x11
        /*00ce*/ 	.short	(.L_52 - .L_51)
	.align		4
.L_51:
        /*00d0*/ 	.word	index@(_ZN7cutlass13device_kernelIN5flash11enable_sm90INS1_16FlashAttnFwdSm90INS1_25CollectiveMainloopFwdSm90ILi2EN4cute5tupleIJNS5_1CILi1EEES8_S8_EEENS6_IJNS7_ILi128EEESA_SA_EEELi128ENS_10bfloat16_tEfNS_4arch4Sm90ELb0ELb0ELb1ELb0ELb1ELb0ELb0ELb1ELb1ELb1ELb1ELb0EEENS1_21CollectiveEpilogueFwdISB_S9_SC_SE_Li256ELb0ELb1ELb1ELb0EEENS1_19SingleTileSchedulerILb0ELb1ELb1ELi128EEEEEEEEEvNT_6ParamsE)
        /*00d4*/ 	.word	0x00000000


	//----- nvinfo : EIATTR_MIN_STACK_SIZE
	.align		4
.L_52:
        /*00d8*/ 	.byte	0x04, 0x12
        /*00da*/ 	.short	(.L_54 - .L_53)
	.align		4
.L_53:
        /*00dc*/ 	.word	index@(_ZN7cutlass13device_kernelIN5flash11enable_sm90INS1_16FlashAttnFwdSm90INS1_25CollectiveMainloopFwdSm90ILi2EN4cute5tupleIJNS5_1CILi1EEES8_S8_EEENS6_IJNS7_ILi128EEESA_SA_EEELi128ENS_10bfloat16_tEfNS_4arch4Sm90ELb0ELb0ELb1ELb0ELb1ELb0ELb0ELb1ELb1ELb1ELb1ELb0EEENS1_21CollectiveEpilogueFwdISB_S9_SC_SE_Li256ELb0ELb1ELb1ELb0EEENS1_19SingleTileSchedulerILb0ELb1ELb1ELi128EEEEEEEEEvNT_6ParamsE)
        /*00e0*/ 	.word	0x00000000


	//----- nvinfo : EIATTR_MIN_STACK_SIZE
	.align		4
.L_54:
        /*00e4*/ 	.byte	0x04, 0x12
        /*00e6*/ 	.short	(.L_56 - .L_55)
	.align		4
.L_55:
        /*00e8*/ 	.word	index@(_ZN7cutlass13device_kernelIN5flash11enable_sm90INS1_16FlashAttnFwdSm90INS1_25CollectiveMainloopFwdSm90ILi2EN4cute5tupleIJNS5_1CILi1EEES8_S8_EEENS6_IJNS7_ILi128EEESA_SA_EEELi128ENS_10bfloat16_tEfNS_4arch4Sm90ELb0ELb0ELb1ELb1ELb1ELb0ELb0ELb1ELb1ELb1ELb1ELb0EEENS1_21CollectiveEpilogueFwdISB_S9_SC_SE_Li256ELb1ELb1ELb1ELb0EEENS1_36VarlenDynamicPersistentTileSchedulerILi128ELi128ELi256ELi128ELb1ELb1ELb1ELb0ELb1ELb1EEEEEEEEEvNT_6ParamsE)
        /*00ec*/ 	.word	0x00000028


	//----- nvinfo : EIATTR_MIN_STACK_SIZE
	.align		4
.L_56:
        /*00f0*/ 	.byte	0x04, 0x12
        /*00f2*/ 	.short	(.L_58 - .L_57)
	.align		4
.L_57:
        /*00f4*/ 	.word	index@(_ZN7cutlass13device_kernelIN5flash11enable_sm90INS1_16FlashAttnFwdSm90INS1_25CollectiveMainloopFwdSm90ILi2EN4cute5tupleIJNS5_1CILi1EEES8_S8_EEENS6_IJNS7_ILi128EEESA_SA_EEELi128ENS_10bfloat16_tEfNS_4arch4Sm90ELb0ELb0ELb1ELb1ELb1ELb1ELb0ELb1ELb1ELb1ELb1ELb0EEENS1_21CollectiveEpilogueFwdISB_S9_SC_SE_Li256ELb1ELb1ELb1ELb0EEENS1_36VarlenDynamicPersistentTileSchedulerILi128ELi128ELi256ELi128ELb1ELb1ELb1ELb0ELb1ELb1EEEEEEEEEvNT_6ParamsE)
        /*00f8*/ 	.word	0x00000028


	//----- nvinfo : EIATTR_MIN_STACK_SIZE
	.align		4
.L_58:
        /*00fc*/ 	.byte	0x04, 0x12
        /*00fe*/ 	.short	(.L_60 - .L_59)
	.align		4
.L_59:
        /*0100*/ 	.word	index@(_ZN7cutlass13device_kernelIN5flash11enable_sm90INS1_16FlashAttnFwdSm90INS1_25CollectiveMainloopFwdSm90ILi2EN4cute5tupleIJNS5_1CILi1EEES8_S8_EEENS6_IJNS7_ILi128EEESA_SA_EEELi128ENS_10bfloat16_tEfNS_4arch4Sm90ELb0ELb1ELb1ELb0ELb1ELb0ELb0ELb1ELb1ELb1ELb1ELb0EEENS1_21CollectiveEpilogueFwdISB_S9_SC_SE_Li256ELb0ELb1ELb1ELb0EEENS1_19SingleTileSchedulerILb0ELb1ELb1ELi128EEEEEEEEEvNT_6ParamsE)
        /*0104*/ 	.word	0x00000000


	//----- nvinfo : EIATTR_MIN_STACK_SIZE
	.align		4
.L_60:
        /*0108*/ 	.byte	0x04, 0x12
        /*010a*/ 	.short	(.L_62 - .L_61)
	.align		4
.L_61:
        /*010c*/ 	.word	index@(_ZN7cutlass13device_kernelIN5flash11enable_sm90INS1_16FlashAttnFwdSm90INS1_25CollectiveMainloopFwdSm90ILi2EN4cute5tupleIJNS5_1CILi1EEES8_S8_EEENS6_IJNS7_ILi128EEESA_SA_EEELi128ENS_10bfloat16_tEfNS_4arch4Sm90ELb0ELb1ELb1ELb1ELb1ELb0ELb0ELb1ELb1ELb1ELb1ELb0EEENS1_21CollectiveEpilogueFwdISB_S9_SC_SE_Li256ELb1ELb1ELb1ELb0EEENS1_36VarlenDynamicPersistentTileSchedulerILi128ELi128ELi256ELi128ELb1ELb1ELb1ELb1ELb0ELb1EEEEEEEEEvNT_6ParamsE)
        /*0110*/ 	.word	0x00000020


	//----- nvinfo : EIATTR_MIN_STACK_SIZE
	.align		4
.L_62:
        /*0114*/ 	.byte	0x04, 0x12
        /*0116*/ 	.short	(.L_64 - .L_63)
	.align		4
.L_63:
        /*0118*/ 	.word	index@(_ZN7cutlass13device_kernelIN5flash11enable_sm90INS1_16FlashAttnFwdSm90INS1_25CollectiveMainloopFwdSm90ILi2EN4cute5tupleIJNS5_1CILi1EEES8_S8_EEENS6_IJNS7_ILi128EEESA_SA_EEELi128ENS_10bfloat16_tEfNS_4arch4Sm90ELb0ELb1ELb1ELb1ELb1ELb1ELb0ELb1ELb1ELb1ELb1ELb0EEENS1_21CollectiveEpilogueFwdISB_S9_SC_SE_Li256ELb1ELb1ELb1ELb0EEENS1_36VarlenDynamicPersistentTileSchedulerILi128ELi128ELi256ELi128ELb1ELb1ELb1ELb1ELb0ELb1EEEEEEEEEvNT_6ParamsE)
        /*011c*/ 	.word	0x00000040


	//----- nvinfo : EIATTR_MIN_STACK_SIZE
	.align		4
.L_64:
        /*0120*/ 	.byte	0x04, 0x12
        /*0122*/ 	.short	(.L_66 - .L_65)
	.align		4
.L_65:
        /*0124*/ 	.word	index@(_ZN7cutlass13device_kernelIN5flash11enable_sm90INS1_16FlashAttnFwdSm90INS1_25CollectiveMainloopFwdSm90ILi2EN4cute5tupleIJNS5_1CILi1EEES8_S8_EEENS6_IJNS7_ILi128EEESA_SA_EEELi128ENS_10bfloat16_tEfNS_4arch4Sm90ELb1ELb0ELb1ELb0ELb1ELb0ELb0ELb1ELb1ELb1ELb1ELb0EEENS1_21CollectiveEpilogueFwdISB_S9_SC_SE_Li256ELb0ELb1ELb1ELb0EEENS1_19SingleTileSchedulerILb0ELb1ELb1ELi128EEEEEEEEEvNT_6ParamsE)
        /*0128*/ 	.word	0x00000000


	//----- nvinfo : EIATTR_MIN_STACK_SIZE
	.align		4
.L_66:
        /*012c*/ 	.byte	0x04, 0x12
        /*012e*/ 	.short	(.L_68 - .L_67)
	.align		4
.L_67:
        /*0130*/ 	.word	index@(_ZN7cutlass13device_kernelIN5flash11enable_sm90INS1_16FlashAttnFwdSm90INS1_25CollectiveMainloopFwdSm90ILi2EN4cute5tupleIJNS5_1CILi1EEES8_S8_EEENS6_IJNS7_ILi128EEESA_SA_EEELi128ENS_10bfloat16_tEfNS_4arch4Sm90ELb1ELb0ELb1ELb1ELb1ELb0ELb0ELb1ELb1ELb1ELb1ELb0EEENS1_21CollectiveEpilogueFwdISB_S9_SC_SE_Li256ELb1ELb1ELb1ELb0EEENS1_36VarlenDynamicPersistentTileSchedulerILi128ELi128ELi256ELi128ELb1ELb1ELb1ELb1ELb1ELb1EEEEEEEEEvNT_6ParamsE)
        /*0134*/ 	.word	0x00000028


	//----- nvinfo : EIATTR_MIN_STACK_SIZE
	.align		4
.L_68:
        /*0138*/ 	.byte	0x04, 0x12
        /*013a*/ 	.short	(.L_70 - .L_69)
	.align		4
.L_69:
        /*013c*/ 	.word	index@(_ZN7cutlass13device_kernelIN5flash11enable_sm90INS1_16FlashAttnFwdSm90INS1_25CollectiveMainloopFwdSm90ILi2EN4cute5tupleIJNS5_1CILi1EEES8_S8_EEENS6_IJNS7_ILi128EEESA_SA_EEELi128ENS_10bfloat16_tEfNS_4arch4Sm90ELb1ELb0ELb1ELb1ELb1ELb1ELb0ELb1ELb1ELb1ELb1ELb0EEENS1_21CollectiveEpilogueFwdISB_S9_SC_SE_Li256ELb1ELb1ELb1ELb0EEENS1_36VarlenDynamicPersistentTileSchedulerILi128ELi128ELi256ELi128ELb1ELb1ELb1ELb1ELb1ELb1EEEEEEEEEvNT_6ParamsE)
        /*0140*/ 	.word	0x00000028
.L_70:


//--------------------- .nv.compat                --------------------------
	.section	.nv.compat,"",@"SHT_CUDA_COMPAT_INFO"
	.align	4
        /*0000*/ 	.byte	0x02, 0x09, 0x01, 0x00, 0x02, 0x02, 0x04, 0x00, 0x02, 0x05, 0x05, 0x00, 0x03, 0x07, 0x01, 0x01
        /*0010*/ 	.byte	0x02, 0x03, 0x01, 0x00, 0x02, 0x06, 0x01, 0x00, 0x04, 0x0b, 0x08, 0x00, 0x00, 0x00, 0x00, 0x00
        /*0020*/ 	.byte	0x00, 0x00, 0x00, 0x00


//--------------------- .nv.info._ZN7cutlass13device_kernelIN5flash11enable_sm90INS1_16FlashAttnFwdSm90INS1_25CollectiveMainloopFwdSm90ILi2EN4cute5tupleIJNS5_1CILi1EEES8_S8_EEENS6_IJNS7_ILi128EEESA_SA_EEELi128ENS_10bfloat16_tEfNS_4arch4Sm90ELb0ELb0ELb1ELb0ELb1ELb0ELb0ELb1ELb1ELb1ELb1ELb0EEENS1_21CollectiveEpilogueFwdISB_S9_SC_SE_Li256ELb0ELb1ELb1ELb0EEENS1_19SingleTileSchedulerILb0ELb1ELb1ELi128EEEEEEEEEvNT_6ParamsE --------------------------
	.section	.nv.info._ZN7cutlass13device_kernelIN5flash11enable_sm90INS1_16FlashAttnFwdSm90INS1_25CollectiveMainloopFwdSm90ILi2EN4cute5tupleIJNS5_1CILi1EEES8_S8_EEENS6_IJNS7_ILi128EEESA_SA_EEELi128ENS_10bfloat16_tEfNS_4arch4Sm90ELb0ELb0ELb1ELb0ELb1ELb0ELb0ELb1ELb1ELb1ELb1ELb0EEENS1_21CollectiveEpilogueFwdISB_S9_SC_SE_Li256ELb0ELb1ELb1ELb0EEENS1_19SingleTileSchedulerILb0ELb1ELb1ELi128EEEEEEEEEvNT_6ParamsE,"",@"SHT_CUDA_INFO"
	.sectionflags	@""
	.align	4


	//----- nvinfo : EIATTR_CUDA_API_VERSION
	.align		4
        /*0000*/ 	.byte	0x04, 0x37
        /*0002*/ 	.short	(.L_72 - .L_71)
.L_71:
        /*0004*/ 	.word	0x00000082


	//----- nvinfo : EIATTR_KPARAM_INFO
	.align		4
.L_72:
        /*0008*/ 	.byte	0x04, 0x17
        /*000a*/ 	.short	(.L_74 - .L_73)
.L_73:
        /*000c*/ 	.word	0x00000000
        /*0010*/ 	.short	0x0000
        /*0012*/ 	.short	0x0070
        /*0014*/ 	.byte	0x00, 0xf0, 0x01, 0x28


	//----- nvinfo : EIATTR_SPARSE_MMA_MASK
	.align		4
.L_74:
        /*0018*/ 	.byte	0x03, 0x50
        /*001a*/ 	.short	0x0000


	//----- nvinfo : EIATTR_MAXREG_COUNT
	.align		4
        /*001c*/ 	.byte	0x03, 0x1b
        /*001e*/ 	.short	0x00a8


	//----- nvinfo : EIATTR_NUM_BARRIERS
	.align		4
        /*0020*/ 	.byte	0x02, 0x4c
        /*0022*/ 	.byte	0x10
	.zero		1


	//----- nvinfo : EIATTR_EXTERNS
	.align		4
        /*0024*/ 	.byte	0x04, 0x0f
        /*0026*/ 	.short	(.L_76 - .L_75)


	//   ....[0]....
	.align		4
.L_75:
        /*0028*/ 	.word	index@(__assertfail)


	//----- nvinfo : EIATTR_MERCURY_ISA_VERSION
	.align		4
.L_76:
        /*002c*/ 	.byte	0x03, 0x5f
        /*002e*/ 	.short	0x0101


	//----- nvinfo : EIATTR_INT_WARP_WIDE_INSTR_OFFSETS
	.align		4
        /*0030*/ 	.byte	0x04, 0x31
        /*0032*/ 	.short	(.L_78 - .L_77)


	//   ....[0]....
.L_77:
        /*0034*/ 	.word	0x000000b0


	//   ....[1]....
        /*0038*/ 	.word	0x000000c0


	//   ....[2]....
        /*003c*/ 	.word	0x00000160


	//----- nvinfo : EIATTR_COOP_GROUP_MASK_REGIDS
	.align		4
.L_78:
        /*0040*/ 	.byte	0x04, 0x29
        /*0042*/ 	.short	(.L_80 - .L_79)


	//   ....[0]....
.L_79:
        /*0044*/ 	.word	0xffffffff


	//   ....[1]....
        /*0048*/ 	.word	0xffffffff


	//   ....[2]....
        /*004c*/ 	.word	0xffffffff


	//   ....[3]....
        /*0050*/ 	.word	0xffffffff


	//   ....[4]....
        /*0054*/ 	.word	0xffffffff


	//   ....[5]....
        /*0058*/ 	.word	0xffffffff


	//   ....[6]....
        /*005c*/ 	.word	0xffffffff


	//   ....[7]....
        /*0060*/ 	.word	0xffffffff


	//   ....[8]....
        /*0064*/ 	.word	0xffffffff


	//   ....[9]....
        /*0068*/ 	.word	0xffffffff


	//   ....[10]....
        /*006c*/ 	.word	0xffffffff


	//   ....[11]....
        /*0070*/ 	.word	0xffffffff


	//   ....[12]....
        /*0074*/ 	.word	0xffffffff


	//   ....[13]....
        /*0078*/ 	.word	0xffffffff


	//   ....[14]....
        /*007c*/ 	.word	0xffffffff


	//   ....[15]....
        /*0080*/ 	.word	0xffffffff


	//   ....[16]....
        /*0084*/ 	.word	0xffffffff


	//   ....[17]....
        /*0088*/ 	.word	0xffffffff


	//   ....[18]....
        /*008c*/ 	.word	0xffffffff


	//   ....[19]....
        /*0090*/ 	.word	0xffffffff


	//   ....[20]....
        /*0094*/ 	.word	0xffffffff


	//   ....[21]....
        /*0098*/ 	.word	0xffffffff


	//   ....[22]....
        /*009c*/ 	.word	0xffffffff


	//   ....[23]....
        /*00a0*/ 	.word	0xffffffff


	//   ....[24]....
        /*00a4*/ 	.word	0xffffffff


	//   ....[25]....
        /*00a8*/ 	.word	0xffffffff


	//   ....[26]....
        /*00ac*/ 	.word	0xffffffff


	//   ....[27]....
        /*00b0*/ 	.word	0xffffffff


	//   ....[28]....
        /*00b4*/ 	.word	0xffffffff


	//   ....[29]....
        /*00b8*/ 	.word	0xffffffff


	//   ....[30]....
        /*00bc*/ 	.word	0xffffffff


	//   ....[31]....
        /*00c0*/ 	.word	0xffffffff


	//   ....[32]....
        /*00c4*/ 	.word	0xffffffff


	//   ....[33]....
        /*00c8*/ 	.word	0xffffffff


	//   ....[34]....
        /*00cc*/ 	.word	0xffffffff


	//   ....[35]....
        /*00d0*/ 	.word	0xffffffff


	//   ....[36]....
        /*00d4*/ 	.word	0xffffffff


	//   ....[37]....
        /*00d8*/ 	.word	0xffffffff


	//   ....[38]....
        /*00dc*/ 	.word	0xffffffff


	//   ....[39]....
        /*00e0*/ 	.word	0xffffffff


	//   ....[40]....
        /*00e4*/ 	.word	0xffffffff


	//   ....[41]....
        /*00e8*/ 	.word	0xffffffff


	//   ....[42]....
        /*00ec*/ 	.word	0xffffffff


	//   ....[43]....
        /*00f0*/ 	.word	0xffffffff


	//   ....[44]....
        /*00f4*/ 	.word	0xffffffff


	//   ....[45]....
        /*00f8*/ 	.word	0xffffffff


	//   ....[46]....
        /*00fc*/ 	.word	0xffffffff


	//   ....[47]....
        /*0100*/ 	.word	0xffffffff


	//   ....[48]....
        /*0104*/ 	.word	0xffffffff


	//   ....[49]....
        /*0108*/ 	.word	0xffffffff


	//   ....[50]....
        /*010c*/ 	.word	0xffffffff


	//   ....[51]....
        /*0110*/ 	.word	0xffffffff


	//   ....[52]....
        /*0114*/ 	.word	0xffffffff


	//   ....[53]....
        /*0118*/ 	.word	0xffffffff


	//   ....[54]....
        /*011c*/ 	.word	0xffffffff


	//   ....[55]....
        /*0120*/ 	.word	0xffffffff


	//   ....[56]....
        /*0124*/ 	.word	0xffffffff


	//   ....[57]....
        /*0128*/ 	.word	0xffffffff


	//   ....[58]....
        /*012c*/ 	.word	0xffffffff


	//   ....[59]....
        /*0130*/ 	.word	0xffffffff


	//   ....[60]....
        /*0134*/ 	.word	0xffffffff


	//   ....[61]....
        /*0138*/ 	.word	0xffffffff


	//   ....[62]....
        /*013c*/ 	.word	0xffffffff


	//   ....[63]....
        /*0140*/ 	.word	0xffffffff


	//   ....[64]....
        /*0144*/ 	.word	0xffffffff


	//   ....[65]....
        /*0148*/ 	.word	0xffffffff


	//   ....[66]....
        /*014c*/ 	.word	0xffffffff


	//   ....[67]....
        /*0150*/ 	.word	0xffffffff


	//   ....[68]....
        /*0154*/ 	.word	0xffffffff


	//   ....[69]....
        /*0158*/ 	.word	0xffffffff


	//   ....[70]....
        /*015c*/ 	.word	0xffffffff


	//   ....[71]....
        /*0160*/ 	.word	0xffffffff


	//   ....[72]....
        /*0164*/ 	.word	0xffffffff


	//   ....[73]....
        /*0168*/ 	.word	0xffffffff


	//   ....[74]....
        /*016c*/ 	.word	0xffffffff


	//   ....[75]....
        /*0170*/ 	.word	0xffffffff


	//   ....[76]....
        /*0174*/ 	.word	0xffffffff


	//   ....[77]....
        /*0178*/ 	.word	0xffffffff


	//   ....[78]....
        /*017c*/ 	.word	0xffffffff


	//   ....[79]....
        /*0180*/ 	.word	0xffffffff


	//   ....[80]....
        /*0184*/ 	.word	0xffffffff


	//   ....[81]....
        /*0188*/ 	.word	0xffffffff


	//   ....[82]....
        /*018c*/ 	.word	0xffffffff


	//   ....[83]....
        /*0190*/ 	.word	0xffffffff


	//   ....[84]....
        /*0194*/ 	.word	0xffffffff


	//   ....[85]....
        /*0198*/ 	.word	0xffffffff


	//   ....[86]....
        /*019c*/ 	.word	0xffffffff


	//   ....[87]....
        /*01a0*/ 	.word	0xffffffff


	//   ....[88]....
        /*01a4*/ 	.word	0xffffffff


	//   ....[89]....
        /*01a8*/ 	.word	0xffffffff


	//   ....[90]....
        /*01ac*/ 	.word	0xffffffff


	//   ....[91]....
        /*01b0*/ 	.word	0xffffffff


	//   ....[92]....
        /*01b4*/ 	.word	0xffffffff


	//   ....[93]....
        /*01b8*/ 	.word	0xffffffff


	//   ....[94]....
        /*01bc*/ 	.word	0xffffffff


	//   ....[95]....
        /*01c0*/ 	.word	0xffffffff


	//   ....[96]....
        /*01c4*/ 	.word	0xffffffff


	//   ....[97]....
        /*01c8*/ 	.word	0xffffffff


	//   ....[98]....
        /*01cc*/ 	.word	0xffffffff


	//   ....[99]....
        /*01d0*/ 	.word	0xffffffff


	//   ....[100]....
        /*01d4*/ 	.word	0xffffffff


	//   ....[101]....
        /*01d8*/ 	.word	0xffffffff


	//   ....[102]....
        /*01dc*/ 	.word	0xffffffff


	//   ....[103]....
        /*01e0*/ 	.word	0xffffffff


	//   ....[104]....
        /*01e4*/ 	.word	0xffffffff


	//   ....[105]....
        /*01e8*/ 	.word	0xffffffff


	//   ....[106]....
        /*01ec*/ 	.word	0xffffffff


	//   ....[107]....
        /*01f0*/ 	.word	0xffffffff


	//   ....[108]....
        /*01f4*/ 	.word	0xffffffff


	//   ....[109]....
        /*01f8*/ 	.word	0x0500000f


	//   ....[110]....
        /*01fc*/ 	.word	0x0500000f


	//   ....[111]....
        /*0200*/ 	.word	0x0500000f


	//   ....[112]....
        /*0204*/ 	.word	0x0500000f


	//   ....[113]....
        /*0208*/ 	.word	0x0500000f


	//   ....[114]....
        /*020c*/ 	.word	0x0500000f


	//   ....[115]....
        /*0210*/ 	.word	0x0500000f


	//   ....[116]....
        /*0214*/ 	.word	0x0500000f


	//   ....[117]....
        /*0218*/ 	.word	0x0500000f


	//   ....[118]....
        /*021c*/ 	.word	0x0500000f


	//   ....[119]....
        /*0220*/ 	.word	0x0500000f


	//   ....[120]....
        /*0224*/ 	.word	0x0500000f


	//   ....[121]....
        /*0228*/ 	.word	0x0500000f


	//   ....[122]....
        /*022c*/ 	.word	0x0500000f


	//   ....[123]....
        /*0230*/ 	.word	0x0500000f


	//   ....[124]....
        /*0234*/ 	.word	0x0500000f


	//   ....[125]....
        /*0238*/ 	.word	0x0500000f


	//   ....[126]....
        /*023c*/ 	.word	0x0500000f


	//   ....[127]....
        /*0240*/ 	.word	0x0500000f


	//   ....[128]....
        /*0244*/ 	.word	0x0500000f


	//   ....[129]....
        /*0248*/ 	.word	0x0500000f


	//   ....[130]....
        /*024c*/ 	.word	0x0500000f


	//   ....[131]....
        /*0250*/ 	.word	0x0500000f


	//   ....[132]....
        /*0254*/ 	.word	0x0500000f


	//   ....[133]....
        /*0258*/ 	.word	0x0500000f


	//   ....[134]....
        /*025c*/ 	.word	0x0500000f


	//   ....[135]....
        /*0260*/ 	.word	0x0500000f


	//   ....[136]....
        /*0264*/ 	.word	0x0500000f


	//   ....[137]....
        /*0268*/ 	.word	0x0500000f


	//   ....[138]....
        /*026c*/ 	.word	0x0500000f


	//   ....[139]....
        /*0270*/ 	.word	0x0500000f


	//   ....[140]....
        /*0274*/ 	.word	0x0500000f


	//   ....[141]....
        /*0278*/ 	.word	0x0500000f


	//   ....[142]....
        /*027c*/ 	.word	0x0500000f


	//   ....[143]....
        /*0280*/ 	.word	0x0500000f


	//   ....[144]....
        /*0284*/ 	.word	0x0500000f


	//   ....[145]....
        /*0288*/ 	.word	0x0500000f


	//   ....[146]....
        /*028c*/ 	.word	0x0500000f


	//   ....[147]....
        /*0290*/ 	.word	0x0500000f


	//   ....[148]....
        /*0294*/ 	.word	0x0500000f


	//   ....[149]....
        /*0298*/ 	.word	0x0500000f


	//   ....[150]....
        /*029c*/ 	.word	0x0500000f


	//   ....[151]....
        /*02a0*/ 	.word	0x0500000f


	//   ....[152]....
        /*02a4*/ 	.word	0x0500000f


	//   ....[153]....
        /*02a8*/ 	.word	0x0500000f


	//   ....[154]....
        /*02ac*/ 	.word	0x0500000f


	//   ....[155]....
        /*02b0*/ 	.word	0x0500000f


	//   ....[156]....
        /*02b4*/ 	.word	0x0500000f


	//   ....[157]....
        /*02b8*/ 	.word	0x0500000f


	//   ....[158]....
        /*02bc*/ 	.word	0x0500000f


	//   ....[159]....
        /*02c0*/ 	.word	0x0500000f


	//   ....[160]....
        /*02c4*/ 	.word	0x0500000f


	//   ....[161]....
        /*02c8*/ 	.word	0x0500000f


	//   ....[162]....
        /*02cc*/ 	.word	0x0500000f


	//   ....[163]....
        /*02d0*/ 	.word	0x0500000f


	//   ....[164]....
        /*02d4*/ 	.word	0x0500000f


	//   ....[165]....
        /*02d8*/ 	.word	0x0500000f


	//   ....[166]....
        /*02dc*/ 	.word	0x0500000f


	//   ....[167]....
        /*02e0*/ 	.word	0x0500000f


	//   ....[168]....
        /*02e4*/ 	.word	0x0500000f


	//   ....[169]....
        /*02e8*/ 	.word	0x0500000f


	//   ....[170]....
        /*02ec*/ 	.word	0x0500000f


	//   ....[171]....
        /*02f0*/ 	.word	0x0500000f


	//   ....[172]....
        /*02f4*/ 	.word	0x0500000f


	//   ....[173]....
        /*02f8*/ 	.word	0x0500000f


	//   ....[174]....
        /*02fc*/ 	.word	0x0500000f


	//   ....[175]....
        /*0300*/ 	.word	0x0500000f


	//   ....[176]....
        /*0304*/ 	.word	0x0500000f


	//   ....[177]....
        /*0308*/ 	.word	0x0500000f


	//   ....[178]....
        /*030c*/ 	.word	0x0500000f


	//   ....[179]....
        /*0310*/ 	.word	0x0500000f


	//   ....[180]....
        /*0314*/ 	.word	0x0500000f


	//   ....[181]....
        /*0318*/ 	.word	0x0500000f


	//   ....[182]....
        /*031c*/ 	.word	0x0500000f


	//   ....[183]....
        /*0320*/ 	.word	0x0500000f


	//   ....[184]....
        /*0324*/ 	.word	0x0500000f


	//   ....[185]....
        /*0328*/ 	.word	0x0500000f


	//   ....[186]....
        /*032c*/ 	.word	0x0500000f


	//   ....[187]....
        /*0330*/ 	.word	0x0500000f


	//   ....[188]....
        /*0334*/ 	.word	0x0500000f


	//   ....[189]....
        /*0338*/ 	.word	0x0500000f


	//   ....[190]....
        /*033c*/ 	.word	0x0500000f


	//----- nvinfo : EIATTR_COOP_GROUP_INSTR_OFFSETS
	.align		4
.L_80:
        /*0340*/ 	.byte	0x04, 0x28
        /*0342*/ 	.short	(.L_82 - .L_81)


	//   ....[0]....
.L_81:
        /*0344*/ 	.word	0x00000070


	//   ....[1]....
        /*0348*/ 	.word	0x00000080


	//   ....[2]....
        /*034c*/ 	.word	0x000002c0


	//   ....[3]....
        /*0350*/ 	.word	0x00000420


	//   ....[4]....
        /*0354*/ 	.word	0x00000540


	//   ....[5]....
        /*0358*/ 	.word	0x000006a0


	//   ....[6]....
        /*035c*/ 	.word	0x00000fd0


	//   ....[7]....
        /*0360*/ 	.word	0x000029a0


	//   ....[8]....
        /*0364*/ 	.word	0x00002a20


	//   ....[9]....
        /*0368*/ 	.word	0x00003070


	//   ....[10]....
        /*036c*/ 	.word	0x000030d0


	//   ....[11]....
        /*0370*/ 	.word	0x00005380


	//   ....[12]....
        /*0374*/ 	.word	0x000053b0


	//   ....[13]....
        /*0378*/ 	.word	0x000053e0


	//   ....[14]....
        /*037c*/ 	.word	0x000053f0


	//   ....[15]....
        /*0380*/ 	.word	0x000068a0


	//   ....[16]....
        /*0384*/ 	.word	0x000068d0


	//   ....[17]....
        /*0388*/ 	.word	0x00006990


	//   ....[18]....
        /*038c*/ 	.word	0x000069a0


	//   ....[19]....
        /*0390*/ 	.word	0x00007940


	//   ....[20]....
        /*0394*/ 	.word	0x00007980


	//   ....[21]....
        /*0398*/ 	.word	0x000079b0


	//   ....[22]....
        /*039c*/ 	.word	0x000079f0


	//   ....[23]....
        /*03a0*/ 	.word	0x00007a00


	//   ....[24]....
        /*03a4*/ 	.word	0x00007a30


	//   ....[25]....
        /*03a8*/ 	.word	0x00008090


	//   ....[26]....
        /*03ac*/ 	.word	0x000080a0


	//   ....[27]....
        /*03b0*/ 	.word	0x00008ad0


	//   ....[28]....
        /*03b4*/ 	.word	0x00009bb0


	//   ....[29]....
        /*03b8*/ 	.word	0x00009be0


	//   ....[30]....
        /*03bc*/ 	.word	0x00009bf0


	//   ....[31]....
        /*03c0*/ 	.word	0x00009c00


	//   ....[32]....
        /*03c4*/ 	.word	0x00009c10


	//   ....[33]....
        /*03c8*/ 	.word	0x00009c20


	//   ....[34]....
        /*03cc*/ 	.word	0x00009c30


	//   ....[35]....
        /*03d0*/ 	.word	0x00009c50


	//   ....[36]....
        /*03d4*/ 	.word	0x00009cc0


	//   ....[37]....
        /*03d8*/ 	.word	0x00009d50


	//   ....[38]....
        /*03dc*/ 	.word	0x00009da0


	//   ....[39]....
        /*03e0*/ 	.word	0x00009db0


	//   ....[40]....
        /*03e4*/ 	.word	0x00009de0


	//   ....[41]....
        /*03e8*/ 	.word	0x00009e30


	//   ....[42]....
        /*03ec*/ 	.word	0x00009e70


	//   ....[43]....
        /*03f0*/ 	.word	0x00009f40


	//   ....[44]....
        /*03f4*/ 	.word	0x0000a500


	//   ....[45]....
        /*03f8*/ 	.word	0x0000a530


	//   ....[46]....
        /*03fc*/ 	.word	0x0000a560


	//   ....[47]....
        /*0400*/ 	.word	0x0000a590


	//   ....[48]....
        /*0404*/ 	.word	0x0000a5a0


	//   ....[49]....
        /*0408*/ 	.word	0x0000a630


	//   ....[50]....
        /*040c*/ 	.word	0x0000a650


	//   ....[51]....
        /*0410*/ 	.word	0x0000a660


	//   ....[52]....
        /*0414*/ 	.word	0x0000a740


	//   ....[53]....
        /*0418*/ 	.word	0x0000a760


	//   ....[54]....
        /*041c*/ 	.word	0x0000a770


	//   ....[55]....
        /*0420*/ 	.word	0x0000a7c0


	//   ....[56]....
        /*0424*/ 	.word	0x0000a850


	//   ....[57]....
        /*0428*/ 	.word	0x0000a880


	//   ....[58]....
        /*042c*/ 	.word	0x0000a890


	//   ....[59]....
        /*0430*/ 	.word	0x0000a8a0


	//   ....[60]....
        /*0434*/ 	.word	0x0000afd0


	//   ....[61]....
        /*0438*/ 	.word	0x0000b000


	//   ....[62]....
        /*043c*/ 	.word	0x0000b010


	//   ....[63]....
        /*0440*/ 	.word	0x0000b020


	//   ....[64]....
        /*0444*/ 	.word	0x0000b050


	//   ....[65]....
        /*0448*/ 	.word	0x0000b090


	//   ....[66]....
        /*044c*/ 	.word	0x0000b0a0


	//   ....[67]....
        /*0450*/ 	.word	0x0000b0c0


	//   ....[68]....
        /*0454*/ 	.word	0x0000b120


	//   ....[69]....
        /*0458*/ 	.word	0x0000b140


	//   ....[70]....
        /*045c*/ 	.word	0x0000b150


	//   ....[71]....
        /*0460*/ 	.word	0x0000b1b0


	//   ....[72]....
        /*0464*/ 	.word	0x0000b1d0


	//   ....[73]....
        /*0468*/ 	.word	0x0000b1e0


	//   ....[74]....
        /*046c*/ 	.word	0x0000b210


	//   ....[75]....
        /*0470*/ 	.word	0x0000b220


	//   ....[76]....
        /*0474*/ 	.word	0x0000b4a0


	//   ....[77]....
        /*0478*/ 	.word	0x0000b4c0


	//   ....[78]....
        /*047c*/ 	.word	0x0000b4d0


	//   ....[79]....
        /*0480*/ 	.word	0x0000b4f0


	//   ....[80]....
        /*0484*/ 	.word	0x0000b560


	//   ....[81]....
        /*0488*/ 	.word	0x0000b590


	//   ....[82]....
        /*048c*/ 	.word	0x0000b5e0


	//   ....[83]....
        /*0490*/ 	.word	0x0000b610


	//   ....[84]....
        /*0494*/ 	.word	0x0000b660


	//   ....[85]....
        /*0498*/ 	.word	0x0000b690


	//   ....[86]....
        /*049c*/ 	.word	0x0000b6e0


	//   ....[87]....
        /*04a0*/ 	.word	0x0000b710


	//   ....[88]....
        /*04a4*/ 	.word	0x0000b760


	//   ....[89]....
        /*04a8*/ 	.word	0x0000b790


	//   ....[90]....
        /*04ac*/ 	.word	0x0000b7e0


	//   ....[91]....
        /*04b0*/ 	.word	0x0000b810


	//   ....[92]....
        /*04b4*/ 	.word	0x0000bc70


	//   ....[93]....
        /*04b8*/ 	.word	0x0000bca0


	//   ....[94]....
        /*04bc*/ 	.word	0x0000bcd0


	//   ....[95]....
        /*04c0*/ 	.word	0x0000bd00


	//   ....[96]....
        /*04c4*/ 	.word	0x0000bd30


	//   ....[97]....
        /*04c8*/ 	.word	0x0000bd40


	//   ....[98]....
        /*04cc*/ 	.word	0x0000bd60


	//   ....[99]....
        /*04d0*/ 	.word	0x0000bd80


	//   ....[100]....
        /*04d4*/ 	.word	0x0000bda0


	//   ....[101]....
        /*04d8*/ 	.word	0x0000bdd0


	//   ....[102]....
        /*04dc*/ 	.word	0x0000be50


	//   ....[103]....
        /*04e0*/ 	.word	0x0000be70


	//   ....[104]....
        /*04e4*/ 	.word	0x0000be90


	//   ....[105]....
        /*04e8*/ 	.word	0x0000bec0


	//   ....[106]....
        /*04ec*/ 	.word	0x0000c090


	//   ....[107]....
        /*04f0*/ 	.word	0x0000c0a0


	//   ....[108]....
        /*04f4*/ 	.word	0x0000c300


	//   ....[109]....
        /*04f8*/ 	.word	0x0000c7a0


	//   ....[110]....
        /*04fc*/ 	.word	0x0000c890


	//   ....[111]....
        /*0500*/ 	.word	0x0000c930


	//   ....[112]....
        /*0504*/ 	.word	0x0000c990


	//   ....[113]....
        /*0508*/ 	.word	0x0000ca60


	//   ....[114]....
        /*050c*/ 	.word	0x0000cad0


	//   ....[115]....
        /*0510*/ 	.word	0x0000cba0


	//   ....[116]....
        /*0514*/ 	.word	0x0000cc10


	//   ....[117]....
        /*0518*/ 	.word	0x0000ccf0


	//   ....[118]....
        /*051c*/ 	.word	0x0000cd70


	//   ....[119]....
        /*0520*/ 	.word	0x0000ce30


	//   ....[120]....
        /*0524*/ 	.word	0x0000cea0


	//   ....[121]....
        /*0528*/ 	.word	0x0000cf80


	//   ....[122]....
        /*052c*/ 	.word	0x0000d000


	//   ....[123]....
        /*0530*/ 	.word	0x0000d0d0


	//   ....[124]....
        /*0534*/ 	.word	0x0000d150


	//   ....[125]....
        /*0538*/ 	.word	0x0000d200


	//   ....[126]....
        /*053c*/ 	.word	0x0000d290


	//   ....[127]....
        /*0540*/ 	.word	0x0000d2f0


	//   ....[128]....
        /*0544*/ 	.word	0x0000d390


	//   ....[129]....
        /*0548*/ 	.word	0x0000d450


	//   ....[130]....
        /*054c*/ 	.word	0x0000d4d0


	//   ....[131]....
        /*0550*/ 	.word	0x0000d5c0


	//   ....[132]....
        /*0554*/ 	.word	0x0000d620


	//   ....[133]....
        /*0558*/ 	.word	0x0000d6e0


	//   ....[134]....
        /*055c*/ 	.word	0x0000d760


	//   ....[135]....
        /*0560*/ 	.word	0x0000d830


	//   ....[136]....
        /*0564*/ 	.word	0x0000d8b0


	//   ....[137]....
        /*0568*/ 	.word	0x0000d980


	//   ....[138]....
        /*056c*/ 	.word	0x0000d9f0


	//   ....[139]....
        /*0570*/ 	.word	0x0000dac0


	//   ....[140]....
        /*0574*/ 	.word	0x0000db30


	//   ....[141]....
        /*0578*/ 	.word	0x0000dbe0


	//   ....[142]....
        /*057c*/ 	.word	0x0000dd20


	//   ....[143]....
        /*0580*/ 	.word	0x0000ddd0


	//   ....[144]....
        /*0584*/ 	.word	0x0000dea0


	//   ....[145]....
        /*0588*/ 	.word	0x0000def0


	//   ....[146]....
        /*058c*/ 	.word	0x0000dfd0


	//   ....[147]....
        /*0590*/ 	.word	0x0000e020


	//   ....[148]....
        /*0594*/ 	.word	0x0000e0f0


	//   ....[149]....
        /*0598*/ 	.word	0x0000e140


	//   ....[150]....
        /*059c*/ 	.word	0x0000e220


	//   ....[151]....
        /*05a0*/ 	.word	0x0000e270


	//   ....[152]....
        /*05a4*/ 	.word	0x0000e350


	//   ....[153]....
        /*05a8*/ 	.word	0x0000e3a0


	//   ....[154]....
        /*05ac*/ 	.word	0x0000e470


	//   ....[155]....
        /*05b0*/ 	.word	0x0000e4c0


	//   ....[156]....
        /*05b4*/ 	.word	0x0000e5a0


	//   ....[157]....
        /*05b8*/ 	.word	0x0000e5f0


	//   ....[158]....
        /*05bc*/ 	.word	0x0000e6e0


	//   ....[159]....
        /*05c0*/ 	.word	0x0000e780


	//   ....[160]....
        /*05c4*/ 	.word	0x0000e7e0


	//   ....[161]....
        /*05c8*/ 	.word	0x0000e8a0


	//   ....[162]....
        /*05cc*/ 	.word	0x0000e940


	//   ....[163]....
        /*05d0*/ 	.word	0x0000ea00


	//   ....[164]....
        /*05d4*/ 	.word	0x0000eaa0


	//   ....[165]....
        /*05d8*/ 	.word	0x0000eb60


	//   ....[166]....
        /*05dc*/ 	.word	0x0000ec00


	//   ....[167]....
        /*05e0*/ 	.word	0x0000ecc0


	//   ....[168]....
        /*05e4*/ 	.word	0x0000ed60


	//   ....[169]....
        /*05e8*/ 	.word	0x0000ee20


	//   ....[170]....
        /*05ec*/ 	.word	0x0000eec0


	//   ....[171]....
        /*05f0*/ 	.word	0x0000ef80


	//   ....[172]....
        /*05f4*/ 	.word	0x0000f020


	//   ....[173]....
        /*05f8*/ 	.word	0x0000f0e0


	//   ....[174]....
        /*05fc*/ 	.word	0x0000f200


	//   ....[175]....
        /*0600*/ 	.word	0x0000f2a0


	//   ....[176]....
        /*0604*/ 	.word	0x0000f350


	//   ....[177]....
        /*0608*/ 	.word	0x0000f420


	//   ....[178]....
        /*060c*/ 	.word	0x0000f490


	//   ....[179]....
        /*0610*/ 	.word	0x0000f560


	//   ....[180]....
        /*0614*/ 	.word	0x0000f5d0


	//   ....[181]....
        /*0618*/ 	.word	0x0000f6b0


	//   ....[182]....
        /*061c*/ 	.word	0x0000f730


	//   ....[183]....
        /*0620*/ 	.word	0x0000f810


	//   ....[184]....
        /*0624*/ 	.word	0x0000f880


	//   ....[185]....
        /*0628*/ 	.word	0x0000f960


	//   ....[186]....
        /*062c*/ 	.word	0x0000f9d0


	//   ....[187]....
        /*0630*/ 	.word	0x0000faa0


	//   ....[188]....
        /*0634*/ 	.word	0x0000fb10


	//   ....[189]....
        /*0638*/ 	.word	0x0000fbd0


	//   ....[190]....
        /*063c*/ 	.word	0x0000fcb0


	//----- nvinfo : EIATTR_REG_RECONFIG
	.align		4
.L_82:
        /*0640*/ 	.byte	0x01, 0x54
	.zero		2


	//----- nvinfo : EIATTR_SYSCALL_OFFSETS
	.align		4
        /*0644*/ 	.byte	0x04, 0x46
        /*0646*/ 	.short	(.L_84 - .L_83)


	//   ....[0]....
.L_83:
        /*0648*/ 	.word	0x00001190


	//   ....[1]....
        /*064c*/ 	.word	0x000091f0


	//   ....[2]....
        /*0650*/ 	.word	0x00009330


	//   ....[3]....
        /*0654*/ 	.word	0x00009420


	//   ....[4]....
        /*0658*/ 	.word	0x0000a270


	//----- nvinfo : EIATTR_MBARRIER_INSTR_OFFSETS
	.align		4
.L_84:
        /*065c*/ 	.byte	0x04, 0x39
        /*065e*/ 	.short	(.L_86 - .L_85)


	//   ....[0]....
.L_85:
        /*0660*/ 	.word	0x00000170
        /*0664*/ 	.word	0x000000ff
        /*0668*/ 	.word	0x00028800
        /*066c*/ 	.short	0x0100
        /*066e*/ 	.byte	0x08
	.zero		1


	//   ....[1]....
        /*0670*/ 	.word	0x00000180
        /*0674*/ 	.word	0x000000ff
        /*0678*/ 	.word	0x00028820
        /*067c*/ 	.short	0x0100
        /*067e*/ 	.byte	0x08
	.zero		1


	//   ....[2]....
        /*0680*/ 	.word	0x00000270
        /*0684*/ 	.word	0x000000ff
        /*0688*/ 	.word	0x00028830
        /*068c*/ 	.short	0x0100
        /*068e*/ 	.byte	0x08
	.zero		1


	//   ....[3]....
        /*0690*/ 	.word	0x00000280
        /*0694*/ 	.word	0x000000ff
        /*0698*/ 	.word	0x00028840
        /*069c*/ 	.short	0x0100
        /*069e*/ 	.byte	0x08
	.zero		1


	//   ....[4]....
        /*06a0*/ 	.word	0x00000290
        /*06a4*/ 	.word	0x000000ff
        /*06a8*/ 	.word	0x00028838
        /*06ac*/ 	.short	0x0100
        /*06ae*/ 	.byte	0x08
	.zero		1


	//   ....[5]....
        /*06b0*/ 	.word	0x000002a0
        /*06b4*/ 	.word	0x000000ff
        /*06b8*/ 	.word	0x00028848
        /*06bc*/ 	.short	0x0100
        /*06be*/ 	.byte	0x08
	.zero		1


	//   ....[6]....
        /*06c0*/ 	.word	0x000003d0
        /*06c4*/ 	.word	0x000000ff
        /*06c8*/ 	.word	0x00028850
        /*06cc*/ 	.short	0x0100
        /*06ce*/ 	.byte	0x08
	.zero		1


	//   ....[7]....
        /*06d0*/ 	.word	0x000003e0
        /*06d4*/ 	.word	0x000000ff
        /*06d8*/ 	.word	0x00028860
        /*06dc*/ 	.short	0x0100
        /*06de*/ 	.byte	0x08
	.zero		1


	//   ....[8]....
        /*06e0*/ 	.word	0x000003f0
        /*06e4*/ 	.word	0x000000ff
        /*06e8*/ 	.word	0x00028858
        /*06ec*/ 	.short	0x0100
        /*06ee*/ 	.byte	0x08
	.zero		1


	//   ....[9]....
        /*06f0*/ 	.word	0x00000400
        /*06f4*/ 	.word	0x000000ff
        /*06f8*/ 	.word	0x00028868
        /*06fc*/ 	.short	0x0100
        /*06fe*/ 	.byte	0x08
	.zero		1


	//   ....[10]....
        /*0700*/ 	.word	0x000004f0
        /*0704*/ 	.word	0x000000ff
        /*0708*/ 	.word	0x00028870
        /*070c*/ 	.short	0x0100
        /*070e*/ 	.byte	0x06
	.zero		1


	//   ....[11]....
        /*0710*/ 	.word	0x00000500
        /*0714*/ 	.word	0x000000ff
        /*0718*/ 	.word	0x00028880
        /*071c*/ 	.short	0x0100
        /*071e*/ 	.byte	0x06
	.zero		1


	//   ....[12]....
        /*0720*/ 	.word	0x00000510
        /*0724*/ 	.word	0x000000ff
        /*0728*/ 	.word	0x00028878
        /*072c*/ 	.short	0x0100
        /*072e*/ 	.byte	0x06
	.zero		1


	//   ....[13]....
        /*0730*/ 	.word	0x00000520
        /*0734*/ 	.word	0x000000ff
        /*0738*/ 	.word	0x00028888
        /*073c*/ 	.short	0x0100
        /*073e*/ 	.byte	0x06
	.zero		1


	//   ....[14]....
        /*0740*/ 	.word	0x00000650
        /*0744*/ 	.word	0x000000ff
        /*0748*/ 	.word	0x00028890
        /*074c*/ 	.short	0x0100
        /*074e*/ 	.byte	0x08
	.zero		1


	//   ....[15]....
        /*0750*/ 	.word	0x00000660
        /*0754*/ 	.word	0x000000ff
        /*0758*/ 	.word	0x000288a0
        /*075c*/ 	.short	0x0100
        /*075e*/ 	.byte	0x08
	.zero		1


	//   ....[16]....
        /*0760*/ 	.word	0x00000670
        /*0764*/ 	.word	0x000000ff
        /*0768*/ 	.word	0x00028898
        /*076c*/ 	.short	0x0100
        /*076e*/ 	.byte	0x08
	.zero		1


	//   ....[17]....
        /*0770*/ 	.word	0x00000680
        /*0774*/ 	.word	0x000000ff
        /*0778*/ 	.word	0x000288a8
        /*077c*/ 	.short	0x0100
        /*077e*/ 	.byte	0x08
	.zero		1


	//   ....[18]....
        /*0780*/ 	.word	0x000007c0
        /*0784*/ 	.word	0x000000ff
        /*0788*/ 	.word	0x000288b0
        /*078c*/ 	.short	0x0100
        /*078e*/ 	.byte	0x08
	.zero		1


	//   ....[19]....
        /*0790*/ 	.word	0x000007d0
        /*0794*/ 	.word	0x000000ff
        /*0798*/ 	.word	0x000288c0
        /*079c*/ 	.short	0x0100
        /*079e*/ 	.byte	0x08
	.zero		1


	//   ....[20]....
        /*07a0*/ 	.word	0x000007e0
        /*07a4*/ 	.word	0x000000ff
        /*07a8*/ 	.word	0x000288b8
        /*07ac*/ 	.short	0x0100
        /*07ae*/ 	.byte	0x08
	.zero		1


	//   ....[21]....
        /*07b0*/ 	.word	0x000007f0
        /*07b4*/ 	.word	0x000000ff
        /*07b8*/ 	.word	0x000288c8
        /*07bc*/ 	.short	0x0100
        /*07be*/ 	.byte	0x08
	.zero		1


	//   ....[22]....
        /*07c0*/ 	.word	0x000011b0
        /*07c4*/ 	.word	0x000000ff
        /*07c8*/ 	.word	0x00028800
        /*07cc*/ 	.short	0x010a
        /*07ce*/ 	.byte	0x24
	.zero		1


	//   ....[23]....
        /*07d0*/ 	.word	0x00001220
        /*07d4*/ 	.word	0x000000ff
        /*07d8*/ 	.word	0x00028830
        /*07dc*/ 	.short	0x010a
        /*07de*/ 	.byte	0x24
	.zero		1


	//   ....[24]....
        /*07e0*/ 	.word	0x00001280
        /*07e4*/ 	.word	0x000000ff
        /*07e8*/ 	.word	0x00028830
        /*07ec*/ 	.short	0x010a
        /*07ee*/ 	.byte	0x24
	.zero		1


	//   ....[25]....
        /*07f0*/ 	.word	0x00001fa0
        /*07f4*/ 	.word	0x000000ff
        /*07f8*/ 	.word	0x00000000
        /*07fc*/ 	.short	0x0101
        /*07fe*/ 	.byte	0x04
	.zero		1


	//   ....[26]....
        /*0800*/ 	.word	0x00004000
        /*0804*/ 	.word	0x000000ff
        /*0808*/ 	.word	0x00028830
        /*080c*/ 	.short	0x010a
        /*080e*/ 	.byte	0x0a
	.zero		1


	//   ....[27]....
        /*0810*/ 	.word	0x00004040
        /*0814*/ 	.word	0x000000ff
        /*0818*/ 	.word	0x00028830
        /*081c*/ 	.short	0x010a
        /*081e*/ 	.byte	0x0a
	.zero		1


	//   ....[28]....
        /*0820*/ 	.word	0x000043c0
        /*0824*/ 	.word	0x000000ff
        /*0828*/ 	.word	0x00028850
        /*082c*/ 	.short	0x010a
        /*082e*/ 	.byte	0x0a
	.zero		1


	//   ....[29]....
        /*0830*/ 	.word	0x00004400
        /*0834*/ 	.word	0x000000ff
        /*0838*/ 	.word	0x00028850
        /*083c*/ 	.short	0x010a
        /*083e*/ 	.byte	0x0a
	.zero		1


	//   ....[30]....
        /*0840*/ 	.word	0x00004d20
        /*0844*/ 	.word	0x000000ff
        /*0848*/ 	.word	0x00000000
        /*084c*/ 	.short	0x0101
        /*084e*/ 	.byte	0x06
	.zero		1


	//   ....[31]....
        /*0850*/ 	.word	0x000061d0
        /*0854*/ 	.word	0x000000ff
        /*0858*/ 	.word	0x00000000
        /*085c*/ 	.short	0x0101
        /*085e*/ 	.byte	0x05
	.zero		1


	//   ....[32]....
        /*0860*/ 	.word	0x000067f0
        /*0864*/ 	.word	0x000000ff
        /*0868*/ 	.word	0x00028850
        /*086c*/ 	.short	0x010a
        /*086e*/ 	.byte	0x05
	.zero		1


	//   ....[33]....
        /*0870*/ 	.word	0x00006830
        /*0874*/ 	.word	0x000000ff
        /*0878*/ 	.word	0x00028850
        /*087c*/ 	.short	0x010a
        /*087e*/ 	.byte	0x05
	.zero		1


	//   ....[34]....
        /*0880*/ 	.word	0x00006e10
        /*0884*/ 	.word	0x000000ff
        /*0888*/ 	.word	0x00000000
        /*088c*/ 	.short	0x0101
        /*088e*/ 	.byte	0x04
	.zero		1


	//   ....[35]....
        /*0890*/ 	.word	0x00007a10
        /*0894*/ 	.word	0x000000ff
        /*0898*/ 	.word	0x00000000
        /*089c*/ 	.short	0x0101
        /*089e*/ 	.byte	0x04
	.zero		1


	//   ....[36]....
        /*08a0*/ 	.word	0x00009870
        /*08a4*/ 	.word	0x000000ff
        /*08a8*/ 	.word	0x00028840
        /*08ac*/ 	.short	0x010a
        /*08ae*/ 	.byte	0x2d
	.zero		1


	//   ....[37]....
        /*08b0*/ 	.word	0x0000a030
        /*08b4*/ 	.word	0x000000ff
        /*08b8*/ 	.word	0x00028830
        /*08bc*/ 	.short	0x0107
        /*08be*/ 	.byte	0x2d
	.zero		1


	//   ....[38]....
        /*08c0*/ 	.word	0x0000a0a0
        /*08c4*/ 	.word	0x000000ff
        /*08c8*/ 	.word	0x00028830
        /*08cc*/ 	.short	0x0101
        /*08ce*/ 	.byte	0x2d
	.zero		1


	//   ....[39]....
        /*08d0*/ 	.word	0x0000aa20
        /*08d4*/ 	.word	0x000000ff
        /*08d8*/ 	.word	0x00028800
        /*08dc*/ 	.short	0x0107
        /*08de*/ 	.byte	0x2d
	.zero		1


	//   ....[40]....
        /*08e0*/ 	.word	0x0000aa60
        /*08e4*/ 	.word	0x000000ff
        /*08e8*/ 	.word	0x00028800
        /*08ec*/ 	.short	0x0101
        /*08ee*/ 	.byte	0x2d
	.zero		1


	//   ....[41]....
        /*08f0*/ 	.word	0x0000aa90
        /*08f4*/ 	.word	0x000000ff
        /*08f8*/ 	.word	0x00028820
        /*08fc*/ 	.short	0x010a
        /*08fe*/ 	.byte	0x2d
	.zero		1


	//   ....[42]....
        /*0900*/ 	.word	0x0000add0
        /*0904*/ 	.word	0x00000021
        /*0908*/ 	.word	0x00028840
        /*090c*/ 	.short	0x010a
        /*090e*/ 	.byte	0x3f
	.zero		1


	//   ....[43]....
        /*0910*/ 	.word	0x0000b330
        /*0914*/ 	.word	0x00000021
        /*0918*/ 	.word	0x00028830
        /*091c*/ 	.short	0x0107
        /*091e*/ 	.byte	0x3f
	.zero		1


	//   ....[44]....
        /*0920*/ 	.word	0x0000b3e0
        /*0924*/ 	.word	0x00000021
        /*0928*/ 	.word	0x00028830
        /*092c*/ 	.short	0x0101
        /*092e*/ 	.byte	0x3f
	.zero		1


	//   ....[45]....
        /*0930*/ 	.word	0x0000b440
        /*0934*/ 	.word	0x00000000
        /*0938*/ 	.word	0x00028860
        /*093c*/ 	.short	0x010a
        /*093e*/ 	.byte	0x3f
	.zero		1


	//   ....[46]....
        /*0940*/ 	.word	0x0000b990
        /*0944*/ 	.word	0x00000000
        /*0948*/ 	.word	0x00028850
        /*094c*/ 	.short	0x0107
        /*094e*/ 	.byte	0x3f
	.zero		1


	//   ....[47]....
        /*0950*/ 	.word	0x0000ba70
        /*0954*/ 	.word	0x00000000
        /*0958*/ 	.word	0x00028850
        /*095c*/ 	.short	0x0101
        /*095e*/ 	.byte	0x3f
	.zero		1


	//   ....[48]....
        /*0960*/ 	.word	0x0000bbf0
        /*0964*/ 	.word	0x00000000
        /*0968*/ 	.word	0x00028860
        /*096c*/ 	.short	0x010a
        /*096e*/ 	.byte	0x3f
	.zero		1


	//   ....[49]....
        /*0970*/ 	.word	0x0000c170
        /*0974*/ 	.word	0x00000000
        /*0978*/ 	.word	0x00028850
        /*097c*/ 	.short	0x0107
        /*097e*/ 	.byte	0x3f
	.zero		1


	//   ....[50]....
        /*0980*/ 	.word	0x0000c220
        /*0984*/ 	.word	0x00000000
        /*0988*/ 	.word	0x00028850
        /*098c*/ 	.short	0x0101
        /*098e*/ 	.byte	0x3f
	.zero		1


	//   ....[51]....
        /*0990*/ 	.word	0x0000c2c0
        /*0994*/ 	.word	0x00000007
        /*0998*/ 	.word	0x00028820
        /*099c*/ 	.short	0x010a
        /*099e*/ 	.byte	0x3f
	.zero		1


	//   ....[52]....
        /*09a0*/ 	.word	0x0000c3f0
        /*09a4*/ 	.word	0x00000005
        /*09a8*/ 	.word	0x00028840
        /*09ac*/ 	.short	0x010a
        /*09ae*/ 	.byte	0x3f
	.zero		1


	//   ....[53]....
        /*09b0*/ 	.word	0x0000c490
        /*09b4*/ 	.word	0x00000007
        /*09b8*/ 	.word	0x00028840
        /*09bc*/ 	.short	0x010a
        /*09be*/ 	.byte	0x3f
	.zero		1


	//   ....[54]....
        /*09c0*/ 	.word	0x0000c4d0
        /*09c4*/ 	.word	0x00000005
        /*09c8*/ 	.word	0x00028860
        /*09cc*/ 	.short	0x010a
        /*09ce*/ 	.byte	0x3f
	.zero		1


	//   ....[55]....
        /*09d0*/ 	.word	0x0000c510
        /*09d4*/ 	.word	0x00000007
        /*09d8*/ 	.word	0x00028860
        /*09dc*/ 	.short	0x010a
        /*09de*/ 	.byte	0x3f
	.zero		1


	//   ....[56]....
        /*09e0*/ 	.word	0x0000c580
        /*09e4*/ 	.word	0x00000000
        /*09e8*/ 	.word	0x00028800
        /*09ec*/ 	.short	0x010a
        /*09ee*/ 	.byte	0x3f
	.zero		1


	//   ....[57]....
        /*09f0*/ 	.word	0x0000c5e0
        /*09f4*/ 	.word	0x00000004
        /*09f8*/ 	.word	0x00028830
        /*09fc*/ 	.short	0x010a
        /*09fe*/ 	.byte	0x3f
	.zero		1


	//   ....[58]....
        /*0a00*/ 	.word	0x0000c640
        /*0a04*/ 	.word	0x00000009
        /*0a08*/ 	.word	0x00028830
        /*0a0c*/ 	.short	0x010a
        /*0a0e*/ 	.byte	0x3f
	.zero		1


	//   ....[59]....
        /*0a10*/ 	.word	0x0000c6a0
        /*0a14*/ 	.word	0x0000000a
        /*0a18*/ 	.word	0x00028850
        /*0a1c*/ 	.short	0x010a
        /*0a1e*/ 	.byte	0x3f
	.zero		1


	//   ....[60]....
        /*0a20*/ 	.word	0x0000c700
        /*0a24*/ 	.word	0x00000003
        /*0a28*/ 	.word	0x00028850
        /*0a2c*/ 	.short	0x010a
        /*0a2e*/ 	.byte	0x3f
	.zero		1


	//   ....[61]....
        /*0a30*/ 	.word	0x0000c7e0
        /*0a34*/ 	.word	0x00000003
        /*0a38*/ 	.word	0x00028840
        /*0a3c*/ 	.short	0x010a
        /*0a3e*/ 	.byte	0x3f
	.zero		1


	//   ....[62]....
        /*0a40*/ 	.word	0x0000dc20
        /*0a44*/ 	.word	0x00000003
        /*0a48*/ 	.word	0x00028820
        /*0a4c*/ 	.short	0x010a
        /*0a4e*/ 	.byte	0x3f
	.zero		1


	//   ....[63]....
        /*0a50*/ 	.word	0x0000dc70
        /*0a54*/ 	.word	0x00000021
        /*0a58*/ 	.word	0x00028840
        /*0a5c*/ 	.short	0x010a
        /*0a5e*/ 	.byte	0x3f
	.zero		1


	//   ....[64]....
        /*0a60*/ 	.word	0x0000e630
        /*0a64*/ 	.word	0x00000000
        /*0a68*/ 	.word	0x00028860
        /*0a6c*/ 	.short	0x010a
        /*0a6e*/ 	.byte	0x3f
	.zero		1


	//   ....[65]....
        /*0a70*/ 	.word	0x0000f150
        /*0a74*/ 	.word	0x00000000
        /*0a78*/ 	.word	0x00028860
        /*0a7c*/ 	.short	0x010a
        /*0a7e*/ 	.byte	0x3f
	.zero		1


	//   ....[66]....
        /*0a80*/ 	.word	0x0000fc00
        /*0a84*/ 	.word	0x00000007
        /*0a88*/ 	.word	0x00028820
        /*0a8c*/ 	.short	0x010a
        /*0a8e*/ 	.byte	0x3f
	.zero		1


	//   ....[67]....
        /*0a90*/ 	.word	0x0000fd70
        /*0a94*/ 	.word	0x00000005
        /*0a98*/ 	.word	0x00028840
        /*0a9c*/ 	.short	0x010a
        /*0a9e*/ 	.byte	0x3f
	.zero		1


	//   ....[68]....
        /*0aa0*/ 	.word	0x0000fdc0
        /*0aa4*/ 	.word	0x00000007
        /*0aa8*/ 	.word	0x00028840
        /*0aac*/ 	.short	0x010a
        /*0aae*/ 	.byte	0x3f
	.zero		1


	//   ....[69]....
        /*0ab0*/ 	.word	0x0000fe10
        /*0ab4*/ 	.word	0x00000005
        /*0ab8*/ 	.word	0x00028860
        /*0abc*/ 	.short	0x010a
        /*0abe*/ 	.byte	0x3f
	.zero		1


	//----- nvinfo : EIATTR_NUM_MBARRIERS
	.align		4
.L_86:
        /*0ac0*/ 	.byte	0x03, 0x38
        /*0ac2*/ 	.short	0x0016


	//----- nvinfo : EIATTR_EXIT_INSTR_OFFSETS
	.align		4
        /*0ac4*/ 	.byte	0x04, 0x1c
        /*0ac6*/ 	.short	(.L_88 - .L_87)


	//   ....[0]....
.L_87:
        /*0ac8*/ 	.word	0x0000c560


	//----- nvinfo : EIATTR_MAX_THREADS
	.align		4
.L_88:
        /*0acc*/ 	.byte	0x04, 0x05
        /*0ace*/ 	.short	(.L_90 - .L_89)
.L_89:
        /*0ad0*/ 	.word	0x00000180
        /*0ad4*/ 	.word	0x00000001
        /*0ad8*/ 	.word	0x00000001


	//----- nvinfo : EIATTR_CRS_STACK_SIZE
	.align		4
.L_90:
        /*0adc*/ 	.byte	0x04, 0x1e
        /*0ade*/ 	.short	(.L_92 - .L_91)
.L_91:
        /*0ae0*/ 	.word	0x00000000


	//----- nvinfo : EIATTR_CBANK_PARAM_SIZE
	.align		4
.L_92:
        /*0ae4*/ 	.byte	0x03, 0x19
        /*0ae6*/ 	.short	0x0a70


	//----- nvinfo : EIATTR_PARAM_CBANK
	.align		4
        /*0ae8*/ 	.byte	0x04, 0x0a
        /*0aea*/ 	.short	(.L_94 - .L_93)
	.align		4
.L_93:
        /*0aec*/ 	.word	index@(.nv.constant0._ZN7cutlass13device_kernelIN5flash11enable_sm90INS1_16FlashAttnFwdSm90INS1_25CollectiveMainloopFwdSm90ILi2EN4cute5tupleIJNS5_1CILi1EEES8_S8_EEENS6_IJNS7_ILi128EEESA_SA_EEELi128ENS_10bfloat16_tEfNS_4arch4Sm90ELb0ELb0ELb1ELb0ELb1ELb0ELb0ELb1ELb1ELb1ELb1ELb0EEENS1_21CollectiveEpilogueFwdISB_S9_SC_SE_Li256ELb0ELb1ELb1ELb0EEENS1_19SingleTileSchedulerILb0ELb1ELb1ELi128EEEEEEEEEvNT_6ParamsE)
        /*0af0*/ 	.short	0x0210
        /*0af2*/ 	.short	0x0a70


	//----- nvinfo : EIATTR_SW_WAR
	.align		4
.L_94:
        /*0af4*/ 	.byte	0x04, 0x36
        /*0af6*/ 	.short	(.L_96 - .L_95)
.L_95:
        /*0af8*/ 	.word	0x00000008
.L_96:


//--------------------- .nv.info._ZN7cutlass13device_kernelIN5flash11enable_sm90INS1_16FlashAttnFwdSm90INS1_25CollectiveMainloopFwdSm90ILi2EN4cute5tupleIJNS5_1CILi1EEES8_S8_EEENS6_IJNS7_ILi128EEESA_SA_EEELi128ENS_10bfloat16_tEfNS_4arch4Sm90ELb0ELb0ELb1ELb1ELb1ELb0ELb0ELb1ELb1ELb1ELb1ELb0EEENS1_21CollectiveEpilogueFwdISB_S9_SC_SE_Li256ELb1ELb1ELb1ELb0EEENS1_36VarlenDynamicPersistentTileSchedulerILi128ELi128ELi256ELi128ELb1ELb1ELb1ELb0ELb1ELb1EEEEEEEEEvNT_6ParamsE --------------------------
	.section	.nv.info._ZN7cutlass13device_kernelIN5flash11enable_sm90INS1_16FlashAttnFwdSm90INS1_25CollectiveMainloopFwdSm90ILi2EN4cute5tupleIJNS5_1CILi1EEES8_S8_EEENS6_IJNS7_ILi128EEESA_SA_EEELi128ENS_10bfloat16_tEfNS_4arch4Sm90ELb0ELb0ELb1ELb1ELb1ELb0ELb0ELb1ELb1ELb1ELb1ELb0EEENS1_21CollectiveEpilogueFwdISB_S9_SC_SE_Li256ELb1ELb1ELb1ELb0EEENS1_36VarlenDynamicPersistentTileSchedulerILi128ELi128ELi256ELi128ELb1ELb1ELb1ELb0ELb1ELb1EEEEEEEEEvNT_6ParamsE,"",@"SHT_CUDA_INFO"
	.sectionflags	@""
	.align	4


	//----- nvinfo : EIATTR_CUDA_API_VERSION
	.align		4
        /*0000*/ 	.byte	0x04, 0x37
        /*0002*/ 	.short	(.L_98 - .L_97)
.L_97:
        /*0004*/ 	.word	0x00000082


	//----- nvinfo : EIATTR_KPARAM_INFO
	.align		4
.L_98:
        /*0008*/ 	.byte	0x04, 0x17
        /*000a*/ 	.short	(.L_100 - .L_99)
.L_99:
        /*000c*/ 	.word	0x00000000
        /*0010*/ 	.short	0x0000
        /*0012*/ 	.short	0x0070
        /*0014*/ 	.byte	0x00, 0xf0, 0x01, 0x2a


	//----- nvinfo : EIATTR_SPARSE_MMA_MASK
	.align		4
.L_100:
        /*0018*/ 	.byte	0x03, 0x50
        /*001a*/ 	.short	0x0000


	//----- nvinfo : EIATTR_MAXREG_COUNT
	.align		4
        /*001c*/ 	.byte	0x03, 0x1b
        /*001e*/ 	.short	0x00a8


	//----- nvinfo : EIATTR_NUM_BARRIERS
	.align		4
        /*0020*/ 	.byte	0x02, 0x4c
        /*0022*/ 	.byte	0x10
	.zero		1


	//----- nvinfo : EIATTR_EXTERNS
	.align		4
        /*0024*/ 	.byte	0x04, 0x0f
        /*0026*/ 	.short	(.L_102 - .L_101)


	//   ....[0]....
	.align		4
.L_101:
        /*0028*/ 	.word	index@(__assertfail)


	//----- nvinfo : EIATTR_ANNOTATIONS
	.align		4
.L_102:
        /*002c*/ 	.byte	0x04, 0x55
        /*002e*/ 	.short	(.L_104 - .L_103)


	//   ....[0]....
.L_103:
        /*0030*/ 	.word	0x00000001
        /*0034*/ 	.byte	0x60, 0x08, 0x00, 0x00, 0x01, 0x00, 0x00, 0x00, 0xb0, 0x09, 0x00, 0x00, 0x01, 0x00, 0x00, 0x00
        /* <DEDUP_REMOVED lines=16> */
        /*0144*/ 	.byte	0x60, 0xfc, 0x00, 0x00, 0x01, 0x00, 0x00, 0x00, 0x00, 0xfe, 0x00, 0x00


	//----- nvinfo : EIATTR_MERCURY_ISA_VERSION
	.align		4
.L_104:
        /*0150*/ 	.byte	0x03, 0x5f
        /*0152*/ 	.short	0x0101


	//----- nvinfo : EIATTR_UNUSED_LOAD_BYTE_OFFSET
	.align		4
        /*0154*/ 	.byte	0x04, 0x44
        /*0156*/ 	.short	(.L_106 - .L_105)


	//   ....[0]....
.L_105:
        /*0158*/ 	.word	0x00000960
        /*015c*/ 	.word	0x0000fff0


	//   ....[1]....
        /*0160*/ 	.word	0x00007910
        /*0164*/ 	.word	0x0000fff0


	//----- nvinfo : EIATTR_INT_WARP_WIDE_INSTR_OFFSETS
	.align		4
.L_106:
        /*0168*/ 	.byte	0x04, 0x31
        /*016a*/ 	.short	(.L_108 - .L_107)


	//   ....[0]....
.L_107:
        /*016c*/ 	.word	0x000000c0


	//   ....[1]....
        /*0170*/ 	.word	0x000000d0


	//   ....[2]....
        /*0174*/ 	.word	0x00000170


	//   ....[3]....
        /*0178*/ 	.word	0x0000ba00


	//   ....[4]....
        /*017c*/ 	.word	0x0000ba90


	//   ....[5]....
        /*0180*/ 	.word	0x0000e890


	//   ....[6]....
        /*0184*/ 	.word	0x0000e920


	//----- nvinfo : EIATTR_COOP_GROUP_MASK_REGIDS
	.align		4
.L_108:
        /*0188*/ 	.byte	0x04, 0x29
        /*018a*/ 	.short	(.L_110 - .L_109)


	//   ....[0]....
.L_109:
        /*018c*/ 	.word	0xffffffff


	//   ....[1]....
        /*0190*/ 	.word	0xffffffff


	//   ....[2]....
        /*0194*/ 	.word	0xffffffff


	//   ....[3]....
        /*0198*/ 	.word	0xffffffff


	//   ....[4]....
        /*019c*/ 	.word	0xffffffff


	//   ....[5]....
        /*01a0*/ 	.word	0xffffffff


	//   ....[6]....
        /*01a4*/ 	.word	0xffffffff


	//   ....[7]....
        /*01a8*/ 	.word	0xffffffff


	//   ....[8]....
        /*01ac*/ 	.word	0xffffffff


	//   ....[9]....
        /*01b0*/ 	.word	0xffffffff


	//   ....[10]....
        /*01b4*/ 	.word	0xffffffff


	//   ....[11]....
        /*01b8*/ 	.word	0xffffffff


	//   ....[12]....
        /*01bc*/ 	.word	0xffffffff


	//   ....[13]....
        /*01c0*/ 	.word	0xffffffff


	//   ....[14]....
        /*01c4*/ 	.word	0xffffffff


	//   ....[15]....
        /*01c8*/ 	.word	0xffffffff


	//   ....[16]....
        /*01cc*/ 	.word	0xffffffff


	//   ....[17]....
        /*01d0*/ 	.word	0xffffffff


	//   ....[18]....
        /*01d4*/ 	.word	0xffffffff


	//   ....[19]....
        /*01d8*/ 	.word	0xffffffff


	//   ....[20]....
        /*01dc*/ 	.word	0xffffffff


	//   ....[21]....
        /*01e0*/ 	.word	0xffffffff


	//   ....[22]....
        /*01e4*/ 	.word	0xffffffff


	//   ....[23]....
        /*01e8*/ 	.word	0xffffffff


	//   ....[24]....
        /*01ec*/ 	.word	0xffffffff


	//   ....[25]....
        /*01f0*/ 	.word	0xffffffff


	//   ....[26]....
        /*01f4*/ 	.word	0xffffffff


	//   ....[27]....
        /*01f8*/ 	.word	0xffffffff


	//   ....[28]....
        /*01fc*/ 	.word	0xffffffff


	//   ....[29]....
        /*0200*/ 	.word	0xffffffff


	//   ....[30]....
        /*0204*/ 	.word	0xffffffff


	//   ....[31]....
        /*0208*/ 	.word	0xffffffff


	//   ....[32]....
        /*020c*/ 	.word	0xffffffff


	//   ....[33]....
        /*0210*/ 	.word	0xffffffff


	//   ....[34]....
        /*0214*/ 	.word	0xffffffff


	//   ....[35]....
        /*0218*/ 	.word	0xffffffff


	//   ....[36]....
        /*021c*/ 	.word	0xffffffff


	//   ....[37]....
        /*0220*/ 	.word	0xffffffff


	//   ....[38]....
        /*0224*/ 	.word	0xffffffff


	//   ....[39]....
        /*0228*/ 	.word	0xffffffff


	//   ....[40]....
        /*022c*/ 	.word	0xffffffff


	//   ....[41]....
        /*0230*/ 	.word	0xffffffff


	//   ....[42]....
        /*0234*/ 	.word	0xffffffff


	//   ....[43]....
        /*0238*/ 	.word	0xffffffff


	//   ....[44]....
        /*023c*/ 	.word	0xffffffff


	//   ....[45]....
        /*0240*/ 	.word	0xffffffff


	//   ....[46]....
        /*0244*/ 	.word	0xffffffff


	//   ....[47]....
        /*0248*/ 	.word	0xffffffff


	//   ....[48]....
        /*024c*/ 	.word	0xffffffff


	//   ....[49]....
        /*0250*/ 	.word	0xffffffff


	//   ....[50]....
        /*0254*/ 	.word	0xffffffff


	//   ....[51]....
        /*0258*/ 	.word	0xffffffff


	//   ....[52]....
        /*025c*/ 	.word	0xffffffff


	//   ....[53]....
        /*0260*/ 	.word	0xffffffff


	//   ....[54]....
        /*0264*/ 	.word	0xffffffff


	//   ....[55]....
        /*0268*/ 	.word	0xffffffff


	//   ....[56]....
        /*026c*/ 	.word	0xffffffff


	//   ....[57]....
        /*0270*/ 	.word	0xffffffff


	//   ....[58]....
        /*0274*/ 	.word	0xffffffff


	//   ....[59]....
        /*0278*/ 	.word	0xffffffff


	//   ....[60]....
        /*027c*/ 	.word	0xffffffff


	//   ....[61]....
        /*0280*/ 	.word	0xffffffff


	//   ....[62]....
        /*0284*/ 	.word	0xffffffff


	//   ....[63]....
        /*0288*/ 	.word	0xffffffff


	//   ....[64]....
        /*028c*/ 	.word	0xffffffff


	//   ....[65]....
        /*0290*/ 	.word	0xffffffff


	//   ....[66]....
        /*0294*/ 	.word	0xffffffff


	//   ....[67]....
        /*0298*/ 	.word	0xffffffff


	//   ....[68]....
        /*029c*/ 	.word	0xffffffff


	//   ....[69]....
        /*02a0*/ 	.word	0xffffffff


	//   ....[70]....
        /*02a4*/ 	.word	0xffffffff


	//   ....[71]....
        /*02a8*/ 	.word	0xffffffff


	//   ....[72]....
        /*02ac*/ 	.word	0xffffffff


	//   ....[73]....
        /*02b0*/ 	.word	0xffffffff


	//   ....[74]....
        /*02b4*/ 	.word	0xffffffff


	//   ....[75]....
        /*02b8*/ 	.word	0xffffffff


	//   ....[76]....
        /*02bc*/ 	.word	0xffffffff


	//   ....[77]....
        /*02c0*/ 	.word	0xffffffff


	//   ....[78]....
        /*02c4*/ 	.word	0xffffffff


	//   ....[79]....
        /*02c8*/ 	.word	0xffffffff


	//   ....[80]....
        /*02cc*/ 	.word	0xffffffff


	//   ....[81]....
        /*02d0*/ 	.word	0xffffffff


	//   ....[82]....
        /*02d4*/ 	.word	0xffffffff


	//   ....[83]....
        /*02d8*/ 	.word	0xffffffff


	//   ....[84]....
        /*02dc*/ 	.word	0xffffffff


	//   ....[85]....
        /*02e0*/ 	.word	0xffffffff


	//   ....[86]....
        /*02e4*/ 	.word	0xffffffff


	//   ....[87]....
        /*02e8*/ 	.word	0xffffffff


	//   ....[88]....
        /*02ec*/ 	.word	0xffffffff


	//   ....[89]....
        /*02f0*/ 	.word	0xffffffff


	//   ....[90]....
        /*02f4*/ 	.word	0xffffffff


	//   ....[91]....
        /*02f8*/ 	.word	0xffffffff


	//   ....[92]....
        /*02fc*/ 	.word	0xffffffff


	//   ....[93]....
        /*0300*/ 	.word	0xffffffff


	//   ....[94]....
        /*0304*/ 	.word	0xffffffff


	//   ....[95]....
        /*0308*/ 	.word	0xffffffff


	//   ....[96]....
        /*030c*/ 	.word	0xffffffff


	//   ....[97]....
        /*0310*/ 	.word	0xffffffff


	//   ....[98]....
        /*0314*/ 	.word	0xffffffff


	//   ....[99]....
        /*0318*/ 	.word	0xffffffff


	//   ....[100]....
        /*031c*/ 	.word	0xffffffff


	//   ....[101]....
        /*0320*/ 	.word	0xffffffff


	//   ....[102]....
        /*0324*/ 	.word	0xffffffff


	//   ....[103]....
        /*0328*/ 	.word	0xffffffff


	//   ....[104]....
        /*032c*/ 	.word	0xffffffff


	//   ....[105]....
        /*0330*/ 	.word	0xffffffff


	//   ....[106]....
        /*0334*/ 	.word	0xffffffff


	//   ....[107]....
        /*0338*/ 	.word	0xffffffff


	//   ....[108]....
        /*033c*/ 	.word	0xffffffff


	//   ....[109]....
        /*0340*/ 	.word	0xffffffff


	//   ....[110]....
        /*0344*/ 	.word	0xffffffff


	//   ....[111]....
        /*0348*/ 	.word	0xffffffff


	//   ....[112]....
        /*034c*/ 	.word	0xffffffff


	//   ....[113]....
        /*0350*/ 	.word	0xffffffff


	//   ....[114]....
        /*0354*/ 	.word	0xffffffff


	//   ....[115]....
        /*0358*/ 	.word	0xffffffff


	//   ....[116]....
        /*035c*/ 	.word	0xffffffff


	//   ....[117]....
        /*0360*/ 	.word	0xffffffff


	//   ....[118]....
        /*0364*/ 	.word	0xffffffff


	//   ....[119]....
        /*0368*/ 	.word	0xffffffff


	//   ....[120]....
        /*036c*/ 	.word	0xffffffff


	//   ....[121]....
        /*0370*/ 	.word	0xffffffff


	//   ....[122]....
        /*0374*/ 	.word	0xffffffff


	//   ....[123]....
        /*0378*/ 	.word	0xffffffff


	//   ....[124]....
        /*037c*/ 	.word	0xffffffff


	//   ....[125]....
        /*0380*/ 	.word	0xffffffff


	//   ....[126]....
        /*0384*/ 	.word	0xffffffff


	//   ....[127]....
        /*0388*/ 	.word	0xffffffff


	//   ....[128]....
        /*038c*/ 	.word	0xffffffff


	//   ....[129]....
        /*0390*/ 	.word	0xffffffff


	//   ....[130]....
        /*0394*/ 	.word	0xffffffff


	//   ....[131]....
        /*0398*/ 	.word	0xffffffff


	//   ....[132]....
        /*039c*/ 	.word	0xffffffff


	//   ....[133]....
        /*03a0*/ 	.word	0xffffffff


	//   ....[134]....
        /*03a4*/ 	.word	0xffffffff


	//   ....[135]....
        /*03a8*/ 	.word	0xffffffff


	//   ....[136]....
        /*03ac*/ 	.word	0xffffffff


	//   ....[137]....
        /*03b0*/ 	.word	0xffffffff


	//   ....[138]....
        /*03b4*/ 	.word	0xffffffff


	//   ....[139]....
        /*03b8*/ 	.word	0xffffffff


	//   ....[140]....
        /*03bc*/ 	.word	0xffffffff


	//   ....[141]....
        /*03c0*/ 	.word	0xffffffff


	//   ....[142]....
        /*03c4*/ 	.word	0xffffffff


	//   ....[143]....
        /*03c8*/ 	.word	0xffffffff


	//   ....[144]....
        /*03cc*/ 	.word	0xffffffff


	//   ....[145]....
        /*03d0*/ 	.word	0xffffffff


	//   ....[146]....
        /*03d4*/ 	.word	0xffffffff


	//   ....[147]....
        /*03d8*/ 	.word	0xffffffff


	//   ....[148]....
        /*03dc*/ 	.word	0xffffffff


	//   ....[149]....
        /*03e0*/ 	.word	0xffffffff


	//   ....[150]....
        /*03e4*/ 	.word	0xffffffff


	//   ....[151]....
        /*03e8*/ 	.word	0xffffffff


	//   ....[152]....
        /*03ec*/ 	.word	0xffffffff


	//   ....[153]....
        /*03f0*/ 	.word	0xffffffff


	//   ....[154]....
        /*03f4*/ 	.word	0xffffffff


	//   ....[155]....
        /*03f8*/ 	.word	0xffffffff


	//   ....[156]....
        /*03fc*/ 	.word	0xffffffff


	//   ....[157]....
        /*0400*/ 	.word	0xffffffff


	//   ....[158]....
        /*0404*/ 	.word	0xffffffff


	//   ....[159]....
        /*0408*/ 	.word	0x0500000f


	//   ....[160]....
        /*040c*/ 	.word	0x0500000f


	//   ....[161]....
        /*0410*/ 	.word	0x0500000f


	//   ....[162]....
        /*0414*/ 	.word	0x0500000f


	//   ....[163]....
        /*0418*/ 	.word	0x0500000f


	//   ....[164]....
        /*041c*/ 	.word	0x0500000f


	//   ....[165]....
        /*0420*/ 	.word	0x0500000f


	//   ....[166]....
        /*0424*/ 	.word	0x0500000f


	//   ....[167]....
        /*0428*/ 	.word	0x0500000f


	//   ....[168]....
        /*042c*/ 	.word	0x0500000f


	//   ....[169]....
        /*0430*/ 	.word	0x0500000f


	//   ....[170]....
        /*0434*/ 	.word	0x0500000f


	//   ....[171]....
        /*0438*/ 	.word	0x0500000f


	//   ....[172]....
        /*043c*/ 	.word	0x0500000f


	//   ....[173]....
        /*0440*/ 	.word	0x0500000f


	//   ....[174]....
        /*0444*/ 	.word	0x0500000f


	//   ....[175]....
        /*0448*/ 	.word	0x0500000f


	//   ....[176]....
        /*044c*/ 	.word	0x0500000f


	//   ....[177]....
        /*0450*/ 	.word	0x0500000f


	//   ....[178]....
        /*0454*/ 	.word	0x0500000f


	//   ....[179]....
        /*0458*/ 	.word	0x0500000f


	//   ....[180]....
        /*045c*/ 	.word	0x0500000f


	//   ....[181]....
        /*0460*/ 	.word	0x0500000f


	//   ....[182]....
        /*0464*/ 	.word	0x0500000f


	//   ....[183]....
        /*0468*/ 	.word	0x0500000f


	//   ....[184]....
        /*046c*/ 	.word	0x0500000f


	//   ....[185]....
        /*0470*/ 	.word	0x0500000f


	//   ....[186]....
        /*0474*/ 	.word	0x0500000f


	//   ....[187]....
        /*0478*/ 	.word	0x0500000f


	//   ....[188]....
        /*047c*/ 	.word	0x0500000f


	//   ....[189]....
        /*0480*/ 	.word	0x0500000f


	//   ....[190]....
        /*0484*/ 	.word	0x0500000f


	//   ....[191]....
        /*0488*/ 	.word	0x0500000f


	//   ....[192]....
        /*048c*/ 	.word	0x0500000f


	//   ....[193]....
        /*0490*/ 	.word	0x0500000f


	//   ....[194]....
        /*0494*/ 	.word	0x0500000f


	//   ....[195]....
        /*0498*/ 	.word	0x0500000f


	//   ....[196]....
        /*049c*/ 	.word	0x0500000f


	//   ....[197]....
        /*04a0*/ 	.word	0x0500000f


	//   ....[198]....
        /*04a4*/ 	.word	0x0500000f


	//   ....[199]....
        /*04a8*/ 	.word	0x0500000f


	//   ....[200]....
        /*04ac*/ 	.word	0x0500000f


	//   ....[201]....
        /*04b0*/ 	.word	0x0500000f


	//   ....[202]....
        /*04b4*/ 	.word	0x0500000f


	//   ....[203]....
        /*04b8*/ 	.word	0x0500000f


	//   ....[204]....
        /*04bc*/ 	.word	0x0500000f


	//   ....[205]....
        /*04c0*/ 	.word	0x0500000f


	//   ....[206]....
        /*04c4*/ 	.word	0x0500000f


	//   ....[207]....
        /*04c8*/ 	.word	0x0500000f


	//   ....[208]....
        /*04cc*/ 	.word	0x0500000f


	//   ....[209]....
        /*04d0*/ 	.word	0x0500000f


	//   ....[210]....
        /*04d4*/ 	.word	0x0500000f


	//   ....[211]....
        /*04d8*/ 	.word	0x0500000f


	//   ....[212]....
        /*04dc*/ 	.word	0x0500000f


	//   ....[213]....
        /*04e0*/ 	.word	0x0500000f


	//   ....[214]....
        /*04e4*/ 	.word	0x0500000f


	//   ....[215]....
        /*04e8*/ 	.word	0x0500000f


	//   ....[216]....
        /*04ec*/ 	.word	0x0500000f


	//   ....[217]....
        /*04f0*/ 	.word	0x0500000f


	//   ....[218]....
        /*04f4*/ 	.word	0x0500000f


	//   ....[219]....
        /*04f8*/ 	.word	0x0500000f


	//   ....[220]....
        /*04fc*/ 	.word	0x0500000f


	//   ....[221]....
        /*0500*/ 	.word	0x0500000f


	//   ....[222]....
        /*0504*/ 	.word	0x0500000f


	//   ....[223]....
        /*0508*/ 	.word	0x0500000f


	//   ....[224]....
        /*050c*/ 	.word	0x0500000f


	//   ....[225]....
        /*0510*/ 	.word	0x0500000f


	//   ....[226]....
        /*0514*/ 	.word	0x0500000f


	//   ....[227]....
        /*0518*/ 	.word	0x0500000f


	//   ....[228]....
        /*051c*/ 	.word	0x0500000f


	//   ....[229]....
        /*0520*/ 	.word	0x0500000f


	//   ....[230]....
        /*0524*/ 	.word	0x0500000f


	//   ....[231]....
        /*0528*/ 	.word	0x0500000f


	//   ....[232]....
        /*052c*/ 	.word	0x0500000f


	//   ....[233]....
        /*0530*/ 	.word	0x0500000f


	//   ....[234]....
        /*0534*/ 	.word	0x0500000f


	//   ....[235]....
        /*0538*/ 	.word	0x0500000f


	//   ....[236]....
        /*053c*/ 	.word	0x0500000f


	//   ....[237]....
        /*0540*/ 	.word	0x0500000f


	//   ....[238]....
        /*0544*/ 	.word	0x0500000f


	//   ....[239]....
        /*0548*/ 	.word	0x0500000f


	//   ....[240]....
        /*054c*/ 	.word	0x0500000f


	//   ....[241]....
        /*0550*/ 	.word	0x0500000f


	//   ....[242]....
        /*0554*/ 	.word	0x0500000f


	//   ....[243]....
        /*0558*/ 	.word	0x0500000f


	//   ....[244]....
        /*055c*/ 	.word	0x0500000f


	//   ....[245]....
        /*0560*/ 	.word	0x0500000f


	//   ....[246]....
        /*0564*/ 	.word	0x0500000f


	//   ....[247]....
        /*0568*/ 	.word	0x0500000f


	//   ....[248]....
        /*056c*/ 	.word	0x0500000f


	//   ....[249]....
        /*0570*/ 	.word	0x0500000f


	//   ....[250]....
        /*0574*/ 	.word	0x0500000f


	//   ....[251]....
        /*0578*/ 	.word	0x0500000f


	//   ....[252]....
        /*057c*/ 	.word	0x0500000f


	//   ....[253]....
        /*0580*/ 	.word	0x0500000f


	//   ....[254]....
        /*0584*/ 	.word	0x0500000f


	//   ....[255]....
        /*0588*/ 	.word	0x0500000f


	//   ....[0]....
        /*058c*/ 	.word	0x0500000f


	//   ....[1]....
        /*0590*/ 	.word	0x0500000f


	//   ....[2]....
        /*0594*/ 	.word	0x0500000f


	//----- nvinfo : EIATTR_COOP_GROUP_INSTR_OFFSETS
	.align		4
.L_110:
        /*0598*/ 	.byte	0x04, 0x28
        /*059a*/ 	.short	(.L_112 - .L_111)


	//   ....[0]....
.L_111:
        /*059c*/ 	.word	0x00000080


	//   ....[1]....
        /*05a0*/ 	.word	0x000000b0


	//   ....[2]....
        /*05a4*/ 	.word	0x000002d0


	//   ....[3]....
        /*05a8*/ 	.word	0x00000430


	//   ....[4]....
        /*05ac*/ 	.word	0x00000550


	//   ....[5]....
        /*05b0*/ 	.word	0x000006b0


	//   ....[6]....
        /*05b4*/ 	.word	0x000016a0


	//   ....[7]....
        /*05b8*/ 	.word	0x000031e0


	//   ....[8]....
        /*05bc*/ 	.word	0x00003220


	//   ....[9]....
        /*05c0*/ 	.word	0x000034a0


	//   ....[10]....
        /*05c4*/ 	.word	0x00003640


	//   ....[11]....
        /*05c8*/ 	.word	0x00005a60


	//   ....[12]....
        /*05cc*/ 	.word	0x00005a90


	//   ....[13]....
        /*05d0*/ 	.word	0x00005ab0


	//   ....[14]....
        /*05d4*/ 	.word	0x00005ad0


	//   ....[15]....
        /*05d8*/ 	.word	0x00006f70


	//   ....[16]....
        /*05dc*/ 	.word	0x00006fb0


	//   ....[17]....
        /*05e0*/ 	.word	0x00007090


	//   ....[18]....
        /*05e4*/ 	.word	0x000070a0


	//   ....[19]....
        /*05e8*/ 	.word	0x00008390


	//   ....[20]....
        /*05ec*/ 	.word	0x000083d0


	//   ....[21]....
        /*05f0*/ 	.word	0x000083f0


	//   ....[22]....
        /*05f4*/ 	.word	0x00008420


	//   ....[23]....
        /*05f8*/ 	.word	0x00008aa0


	//   ....[24]....
        /*05fc*/ 	.word	0x00008ad0


	//   ....[25]....
        /*0600*/ 	.word	0x00008bb0


	//   ....[26]....
        /*0604*/ 	.word	0x00008bd0


	//   ....[27]....
        /*0608*/ 	.word	0x00008c90


	//   ....[28]....
        /*060c*/ 	.word	0x00008cb0


	//   ....[29]....
        /*0610*/ 	.word	0x00008d80


	//   ....[30]....
        /*0614*/ 	.word	0x00008da0


	//   ....[31]....
        /*0618*/ 	.word	0x00009120


	//   ....[32]....
        /*061c*/ 	.word	0x00009130


	//   ....[33]....
        /*0620*/ 	.word	0x00009560


	//   ....[34]....
        /*0624*/ 	.word	0x00009570


	//   ....[35]....
        /*0628*/ 	.word	0x0000a1a0


	//   ....[36]....
        /*062c*/ 	.word	0x0000a1c0


	//   ....[37]....
        /*0630*/ 	.word	0x0000a280


	//   ....[38]....
        /*0634*/ 	.word	0x0000a2a0


	//   ....[39]....
        /*0638*/ 	.word	0x0000a360


	//   ....[40]....
        /*063c*/ 	.word	0x0000a380


	//   ....[41]....
        /*0640*/ 	.word	0x0000a450


	//   ....[42]....
        /*0644*/ 	.word	0x0000a470


	//   ....[43]....
        /*0648*/ 	.word	0x0000a5b0


	//   ....[44]....
        /*064c*/ 	.word	0x0000a7c0


	//   ....[45]....
        /*0650*/ 	.word	0x0000a7f0


	//   ....[46]....
        /*0654*/ 	.word	0x0000a820


	//   ....[47]....
        /*0658*/ 	.word	0x0000a850


	//   ....[48]....
        /*065c*/ 	.word	0x0000a880


	//   ....[49]....
        /*0660*/ 	.word	0x0000a8b0


	//   ....[50]....
        /*0664*/ 	.word	0x0000aa20


	//   ....[51]....
        /*0668*/ 	.word	0x0000aa50


	//   ....[52]....
        /*066c*/ 	.word	0x0000aa80


	//   ....[53]....
        /*0670*/ 	.word	0x0000aab0


	//   ....[54]....
        /*0674*/ 	.word	0x0000aae0


	//   ....[55]....
        /*0678*/ 	.word	0x0000ab10


	//   ....[56]....
        /*067c*/ 	.word	0x0000aba0


	//   ....[57]....
        /*0680*/ 	.word	0x0000abd0


	//   ....[58]....
        /*0684*/ 	.word	0x0000abe0


	//   ....[59]....
        /*0688*/ 	.word	0x0000ac70


	//   ....[60]....
        /*068c*/ 	.word	0x0000c500


	//   ....[61]....
        /*0690*/ 	.word	0x0000c520


	//   ....[62]....
        /*0694*/ 	.word	0x0000c5c0


	//   ....[63]....
        /*0698*/ 	.word	0x0000c5e0


	//   ....[64]....
        /*069c*/ 	.word	0x0000c670


	//   ....[65]....
        /*06a0*/ 	.word	0x0000c690


	//   ....[66]....
        /*06a4*/ 	.word	0x0000c720


	//   ....[67]....
        /*06a8*/ 	.word	0x0000c740


	//   ....[68]....
        /*06ac*/ 	.word	0x0000c7d0


	//   ....[69]....
        /*06b0*/ 	.word	0x0000c7f0


	//   ....[70]....
        /*06b4*/ 	.word	0x0000c880


	//   ....[71]....
        /*06b8*/ 	.word	0x0000c8a0


	//   ....[72]....
        /*06bc*/ 	.word	0x0000c930


	//   ....[73]....
        /*06c0*/ 	.word	0x0000c950


	//   ....[74]....
        /*06c4*/ 	.word	0x0000c960


	//   ....[75]....
        /*06c8*/ 	.word	0x0000c9e0


	//   ....[76]....
        /*06cc*/ 	.word	0x0000d0e0


	//   ....[77]....
        /*06d0*/ 	.word	0x0000d110


	//   ....[78]....
        /*06d4*/ 	.word	0x0000d170


	//   ....[79]....
        /*06d8*/ 	.word	0x0000d1b0


	//   ....[80]....
        /*06dc*/ 	.word	0x0000d1f0


	//   ....[81]....
        /*06e0*/ 	.word	0x0000d250


	//   ....[82]....
        /*06e4*/ 	.word	0x0000d2a0


	//   ....[83]....
        /*06e8*/ 	.word	0x0000d2f0


	//   ....[84]....
        /*06ec*/ 	.word	0x0000d340


	//   ....[85]....
        /*06f0*/ 	.word	0x0000d390


	//   ....[86]....
        /*06f4*/ 	.word	0x0000d3d0


	//   ....[87]....
        /*06f8*/ 	.word	0x0000d430


	//   ....[88]....
        /*06fc*/ 	.word	0x0000d480


	//   ....[89]....
        /*0700*/ 	.word	0x0000d4d0


	//   ....[90]....
        /*0704*/ 	.word	0x0000d4f0


	//   ....[91]....
        /*0708*/ 	.word	0x0000d520


	//   ....[92]....
        /*070c*/ 	.word	0x0000dc60


	//   ....[93]....
        /*0710*/ 	.word	0x0000dc90


	//   ....[94]....
        /*0714*/ 	.word	0x0000dcf0


	//   ....[95]....
        /*0718*/ 	.word	0x0000dd00


	//   ....[96]....
        /*071c*/ 	.word	0x0000dd50


	//   ....[97]....
        /*0720*/ 	.word	0x0000dd60


	//   ....[98]....
        /*0724*/ 	.word	0x0000ddb0


	//   ....[99]....
        /*0728*/ 	.word	0x0000ddc0


	//   ....[100]....
        /*072c*/ 	.word	0x0000de10


	//   ....[101]....
        /*0730*/ 	.word	0x0000de20


	//   ....[102]....
        /*0734*/ 	.word	0x0000de70


	//   ....[103]....
        /*0738*/ 	.word	0x0000de80


	//   ....[104]....
        /*073c*/ 	.word	0x0000ded0


	//   ....[105]....
        /*0740*/ 	.word	0x0000dee0


	//   ....[106]....
        /*0744*/ 	.word	0x0000def0


	//   ....[107]....
        /*0748*/ 	.word	0x0000df40


	//   ....[108]....
        /*074c*/ 	.word	0x0000e1a0


	//   ....[109]....
        /*0750*/ 	.word	0x0000e1c0


	//   ....[110]....
        /*0754*/ 	.word	0x0000e1d0


	//   ....[111]....
        /*0758*/ 	.word	0x0000e240


	//   ....[112]....
        /*075c*/ 	.word	0x0000e250


	//   ....[113]....
        /*0760*/ 	.word	0x0000e2c0


	//   ....[114]....
        /*0764*/ 	.word	0x0000e2d0


	//   ....[115]....
        /*0768*/ 	.word	0x0000e340


	//   ....[116]....
        /*076c*/ 	.word	0x0000e350


	//   ....[117]....
        /*0770*/ 	.word	0x0000e3c0


	//   ....[118]....
        /*0774*/ 	.word	0x0000e3d0


	//   ....[119]....
        /*0778*/ 	.word	0x0000e440


	//   ....[120]....
        /*077c*/ 	.word	0x0000e450


	//   ....[121]....
        /*0780*/ 	.word	0x0000e4c0


	//   ....[122]....
        /*0784*/ 	.word	0x0000e4d0


	//   ....[123]....
        /*0788*/ 	.word	0x0000e4e0


	//   ....[124]....
        /*078c*/ 	.word	0x0000ea70


	//   ....[125]....
        /*0790*/ 	.word	0x0000eab0


	//   ....[126]....
        /*0794*/ 	.word	0x0000eaf0


	//   ....[127]....
        /*0798*/ 	.word	0x0000eb10


	//   ....[128]....
        /*079c*/ 	.word	0x0000eb20


	//   ....[129]....
        /*07a0*/ 	.word	0x0000eb40


	//   ....[130]....
        /*07a4*/ 	.word	0x0000ebb0


	//   ....[131]....
        /*07a8*/ 	.word	0x0000ebd0


	//   ....[132]....
        /*07ac*/ 	.word	0x0000ec30


	//   ....[133]....
        /*07b0*/ 	.word	0x0000ec50


	//   ....[134]....
        /*07b4*/ 	.word	0x0000ecb0


	//   ....[135]....
        /*07b8*/ 	.word	0x0000ecd0


	//   ....[136]....
        /*07bc*/ 	.word	0x0000ed30


	//   ....[137]....
        /*07c0*/ 	.word	0x0000ed50


	//   ....[138]....
        /*07c4*/ 	.word	0x0000eda0


	//   ....[139]....
        /*07c8*/ 	.word	0x0000edc0


	//   ....[140]....
        /*07cc*/ 	.word	0x0000f200


	//   ....[141]....
        /*07d0*/ 	.word	0x0000f230


	//   ....[142]....
        /*07d4*/ 	.word	0x0000f290


	//   ....[143]....
        /*07d8*/ 	.word	0x0000f2c0


	//   ....[144]....
        /*07dc*/ 	.word	0x0000f2f0


	//   ....[145]....
        /*07e0*/ 	.word	0x0000f320


	//   ....[146]....
        /*07e4*/ 	.word	0x0000f350


	//   ....[147]....
        /*07e8*/ 	.word	0x0000f380


	//   ....[148]....
        /*07ec*/ 	.word	0x0000f520


	//   ....[149]....
        /*07f0*/ 	.word	0x0000f550


	//   ....[150]....
        /*07f4*/ 	.word	0x0000f580


	//   ....[151]....
        /*07f8*/ 	.word	0x0000f5b0


	//   ....[152]....
        /*07fc*/ 	.word	0x0000f5e0


	//   ....[153]....
        /*0800*/ 	.word	0x0000f610


	//   ....[154]....
        /*0804*/ 	.word	0x0000f6d0


	//   ....[155]....
        /*0808*/ 	.word	0x0000f6f0


	//   ....[156]....
        /*080c*/ 	.word	0x0000f700


	//   ....[157]....
        /*0810*/ 	.word	0x0000f760


	//   ....[158]....
        /*0814*/ 	.word	0x0000fd80


	//   ....[159]....
        /*0818*/ 	.word	0x00010260


	//   ....[160]....
        /*081c*/ 	.word	0x00010350


	//   ....[161]....
        /*0820*/ 	.word	0x000103f0


	//   ....[162]....
        /*0824*/ 	.word	0x00010450


	//   ....[163]....
        /*0828*/ 	.word	0x00010550


	//   ....[164]....
        /*082c*/ 	.word	0x000105c0


	//   ....[165]....
        /*0830*/ 	.word	0x000106c0


	//   ....[166]....
        /*0834*/ 	.word	0x00010730


	//   ....[167]....
        /*0838*/ 	.word	0x00010830


	//   ....[168]....
        /*083c*/ 	.word	0x000108a0


	//   ....[169]....
        /*0840*/ 	.word	0x000109a0


	//   ....[170]....
        /*0844*/ 	.word	0x00010a10


	//   ....[171]....
        /*0848*/ 	.word	0x00010b10


	//   ....[172]....
        /*084c*/ 	.word	0x00010b80


	//   ....[173]....
        /*0850*/ 	.word	0x00010c80


	//   ....[174]....
        /*0854*/ 	.word	0x00010cf0


	//   ....[175]....
        /*0858*/ 	.word	0x00010dd0


	//   ....[176]....
        /*085c*/ 	.word	0x00010ec0


	//   ....[177]....
        /*0860*/ 	.word	0x00010f30


	//   ....[178]....
        /*0864*/ 	.word	0x00010fb0


	//   ....[179]....
        /*0868*/ 	.word	0x00011060


	//   ....[180]....
        /*086c*/ 	.word	0x000110e0


	//   ....[181]....
        /*0870*/ 	.word	0x000111b0


	//   ....[182]....
        /*0874*/ 	.word	0x00011230


	//   ....[183]....
        /*0878*/ 	.word	0x00011300


	//   ....[184]....
        /*087c*/ 	.word	0x00011380


	//   ....[185]....
        /*0880*/ 	.word	0x00011450


	//   ....[186]....
        /*0884*/ 	.word	0x000114d0


	//   ....[187]....
        /*0888*/ 	.word	0x000115a0


	//   ....[188]....
        /*088c*/ 	.word	0x00011620


	//   ....[189]....
        /*0890*/ 	.word	0x000116f0


	//   ....[190]....
        /*0894*/ 	.word	0x00011770


	//   ....[191]....
        /*0898*/ 	.word	0x00011820


	//   ....[192]....
        /*089c*/ 	.word	0x00011950


	//   ....[193]....
        /*08a0*/ 	.word	0x000119f0


	//   ....[194]....
        /*08a4*/ 	.word	0x00011a60


	//   ....[195]....
        /*08a8*/ 	.word	0x00011b20


	//   ....[196]....
        /*08ac*/ 	.word	0x00011b80


	//   ....[197]....
        /*08b0*/ 	.word	0x00011c40


	//   ....[198]....
        /*08b4*/ 	.word	0x00011ca0


	//   ....[199]....
        /*08b8*/ 	.word	0x00011d60


	//   ....[200]....
        /*08bc*/ 	.word	0x00011dc0


	//   ....[201]....
        /*08c0*/ 	.word	0x00011e80


	//   ....[202]....
        /*08c4*/ 	.word	0x00011ee0


	//   ....[203]....
        /*08c8*/ 	.word	0x00011fa0


	//   ....[204]....
        /*08cc*/ 	.word	0x00012000


	//   ....[205]....
        /*08d0*/ 	.word	0x000120c0


	//   ....[206]....
        /*08d4*/ 	.word	0x00012120


	//   ....[207]....
        /*08d8*/ 	.word	0x000121e0


	//   ....[208]....
        /*08dc*/ 	.word	0x000122d0


	//   ....[209]....
        /*08e0*/ 	.word	0x00012370


	//   ....[210]....
        /*08e4*/ 	.word	0x000123d0


	//   ....[211]....
        /*08e8*/ 	.word	0x000124b0


	//   ....[212]....
        /*08ec*/ 	.word	0x00012510


	//   ....[213]....
        /*08f0*/ 	.word	0x000125f0


	//   ....[214]....
        /*08f4*/ 	.word	0x00012650


	//   ....[215]....
        /*08f8*/ 	.word	0x00012730


	//   ....[216]....
        /*08fc*/ 	.word	0x00012790


	//   ....[217]....
        /*0900*/ 	.word	0x00012870


	//   ....[218]....
        /*0904*/ 	.word	0x000128d0


	//   ....[219]....
        /*0908*/ 	.word	0x000129b0


	//   ....[220]....
        /*090c*/ 	.word	0x00012a10


	//   ....[221]....
        /*0910*/ 	.word	0x00012af0


	//   ....[222]....
        /*0914*/ 	.word	0x00012b50


	//   ....[223]....
        /*0918*/ 	.word	0x00012c20


	//   ....[224]....
        /*091c*/ 	.word	0x00012d40


	//   ....[225]....
        /*0920*/ 	.word	0x00012de0


	//   ....[226]....
        /*0924*/ 	.word	0x00012ea0


	//   ....[227]....
        /*0928*/ 	.word	0x00012f70


	//   ....[228]....
        /*092c*/ 	.word	0x00012fd0


	//   ....[229]....
        /*0930*/ 	.word	0x000130b0


	//   ....[230]....
        /*0934*/ 	.word	0x00013110


	//   ....[231]....
        /*0938*/ 	.word	0x000131e0


	//   ....[232]....
        /*093c*/ 	.word	0x00013240


	//   ....[233]....
        /*0940*/ 	.word	0x00013310


	//   ....[234]....
        /*0944*/ 	.word	0x00013370


	//   ....[235]....
        /*0948*/ 	.word	0x00013450


	//   ....[236]....
        /*094c*/ 	.word	0x000134b0


	//   ....[237]....
        /*0950*/ 	.word	0x00013580


	//   ....[238]....
        /*0954*/ 	.word	0x000135e0


	//   ....[239]....
        /*0958*/ 	.word	0x000136a0


	//   ....[240]....
        /*095c*/ 	.word	0x00013730


	//   ....[241]....
        /*0960*/ 	.word	0x000137d0


	//   ....[242]....
        /*0964*/ 	.word	0x00013950


	//   ....[243]....
        /*0968*/ 	.word	0x000139c0


	//   ....[244]....
        /*096c*/ 	.word	0x00013a30


	//   ....[245]....
        /*0970*/ 	.word	0x00013aa0


	//   ....[246]....
        /*0974*/ 	.word	0x00013b10


	//   ....[247]....
        /*0978*/ 	.word	0x00013b90


	//   ....[248]....
        /*097c*/ 	.word	0x00013c10


	//   ....[249]....
        /*0980*/ 	.word	0x00013ca0


	//   ....[250]....
        /*0984*/ 	.word	0x00013d10


	//   ....[251]....
        /*0988*/ 	.word	0x00013d80


	//   ....[252]....
        /*098c*/ 	.word	0x00013df0


	//   ....[253]....
        /*0990*/ 	.word	0x00013e70


	//   ....[254]....
        /*0994*/ 	.word	0x00013ee0


	//   ....[255]....
        /*0998*/ 	.word	0x00013f80


	//   ....[0]....
        /*099c*/ 	.word	0x00013fd0


	//   ....[1]....
        /*09a0*/ 	.word	0x00014060


	//   ....[2]....
        /*09a4*/ 	.word	0x00014190


	//----- nvinfo : EIATTR_REG_RECONFIG
	.align		4
.L_112:
        /*09a8*/ 	.byte	0x01, 0x54
	.zero		2


	//----- nvinfo : EIATTR_SYSCALL_OFFSETS
	.align		4
        /*09ac*/ 	.byte	0x04, 0x46
        /*09ae*/ 	.short	(.L_114 - .L_113)


	//   ....[0]....
.L_113:
        /*09b0*/ 	.word	0x00001880


	//   ....[1]....
        /*09b4*/ 	.word	0x0000bbf0


	//   ....[2]....
        /*09b8*/ 	.word	0x0000bd40


	//   ....[3]....
        /*09bc*/ 	.word	0x0000be30


	//   ....[4]....
        /*09c0*/ 	.word	0x0000cd90


	//----- nvinfo : EIATTR_MBARRIER_INSTR_OFFSETS
	.align		4
.L_114:
        /*09c4*/ 	.byte	0x04, 0x39
        /*09c6*/ 	.short	(.L_116 - .L_115)


	//   ....[0]....
.L_115:
        /*09c8*/ 	.word	0x00000180
        /*09cc*/ 	.word	0x000000ff
        /*09d0*/ 	.word	0x00028800
        /*09d4*/ 	.short	0x0100
        /*09d6*/ 	.byte	0x08
	.zero		1


	//   ....[1]....
        /*09d8*/ 	.word	0x00000190
        /*09dc*/ 	.word	0x000000ff
        /*09e0*/ 	.word	0x00028820
        /*09e4*/ 	.short	0x0100
        /*09e6*/ 	.byte	0x08
	.zero		1


	//   ....[2]....
        /*09e8*/ 	.word	0x00000280
        /*09ec*/ 	.word	0x000000ff
        /*09f0*/ 	.word	0x00028830
        /*09f4*/ 	.short	0x0100
        /*09f6*/ 	.byte	0x08
	.zero		1


	//   ....[3]....
        /*09f8*/ 	.word	0x00000290
        /*09fc*/ 	.word	0x000000ff
        /*0a00*/ 	.word	0x00028840
        /*0a04*/ 	.short	0x0100
        /*0a06*/ 	.byte	0x08
	.zero		1


	//   ....[4]....
        /*0a08*/ 	.word	0x000002a0
        /*0a0c*/ 	.word	0x000000ff
        /*0a10*/ 	.word	0x00028838
        /*0a14*/ 	.short	0x0100
        /*0a16*/ 	.byte	0x08
	.zero		1


	//   ....[5]....
        /*0a18*/ 	.word	0x000002b0
        /*0a1c*/ 	.word	0x000000ff
        /*0a20*/ 	.word	0x00028848
        /*0a24*/ 	.short	0x0100
        /*0a26*/ 	.byte	0x08
	.zero		1


	//   ....[6]....
        /*0a28*/ 	.word	0x000003e0
        /*0a2c*/ 	.word	0x000000ff
        /*0a30*/ 	.word	0x00028850
        /*0a34*/ 	.short	0x0100
        /*0a36*/ 	.byte	0x08
	.zero		1


	//   ....[7]....
        /*0a38*/ 	.word	0x000003f0
        /*0a3c*/ 	.word	0x000000ff
        /*0a40*/ 	.word	0x00028860
        /*0a44*/ 	.short	0x0100
        /*0a46*/ 	.byte	0x08
	.zero		1


	//   ....[8]....
        /*0a48*/ 	.word	0x00000400
        /*0a4c*/ 	.word	0x000000ff
        /*0a50*/ 	.word	0x00028858
        /*0a54*/ 	.short	0x0100
        /*0a56*/ 	.byte	0x08
	.zero		1


	//   ....[9]....
        /*0a58*/ 	.word	0x00000410
        /*0a5c*/ 	.word	0x000000ff
        /*0a60*/ 	.word	0x00028868
        /*0a64*/ 	.short	0x0100
        /*0a66*/ 	.byte	0x08
	.zero		1


	//   ....[10]....
        /*0a68*/ 	.word	0x00000500
        /*0a6c*/ 	.word	0x000000ff
        /*0a70*/ 	.word	0x00028870
        /*0a74*/ 	.short	0x0100
        /*0a76*/ 	.byte	0x06
	.zero		1


	//   ....[11]....
        /*0a78*/ 	.word	0x00000510
        /*0a7c*/ 	.word	0x000000ff
        /*0a80*/ 	.word	0x00028880
        /*0a84*/ 	.short	0x0100
        /*0a86*/ 	.byte	0x06
	.zero		1


	//   ....[12]....
        /*0a88*/ 	.word	0x00000520
        /*0a8c*/ 	.word	0x000000ff
        /*0a90*/ 	.word	0x00028878
        /*0a94*/ 	.short	0x0100
        /*0a96*/ 	.byte	0x06
	.zero		1


	//   ....[13]....
        /*0a98*/ 	.word	0x00000530
        /*0a9c*/ 	.word	0x000000ff
        /*0aa0*/ 	.word	0x00028888
        /*0aa4*/ 	.short	0x0100
        /*0aa6*/ 	.byte	0x06
	.zero		1


	//   ....[14]....
        /*0aa8*/ 	.word	0x00000660
        /*0aac*/ 	.word	0x000000ff
        /*0ab0*/ 	.word	0x00028890
        /*0ab4*/ 	.short	0x0100
        /*0ab6*/ 	.byte	0x08
	.zero		1


	//   ....[15]....
        /*0ab8*/ 	.word	0x00000670
        /*0abc*/ 	.word	0x000000ff
        /*0ac0*/ 	.word	0x000288a0
        /*0ac4*/ 	.short	0x0100
        /*0ac6*/ 	.byte	0x08
	.zero		1


	//   ....[16]....
        /*0ac8*/ 	.word	0x00000680
        /*0acc*/ 	.word	0x000000ff
        /*0ad0*/ 	.word	0x00028898
        /*0ad4*/ 	.short	0x0100
        /*0ad6*/ 	.byte	0x08
	.zero		1


	//   ....[17]....
        /*0ad8*/ 	.word	0x00000690
        /*0adc*/ 	.word	0x000000ff
        /*0ae0*/ 	.word	0x000288a8
        /*0ae4*/ 	.short	0x0100
        /*0ae6*/ 	.byte	0x08
	.zero		1


	//   ....[18]....
        /*0ae8*/ 	.word	0x000007c0
        /*0aec*/ 	.word	0x000000ff
        /*0af0*/ 	.word	0x000288b0
        /*0af4*/ 	.short	0x0100
        /*0af6*/ 	.byte	0x08
	.zero		1


	//   ....[19]....
        /*0af8*/ 	.word	0x000007d0
        /*0afc*/ 	.word	0x000000ff
        /*0b00*/ 	.word	0x000288c0
        /*0b04*/ 	.short	0x0100
        /*0b06*/ 	.byte	0x08
	.zero		1


	//   ....[20]....
        /*0b08*/ 	.word	0x000007e0
        /*0b0c*/ 	.word	0x000000ff
        /*0b10*/ 	.word	0x000288b8
        /*0b14*/ 	.short	0x0100
        /*0b16*/ 	.byte	0x08
	.zero		1


	//   ....[21]....
        /*0b18*/ 	.word	0x000007f0
        /*0b1c*/ 	.word	0x000000ff
        /*0b20*/ 	.word	0x000288c8
        /*0b24*/ 	.short	0x0100
        /*0b26*/ 	.byte	0x08
	.zero		1


	//   ....[22]....
        /*0b28*/ 	.word	0x000018e0
        /*0b2c*/ 	.word	0x000000ff
        /*0b30*/ 	.word	0x00028800
        /*0b34*/ 	.short	0x010a
        /*0b36*/ 	.byte	0x2a
	.zero		1


	//   ....[23]....
        /*0b38*/ 	.word	0x00001960
        /*0b3c*/ 	.word	0x00000000
        /*0b40*/ 	.word	0x00028830
        /*0b44*/ 	.short	0x010a
        /*0b46*/ 	.byte	0x3f
	.zero		1


	//   ....[24]....
        /*0b48*/ 	.word	0x000019b0
        /*0b4c*/ 	.word	0x00000000
        /*0b50*/ 	.word	0x00028830
        /*0b54*/ 	.short	0x010a
        /*0b56*/ 	.byte	0x3f
	.zero		1


	//   ....[25]....
        /*0b58*/ 	.word	0x00002530
        /*0b5c*/ 	.word	0x000000ff
        /*0b60*/ 	.word	0x00000000
        /*0b64*/ 	.short	0x0101
        /*0b66*/ 	.byte	0x06
	.zero		1


	//   ....[26]....
        /*0b68*/ 	.word	0x00004680
        /*0b6c*/ 	.word	0x000000ff
        /*0b70*/ 	.word	0x00028830
        /*0b74*/ 	.short	0x010a
        /*0b76*/ 	.byte	0x06
	.zero		1


	//   ....[27]....
        /*0b78*/ 	.word	0x000046c0
        /*0b7c*/ 	.word	0x000000ff
        /*0b80*/ 	.word	0x00028830
        /*0b84*/ 	.short	0x010a
        /*0b86*/ 	.byte	0x06
	.zero		1


	//   ....[28]....
        /*0b88*/ 	.word	0x00004a60
        /*0b8c*/ 	.word	0x000000ff
        /*0b90*/ 	.word	0x00028850
        /*0b94*/ 	.short	0x010a
        /*0b96*/ 	.byte	0x06
	.zero		1


	//   ....[29]....
        /*0b98*/ 	.word	0x00004aa0
        /*0b9c*/ 	.word	0x000000ff
        /*0ba0*/ 	.word	0x00028850
        /*0ba4*/ 	.short	0x010a
        /*0ba6*/ 	.byte	0x06
	.zero		1


	//   ....[30]....
        /*0ba8*/ 	.word	0x000053c0
        /*0bac*/ 	.word	0x000000ff
        /*0bb0*/ 	.word	0x00000000
        /*0bb4*/ 	.short	0x0101
        /*0bb6*/ 	.byte	0x07
	.zero		1


	//   ....[31]....
        /*0bb8*/ 	.word	0x000068b0
        /*0bbc*/ 	.word	0x000000ff
        /*0bc0*/ 	.word	0x00000000
        /*0bc4*/ 	.short	0x0101
        /*0bc6*/ 	.byte	0x07
	.zero		1


	//   ....[32]....
        /*0bc8*/ 	.word	0x00006ee0
        /*0bcc*/ 	.word	0x000000ff
        /*0bd0*/ 	.word	0x00028850
        /*0bd4*/ 	.short	0x010a
        /*0bd6*/ 	.byte	0x05
	.zero		1


	//   ....[33]....
        /*0bd8*/ 	.word	0x00006f20
        /*0bdc*/ 	.word	0x000000ff
        /*0be0*/ 	.word	0x00028850
        /*0be4*/ 	.short	0x010a
        /*0be6*/ 	.byte	0x05
	.zero		1


	//   ....[34]....
        /*0be8*/ 	.word	0x000074f0
        /*0bec*/ 	.word	0x000000ff
        /*0bf0*/ 	.word	0x00000000
        /*0bf4*/ 	.short	0x0101
        /*0bf6*/ 	.byte	0x04
	.zero		1


	//   ....[35]....
        /*0bf8*/ 	.word	0x00008ab0
        /*0bfc*/ 	.word	0x00000011
        /*0c00*/ 	.word	0x00000000
        /*0c04*/ 	.short	0x0101
        /*0c06*/ 	.byte	0x3f
	.zero		1


	//   ....[36]....
        /*0c08*/ 	.word	0x00008f50
        /*0c0c*/ 	.word	0x00000011
        /*0c10*/ 	.word	0x00000000
        /*0c14*/ 	.short	0x0101
        /*0c16*/ 	.byte	0x3f
	.zero		1


	//   ....[37]....
        /*0c18*/ 	.word	0x0000c330
        /*0c1c*/ 	.word	0x00000007
        /*0c20*/ 	.word	0x00028840
        /*0c24*/ 	.short	0x010a
        /*0c26*/ 	.byte	0x3f
	.zero		1


	//   ....[38]....
        /*0c28*/ 	.word	0x0000ca90
        /*0c2c*/ 	.word	0x00000007
        /*0c30*/ 	.word	0x00028830
        /*0c34*/ 	.short	0x0107
        /*0c36*/ 	.byte	0x3f
	.zero		1


	//   ....[39]....
        /*0c38*/ 	.word	0x0000cb60
        /*0c3c*/ 	.word	0x00000007
        /*0c40*/ 	.word	0x00028830
        /*0c44*/ 	.short	0x0101
        /*0c46*/ 	.byte	0x3f
	.zero		1


	//   ....[40]....
        /*0c48*/ 	.word	0x0000d620
        /*0c4c*/ 	.word	0x00000016
        /*0c50*/ 	.word	0x00028800
        /*0c54*/ 	.short	0x0107
        /*0c56*/ 	.byte	0x3f
	.zero		1


	//   ....[41]....
        /*0c58*/ 	.word	0x0000d730
        /*0c5c*/ 	.word	0x00000016
        /*0c60*/ 	.word	0x00028800
        /*0c64*/ 	.short	0x0101
        /*0c66*/ 	.byte	0x3f
	.zero		1


	//   ....[42]....
        /*0c68*/ 	.word	0x0000d750
        /*0c6c*/ 	.word	0x00000016
        /*0c70*/ 	.word	0x00028820
        /*0c74*/ 	.short	0x010a
        /*0c76*/ 	.byte	0x3f
	.zero		1


	//   ....[43]....
        /*0c78*/ 	.word	0x0000dad0
        /*0c7c*/ 	.word	0x00000006
        /*0c80*/ 	.word	0x00028840
        /*0c84*/ 	.short	0x010a
        /*0c86*/ 	.byte	0x3f
	.zero		1


	//   ....[44]....
        /*0c88*/ 	.word	0x0000dfd0
        /*0c8c*/ 	.word	0x00000006
        /*0c90*/ 	.word	0x00028830
        /*0c94*/ 	.short	0x0107
        /*0c96*/ 	.byte	0x3f
	.zero		1


	//   ....[45]....
        /*0c98*/ 	.word	0x0000e090
        /*0c9c*/ 	.word	0x00000006
        /*0ca0*/ 	.word	0x00028830
        /*0ca4*/ 	.short	0x0101
        /*0ca6*/ 	.byte	0x3f
	.zero		1


	//   ....[46]....
        /*0ca8*/ 	.word	0x0000e0f0
        /*0cac*/ 	.word	0x00000006
        /*0cb0*/ 	.word	0x00028860
        /*0cb4*/ 	.short	0x010a
        /*0cb6*/ 	.byte	0x3f
	.zero		1


	//   ....[47]....
        /*0cb8*/ 	.word	0x0000e690
        /*0cbc*/ 	.word	0x00000006
        /*0cc0*/ 	.word	0x00028850
        /*0cc4*/ 	.short	0x0107
        /*0cc6*/ 	.byte	0x3f
	.zero		1


	//   ....[48]....
        /*0cc8*/ 	.word	0x0000e7c0
        /*0ccc*/ 	.word	0x00000006
        /*0cd0*/ 	.word	0x00028850
        /*0cd4*/ 	.short	0x0101
        /*0cd6*/ 	.byte	0x3f
	.zero		1


	//   ....[49]....
        /*0cd8*/ 	.word	0x0000e9d0
        /*0cdc*/ 	.word	0x00000000
        /*0ce0*/ 	.word	0x00028860
        /*0ce4*/ 	.short	0x010a
        /*0ce6*/ 	.byte	0x3f
	.zero		1


	//   ....[50]....
        /*0ce8*/ 	.word	0x0000ef00
        /*0cec*/ 	.word	0x00000000
        /*0cf0*/ 	.word	0x00028850
        /*0cf4*/ 	.short	0x0107
        /*0cf6*/ 	.byte	0x3f
	.zero		1


	//   ....[51]....
        /*0cf8*/ 	.word	0x0000efc0
        /*0cfc*/ 	.word	0x00000000
        /*0d00*/ 	.word	0x00028850
        /*0d04*/ 	.short	0x0101
        /*0d06*/ 	.byte	0x3f
	.zero		1


	//   ....[52]....
        /*0d08*/ 	.word	0x0000fd00
        /*0d0c*/ 	.word	0x00000004
        /*0d10*/ 	.word	0x00028820
        /*0d14*/ 	.short	0x010a
        /*0d16*/ 	.byte	0x3f
	.zero		1


	//   ....[53]....
        /*0d18*/ 	.word	0x0000fe80
        /*0d1c*/ 	.word	0x00000005
        /*0d20*/ 	.word	0x00028840
        /*0d24*/ 	.short	0x010a
        /*0d26*/ 	.byte	0x3f
	.zero		1


	//   ....[54]....
        /*0d28*/ 	.word	0x0000ff20
        /*0d2c*/ 	.word	0x00000019
        /*0d30*/ 	.word	0x00028840
        /*0d34*/ 	.short	0x010a
        /*0d36*/ 	.byte	0x3f
	.zero		1


	//   ....[55]....
        /*0d38*/ 	.word	0x0000ff60
        /*0d3c*/ 	.word	0x00000005
        /*0d40*/ 	.word	0x00028860
        /*0d44*/ 	.short	0x010a
        /*0d46*/ 	.byte	0x3f
	.zero		1


	//   ....[56]....
        /*0d48*/ 	.word	0x0000ffa0
        /*0d4c*/ 	.word	0x00000019
        /*0d50*/ 	.word	0x00028860
        /*0d54*/ 	.short	0x010a
        /*0d56*/ 	.byte	0x3f
	.zero		1


	//   ....[57]....
        /*0d58*/ 	.word	0x00010010
        /*0d5c*/ 	.word	0x00000003
        /*0d60*/ 	.word	0x00028800
        /*0d64*/ 	.short	0x010a
        /*0d66*/ 	.byte	0x3f
	.zero		1


	//   ....[58]....
        /*0d68*/ 	.word	0x00010060
        /*0d6c*/ 	.word	0x00000000
        /*0d70*/ 	.word	0x00028830
        /*0d74*/ 	.short	0x010a
        /*0d76*/ 	.byte	0x3f
	.zero		1


	//   ....[59]....
        /*0d78*/ 	.word	0x000100c0
        /*0d7c*/ 	.word	0x00000008
        /*0d80*/ 	.word	0x00028830
        /*0d84*/ 	.short	0x010a
        /*0d86*/ 	.byte	0x3f
	.zero		1


	//   ....[60]....
        /*0d88*/ 	.word	0x00010120
        /*0d8c*/ 	.word	0x00000008
        /*0d90*/ 	.word	0x00028850
        /*0d94*/ 	.short	0x010a
        /*0d96*/ 	.byte	0x3f
	.zero		1


	//   ....[61]....
        /*0d98*/ 	.word	0x00010180
        /*0d9c*/ 	.word	0x00000005
        /*0da0*/ 	.word	0x00028850
        /*0da4*/ 	.short	0x010a
        /*0da6*/ 	.byte	0x3f
	.zero		1


	//   ....[62]....
        /*0da8*/ 	.word	0x000102a0
        /*0dac*/ 	.word	0x00000007
        /*0db0*/ 	.word	0x00028840
        /*0db4*/ 	.short	0x010a
        /*0db6*/ 	.byte	0x3f
	.zero		1


	//   ....[63]....
        /*0db8*/ 	.word	0x00011850
        /*0dbc*/ 	.word	0x00000016
        /*0dc0*/ 	.word	0x00028820
        /*0dc4*/ 	.short	0x010a
        /*0dc6*/ 	.byte	0x3f
	.zero		1


	//   ....[64]....
        /*0dc8*/ 	.word	0x000118a0
        /*0dcc*/ 	.word	0x00000006
        /*0dd0*/ 	.word	0x00028840
        /*0dd4*/ 	.short	0x010a
        /*0dd6*/ 	.byte	0x3f
	.zero		1


	//   ....[65]....
        /*0dd8*/ 	.word	0x00012220
        /*0ddc*/ 	.word	0x00000006
        /*0de0*/ 	.word	0x00028860
        /*0de4*/ 	.short	0x010a
        /*0de6*/ 	.byte	0x3f
	.zero		1


	//   ....[66]....
        /*0de8*/ 	.word	0x00012c90
        /*0dec*/ 	.word	0x00000000
        /*0df0*/ 	.word	0x00028860
        /*0df4*/ 	.short	0x010a
        /*0df6*/ 	.byte	0x3f
	.zero		1


	//   ....[67]....
        /*0df8*/ 	.word	0x000140b0
        /*0dfc*/ 	.word	0x00000004
        /*0e00*/ 	.word	0x00028820
        /*0e04*/ 	.short	0x010a
        /*0e06*/ 	.byte	0x3f
	.zero		1


	//   ....[68]....
        /*0e08*/ 	.word	0x00014250
        /*0e0c*/ 	.word	0x00000005
        /*0e10*/ 	.word	0x00028840
        /*0e14*/ 	.short	0x010a
        /*0e16*/ 	.byte	0x3f
	.zero		1


	//   ....[69]....
        /*0e18*/ 	.word	0x000142a0
        /*0e1c*/ 	.word	0x00000019
        /*0e20*/ 	.word	0x00028840
        /*0e24*/ 	.short	0x010a
        /*0e26*/ 	.byte	0x3f
	.zero		1


	//   ....[70]....
        /*0e28*/ 	.word	0x000142f0
        /*0e2c*/ 	.word	0x00000005
        /*0e30*/ 	.word	0x00028860
        /*0e34*/ 	.short	0x010a
        /*0e36*/ 	.byte	0x3f
	.zero		1


	//----- nvinfo : EIATTR_NUM_MBARRIERS
	.align		4
.L_116:
        /*0e38*/ 	.byte	0x03, 0x38
        /*0e3a*/ 	.short	0x0016


	//----- nvinfo : EIATTR_EXIT_INSTR_OFFSETS
	.align		4
        /*0e3c*/ 	.byte	0x04, 0x1c
        /*0e3e*/ 	.short	(.L_118 - .L_117)


	//   ....[0]....
.L_117:
        /*0e40*/ 	.word	0x000009a0


	//   ....[1]....
        /*0e44*/ 	.word	0x0000a560


	//   ....[2]....
        /*0e48*/ 	.word	0x0000fff0


	//----- nvinfo : EIATTR_MAX_THREADS
	.align		4
.L_118:
        /*0e4c*/ 	.byte	0x04, 0x05
        /*0e4e*/ 	.short	(.L_120 - .L_119)
.L_119:
        /*0e50*/ 	.word	0x00000180
        /*0e54*/ 	.word	0x00000001
        /*0e58*/ 	.word	0x00000001


	//----- nvinfo : EIATTR_CRS_STACK_SIZE
	.align		4
.L_120:
        /*0e5c*/ 	.byte	0x04, 0x1e
        /*0e5e*/ 	.short	(.L_122 - .L_121)
.L_121:
        /*0e60*/ 	.word	0x00000000


	//----- nvinfo : EIATTR_CBANK_PARAM_SIZE
	.align		4
.L_122:
        /*0e64*/ 	.byte	0x03, 0x19
        /*0e66*/ 	.short	0x0af0


	//----- nvinfo : EIATTR_PARAM_CBANK
	.align		4
        /*0e68*/ 	.byte	0x04, 0x0a
        /*0e6a*/ 	.short	(.L_124 - .L_123)
	.align		4
.L_123:
        /*0e6c*/ 	.word	index@(.nv.constant0._ZN7cutlass13device_kernelIN5flash11enable_sm90INS1_16FlashAttnFwdSm90INS1_25CollectiveMainloopFwdSm90ILi2EN4cute5tupleIJNS5_1CILi1EEES8_S8_EEENS6_IJNS7_ILi128EEESA_SA_EEELi128ENS_10bfloat16_tEfNS_4arch4Sm90ELb0ELb0ELb1ELb1ELb1ELb0ELb0ELb1ELb1ELb1ELb1ELb0EEENS1_21CollectiveEpilogueFwdISB_S9_SC_SE_Li256ELb1ELb1ELb1ELb0EEENS1_36VarlenDynamicPersistentTileSchedulerILi128ELi128ELi256ELi128ELb1ELb1ELb1ELb0ELb1ELb1EEEEEEEEEvNT_6ParamsE)
        /*0e70*/ 	.short	0x0210
        /*0e72*/ 	.short	0x0af0


	//----- nvinfo : EIATTR_SW_WAR
	.align		4
.L_124:
        /*0e74*/ 	.byte	0x04, 0x36
        /*0e76*/ 	.short	(.L_126 - .L_125)
.L_125:
        /*0e78*/ 	.word	0x00000008
.L_126:


//--------------------- .nv.info._ZN7cutlass13device_kernelIN5flash11enable_sm90INS1_16FlashAttnFwdSm90INS1_25CollectiveMainloopFwdSm90ILi2EN4cute5tupleIJNS5_1CILi1EEES8_S8_EEENS6_IJNS7_ILi128EEESA_SA_EEELi128ENS_10bfloat16_tEfNS_4arch4Sm90ELb0ELb0ELb1ELb1ELb1ELb1ELb0ELb1ELb1ELb1ELb1ELb0EEENS1_21CollectiveEpilogueFwdISB_S9_SC_SE_Li256ELb1ELb1ELb1ELb0EEENS1_36VarlenDynamicPersistentTileSchedulerILi128ELi128ELi256ELi128ELb1ELb1ELb1ELb0ELb1ELb1EEEEEEEEEvNT_6ParamsE --------------------------
	.section	.nv.info._ZN7cutlass13device_kernelIN5flash11enable_sm90INS1_16FlashAttnFwdSm90INS1_25CollectiveMainloopFwdSm90ILi2EN4cute5tupleIJNS5_1CILi1EEES8_S8_EEENS6_IJNS7_ILi128EEESA_SA_EEELi128ENS_10bfloat16_tEfNS_4arch4Sm90ELb0ELb0ELb1ELb1ELb1ELb1ELb0ELb1ELb1ELb1ELb1ELb0EEENS1_21CollectiveEpilogueFwdISB_S9_SC_SE_Li256ELb1ELb1ELb1ELb0EEENS1_36VarlenDynamicPersistentTileSchedulerILi128ELi128ELi256ELi128ELb1ELb1ELb1ELb0ELb1ELb1EEEEEEEEEvNT_6ParamsE,"",@"SHT_CUDA_INFO"
	.sectionflags	@""
	.align	4


	//----- nvinfo : EIATTR_CUDA_API_VERSION
	.align		4
        /*0000*/ 	.byte	0x04, 0x37
        /*0002*/ 	.short	(.L_128 - .L_127)
.L_127:
        /*0004*/ 	.word	0x00000082


	//----- nvinfo : EIATTR_KPARAM_INFO
	.align		4
.L_128:
        /*0008*/ 	.byte	0x04, 0x17
        /*000a*/ 	.short	(.L_130 - .L_129)
.L_129:
        /*000c*/ 	.word	0x00000000
        /*0010*/ 	.short	0x0000
        /*0012*/ 	.short	0x0070
        /*0014*/ 	.byte	0x00, 0xf0, 0x01, 0x2a


	//----- nvinfo : EIATTR_SPARSE_MMA_MASK
	.align		4
.L_130:
        /*0018*/ 	.byte	0x03, 0x50
        /*001a*/ 	.short	0x0000


	//----- nvinfo : EIATTR_MAXREG_COUNT
	.align		4
        /*001c*/ 	.byte	0x03, 0x1b
        /*001e*/ 	.short	0x00a8


	//----- nvinfo : EIATTR_NUM_BARRIERS
	.align		4
        /*0020*/ 	.byte	0x02, 0x4c
        /*0022*/ 	.byte	0x10
	.zero		1


	//----- nvinfo : EIATTR_EXTERNS
	.align		4
        /*0024*/ 	.byte	0x04, 0x0f
        /*0026*/ 	.short	(.L_132 - .L_131)


	//   ....[0]....
	.align		4
.L_131:
        /*0028*/ 	.word	index@(__assertfail)


	//----- nvinfo : EIATTR_ANNOTATIONS
	.align		4
.L_132:
        /*002c*/ 	.byte	0x04, 0x55
        /*002e*/ 	.short	(.L_134 - .L_133)


	//   ....[0]....
.L_133:
        /* <DEDUP_REMOVED lines=24> */
        /*01a4*/ 	.byte	0xa0, 0xc9, 0x01, 0x00


	//----- nvinfo : EIATTR_MERCURY_ISA_VERSION
	.align		4
.L_134:
        /*01a8*/ 	.byte	0x03, 0x5f
        /*01aa*/ 	.short	0x0101


	//----- nvinfo : EIATTR_UNUSED_LOAD_BYTE_OFFSET
	.align		4
        /*01ac*/ 	.byte	0x04, 0x44
        /*01ae*/ 	.short	(.L_136 - .L_135)


	//   ....[0]....
.L_135:
        /*01b0*/ 	.word	0x00000a70
        /*01b4*/ 	.word	0x0000fff0


	//   ....[1]....
        /*01b8*/ 	.word	0x00012eb0
        /*01bc*/ 	.word	0x0000fff0


	//----- nvinfo : EIATTR_INT_WARP_WIDE_INSTR_OFFSETS
	.align		4
.L_136:
        /*01c0*/ 	.byte	0x04, 0x31
        /*01c2*/ 	.short	(.L_138 - .L_137)


	//   ....[0]....
.L_137:
        /*01c4*/ 	.word	0x00000130


	//   ....[1]....
        /*01c8*/ 	.word	0x00000170


	//   ....[2]....
        /*01cc*/ 	.word	0x000001e0


	//   ....[3]....
        /*01d0*/ 	.word	0x000186e0


	//   ....[4]....
        /*01d4*/ 	.word	0x00018770


	//   ....[5]....
        /*01d8*/ 	.word	0x0001b5c0


	//   ....[6]....
        /*01dc*/ 	.word	0x0001b650


	//----- nvinfo : EIATTR_COOP_GROUP_MASK_REGIDS
	.align		4
.L_138:
        /*01e0*/ 	.byte	0x04, 0x29
        /*01e2*/ 	.short	(.L_140 - .L_139)


	//   ....[0]....
.L_139:
        /*01e4*/ 	.word	0xffffffff


	//   ....[1]....
        /*01e8*/ 	.word	0xffffffff


	//   ....[2]....
        /*01ec*/ 	.word	0xffffffff


	//   ....[3]....
        /*01f0*/ 	.word	0xffffffff


	//   ....[4]....
        /*01f4*/ 	.word	0xffffffff


	//   ....[5]....
        /*01f8*/ 	.word	0xffffffff


	//   ....[6]....
        /*01fc*/ 	.word	0xffffffff


	//   ....[7]....
        /*0200*/ 	.word	0xffffffff


	//   ....[8]....
        /*0204*/ 	.word	0xffffffff


	//   ....[9]....
        /*0208*/ 	.word	0xffffffff


	//   ....[10]....
        /*020c*/ 	.word	0xffffffff


	//   ....[11]....
        /*0210*/ 	.word	0xffffffff


	//   ....[12]....
        /*0214*/ 	.word	0xffffffff


	//   ....[13]....
        /*0218*/ 	.word	0xffffffff


	//   ....[14]....
        /*021c*/ 	.word	0xffffffff


	//   ....[15]....
        /*0220*/ 	.word	0xffffffff


	//   ....[16]....
        /*0224*/ 	.word	0xffffffff


	//   ....[17]....
        /*0228*/ 	.word	0xffffffff


	//   ....[18]....
        /*022c*/ 	.word	0xffffffff


	//   ....[19]....
        /*0230*/ 	.word	0xffffffff


	//   ....[20]....
        /*0234*/ 	.word	0xffffffff


	//   ....[21]....
        /*0238*/ 	.word	0xffffffff


	//   ....[22]....
        /*023c*/ 	.word	0xffffffff


	//   ....[23]....
        /*0240*/ 	.word	0xffffffff


	//   ....[24]....
        /*0244*/ 	.word	0xffffffff


	//   ....[25]....
        /*0248*/ 	.word	0xffffffff


	//   ....[26]....
        /*024c*/ 	.word	0xffffffff


	//   ....[27]....
        /*0250*/ 	.word	0xffffffff


	//   ....[28]....
        /*0254*/ 	.word	0xffffffff


	//   ....[29]....
        /*0258*/ 	.word	0xffffffff


	//   ....[30]....
        /*025c*/ 	.word	0xffffffff


	//   ....[31]....
        /*0260*/ 	.word	0xffffffff


	//   ....[32]....
        /*0264*/ 	.word	0xffffffff


	//   ....[33]....
        /*0268*/ 	.word	0xffffffff


	//   ....[34]....
        /*026c*/ 	.word	0xffffffff


	//   ....[35]....
        /*0270*/ 	.word	0xffffffff


	//   ....[36]....
        /*0274*/ 	.word	0xffffffff


	//   ....[37]....
        /*0278*/ 	.word	0xffffffff


	//   ....[38]....
        /*027c*/ 	.word	0xffffffff


	//   ....[39]....
        /*0280*/ 	.word	0xffffffff


	//   ....[40]....
        /*0284*/ 	.word	0xffffffff


	//   ....[41]....
        /*0288*/ 	.word	0xffffffff


	//   ....[42]....
        /*028c*/ 	.word	0xffffffff


	//   ....[43]....
        /*0290*/ 	.word	0xffffffff


	//   ....[44]....
        /*0294*/ 	.word	0xffffffff


	//   ....[45]....
        /*0298*/ 	.word	0xffffffff


	//   ....[46]....
        /*029c*/ 	.word	0xffffffff


	//   ....[47]....
        /*02a0*/ 	.word	0xffffffff


	//   ....[48]....
        /*02a4*/ 	.word	0xffffffff


	//   ....[49]....
        /*02a8*/ 	.word	0xffffffff


	//   ....[50]....
        /*02ac*/ 	.word	0xffffffff


	//   ....[51]....
        /*02b0*/ 	.word	0xffffffff


	//   ....[52]....
        /*02b4*/ 	.word	0xffffffff


	//   ....[53]....
        /*02b8*/ 	.word	0xffffffff


	//   ....[54]....
        /*02bc*/ 	.word	0xffffffff


	//   ....[55]....
        /*02c0*/ 	.word	0xffffffff


	//   ....[56]....
        /*02c4*/ 	.word	0xffffffff


	//   ....[57]....
        /*02c8*/ 	.word	0xffffffff


	//   ....[58]....
        /*02cc*/ 	.word	0xffffffff


	//   ....[59]....
        /*02d0*/ 	.word	0xffffffff


	//   ....[60]....
        /*02d4*/ 	.word	0xffffffff


	//   ....[61]....
        /*02d8*/ 	.word	0xffffffff


	//   ....[62]....
        /*02dc*/ 	.word	0xffffffff


	//   ....[63]....
        /*02e0*/ 	.word	0xffffffff


	//   ....[64]....
        /*02e4*/ 	.word	0xffffffff


	//   ....[65]....
        /*02e8*/ 	.word	0xffffffff


	//   ....[66]....
        /*02ec*/ 	.word	0xffffffff


	//   ....[67]....
        /*02f0*/ 	.word	0xffffffff


	//   ....[68]....
        /*02f4*/ 	.word	0xffffffff


	//   ....[69]....
        /*02f8*/ 	.word	0xffffffff


	//   ....[70]....
        /*02fc*/ 	.word	0xffffffff


	//   ....[71]....
        /*0300*/ 	.word	0xffffffff


	//   ....[72]....
        /*0304*/ 	.word	0xffffffff


	//   ....[73]....
        /*0308*/ 	.word	0xffffffff


	//   ....[74]....
        /*030c*/ 	.word	0xffffffff


	//   ....[75]....
        /*0310*/ 	.word	0xffffffff


	//   ....[76]....
        /*0314*/ 	.word	0xffffffff


	//   ....[77]....
        /*0318*/ 	.word	0xffffffff


	//   ....[78]....
        /*031c*/ 	.word	0xffffffff


	//   ....[79]....
        /*0320*/ 	.word	0xffffffff


	//   ....[80]....
        /*0324*/ 	.word	0xffffffff


	//   ....[81]....
        /*0328*/ 	.word	0xffffffff


	//   ....[82]....
        /*032c*/ 	.word	0xffffffff


	//   ....[83]....
        /*0330*/ 	.word	0xffffffff


	//   ....[84]....
        /*0334*/ 	.word	0xffffffff


	//   ....[85]....
        /*0338*/ 	.word	0xffffffff


	//   ....[86]....
        /*033c*/ 	.word	0xffffffff


	//   ....[87]....
        /*0340*/ 	.word	0xffffffff


	//   ....[88]....
        /*0344*/ 	.word	0xffffffff


	//   ....[89]....
        /*0348*/ 	.word	0xffffffff


	//   ....[90]....
        /*034c*/ 	.word	0xffffffff


	//   ....[91]....
        /*0350*/ 	.word	0xffffffff


	//   ....[92]....
        /*0354*/ 	.word	0xffffffff


	//   ....[93]....
        /*0358*/ 	.word	0xffffffff


	//   ....[94]....
        /*035c*/ 	.word	0xffffffff


	//   ....[95]....
        /*0360*/ 	.word	0xffffffff


	//   ....[96]....
        /*0364*/ 	.word	0xffffffff


	//   ....[97]....
        /*0368*/ 	.word	0xffffffff


	//   ....[98]....
        /*036c*/ 	.word	0xffffffff


	//   ....[99]....
        /*0370*/ 	.word	0xffffffff


	//   ....[100]....
        /*0374*/ 	.word	0xffffffff


	//   ....[101]....
        /*0378*/ 	.word	0xffffffff


	//   ....[102]....
        /*037c*/ 	.word	0xffffffff


	//   ....[103]....
        /*0380*/ 	.word	0xffffffff


	//   ....[104]....
        /*0384*/ 	.word	0xffffffff


	//   ....[105]....
        /*0388*/ 	.word	0xffffffff


	//   ....[106]....
        /*038c*/ 	.word	0xffffffff


	//   ....[107]....
        /*0390*/ 	.word	0xffffffff


	//   ....[108]....
        /*0394*/ 	.word	0xffffffff


	//   ....[109]....
        /*0398*/ 	.word	0xffffffff


	//   ....[110]....
        /*039c*/ 	.word	0xffffffff


	//   ....[111]....
        /*03a0*/ 	.word	0xffffffff


	//   ....[112]....
        /*03a4*/ 	.word	0xffffffff


	//   ....[113]....
        /*03a8*/ 	.word	0xffffffff


	//   ....[114]....
        /*03ac*/ 	.word	0xffffffff


	//   ....[115]....
        /*03b0*/ 	.word	0xffffffff


	//   ....[116]....
        /*03b4*/ 	.word	0xffffffff


	//   ....[117]....
        /*03b8*/ 	.word	0xffffffff


	//   ....[118]....
        /*03bc*/ 	.word	0xffffffff


	//   ....[119]....
        /*03c0*/ 	.word	0xffffffff


	//   ....[120]....
        /*03c4*/ 	.word	0xffffffff


	//   ....[121]....
        /*03c8*/ 	.word	0xffffffff


	//   ....[122]....
        /*03cc*/ 	.word	0xffffffff


	//   ....[123]....
        /*03d0*/ 	.word	0xffffffff


	//   ....[124]....
        /*03d4*/ 	.word	0xffffffff


	//   ....[125]....
        /*03d8*/ 	.word	0xffffffff


	//   ....[126]....
        /*03dc*/ 	.word	0xffffffff


	//   ....[127]....
        /*03e0*/ 	.word	0xffffffff


	//   ....[128]....
        /*03e4*/ 	.word	0xffffffff


	//   ....[129]....
        /*03e8*/ 	.word	0xffffffff


	//   ....[130]....
        /*03ec*/ 	.word	0xffffffff


	//   ....[131]....
        /*03f0*/ 	.word	0xffffffff


	//   ....[132]....
        /*03f4*/ 	.word	0xffffffff


	//   ....[133]....
        /*03f8*/ 	.word	0xffffffff


	//   ....[134]....
        /*03fc*/ 	.word	0xffffffff


	//   ....[135]....
        /*0400*/ 	.word	0xffffffff


	//   ....[136]....
        /*0404*/ 	.word	0xffffffff


	//   ....[137]....
        /*0408*/ 	.word	0xffffffff


	//   ....[138]....
        /*040c*/ 	.word	0xffffffff


	//   ....[139]....
        /*0410*/ 	.word	0xffffffff


	//   ....[140]....
        /*0414*/ 	.word	0xffffffff


	//   ....[141]....
        /*0418*/ 	.word	0xffffffff


	//   ....[142]....
        /*041c*/ 	.word	0xffffffff


	//   ....[143]....
        /*0420*/ 	.word	0xffffffff


	//   ....[144]....
        /*0424*/ 	.word	0xffffffff


	//   ....[145]....
        /*0428*/ 	.word	0xffffffff


	//   ....[146]....
        /*042c*/ 	.word	0xffffffff


	//   ....[147]....
        /*0430*/ 	.word	0xffffffff


	//   ....[148]....
        /*0434*/ 	.word	0xffffffff


	//   ....[149]....
        /*0438*/ 	.word	0xffffffff


	//   ....[150]....
        /*043c*/ 	.word	0xffffffff


	//   ....[151]....
        /*0440*/ 	.word	0xffffffff


	//   ....[152]....
        /*0444*/ 	.word	0xffffffff


	//   ....[153]....
        /*0448*/ 	.word	0xffffffff


	//   ....[154]....
        /*044c*/ 	.word	0xffffffff


	//   ....[155]....
        /*0450*/ 	.word	0xffffffff


	//   ....[156]....
        /*0454*/ 	.word	0xffffffff


	//   ....[157]....
        /*0458*/ 	.word	0xffffffff


	//   ....[158]....
        /*045c*/ 	.word	0xffffffff


	//   ....[159]....
        /*0460*/ 	.word	0xffffffff


	//   ....[160]....
        /*0464*/ 	.word	0xffffffff


	//   ....[161]....
        /*0468*/ 	.word	0xffffffff


	//   ....[162]....
        /*046c*/ 	.word	0xffffffff


	//   ....[163]....
        /*0470*/ 	.word	0xffffffff


	//   ....[164]....
        /*0474*/ 	.word	0xffffffff


	//   ....[165]....
        /*0478*/ 	.word	0xffffffff


	//   ....[166]....
        /*047c*/ 	.word	0xffffffff


	//   ....[167]....
        /*0480*/ 	.word	0xffffffff


	//   ....[168]....
        /*0484*/ 	.word	0xffffffff


	//   ....[169]....
        /*0488*/ 	.word	0xffffffff


	//   ....[170]....
        /*048c*/ 	.word	0xffffffff


	//   ....[171]....
        /*0490*/ 	.word	0xffffffff


	//   ....[172]....
        /*0494*/ 	.word	0xffffffff


	//   ....[173]....
        /*0498*/ 	.word	0xffffffff


	//   ....[174]....
        /*049c*/ 	.word	0xffffffff


	//   ....[175]....
        /*04a0*/ 	.word	0xffffffff


	//   ....[176]....
        /*04a4*/ 	.word	0xffffffff


	//   ....[177]....
        /*04a8*/ 	.word	0xffffffff


	//   ....[178]....
        /*04ac*/ 	.word	0xffffffff


	//   ....[179]....
        /*04b0*/ 	.word	0xffffffff


	//   ....[180]....
        /*04b4*/ 	.word	0xffffffff


	//   ....[181]....
        /*04b8*/ 	.word	0xffffffff


	//   ....[182]....
        /*04bc*/ 	.word	0xffffffff


	//   ....[183]....
        /*04c0*/ 	.word	0xffffffff


	//   ....[184]....
        /*04c4*/ 	.word	0xffffffff


	//   ....[185]....
        /*04c8*/ 	.word	0xffffffff


	//   ....[186]....
        /*04cc*/ 	.word	0xffffffff


	//   ....[187]....
        /*04d0*/ 	.word	0xffffffff


	//   ....[188]....
        /*04d4*/ 	.word	0xffffffff


	//   ....[189]....
        /*04d8*/ 	.word	0xffffffff


	//   ....[190]....
        /*04dc*/ 	.word	0xffffffff


	//   ....[191]....
        /*04e0*/ 	.word	0xffffffff


	//   ....[192]....
        /*04e4*/ 	.word	0xffffffff


	//   ....[193]....
        /*04e8*/ 	.word	0xffffffff


	//   ....[194]....
        /*04ec*/ 	.word	0xffffffff


	//   ....[195]....
        /*04f0*/ 	.word	0xffffffff


	//   ....[196]....
        /*04f4*/ 	.word	0xffffffff


	//   ....[197]....
        /*04f8*/ 	.word	0xffffffff


	//   ....[198]....
        /*04fc*/ 	.word	0xffffffff


	//   ....[199]....
        /*0500*/ 	.word	0xffffffff


	//   ....[200]....
        /*0504*/ 	.word	0xffffffff


	//   ....[201]....
        /*0508*/ 	.word	0x0500000f


	//   ....[202]....
        /*050c*/ 	.word	0x0500000f


	//   ....[203]....
        /*0510*/ 	.word	0x0500000f


	//   ....[204]....
        /*0514*/ 	.word	0x0500000f


	//   ....[205]....
        /*0518*/ 	.word	0x0500000f


	//   ....[206]....
        /*051c*/ 	.word	0x0500000f


	//   ....[207]....
        /*0520*/ 	.word	0x0500000f


	//   ....[208]....
        /*0524*/ 	.word	0x0500000f


	//   ....[209]....
        /*0528*/ 	.word	0x0500000f


	//   ....[210]....
        /*052c*/ 	.word	0x0500000f


	//   ....[211]....
        /*0530*/ 	.word	0x0500000f


	//   ....[212]....
        /*0534*/ 	.word	0x0500000f


	//   ....[213]....
        /*0538*/ 	.word	0x0500000f


	//   ....[214]....
        /*053c*/ 	.word	0x0500000f


	//   ....[215]....
        /*0540*/ 	.word	0x0500000f


	//   ....[216]....
        /*0544*/ 	.word	0x0500000f


	//   ....[217]....
        /*0548*/ 	.word	0x0500000f


	//   ....[218]....
        /*054c*/ 	.word	0x0500000f


	//   ....[219]....
        /*0550*/ 	.word	0x0500000f


	//   ....[220]....
        /*0554*/ 	.word	0x0500000f


	//   ....[221]....
        /*0558*/ 	.word	0x0500000f


	//   ....[222]....
        /*055c*/ 	.word	0x0500000f


	//   ....[223]....
        /*0560*/ 	.word	0x0500000f


	//   ....[224]....
        /*0564*/ 	.word	0x0500000f


	//   ....[225]....
        /*0568*/ 	.word	0x0500000f


	//   ....[226]....
        /*056c*/ 	.word	0x0500000f


	//   ....[227]....
        /*0570*/ 	.word	0x0500000f


	//   ....[228]....
        /*0574*/ 	.word	0x0500000f


	//   ....[229]....
        /*0578*/ 	.word	0x0500000f


	//   ....[230]....
        /*057c*/ 	.word	0x0500000f


	//   ....[231]....
        /*0580*/ 	.word	0x0500000f


	//   ....[232]....
        /*0584*/ 	.word	0x0500000f


	//   ....[233]....
        /*0588*/ 	.word	0x0500000f


	//   ....[234]....
        /*058c*/ 	.word	0x0500000f


	//   ....[235]....
        /*0590*/ 	.word	0x0500000f


	//   ....[236]....
        /*0594*/ 	.word	0x0500000f


	//   ....[237]....
        /*0598*/ 	.word	0x0500000f


	//   ....[238]....
        /*059c*/ 	.word	0x0500000f


	//   ....[239]....
        /*05a0*/ 	.word	0x0500000f


	//   ....[240]....
        /*05a4*/ 	.word	0x0500000f


	//   ....[241]....
        /*05a8*/ 	.word	0x0500000f


	//   ....[242]....
        /*05ac*/ 	.word	0x0500000f


	//   ....[243]....
        /*05b0*/ 	.word	0x0500000f


	//   ....[244]....
        /*05b4*/ 	.word	0x0500000f


	//   ....[245]....
        /*05b8*/ 	.word	0x0500000f


	//   ....[246]....
        /*05bc*/ 	.word	0x0500000f


	//   ....[247]....
        /*05c0*/ 	.word	0x0500000f


	//   ....[248]....
        /*05c4*/ 	.word	0x0500000f


	//   ....[249]....
        /*05c8*/ 	.word	0x0500000f


	//   ....[250]....
        /*05cc*/ 	.word	0x0500000f


	//   ....[251]....
        /*05d0*/ 	.word	0x0500000f


	//   ....[252]....
        /*05d4*/ 	.word	0x0500000f


	//   ....[253]....
        /*05d8*/ 	.word	0x0500000f


	//   ....[254]....
        /*05dc*/ 	.word	0x0500000f


	//   ....[255]....
        /*05e0*/ 	.word	0x0500000f


	//   ....[0]....
        /*05e4*/ 	.word	0x0500000f


	//   ....[1]....
        /*05e8*/ 	.word	0x0500000f


	//   ....[2]....
        /*05ec*/ 	.word	0x0500000f


	//   ....[3]....
        /*05f0*/ 	.word	0x0500000f


	//   ....[4]....
        /*05f4*/ 	.word	0x0500000f


	//   ....[5]....
        /*05f8*/ 	.word	0x0500000f


	//   ....[6]....
        /*05fc*/ 	.word	0x0500000f


	//   ....[7]....
        /*0600*/ 	.word	0x0500000f


	//   ....[8]....
        /*0604*/ 	.word	0x0500000f


	//   ....[9]....
        /*0608*/ 	.word	0x0500000f


	//   ....[10]....
        /*060c*/ 	.word	0x0500000f


	//   ....[11]....
        /*0610*/ 	.word	0x0500000f


	//   ....[12]....
        /*0614*/ 	.word	0x0500000f


	//   ....[13]....
        /*0618*/ 	.word	0x0500000f


	//   ....[14]....
        /*061c*/ 	.word	0x0500000f


	//   ....[15]....
        /*0620*/ 	.word	0x0500000f


	//   ....[16]....
        /*0624*/ 	.word	0x0500000f


	//   ....[17]....
        /*0628*/ 	.word	0x0500000f


	//   ....[18]....
        /*062c*/ 	.word	0x0500000f


	//   ....[19]....
        /*0630*/ 	.word	0x0500000f


	//   ....[20]....
        /*0634*/ 	.word	0x0500000f


	//   ....[21]....
        /*0638*/ 	.word	0x0500000f


	//   ....[22]....
        /*063c*/ 	.word	0x0500000f


	//   ....[23]....
        /*0640*/ 	.word	0x0500000f


	//   ....[24]....
        /*0644*/ 	.word	0x0500000f


	//   ....[25]....
        /*0648*/ 	.word	0x0500000f


	//   ....[26]....
        /*064c*/ 	.word	0x0500000f


	//   ....[27]....
        /*0650*/ 	.word	0x0500000f


	//   ....[28]....
        /*0654*/ 	.word	0x0500000f


	//   ....[29]....
        /*0658*/ 	.word	0x0500000f


	//   ....[30]....
        /*065c*/ 	.word	0x0500000f


	//   ....[31]....
        /*0660*/ 	.word	0x0500000f


	//   ....[32]....
        /*0664*/ 	.word	0x0500000f


	//   ....[33]....
        /*0668*/ 	.word	0x0500000f


	//   ....[34]....
        /*066c*/ 	.word	0x0500000f


	//   ....[35]....
        /*0670*/ 	.word	0x0500000f


	//   ....[36]....
        /*0674*/ 	.word	0x0500000f


	//   ....[37]....
        /*0678*/ 	.word	0x0500000f


	//   ....[38]....
        /*067c*/ 	.word	0x0500000f


	//   ....[39]....
        /*0680*/ 	.word	0x0500000f


	//   ....[40]....
        /*0684*/ 	.word	0x0500000f


	//   ....[41]....
        /*0688*/ 	.word	0x0500000f


	//   ....[42]....
        /*068c*/ 	.word	0x0500000f


	//   ....[43]....
        /*0690*/ 	.word	0x0500000f


	//   ....[44]....
        /*0694*/ 	.word	0x0500000f


	//   ....[45]....
        /*0698*/ 	.word	0x0500000f


	//   ....[46]....
        /*069c*/ 	.word	0x0500000f


	//   ....[47]....
        /*06a0*/ 	.word	0x0500000f


	//   ....[48]....
        /*06a4*/ 	.word	0x0500000f


	//   ....[49]....
        /*06a8*/ 	.word	0x0500000f


	//   ....[50]....
        /*06ac*/ 	.word	0x0500000f


	//   ....[51]....
        /*06b0*/ 	.word	0x0500000f


	//   ....[52]....
        /*06b4*/ 	.word	0x0500000f


	//   ....[53]....
        /*06b8*/ 	.word	0x0500000f


	//   ....[54]....
        /*06bc*/ 	.word	0x0500000f


	//   ....[55]....
        /*06c0*/ 	.word	0x0500000f


	//   ....[56]....
        /*06c4*/ 	.word	0x0500000f


	//   ....[57]....
        /*06c8*/ 	.word	0x0500000f


	//   ....[58]....
        /*06cc*/ 	.word	0x0500000f


	//   ....[59]....
        /*06d0*/ 	.word	0x0500000f


	//   ....[60]....
        /*06d4*/ 	.word	0x0500000f


	//   ....[61]....
        /*06d8*/ 	.word	0x0500000f


	//   ....[62]....
        /*06dc*/ 	.word	0x0500000f


	//   ....[63]....
        /*06e0*/ 	.word	0x0500000f


	//   ....[64]....
        /*06e4*/ 	.word	0x0500000f


	//   ....[65]....
        /*06e8*/ 	.word	0x0500000f


	//   ....[66]....
        /*06ec*/ 	.word	0x0500000f


	//   ....[67]....
        /*06f0*/ 	.word	0x0500000f


	//   ....[68]....
        /*06f4*/ 	.word	0x0500000f


	//   ....[69]....
        /*06f8*/ 	.word	0x0500000f


	//   ....[70]....
        /*06fc*/ 	.word	0x0500000f


	//   ....[71]....
        /*0700*/ 	.word	0x0500000f


	//   ....[72]....
        /*0704*/ 	.word	0x0500000f


	//   ....[73]....
        /*0708*/ 	.word	0x0500000f


	//   ....[74]....
        /*070c*/ 	.word	0x0500000f


	//   ....[75]....
        /*0710*/ 	.word	0x0500000f


	//   ....[76]....
        /*0714*/ 	.word	0x0500000f


	//   ....[77]....
        /*0718*/ 	.word	0x0500000f


	//   ....[78]....
        /*071c*/ 	.word	0x0500000f


	//   ....[79]....
        /*0720*/ 	.word	0x0500000f


	//   ....[80]....
        /*0724*/ 	.word	0x0500000f


	//   ....[81]....
        /*0728*/ 	.word	0x0500000f


	//   ....[82]....
        /*072c*/ 	.word	0x0500000f


	//   ....[83]....
        /*0730*/ 	.word	0x0500000f


	//   ....[84]....
        /*0734*/ 	.word	0x0500000f


	//   ....[85]....
        /*0738*/ 	.word	0x0500000f


	//   ....[86]....
        /*073c*/ 	.word	0x0500000f


	//   ....[87]....
        /*0740*/ 	.word	0x0500000f


	//   ....[88]....
        /*0744*/ 	.word	0x0500000f


	//   ....[89]....
        /*0748*/ 	.word	0x0500000f


	//   ....[90]....
        /*074c*/ 	.word	0x0500000f


	//   ....[91]....
        /*0750*/ 	.word	0x0500000f


	//   ....[92]....
        /*0754*/ 	.word	0x0500000f


	//   ....[93]....
        /*0758*/ 	.word	0x0500000f


	//   ....[94]....
        /*075c*/ 	.word	0x0500000f


	//   ....[95]....
        /*0760*/ 	.word	0x0500000f


	//   ....[96]....
        /*0764*/ 	.word	0x0500000f


	//   ....[97]....
        /*0768*/ 	.word	0x0500000f


	//   ....[98]....
        /*076c*/ 	.word	0x0500000f


	//----- nvinfo : EIATTR_COOP_GROUP_INSTR_OFFSETS
	.align		4
.L_140:
        /*0770*/ 	.byte	0x04, 0x28
        /*0772*/ 	.short	(.L_142 - .L_141)


	//   ....[0]....
.L_141:
        /*0774*/ 	.word	0x00000070


	//   ....[1]....
        /*0778*/ 	.word	0x00000140


	//   ....[2]....
        /*077c*/ 	.word	0x00000190


	//   ....[3]....
        /*0780*/ 	.word	0x000003c0


	//   ....[4]....
        /*0784*/ 	.word	0x00000520


	//   ....[5]....
        /*0788*/ 	.word	0x00000640


	//   ....[6]....
        /*078c*/ 	.word	0x000007a0


	//   ....[7]....
        /*0790*/ 	.word	0x00003480


	//   ....[8]....
        /*0794*/ 	.word	0x00003490


	//   ....[9]....
        /*0798*/ 	.word	0x00003bf0


	//   ....[10]....
        /*079c*/ 	.word	0x00003c00


	//   ....[11]....
        /*07a0*/ 	.word	0x00004370


	//   ....[12]....
        /*07a4*/ 	.word	0x00004380


	//   ....[13]....
        /*07a8*/ 	.word	0x00004ae0


	//   ....[14]....
        /*07ac*/ 	.word	0x00004af0


	//   ....[15]....
        /*07b0*/ 	.word	0x00005c70


	//   ....[16]....
        /*07b4*/ 	.word	0x00005c80


	//   ....[17]....
        /*07b8*/ 	.word	0x00006470


	//   ....[18]....
        /*07bc*/ 	.word	0x00006480


	//   ....[19]....
        /*07c0*/ 	.word	0x00006c70


	//   ....[20]....
        /*07c4*/ 	.word	0x00006c80


	//   ....[21]....
        /*07c8*/ 	.word	0x00007460


	//   ....[22]....
        /*07cc*/ 	.word	0x00007470


	//   ....[23]....
        /*07d0*/ 	.word	0x00007e90


	//   ....[24]....
        /*07d4*/ 	.word	0x00007ea0


	//   ....[25]....
        /*07d8*/ 	.word	0x00007fb0


	//   ....[26]....
        /*07dc*/ 	.word	0x00007fc0


	//   ....[27]....
        /*07e0*/ 	.word	0x000080e0


	//   ....[28]....
        /*07e4*/ 	.word	0x000080f0


	//   ....[29]....
        /*07e8*/ 	.word	0x00008210


	//   ....[30]....
        /*07ec*/ 	.word	0x00008220


	//   ....[31]....
        /*07f0*/ 	.word	0x000085a0


	//   ....[32]....
        /*07f4*/ 	.word	0x000085c0


	//   ....[33]....
        /*07f8*/ 	.word	0x000086a0


	//   ....[34]....
        /*07fc*/ 	.word	0x000086c0


	//   ....[35]....
        /*0800*/ 	.word	0x000087a0


	//   ....[36]....
        /*0804*/ 	.word	0x000087c0


	//   ....[37]....
        /*0808*/ 	.word	0x000088a0


	//   ....[38]....
        /*080c*/ 	.word	0x000088c0


	//   ....[39]....
        /*0810*/ 	.word	0x00009050


	//   ....[40]....
        /*0814*/ 	.word	0x000095e0


	//   ....[41]....
        /*0818*/ 	.word	0x000095f0


	//   ....[42]....
        /*081c*/ 	.word	0x00009600


	//   ....[43]....
        /*0820*/ 	.word	0x00009610


	//   ....[44]....
        /*0824*/ 	.word	0x0000b040


	//   ....[45]....
        /*0828*/ 	.word	0x0000b050


	//   ....[46]....
        /*082c*/ 	.word	0x0000b060


	//   ....[47]....
        /*0830*/ 	.word	0x0000b070


	//   ....[48]....
        /*0834*/ 	.word	0x0000e540


	//   ....[49]....
        /*0838*/ 	.word	0x0000e580


	//   ....[50]....
        /*083c*/ 	.word	0x0000eae0


	//   ....[51]....
        /*0840*/ 	.word	0x0000eb50


	//   ....[52]....
        /*0844*/ 	.word	0x00010f00


	//   ....[53]....
        /*0848*/ 	.word	0x00010f20


	//   ....[54]....
        /*084c*/ 	.word	0x00010f50


	//   ....[55]....
        /*0850*/ 	.word	0x00010f60


	//   ....[56]....
        /*0854*/ 	.word	0x000124a0


	//   ....[57]....
        /*0858*/ 	.word	0x000127f0


	//   ....[58]....
        /*085c*/ 	.word	0x00012820


	//   ....[59]....
        /*0860*/ 	.word	0x00012830


	//   ....[60]....
        /*0864*/ 	.word	0x00013960


	//   ....[61]....
        /*0868*/ 	.word	0x00013980


	//   ....[62]....
        /*086c*/ 	.word	0x00013990


	//   ....[63]....
        /*0870*/ 	.word	0x000139a0


	//   ....[64]....
        /*0874*/ 	.word	0x00014050


	//   ....[65]....
        /*0878*/ 	.word	0x00014060


	//   ....[66]....
        /*087c*/ 	.word	0x00014160


	//   ....[67]....
        /*0880*/ 	.word	0x00014170


	//   ....[68]....
        /*0884*/ 	.word	0x00014280


	//   ....[69]....
        /*0888*/ 	.word	0x00014290


	//   ....[70]....
        /*088c*/ 	.word	0x000143a0


	//   ....[71]....
        /*0890*/ 	.word	0x000143b0


	//   ....[72]....
        /*0894*/ 	.word	0x00014870


	//   ....[73]....
        /*0898*/ 	.word	0x00014880


	//   ....[74]....
        /*089c*/ 	.word	0x00014d00


	//   ....[75]....
        /*08a0*/ 	.word	0x00014d10


	//   ....[76]....
        /*08a4*/ 	.word	0x00015940


	//   ....[77]....
        /*08a8*/ 	.word	0x00015950


	//   ....[78]....
        /*08ac*/ 	.word	0x00015a60


	//   ....[79]....
        /*08b0*/ 	.word	0x00015a70


	//   ....[80]....
        /*08b4*/ 	.word	0x00015b80


	//   ....[81]....
        /*08b8*/ 	.word	0x00015b90


	//   ....[82]....
        /*08bc*/ 	.word	0x00015ca0


	//   ....[83]....
        /*08c0*/ 	.word	0x00015cb0


	//   ....[84]....
        /*08c4*/ 	.word	0x00015e20


	//   ....[85]....
        /*08c8*/ 	.word	0x00016030


	//   ....[86]....
        /*08cc*/ 	.word	0x00016060


	//   ....[87]....
        /*08d0*/ 	.word	0x00016090


	//   ....[88]....
        /*08d4*/ 	.word	0x000160c0


	//   ....[89]....
        /*08d8*/ 	.word	0x000160f0


	//   ....[90]....
        /*08dc*/ 	.word	0x00016120


	//   ....[91]....
        /*08e0*/ 	.word	0x000162b0


	//   ....[92]....
        /*08e4*/ 	.word	0x000162e0


	//   ....[93]....
        /*08e8*/ 	.word	0x00016310


	//   ....[94]....
        /*08ec*/ 	.word	0x00016340


	//   ....[95]....
        /*08f0*/ 	.word	0x00016370


	//   ....[96]....
        /*08f4*/ 	.word	0x000163a0


	//   ....[97]....
        /*08f8*/ 	.word	0x00016430


	//   ....[98]....
        /*08fc*/ 	.word	0x00016460


	//   ....[99]....
        /*0900*/ 	.word	0x00016470


	//   ....[100]....
        /*0904*/ 	.word	0x00016500


	//   ....[101]....
        /*0908*/ 	.word	0x00017430


	//   ....[102]....
        /*090c*/ 	.word	0x000191f0


	//   ....[103]....
        /*0910*/ 	.word	0x00019210


	//   ....[104]....
        /*0914*/ 	.word	0x000192b0


	//   ....[105]....
        /*0918*/ 	.word	0x000192d0


	//   ....[106]....
        /*091c*/ 	.word	0x00019360


	//   ....[107]....
        /*0920*/ 	.word	0x00019380


	//   ....[108]....
        /*0924*/ 	.word	0x00019410


	//   ....[109]....
        /*0928*/ 	.word	0x00019430


	//   ....[110]....
        /*092c*/ 	.word	0x000194c0


	//   ....[111]....
        /*0930*/ 	.word	0x000194e0


	//   ....[112]....
        /*0934*/ 	.word	0x00019570


	//   ....[113]....
        /*0938*/ 	.word	0x00019590


	//   ....[114]....
        /*093c*/ 	.word	0x00019620


	//   ....[115]....
        /*0940*/ 	.word	0x00019640


	//   ....[116]....
        /*0944*/ 	.word	0x00019650


	//   ....[117]....
        /*0948*/ 	.word	0x000196d0


	//   ....[118]....
        /*094c*/ 	.word	0x00019df0


	//   ....[119]....
        /*0950*/ 	.word	0x00019e20


	//   ....[120]....
        /*0954*/ 	.word	0x00019e80


	//   ....[121]....
        /*0958*/ 	.word	0x00019ec0


	//   ....[122]....
        /*095c*/ 	.word	0x00019f10


	//   ....[123]....
        /*0960*/ 	.word	0x00019f60


	//   ....[124]....
        /*0964*/ 	.word	0x00019fa0


	//   ....[125]....
        /*0968*/ 	.word	0x0001a000


	//   ....[126]....
        /*096c*/ 	.word	0x0001a050


	//   ....[127]....
        /*0970*/ 	.word	0x0001a0a0


	//   ....[128]....
        /*0974*/ 	.word	0x0001a0e0


	//   ....[129]....
        /*0978*/ 	.word	0x0001a140


	//   ....[130]....
        /*097c*/ 	.word	0x0001a190


	//   ....[131]....
        /*0980*/ 	.word	0x0001a1e0


	//   ....[132]....
        /*0984*/ 	.word	0x0001a200


	//   ....[133]....
        /*0988*/ 	.word	0x0001a230


	//   ....[134]....
        /*098c*/ 	.word	0x0001a990


	//   ....[135]....
        /*0990*/ 	.word	0x0001a9c0


	//   ....[136]....
        /*0994*/ 	.word	0x0001aa20


	//   ....[137]....
        /*0998*/ 	.word	0x0001aa30


	//   ....[138]....
        /*099c*/ 	.word	0x0001aa80


	//   ....[139]....
        /*09a0*/ 	.word	0x0001aa90


	//   ....[140]....
        /*09a4*/ 	.word	0x0001aae0


	//   ....[141]....
        /*09a8*/ 	.word	0x0001aaf0


	//   ....[142]....
        /*09ac*/ 	.word	0x0001ab40


	//   ....[143]....
        /*09b0*/ 	.word	0x0001ab50


	//   ....[144]....
        /*09b4*/ 	.word	0x0001aba0


	//   ....[145]....
        /*09b8*/ 	.word	0x0001abb0


	//   ....[146]....
        /*09bc*/ 	.word	0x0001ac00


	//   ....[147]....
        /*09c0*/ 	.word	0x0001ac10


	//   ....[148]....
        /*09c4*/ 	.word	0x0001ac20


	//   ....[149]....
        /*09c8*/ 	.word	0x0001ac70


	//   ....[150]....
        /*09cc*/ 	.word	0x0001aed0


	//   ....[151]....
        /*09d0*/ 	.word	0x0001aef0


	//   ....[152]....
        /*09d4*/ 	.word	0x0001af00


	//   ....[153]....
        /*09d8*/ 	.word	0x0001af70


	//   ....[154]....
        /*09dc*/ 	.word	0x0001af80


	//   ....[155]....
        /*09e0*/ 	.word	0x0001aff0


	//   ....[156]....
        /*09e4*/ 	.word	0x0001b000


	//   ....[157]....
        /*09e8*/ 	.word	0x0001b070


	//   ....[158]....
        /*09ec*/ 	.word	0x0001b080


	//   ....[159]....
        /*09f0*/ 	.word	0x0001b0f0


	//   ....[160]....
        /*09f4*/ 	.word	0x0001b100


	//   ....[161]....
        /*09f8*/ 	.word	0x0001b170


	//   ....[162]....
        /*09fc*/ 	.word	0x0001b180


	//   ....[163]....
        /*0a00*/ 	.word	0x0001b1f0


	//   ....[164]....
        /*0a04*/ 	.word	0x0001b200


	//   ....[165]....
        /*0a08*/ 	.word	0x0001b210


	//   ....[166]....
        /*0a0c*/ 	.word	0x0001b7a0


	//   ....[167]....
        /*0a10*/ 	.word	0x0001b7e0


	//   ....[168]....
        /*0a14*/ 	.word	0x0001b820


	//   ....[169]....
        /*0a18*/ 	.word	0x0001b840


	//   ....[170]....
        /*0a1c*/ 	.word	0x0001b850


	//   ....[171]....
        /*0a20*/ 	.word	0x0001b870


	//   ....[172]....
        /*0a24*/ 	.word	0x0001b8e0


	//   ....[173]....
        /*0a28*/ 	.word	0x0001b900


	//   ....[174]....
        /*0a2c*/ 	.word	0x0001b960


	//   ....[175]....
        /*0a30*/ 	.word	0x0001b980


	//   ....[176]....
        /*0a34*/ 	.word	0x0001b9e0


	//   ....[177]....
        /*0a38*/ 	.word	0x0001ba00


	//   ....[178]....
        /*0a3c*/ 	.word	0x0001ba60


	//   ....[179]....
        /*0a40*/ 	.word	0x0001ba80


	//   ....[180]....
        /*0a44*/ 	.word	0x0001bad0


	//   ....[181]....
        /*0a48*/ 	.word	0x0001baf0


	//   ....[182]....
        /*0a4c*/ 	.word	0x0001bf30


	//   ....[183]....
        /*0a50*/ 	.word	0x0001bf60


	//   ....[184]....
        /*0a54*/ 	.word	0x0001bfd0


	//   ....[185]....
        /*0a58*/ 	.word	0x0001c000


	//   ....[186]....
        /*0a5c*/ 	.word	0x0001c030


	//   ....[187]....
        /*0a60*/ 	.word	0x0001c060


	//   ....[188]....
        /*0a64*/ 	.word	0x0001c090


	//   ....[189]....
        /*0a68*/ 	.word	0x0001c0c0


	//   ....[190]....
        /*0a6c*/ 	.word	0x0001c260


	//   ....[191]....
        /*0a70*/ 	.word	0x0001c290


	//   ....[192]....
        /*0a74*/ 	.word	0x0001c2c0


	//   ....[193]....
        /*0a78*/ 	.word	0x0001c2f0


	//   ....[194]....
        /*0a7c*/ 	.word	0x0001c320


	//   ....[195]....
        /*0a80*/ 	.word	0x0001c350


	//   ....[196]....
        /*0a84*/ 	.word	0x0001c410


	//   ....[197]....
        /*0a88*/ 	.word	0x0001c430


	//   ....[198]....
        /*0a8c*/ 	.word	0x0001c440


	//   ....[199]....
        /*0a90*/ 	.word	0x0001c4a0


	//   ....[200]....
        /*0a94*/ 	.word	0x0001cac0


	//   ....[201]....
        /*0a98*/ 	.word	0x0001cde0


	//   ....[202]....
        /*0a9c*/ 	.word	0x0001ce70


	//   ....[203]....
        /*0aa0*/ 	.word	0x0001cf10


	//   ....[204]....
        /*0aa4*/ 	.word	0x0001cfa0


	//   ....[205]....
        /*0aa8*/ 	.word	0x0001d040


	//   ....[206]....
        /*0aac*/ 	.word	0x0001d0d0


	//   ....[207]....
        /*0ab0*/ 	.word	0x0001d170


	//   ....[208]....
        /*0ab4*/ 	.word	0x0001d200


	//   ....[209]....
        /*0ab8*/ 	.word	0x0001d2f0


	//   ....[210]....
        /*0abc*/ 	.word	0x0001d380


	//   ....[211]....
        /*0ac0*/ 	.word	0x0001d420


	//   ....[212]....
        /*0ac4*/ 	.word	0x0001d4b0


	//   ....[213]....
        /*0ac8*/ 	.word	0x0001d550


	//   ....[214]....
        /*0acc*/ 	.word	0x0001d5e0


	//   ....[215]....
        /*0ad0*/ 	.word	0x0001d680


	//   ....[216]....
        /*0ad4*/ 	.word	0x0001d710


	//   ....[217]....
        /*0ad8*/ 	.word	0x0001d800


	//   ....[218]....
        /*0adc*/ 	.word	0x0001d890


	//   ....[219]....
        /*0ae0*/ 	.word	0x0001d920


	//   ....[220]....
        /*0ae4*/ 	.word	0x0001d9b0


	//   ....[221]....
        /*0ae8*/ 	.word	0x0001da40


	//   ....[222]....
        /*0aec*/ 	.word	0x0001dad0


	//   ....[223]....
        /*0af0*/ 	.word	0x0001db60


	//   ....[224]....
        /*0af4*/ 	.word	0x0001dbf0


	//   ....[225]....
        /*0af8*/ 	.word	0x0001dd20


	//   ....[226]....
        /*0afc*/ 	.word	0x0001ddd0


	//   ....[227]....
        /*0b00*/ 	.word	0x0001de60


	//   ....[228]....
        /*0b04*/ 	.word	0x0001deb0


	//   ....[229]....
        /*0b08*/ 	.word	0x0001df00


	//   ....[230]....
        /*0b0c*/ 	.word	0x0001dfe0


	//   ....[231]....
        /*0b10*/ 	.word	0x0001e070


	//   ....[232]....
        /*0b14*/ 	.word	0x0001e0c0


	//   ....[233]....
        /*0b18*/ 	.word	0x0001e110


	//   ....[234]....
        /*0b1c*/ 	.word	0x0001e320


	//   ....[235]....
        /*0b20*/ 	.word	0x0001e370


	//   ....[236]....
        /*0b24*/ 	.word	0x0001e400


	//   ....[237]....
        /*0b28*/ 	.word	0x0001e490


	//   ....[238]....
        /*0b2c*/ 	.word	0x0001e520


	//   ....[239]....
        /*0b30*/ 	.word	0x0001e5b0


	//   ....[240]....
        /*0b34*/ 	.word	0x0001e640


	//   ....[241]....
        /*0b38*/ 	.word	0x0001e6d0


	//   ....[242]....
        /*0b3c*/ 	.word	0x0001e750


	//   ....[243]....
        /*0b40*/ 	.word	0x0001e7a0


	//   ....[244]....
        /*0b44*/ 	.word	0x0001e830


	//   ....[245]....
        /*0b48*/ 	.word	0x0001e8c0


	//   ....[246]....
        /*0b4c*/ 	.word	0x0001e940


	//   ....[247]....
        /*0b50*/ 	.word	0x0001e990


	//   ....[248]....
        /*0b54*/ 	.word	0x0001ea20


	//   ....[249]....
        /*0b58*/ 	.word	0x0001eab0


	//   ....[250]....
        /*0b5c*/ 	.word	0x0001eb40


	//   ....[251]....
        /*0b60*/ 	.word	0x0001ebd0


	//   ....[252]....
        /*0b64*/ 	.word	0x0001ec60


	//   ....[253]....
        /*0b68*/ 	.word	0x0001ecf0


	//   ....[254]....
        /*0b6c*/ 	.word	0x0001edb0


	//   ....[255]....
        /*0b70*/ 	.word	0x0001f090


	//   ....[0]....
        /*0b74*/ 	.word	0x0001f180


	//   ....[1]....
        /*0b78*/ 	.word	0x0001f220


	//   ....[2]....
        /*0b7c*/ 	.word	0x0001f280


	//   ....[3]....
        /*0b80*/ 	.word	0x0001f380


	//   ....[4]....
        /*0b84*/ 	.word	0x0001f3f0


	//   ....[5]....
        /*0b88*/ 	.word	0x0001f4f0


	//   ....[6]....
        /*0b8c*/ 	.word	0x0001f560


	//   ....[7]....
        /*0b90*/ 	.word	0x0001f660


	//   ....[8]....
        /*0b94*/ 	.word	0x0001f6d0


	//   ....[9]....
        /*0b98*/ 	.word	0x0001f7d0


	//   ....[10]....
        /*0b9c*/ 	.word	0x0001f840


	//   ....[11]....
        /*0ba0*/ 	.word	0x0001f940


	//   ....[12]....
        /*0ba4*/ 	.word	0x0001f9b0


	//   ....[13]....
        /*0ba8*/ 	.word	0x0001fab0


	//   ....[14]....
        /*0bac*/ 	.word	0x0001fb20


	//   ....[15]....
        /*0bb0*/ 	.word	0x0001fbc0


	//   ....[16]....
        /*0bb4*/ 	.word	0x0001fcc0


	//   ....[17]....
        /*0bb8*/ 	.word	0x0001fd30


	//   ....[18]....
        /*0bbc*/ 	.word	0x0001fdb0


	//   ....[19]....
        /*0bc0*/ 	.word	0x0001fe60


	//   ....[20]....
        /*0bc4*/ 	.word	0x0001fee0


	//   ....[21]....
        /*0bc8*/ 	.word	0x0001ffb0


	//   ....[22]....
        /*0bcc*/ 	.word	0x00020030


	//   ....[23]....
        /*0bd0*/ 	.word	0x00020100


	//   ....[24]....
        /*0bd4*/ 	.word	0x00020180


	//   ....[25]....
        /*0bd8*/ 	.word	0x00020250


	//   ....[26]....
        /*0bdc*/ 	.word	0x000202d0


	//   ....[27]....
        /*0be0*/ 	.word	0x000203a0


	//   ....[28]....
        /*0be4*/ 	.word	0x00020420


	//   ....[29]....
        /*0be8*/ 	.word	0x000204e0


	//   ....[30]....
        /*0bec*/ 	.word	0x00020570


	//   ....[31]....
        /*0bf0*/ 	.word	0x00020620


	//   ....[32]....
        /*0bf4*/ 	.word	0x00020750


	//   ....[33]....
        /*0bf8*/ 	.word	0x00020800


	//   ....[34]....
        /*0bfc*/ 	.word	0x00020860


	//   ....[35]....
        /*0c00*/ 	.word	0x00020920


	//   ....[36]....
        /*0c04*/ 	.word	0x00020980


	//   ....[37]....
        /*0c08*/ 	.word	0x00020a40


	//   ....[38]....
        /*0c0c*/ 	.word	0x00020aa0


	//   ....[39]....
        /*0c10*/ 	.word	0x00020b60


	//   ....[40]....
        /*0c14*/ 	.word	0x00020bc0


	//   ....[41]....
        /*0c18*/ 	.word	0x00020c80


	//   ....[42]....
        /*0c1c*/ 	.word	0x00020ce0


	//   ....[43]....
        /*0c20*/ 	.word	0x00020da0


	//   ....[44]....
        /*0c24*/ 	.word	0x00020e00


	//   ....[45]....
        /*0c28*/ 	.word	0x00020ec0


	//   ....[46]....
        /*0c2c*/ 	.word	0x00020f20


	//   ....[47]....
        /*0c30*/ 	.word	0x00020fe0


	//   ....[48]....
        /*0c34*/ 	.word	0x000210d0


	//   ....[49]....
        /*0c38*/ 	.word	0x00021170


	//   ....[50]....
        /*0c3c*/ 	.word	0x000211d0


	//   ....[51]....
        /*0c40*/ 	.word	0x000212b0


	//   ....[52]....
        /*0c44*/ 	.word	0x00021310


	//   ....[53]....
        /*0c48*/ 	.word	0x000213f0


	//   ....[54]....
        /*0c4c*/ 	.word	0x00021450


	//   ....[55]....
        /*0c50*/ 	.word	0x00021530


	//   ....[56]....
        /*0c54*/ 	.word	0x00021590


	//   ....[57]....
        /*0c58*/ 	.word	0x00021670


	//   ....[58]....
        /*0c5c*/ 	.word	0x000216d0


	//   ....[59]....
        /*0c60*/ 	.word	0x000217b0


	//   ....[60]....
        /*0c64*/ 	.word	0x00021810


	//   ....[61]....
        /*0c68*/ 	.word	0x000218f0


	//   ....[62]....
        /*0c6c*/ 	.word	0x00021950


	//   ....[63]....
        /*0c70*/ 	.word	0x00021a20


	//   ....[64]....
        /*0c74*/ 	.word	0x00021b40


	//   ....[65]....
        /*0c78*/ 	.word	0x00021be0


	//   ....[66]....
        /*0c7c*/ 	.word	0x00021ca0


	//   ....[67]....
        /*0c80*/ 	.word	0x00021d70


	//   ....[68]....
        /*0c84*/ 	.word	0x00021dd0


	//   ....[69]....
        /*0c88*/ 	.word	0x00021eb0


	//   ....[70]....
        /*0c8c*/ 	.word	0x00021f10


	//   ....[71]....
        /*0c90*/ 	.word	0x00021fe0


	//   ....[72]....
        /*0c94*/ 	.word	0x00022040


	//   ....[73]....
        /*0c98*/ 	.word	0x00022110


	//   ....[74]....
        /*0c9c*/ 	.word	0x00022170


	//   ....[75]....
        /*0ca0*/ 	.word	0x00022250


	//   ....[76]....
        /*0ca4*/ 	.word	0x000222b0


	//   ....[77]....
        /*0ca8*/ 	.word	0x00022380


	//   ....[78]....
        /*0cac*/ 	.word	0x000223e0


	//   ....[79]....
        /*0cb0*/ 	.word	0x000224a0


	//   ....[80]....
        /*0cb4*/ 	.word	0x00022530


	//   ....[81]....
        /*0cb8*/ 	.word	0x000225d0


	//   ....[82]....
        /*0cbc*/ 	.word	0x00022750


	//   ....[83]....
        /*0cc0*/ 	.word	0x000227c0


	//   ....[84]....
        /*0cc4*/ 	.word	0x00022830


	//   ....[85]....
        /*0cc8*/ 	.word	0x000228a0


	//   ....[86]....
        /*0ccc*/ 	.word	0x00022910


	//   ....[87]....
        /*0cd0*/ 	.word	0x00022990


	//   ....[88]....
        /*0cd4*/ 	.word	0x00022a10


	//   ....[89]....
        /*0cd8*/ 	.word	0x00022aa0


	//   ....[90]....
        /*0cdc*/ 	.word	0x00022b10


	//   ....[91]....
        /*0ce0*/ 	.word	0x00022b80


	//   ....[92]....
        /*0ce4*/ 	.word	0x00022bf0


	//   ....[93]....
        /*0ce8*/ 	.word	0x00022c70


	//   ....[94]....
        /*0cec*/ 	.word	0x00022ce0


	//   ....[95]....
        /*0cf0*/ 	.word	0x00022d80


	//   ....[96]....
        /*0cf4*/ 	.word	0x00022dd0


	//   ....[97]....
        /*0cf8*/ 	.word	0x00022e60


	//   ....[98]....
        /*0cfc*/ 	.word	0x00022f90


	//----- nvinfo : EIATTR_REG_RECONFIG
	.align		4
.L_142:
        /*0d00*/ 	.byte	0x01, 0x54
	.zero		2


	//----- nvinfo : EIATTR_SYSCALL_OFFSETS
	.align		4
        /*0d04*/ 	.byte	0x04, 0x46
        /*0d06*/ 	.short	(.L_144 - .L_143)


	//   ....[0]....
.L_143:
        /*0d08*/ 	.word	0x00001c90


	//   ....[1]....
        /*0d0c*/ 	.word	0x00001de0


	//   ....[2]....
        /*0d10*/ 	.word	0x000091f0


	//   ....[3]....
        /*0d14*/ 	.word	0x00009550


	//   ....[4]....
        /*0d18*/ 	.word	0x000188d0


	//   ....[5]....
        /*0d1c*/ 	.word	0x00018a20


	//   ....[6]....
        /*0d20*/ 	.word	0x00018b10


	//   ....[7]....
        /*0d24*/ 	.word	0x00019aa0


	//----- nvinfo : EIATTR_MBARRIER_INSTR_OFFSETS
	.align		4
.L_144:
        /*0d28*/ 	.byte	0x04, 0x39
        /*0d2a*/ 	.short	(.L_146 - .L_145)


	//   ....[0]....
.L_145:
        /*0d2c*/ 	.word	0x00000270
        /*0d30*/ 	.word	0x000000ff
        /*0d34*/ 	.word	0x00028800
        /*0d38*/ 	.short	0x0100
        /*0d3a*/ 	.byte	0x08
	.zero		1


	//   ....[1]....
        /*0d3c*/ 	.word	0x00000280
        /*0d40*/ 	.word	0x000000ff
        /*0d44*/ 	.word	0x00028820
        /*0d48*/ 	.short	0x0100
        /*0d4a*/ 	.byte	0x08
	.zero		1


	//   ....[2]....
        /*0d4c*/ 	.word	0x00000370
        /*0d50*/ 	.word	0x000000ff
        /*0d54*/ 	.word	0x00028830
        /*0d58*/ 	.short	0x0100
        /*0d5a*/ 	.byte	0x08
	.zero		1


	//   ....[3]....
        /*0d5c*/ 	.word	0x00000380
        /*0d60*/ 	.word	0x000000ff
        /*0d64*/ 	.word	0x00028840
        /*0d68*/ 	.short	0x0100
        /*0d6a*/ 	.byte	0x08
	.zero		1


	//   ....[4]....
        /*0d6c*/ 	.word	0x00000390
        /*0d70*/ 	.word	0x000000ff
        /*0d74*/ 	.word	0x00028838
        /*0d78*/ 	.short	0x0100
        /*0d7a*/ 	.byte	0x08
	.zero		1


	//   ....[5]....
        /*0d7c*/ 	.word	0x000003a0
        /*0d80*/ 	.word	0x000000ff
        /*0d84*/ 	.word	0x00028848
        /*0d88*/ 	.short	0x0100
        /*0d8a*/ 	.byte	0x08
	.zero		1


	//   ....[6]....
        /*0d8c*/ 	.word	0x000004d0
        /*0d90*/ 	.word	0x000000ff
        /*0d94*/ 	.word	0x00028850
        /*0d98*/ 	.short	0x0100
        /*0d9a*/ 	.byte	0x08
	.zero		1


	//   ....[7]....
        /*0d9c*/ 	.word	0x000004e0
        /*0da0*/ 	.word	0x000000ff
        /*0da4*/ 	.word	0x00028860
        /*0da8*/ 	.short	0x0100
        /*0daa*/ 	.byte	0x08
	.zero		1


	//   ....[8]....
        /*0dac*/ 	.word	0x000004f0
        /*0db0*/ 	.word	0x000000ff
        /*0db4*/ 	.word	0x00028858
        /*0db8*/ 	.short	0x0100
        /*0dba*/ 	.byte	0x08
	.zero		1


	//   ....[9]....
        /*0dbc*/ 	.word	0x00000500
        /*0dc0*/ 	.word	0x000000ff
        /*0dc4*/ 	.word	0x00028868
        /*0dc8*/ 	.short	0x0100
        /*0dca*/ 	.byte	0x08
	.zero		1


	//   ....[10]....
        /*0dcc*/ 	.word	0x000005f0
        /*0dd0*/ 	.word	0x000000ff
        /*0dd4*/ 	.word	0x00028870
        /*0dd8*/ 	.short	0x0100
        /*0dda*/ 	.byte	0x06
	.zero		1


	//   ....[11]....
        /*0ddc*/ 	.word	0x00000600
        /*0de0*/ 	.word	0x000000ff
        /*0de4*/ 	.word	0x00028880
        /*0de8*/ 	.short	0x0100
        /*0dea*/ 	.byte	0x06
	.zero		1


	//   ....[12]....
        /*0dec*/ 	.word	0x00000610
        /*0df0*/ 	.word	0x000000ff
        /*0df4*/ 	.word	0x00028878
        /*0df8*/ 	.short	0x0100
        /*0dfa*/ 	.byte	0x06
	.zero		1


	//   ....[13]....
        /*0dfc*/ 	.word	0x00000620
        /*0e00*/ 	.word	0x000000ff
        /*0e04*/ 	.word	0x00028888
        /*0e08*/ 	.short	0x0100
        /*0e0a*/ 	.byte	0x06
	.zero		1


	//   ....[14]....
        /*0e0c*/ 	.word	0x00000750
        /*0e10*/ 	.word	0x000000ff
        /*0e14*/ 	.word	0x00028890
        /*0e18*/ 	.short	0x0100
        /*0e1a*/ 	.byte	0x08
	.zero		1


	//   ....[15]....
        /*0e1c*/ 	.word	0x00000760
        /*0e20*/ 	.word	0x000000ff
        /*0e24*/ 	.word	0x000288a0
        /*0e28*/ 	.short	0x0100
        /*0e2a*/ 	.byte	0x08
	.zero		1


	//   ....[16]....
        /*0e2c*/ 	.word	0x00000770
        /*0e30*/ 	.word	0x000000ff
        /*0e34*/ 	.word	0x00028898
        /*0e38*/ 	.short	0x0100
        /*0e3a*/ 	.byte	0x08
	.zero		1


	//   ....[17]....
        /*0e3c*/ 	.word	0x00000780
        /*0e40*/ 	.word	0x000000ff
        /*0e44*/ 	.word	0x000288a8
        /*0e48*/ 	.short	0x0100
        /*0e4a*/ 	.byte	0x08
	.zero		1


	//   ....[18]....
        /*0e4c*/ 	.word	0x000008b0
        /*0e50*/ 	.word	0x000000ff
        /*0e54*/ 	.word	0x000288b0
        /*0e58*/ 	.short	0x0100
        /*0e5a*/ 	.byte	0x08
	.zero		1


	//   ....[19]....
        /*0e5c*/ 	.word	0x000008c0
        /*0e60*/ 	.word	0x000000ff
        /*0e64*/ 	.word	0x000288c0
        /*0e68*/ 	.short	0x0100
        /*0e6a*/ 	.byte	0x08
	.zero		1


	//   ....[20]....
        /*0e6c*/ 	.word	0x000008d0
        /*0e70*/ 	.word	0x000000ff
        /*0e74*/ 	.word	0x000288b8
        /*0e78*/ 	.short	0x0100
        /*0e7a*/ 	.byte	0x08
	.zero		1


	//   ....[21]....
        /*0e7c*/ 	.word	0x000008e0
        /*0e80*/ 	.word	0x000000ff
        /*0e84*/ 	.word	0x000288c8
        /*0e88*/ 	.short	0x0100
        /*0e8a*/ 	.byte	0x08
	.zero		1


	//   ....[22]....
        /*0e8c*/ 	.word	0x00003430
        /*0e90*/ 	.word	0x0000005a
        /*0e94*/ 	.word	0x00028890
        /*0e98*/ 	.short	0x010a
        /*0e9a*/ 	.byte	0x3f
	.zero		1


	//   ....[23]....
        /*0e9c*/ 	.word	0x00005c10
        /*0ea0*/ 	.word	0x0000005a
        /*0ea4*/ 	.word	0x00028890
        /*0ea8*/ 	.short	0x010a
        /*0eaa*/ 	.byte	0x3f
	.zero		1


	//   ....[24]....
        /*0eac*/ 	.word	0x00007cf0
        /*0eb0*/ 	.word	0x0000005a
        /*0eb4*/ 	.word	0x00028890
        /*0eb8*/ 	.short	0x010a
        /*0eba*/ 	.byte	0x3f
	.zero		1


	//   ....[25]....
        /*0ebc*/ 	.word	0x000083f0
        /*0ec0*/ 	.word	0x0000000b
        /*0ec4*/ 	.word	0x00000000
        /*0ec8*/ 	.short	0x0101
        /*0eca*/ 	.byte	0x3f
	.zero		1


	//   ....[26]....
        /*0ecc*/ 	.word	0x00008430
        /*0ed0*/ 	.word	0x0000005a
        /*0ed4*/ 	.word	0x000288b0
        /*0ed8*/ 	.short	0x010a
        /*0eda*/ 	.byte	0x3f
	.zero		1


	//   ....[27]....
        /*0edc*/ 	.word	0x00008a40
        /*0ee0*/ 	.word	0x0000005a
        /*0ee4*/ 	.word	0x00000000
        /*0ee8*/ 	.short	0x0101
        /*0eea*/ 	.byte	0x3f
	.zero		1


	//   ....[28]....
        /*0eec*/ 	.word	0x00009280
        /*0ef0*/ 	.word	0x0000009c
        /*0ef4*/ 	.word	0x00028800
        /*0ef8*/ 	.short	0x010a
        /*0efa*/ 	.byte	0x3f
	.zero		1


	//   ....[29]....
        /*0efc*/ 	.word	0x000092d0
        /*0f00*/ 	.word	0x0000009c
        /*0f04*/ 	.word	0x00028800
        /*0f08*/ 	.short	0x010a
        /*0f0a*/ 	.byte	0x3f
	.zero		1


	//   ....[30]....
        /*0f0c*/ 	.word	0x00009970
        /*0f10*/ 	.word	0x0000009c
        /*0f14*/ 	.word	0x00028800
        /*0f18*/ 	.short	0x010a
        /*0f1a*/ 	.byte	0x3f
	.zero		1


	//   ....[31]....
        /*0f1c*/ 	.word	0x0000b360
        /*0f20*/ 	.word	0x0000009c
        /*0f24*/ 	.word	0x00028800
        /*0f28*/ 	.short	0x010a
        /*0f2a*/ 	.byte	0x3f
	.zero		1


	//   ....[32]....
        /*0f2c*/ 	.word	0x0000cc00
        /*0f30*/ 	.word	0x00000003
        /*0f34*/ 	.word	0x00028830
        /*0f38*/ 	.short	0x010a
        /*0f3a*/ 	.byte	0x3f
	.zero		1


	//   ....[33]....
        /*0f3c*/ 	.word	0x0000cc50
        /*0f40*/ 	.word	0x00000003
        /*0f44*/ 	.word	0x00028830
        /*0f48*/ 	.short	0x010a
        /*0f4a*/ 	.byte	0x3f
	.zero		1


	//   ....[34]....
        /*0f4c*/ 	.word	0x0000eb80
        /*0f50*/ 	.word	0x00000003
        /*0f54*/ 	.word	0x00000000
        /*0f58*/ 	.short	0x0101
        /*0f5a*/ 	.byte	0x3f
	.zero		1


	//   ....[35]....
        /*0f5c*/ 	.word	0x0000f9e0
        /*0f60*/ 	.word	0x00000005
        /*0f64*/ 	.word	0x00028830
        /*0f68*/ 	.short	0x010a
        /*0f6a*/ 	.byte	0x3f
	.zero		1


	//   ....[36]....
        /*0f6c*/ 	.word	0x0000fa30
        /*0f70*/ 	.word	0x00000005
        /*0f74*/ 	.word	0x00028830
        /*0f78*/ 	.short	0x010a
        /*0f7a*/ 	.byte	0x3f
	.zero		1


	//   ....[37]....
        /*0f7c*/ 	.word	0x0000fe70
        /*0f80*/ 	.word	0x00000005
        /*0f84*/ 	.word	0x00028850
        /*0f88*/ 	.short	0x010a
        /*0f8a*/ 	.byte	0x3f
	.zero		1


	//   ....[38]....
        /*0f8c*/ 	.word	0x0000feb0
        /*0f90*/ 	.word	0x00000005
        /*0f94*/ 	.word	0x00028850
        /*0f98*/ 	.short	0x010a
        /*0f9a*/ 	.byte	0x3f
	.zero		1


	//   ....[39]....
        /*0f9c*/ 	.word	0x00011aa0
        /*0fa0*/ 	.word	0x00000003
        /*0fa4*/ 	.word	0x00000000
        /*0fa8*/ 	.short	0x0101
        /*0faa*/ 	.byte	0x3f
	.zero		1


	//   ....[40]....
        /*0fac*/ 	.word	0x00011d50
        /*0fb0*/ 	.word	0x0000000c
        /*0fb4*/ 	.word	0x00000000
        /*0fb8*/ 	.short	0x0101
        /*0fba*/ 	.byte	0x3f
	.zero		1


	//   ....[41]....
        /*0fbc*/ 	.word	0x000123a0
        /*0fc0*/ 	.word	0x00000009
        /*0fc4*/ 	.word	0x00028850
        /*0fc8*/ 	.short	0x010a
        /*0fca*/ 	.byte	0x3f
	.zero		1


	//   ....[42]....
        /*0fcc*/ 	.word	0x00012420
        /*0fd0*/ 	.word	0x00000009
        /*0fd4*/ 	.word	0x00028850
        /*0fd8*/ 	.short	0x010a
        /*0fda*/ 	.byte	0x3f
	.zero		1


	//   ....[43]....
        /*0fdc*/ 	.word	0x00012a20
        /*0fe0*/ 	.word	0x00000004
        /*0fe4*/ 	.word	0x00000000
        /*0fe8*/ 	.short	0x0101
        /*0fea*/ 	.byte	0x3f
	.zero		1


	//   ....[44]....
        /*0fec*/ 	.word	0x00013f50
        /*0ff0*/ 	.word	0x00000000
        /*0ff4*/ 	.word	0x00000000
        /*0ff8*/ 	.short	0x0101
        /*0ffa*/ 	.byte	0x3f
	.zero		1


	//   ....[45]....
        /*0ffc*/ 	.word	0x000147d0
        /*1000*/ 	.word	0x00000004
        /*1004*/ 	.word	0x00000000
        /*1008*/ 	.short	0x0101
        /*100a*/ 	.byte	0x3f
	.zero		1


	//   ....[46]....
        /*100c*/ 	.word	0x00017510
        /*1010*/ 	.word	0x00000016
        /*1014*/ 	.word	0x00028820
        /*1018*/ 	.short	0x010a
        /*101a*/ 	.byte	0x3f
	.zero		1


	//   ....[47]....
        /*101c*/ 	.word	0x000175a0
        /*1020*/ 	.word	0x0000000a
        /*1024*/ 	.word	0x000288a0
        /*1028*/ 	.short	0x010a
        /*102a*/ 	.byte	0x3f
	.zero		1


	//   ....[48]....
        /*102c*/ 	.word	0x00017900
        /*1030*/ 	.word	0x0000000a
        /*1034*/ 	.word	0x000288c0
        /*1038*/ 	.short	0x010a
        /*103a*/ 	.byte	0x3f
	.zero		1


	//   ....[49]....
        /*103c*/ 	.word	0x00017d30
        /*1040*/ 	.word	0x0000000a
        /*1044*/ 	.word	0x000288a0
        /*1048*/ 	.short	0x010a
        /*104a*/ 	.byte	0x3f
	.zero		1


	//   ....[50]....
        /*104c*/ 	.word	0x00018070
        /*1050*/ 	.word	0x0000000a
        /*1054*/ 	.word	0x000288c0
        /*1058*/ 	.short	0x010a
        /*105a*/ 	.byte	0x3f
	.zero		1


	//   ....[51]....
        /*105c*/ 	.word	0x00019010
        /*1060*/ 	.word	0x00000007
        /*1064*/ 	.word	0x00028840
        /*1068*/ 	.short	0x010a
        /*106a*/ 	.byte	0x3f
	.zero		1


	//   ....[52]....
        /*106c*/ 	.word	0x00019780
        /*1070*/ 	.word	0x00000007
        /*1074*/ 	.word	0x00028830
        /*1078*/ 	.short	0x0107
        /*107a*/ 	.byte	0x3f
	.zero		1


	//   ....[53]....
        /*107c*/ 	.word	0x00019850
        /*1080*/ 	.word	0x00000007
        /*1084*/ 	.word	0x00028830
        /*1088*/ 	.short	0x0101
        /*108a*/ 	.byte	0x3f
	.zero		1


	//   ....[54]....
        /*108c*/ 	.word	0x0001a330
        /*1090*/ 	.word	0x00000016
        /*1094*/ 	.word	0x00028800
        /*1098*/ 	.short	0x0107
        /*109a*/ 	.byte	0x3f
	.zero		1


	//   ....[55]....
        /*109c*/ 	.word	0x0001a440
        /*10a0*/ 	.word	0x00000016
        /*10a4*/ 	.word	0x00028800
        /*10a8*/ 	.short	0x0101
        /*10aa*/ 	.byte	0x3f
	.zero		1


	//   ....[56]....
        /*10ac*/ 	.word	0x0001a460
        /*10b0*/ 	.word	0x00000016
        /*10b4*/ 	.word	0x00028820
        /*10b8*/ 	.short	0x010a
        /*10ba*/ 	.byte	0x3f
	.zero		1


	//   ....[57]....
        /*10bc*/ 	.word	0x0001a7f0
        /*10c0*/ 	.word	0x00000006
        /*10c4*/ 	.word	0x00028840
        /*10c8*/ 	.short	0x010a
        /*10ca*/ 	.byte	0x3f
	.zero		1


	//   ....[58]....
        /*10cc*/ 	.word	0x0001ad00
        /*10d0*/ 	.word	0x00000006
        /*10d4*/ 	.word	0x00028830
        /*10d8*/ 	.short	0x0107
        /*10da*/ 	.byte	0x3f
	.zero		1


	//   ....[59]....
        /*10dc*/ 	.word	0x0001adc0
        /*10e0*/ 	.word	0x00000006
        /*10e4*/ 	.word	0x00028830
        /*10e8*/ 	.short	0x0101
        /*10ea*/ 	.byte	0x3f
	.zero		1


	//   ....[60]....
        /*10ec*/ 	.word	0x0001ae20
        /*10f0*/ 	.word	0x00000006
        /*10f4*/ 	.word	0x00028860
        /*10f8*/ 	.short	0x010a
        /*10fa*/ 	.byte	0x3f
	.zero		1


	//   ....[61]....
        /*10fc*/ 	.word	0x0001b350
        /*1100*/ 	.word	0x00000006
        /*1104*/ 	.word	0x00028850
        /*1108*/ 	.short	0x0107
        /*110a*/ 	.byte	0x3f
	.zero		1


	//   ....[62]....
        /*110c*/ 	.word	0x0001b4f0
        /*1110*/ 	.word	0x00000006
        /*1114*/ 	.word	0x00028850
        /*1118*/ 	.short	0x0101
        /*111a*/ 	.byte	0x3f
	.zero		1


	//   ....[63]....
        /*111c*/ 	.word	0x0001b700
        /*1120*/ 	.word	0x00000000
        /*1124*/ 	.word	0x00028860
        /*1128*/ 	.short	0x010a
        /*112a*/ 	.byte	0x3f
	.zero		1


	//   ....[64]....
        /*112c*/ 	.word	0x0001bc30
        /*1130*/ 	.word	0x00000000
        /*1134*/ 	.word	0x00028850
        /*1138*/ 	.short	0x0107
        /*113a*/ 	.byte	0x3f
	.zero		1


	//   ....[65]....
        /*113c*/ 	.word	0x0001bcf0
        /*1140*/ 	.word	0x00000000
        /*1144*/ 	.word	0x00028850
        /*1148*/ 	.short	0x0101
        /*114a*/ 	.byte	0x3f
	.zero		1


	//   ....[66]....
        /*114c*/ 	.word	0x0001ca40
        /*1150*/ 	.word	0x00000004
        /*1154*/ 	.word	0x00028820
        /*1158*/ 	.short	0x010a
        /*115a*/ 	.byte	0x3f
	.zero		1


	//   ....[67]....
        /*115c*/ 	.word	0x0001cbb0
        /*1160*/ 	.word	0x00000005
        /*1164*/ 	.word	0x00028840
        /*1168*/ 	.short	0x010a
        /*116a*/ 	.byte	0x3f
	.zero		1


	//   ....[68]....
        /*116c*/ 	.word	0x0001cc50
        /*1170*/ 	.word	0x00000019
        /*1174*/ 	.word	0x00028840
        /*1178*/ 	.short	0x010a
        /*117a*/ 	.byte	0x3f
	.zero		1


	//   ....[69]....
        /*117c*/ 	.word	0x0001cc90
        /*1180*/ 	.word	0x00000005
        /*1184*/ 	.word	0x00028860
        /*1188*/ 	.short	0x010a
        /*118a*/ 	.byte	0x3f
	.zero		1


	//   ....[70]....
        /*118c*/ 	.word	0x0001ccd0
        /*1190*/ 	.word	0x00000019
        /*1194*/ 	.word	0x00028860
        /*1198*/ 	.short	0x010a
        /*119a*/ 	.byte	0x3f
	.zero		1


	//   ....[71]....
        /*119c*/ 	.word	0x0001cd30
        /*11a0*/ 	.word	0x0000005a
        /*11a4*/ 	.word	0x00028890
        /*11a8*/ 	.short	0x010a
        /*11aa*/ 	.byte	0x3f
	.zero		1


	//   ....[72]....
        /*11ac*/ 	.word	0x0001d240
        /*11b0*/ 	.word	0x0000005a
        /*11b4*/ 	.word	0x00028890
        /*11b8*/ 	.short	0x010a
        /*11ba*/ 	.byte	0x3f
	.zero		1


	//   ....[73]....
        /*11bc*/ 	.word	0x0001d750
        /*11c0*/ 	.word	0x0000005a
        /*11c4*/ 	.word	0x00028890
        /*11c8*/ 	.short	0x010a
        /*11ca*/ 	.byte	0x3f
	.zero		1


	//   ....[74]....
        /*11cc*/ 	.word	0x0001dc20
        /*11d0*/ 	.word	0x0000005a
        /*11d4*/ 	.word	0x000288b0
        /*11d8*/ 	.short	0x010a
        /*11da*/ 	.byte	0x3f
	.zero		1


	//   ....[75]....
        /*11dc*/ 	.word	0x0001df30
        /*11e0*/ 	.word	0x0000009c
        /*11e4*/ 	.word	0x00028800
        /*11e8*/ 	.short	0x010a
        /*11ea*/ 	.byte	0x3f
	.zero		1


	//   ....[76]....
        /*11ec*/ 	.word	0x0001e140
        /*11f0*/ 	.word	0x0000009c
        /*11f4*/ 	.word	0x00028800
        /*11f8*/ 	.short	0x010a
        /*11fa*/ 	.byte	0x3f
	.zero		1


	//   ....[77]....
        /*11fc*/ 	.word	0x0001e190
        /*1200*/ 	.word	0x00000003
        /*1204*/ 	.word	0x00028830
        /*1208*/ 	.short	0x010a
        /*120a*/ 	.byte	0x3f
	.zero		1


	//   ....[78]....
        /*120c*/ 	.word	0x0001e1e0
        /*1210*/ 	.word	0x00000005
        /*1214*/ 	.word	0x00028830
        /*1218*/ 	.short	0x010a
        /*121a*/ 	.byte	0x3f
	.zero		1


	//   ....[79]....
        /*121c*/ 	.word	0x0001e230
        /*1220*/ 	.word	0x00000005
        /*1224*/ 	.word	0x00028850
        /*1228*/ 	.short	0x010a
        /*122a*/ 	.byte	0x3f
	.zero		1


	//   ....[80]....
        /*122c*/ 	.word	0x0001e280
        /*1230*/ 	.word	0x00000009
        /*1234*/ 	.word	0x00028850
        /*1238*/ 	.short	0x010a
        /*123a*/ 	.byte	0x3f
	.zero		1


	//   ....[81]....
        /*123c*/ 	.word	0x0001ee70
        /*1240*/ 	.word	0x00000016
        /*1244*/ 	.word	0x00028820
        /*1248*/ 	.short	0x010a
        /*124a*/ 	.byte	0x3f
	.zero		1


	//   ....[82]....
        /*124c*/ 	.word	0x0001eec0
        /*1250*/ 	.word	0x0000000a
        /*1254*/ 	.word	0x000288a0
        /*1258*/ 	.short	0x010a
        /*125a*/ 	.byte	0x3f
	.zero		1


	//   ....[83]....
        /*125c*/ 	.word	0x0001ef10
        /*1260*/ 	.word	0x0000000a
        /*1264*/ 	.word	0x000288c0
        /*1268*/ 	.short	0x010a
        /*126a*/ 	.byte	0x3f
	.zero		1


	//   ....[84]....
        /*126c*/ 	.word	0x0001ef60
        /*1270*/ 	.word	0x0000000a
        /*1274*/ 	.word	0x000288a0
        /*1278*/ 	.short	0x010a
        /*127a*/ 	.byte	0x3f
	.zero		1


	//   ....[85]....
        /*127c*/ 	.word	0x0001efb0
        /*1280*/ 	.word	0x0000000a
        /*1284*/ 	.word	0x000288c0
        /*1288*/ 	.short	0x010a
        /*128a*/ 	.byte	0x3f
	.zero		1


	//   ....[86]....
        /*128c*/ 	.word	0x0001f0d0
        /*1290*/ 	.word	0x00000007
        /*1294*/ 	.word	0x00028840
        /*1298*/ 	.short	0x010a
        /*129a*/ 	.byte	0x3f
	.zero		1


	//   ....[87]....
        /*129c*/ 	.word	0x00020650
        /*12a0*/ 	.word	0x00000016
        /*12a4*/ 	.word	0x00028820
        /*12a8*/ 	.short	0x010a
        /*12aa*/ 	.byte	0x3f
	.zero		1


	//   ....[88]....
        /*12ac*/ 	.word	0x000206a0
        /*12b0*/ 	.word	0x00000006
        /*12b4*/ 	.word	0x00028840
        /*12b8*/ 	.short	0x010a
        /*12ba*/ 	.byte	0x3f
	.zero		1


	//   ....[89]....
        /*12bc*/ 	.word	0x00021020
        /*12c0*/ 	.word	0x00000006
        /*12c4*/ 	.word	0x00028860
        /*12c8*/ 	.short	0x010a
        /*12ca*/ 	.byte	0x3f
	.zero		1


	//   ....[90]....
        /*12cc*/ 	.word	0x00021a90
        /*12d0*/ 	.word	0x00000000
        /*12d4*/ 	.word	0x00028860
        /*12d8*/ 	.short	0x010a
        /*12da*/ 	.byte	0x3f
	.zero		1


	//   ....[91]....
        /*12dc*/ 	.word	0x00022eb0
        /*12e0*/ 	.word	0x00000004
        /*12e4*/ 	.word	0x00028820
        /*12e8*/ 	.short	0x010a
        /*12ea*/ 	.byte	0x3f
	.zero		1


	//   ....[92]....
        /*12ec*/ 	.word	0x00023050
        /*12f0*/ 	.word	0x00000005
        /*12f4*/ 	.word	0x00028840
        /*12f8*/ 	.short	0x010a
        /*12fa*/ 	.byte	0x3f
	.zero		1


	//   ....[93]....
        /*12fc*/ 	.word	0x000230a0
        /*1300*/ 	.word	0x00000019
        /*1304*/ 	.word	0x00028840
        /*1308*/ 	.short	0x010a
        /*130a*/ 	.byte	0x3f
	.zero		1


	//   ....[94]....
        /*130c*/ 	.word	0x000230f0
        /*1310*/ 	.word	0x00000005
        /*1314*/ 	.word	0x00028860
        /*1318*/ 	.short	0x010a
        /*131a*/ 	.byte	0x3f
	.zero		1


	//----- nvinfo : EIATTR_NUM_MBARRIERS
	.align		4
.L_146:
        /*131c*/ 	.byte	0x03, 0x38
        /*131e*/ 	.short	0x0016


	//----- nvinfo : EIATTR_EXIT_INSTR_OFFSETS
	.align		4
        /*1320*/ 	.byte	0x04, 0x1c
        /*1322*/ 	.short	(.L_148 - .L_147)


	//   ....[0]....
.L_147:
        /*1324*/ 	.word	0x0001cd20


	//----- nvinfo : EIATTR_MAX_THREADS
	.align		4
.L_148:
        /*1328*/ 	.byte	0x04, 0x05
        /*132a*/ 	.short	(.L_150 - .L_149)
.L_149:
        /*132c*/ 	.word	0x00000180
        /*1330*/ 	.word	0x00000001
        /*1334*/ 	.word	0x00000001


	//----- nvinfo : EIATTR_CRS_STACK_SIZE
	.align		4
.L_150:
        /*1338*/ 	.byte	0x04, 0x1e
        /*133a*/ 	.short	(.L_152 - .L_151)
.L_151:
        /*133c*/ 	.word	0x00000000


	//----- nvinfo : EIATTR_CBANK_PARAM_SIZE
	.align		4
.L_152:
        /*1340*/ 	.byte	0x03, 0x19
        /*1342*/ 	.short	0x0af0


	//----- nvinfo : EIATTR_PARAM_CBANK
	.align		4
        /*1344*/ 	.byte	0x04, 0x0a
        /*1346*/ 	.short	(.L_154 - .L_153)
	.align		4
.L_153:
        /*1348*/ 	.word	index@(.nv.constant0._ZN7cutlass13device_kernelIN5flash11enable_sm90INS1_16FlashAttnFwdSm90INS1_25CollectiveMainloopFwdSm90ILi2EN4cute5tupleIJNS5_1CILi1EEES8_S8_EEENS6_IJNS7_ILi128EEESA_SA_EEELi128ENS_10bfloat16_tEfNS_4arch4Sm90ELb0ELb0ELb1ELb1ELb1ELb1ELb0ELb1ELb1ELb1ELb1ELb0EEENS1_21CollectiveEpilogueFwdISB_S9_SC_SE_Li256ELb1ELb1ELb1ELb0EEENS1_36VarlenDynamicPersistentTileSchedulerILi128ELi128ELi256ELi128ELb1ELb1ELb1ELb0ELb1ELb1EEEEEEEEEvNT_6ParamsE)
        /*134c*/ 	.short	0x0210
        /*134e*/ 	.short	0x0af0


	//----- nvinfo : EIATTR_SW_WAR
	.align		4
.L_154:
        /*1350*/ 	.byte	0x04, 0x36
        /*1352*/ 	.short	(.L_156 - .L_155)
.L_155:
        /*1354*/ 	.word	0x00000008
.L_156:


//--------------------- .nv.info._ZN7cutlass13device_kernelIN5flash11enable_sm90INS1_16FlashAttnFwdSm90INS1_25CollectiveMainloopFwdSm90ILi2EN4cute5tupleIJNS5_1CILi1EEES8_S8_EEENS6_IJNS7_ILi128EEESA_SA_EEELi128ENS_10bfloat16_tEfNS_4arch4Sm90ELb0ELb1ELb1ELb0ELb1ELb0ELb0ELb1ELb1ELb1ELb1ELb0EEENS1_21CollectiveEpilogueFwdISB_S9_SC_SE_Li256ELb0ELb1ELb1ELb0EEENS1_19SingleTileSchedulerILb0ELb1ELb1ELi128EEEEEEEEEvNT_6ParamsE --------------------------
	.section	.nv.info._ZN7cutlass13device_kernelIN5flash11enable_sm90INS1_16FlashAttnFwdSm90INS1_25CollectiveMainloopFwdSm90ILi2EN4cute5tupleIJNS5_1CILi1EEES8_S8_EEENS6_IJNS7_ILi128EEESA_SA_EEELi128ENS_10bfloat16_tEfNS_4arch4Sm90ELb0ELb1ELb1ELb0ELb1ELb0ELb0ELb1ELb1ELb1ELb1ELb0EEENS1_21CollectiveEpilogueFwdISB_S9_SC_SE_Li256ELb0ELb1ELb1ELb0EEENS1_19SingleTileSchedulerILb0ELb1ELb1ELi128EEEEEEEEEvNT_6ParamsE,"",@"SHT_CUDA_INFO"
	.sectionflags	@""
	.align	4


	//----- nvinfo : EIATTR_CUDA_API_VERSION
	.align		4
        /*0000*/ 	.byte	0x04, 0x37
        /*0002*/ 	.short	(.L_158 - .L_157)
.L_157:
        /*0004*/ 	.word	0x00000082


	//----- nvinfo : EIATTR_KPARAM_INFO
	.align		4
.L_158:
        /*0008*/ 	.byte	0x04, 0x17
        /*000a*/ 	.short	(.L_160 - .L_159)
.L_159:
        /*000c*/ 	.word	0x00000000
        /*0010*/ 	.short	0x0000
        /*0012*/ 	.short	0x0070
        /*0014*/ 	.byte	0x00, 0xf0, 0x01, 0x28


	//----- nvinfo : EIATTR_SPARSE_MMA_MASK
	.align		4
.L_160:
        /*0018*/ 	.byte	0x03, 0x50
        /*001a*/ 	.short	0x0000


	//----- nvinfo : EIATTR_MAXREG_COUNT
	.align		4
        /*001c*/ 	.byte	0x03, 0x1b
        /*001e*/ 	.short	0x00a8


	//----- nvinfo : EIATTR_NUM_BARRIERS
	.align		4
        /*0020*/ 	.byte	0x02, 0x4c
        /*0022*/ 	.byte	0x10
	.zero		1


	//----- nvinfo : EIATTR_EXTERNS
	.align		4
        /*0024*/ 	.byte	0x04, 0x0f
        /*0026*/ 	.short	(.L_162 - .L_161)


	//   ....[0]....
	.align		4
.L_161:
        /*0028*/ 	.word	index@(__assertfail)


	//----- nvinfo : EIATTR_MERCURY_ISA_VERSION
	.align		4
.L_162:
        /*002c*/ 	.byte	0x03, 0x5f
        /*002e*/ 	.short	0x0101


	//----- nvinfo : EIATTR_INT_WARP_WIDE_INSTR_OFFSETS
	.align		4
        /*0030*/ 	.byte	0x04, 0x31
        /*0032*/ 	.short	(.L_164 - .L_163)


	//   ....[0]....
.L_163:
        /*0034*/ 	.word	0x000000b0


	//   ....[1]....
        /*0038*/ 	.word	0x000000c0


	//   ....[2]....
        /*003c*/ 	.word	0x00000160


	//----- nvinfo : EIATTR_COOP_GROUP_MASK_REGIDS
	.align		4
.L_164:
        /*0040*/ 	.byte	0x04, 0x29
        /*0042*/ 	.short	(.L_166 - .L_165)


	//   ....[0]....
.L_165:
        /*0044*/ 	.word	0xffffffff


	//   ....[1]....
        /*0048*/ 	.word	0xffffffff


	//   ....[2]....
        /*004c*/ 	.word	0xffffffff


	//   ....[3]....
        /*0050*/ 	.word	0xffffffff


	//   ....[4]....
        /*0054*/ 	.word	0xffffffff


	//   ....[5]....
        /*0058*/ 	.word	0xffffffff


	//   ....[6]....
        /*005c*/ 	.word	0xffffffff


	//   ....[7]....
        /*0060*/ 	.word	0xffffffff


	//   ....[8]....
        /*0064*/ 	.word	0xffffffff


	//   ....[9]....
        /*0068*/ 	.word	0xffffffff


	//   ....[10]....
        /*006c*/ 	.word	0xffffffff


	//   ....[11]....
        /*0070*/ 	.word	0xffffffff


	//   ....[12]....
        /*0074*/ 	.word	0xffffffff


	//   ....[13]....
        /*0078*/ 	.word	0xffffffff


	//   ....[14]....
        /*007c*/ 	.word	0xffffffff


	//   ....[15]....
        /*0080*/ 	.word	0xffffffff


	//   ....[16]....
        /*0084*/ 	.word	0xffffffff


	//   ....[17]....
        /*0088*/ 	.word	0xffffffff


	//   ....[18]....
        /*008c*/ 	.word	0xffffffff


	//   ....[19]....
        /*0090*/ 	.word	0xffffffff


	//   ....[20]....
        /*0094*/ 	.word	0xffffffff


	//   ....[21]....
        /*0098*/ 	.word	0xffffffff


	//   ....[22]....
        /*009c*/ 	.word	0xffffffff


	//   ....[23]....
        /*00a0*/ 	.word	0xffffffff


	//   ....[24]....
        /*00a4*/ 	.word	0xffffffff


	//   ....[25]....
        /*00a8*/ 	.word	0xffffffff


	//   ....[26]....
        /*00ac*/ 	.word	0xffffffff


	//   ....[27]....
        /*00b0*/ 	.word	0xffffffff


	//   ....[28]....
        /*00b4*/ 	.word	0xffffffff


	//   ....[29]....
        /*00b8*/ 	.word	0xffffffff


	//   ....[30]....
        /*00bc*/ 	.word	0xffffffff


	//   ....[31]....
        /*00c0*/ 	.word	0xffffffff


	//   ....[32]....
        /*00c4*/ 	.word	0xffffffff


	//   ....[33]....
        /*00c8*/ 	.word	0xffffffff


	//   ....[34]....
        /*00cc*/ 	.word	0xffffffff


	//   ....[35]....
        /*00d0*/ 	.word	0xffffffff


	//   ....[36]....
        /*00d4*/ 	.word	0xffffffff


	//   ....[37]....
        /*00d8*/ 	.word	0xffffffff


	//   ....[38]....
        /*00dc*/ 	.word	0xffffffff


	//   ....[39]....
        /*00e0*/ 	.word	0xffffffff


	//   ....[40]....
        /*00e4*/ 	.word	0xffffffff


	//   ....[41]....
        /*00e8*/ 	.word	0xffffffff


	//   ....[42]....
        /*00ec*/ 	.word	0xffffffff


	//   ....[43]....
        /*00f0*/ 	.word	0xffffffff


	//   ....[44]....
        /*00f4*/ 	.word	0xffffffff


	//   ....[45]....
        /*00f8*/ 	.word	0xffffffff


	//   ....[46]....
        /*00fc*/ 	.word	0xffffffff


	//   ....[47]....
        /*0100*/ 	.word	0xffffffff


	//   ....[48]....
        /*0104*/ 	.word	0xffffffff


	//   ....[49]....
        /*0108*/ 	.word	0xffffffff


	//   ....[50]....
        /*010c*/ 	.word	0xffffffff


	//   ....[51]....
        /*0110*/ 	.word	0xffffffff


	//   ....[52]....
        /*0114*/ 	.word	0xffffffff


	//   ....[53]....
        /*0118*/ 	.word	0xffffffff


	//   ....[54]....
        /*011c*/ 	.word	0xffffffff


	//   ....[55]....
        /*0120*/ 	.word	0xffffffff


	//   ....[56]....
        /*0124*/ 	.word	0xffffffff


	//   ....[57]....
        /*0128*/ 	.word	0xffffffff


	//   ....[58]....
        /*012c*/ 	.word	0xffffffff


	//   ....[59]....
        /*0130*/ 	.word	0xffffffff


	//   ....[60]....
        /*0134*/ 	.word	0xffffffff


	//   ....[61]....
        /*0138*/ 	.word	0xffffffff


	//   ....[62]....
        /*013c*/ 	.word	0xffffffff


	//   ....[63]....
        /*0140*/ 	.word	0xffffffff


	//   ....[64]....
        /*0144*/ 	.word	0xffffffff


	//   ....[65]....
        /*0148*/ 	.word	0xffffffff


	//   ....[66]....
        /*014c*/ 	.word	0xffffffff


	//   ....[67]....
        /*0150*/ 	.word	0xffffffff


	//   ....[68]....
        /*0154*/ 	.word	0xffffffff


	//   ....[69]....
        /*0158*/ 	.word	0xffffffff


	//   ....[70]....
        /*015c*/ 	.word	0xffffffff


	//   ....[71]....
        /*0160*/ 	.word	0xffffffff


	//   ....[72]....
        /*0164*/ 	.word	0xffffffff


	//   ....[73]....
        /*0168*/ 	.word	0xffffffff


	//   ....[74]....
        /*016c*/ 	.word	0xffffffff


	//   ....[75]....
        /*0170*/ 	.word	0xffffffff


	//   ....[76]....
        /*0174*/ 	.word	0xffffffff


	//   ....[77]....
        /*0178*/ 	.word	0xffffffff


	//   ....[78]....
        /*017c*/ 	.word	0xffffffff


	//   ....[79]....
        /*0180*/ 	.word	0xffffffff


	//   ....[80]....
        /*0184*/ 	.word	0xffffffff


	//   ....[81]....
        /*0188*/ 	.word	0xffffffff


	//   ....[82]....
        /*018c*/ 	.word	0xffffffff


	//   ....[83]....
        /*0190*/ 	.word	0xffffffff


	//   ....[84]....
        /*0194*/ 	.word	0xffffffff


	//   ....[85]....
        /*0198*/ 	.word	0xffffffff


	//   ....[86]....
        /*019c*/ 	.word	0xffffffff


	//   ....[87]....
        /*01a0*/ 	.word	0xffffffff


	//   ....[88]....
        /*01a4*/ 	.word	0xffffffff


	//   ....[89]....
        /*01a8*/ 	.word	0xffffffff


	//   ....[90]....
        /*01ac*/ 	.word	0xffffffff


	//   ....[91]....
        /*01b0*/ 	.word	0xffffffff


	//   ....[92]....
        /*01b4*/ 	.word	0xffffffff


	//   ....[93]....
        /*01b8*/ 	.word	0xffffffff


	//   ....[94]....
        /*01bc*/ 	.word	0xffffffff


	//   ....[95]....
        /*01c0*/ 	.word	0xffffffff


	//   ....[96]....
        /*01c4*/ 	.word	0xffffffff


	//   ....[97]....
        /*01c8*/ 	.word	0xffffffff


	//   ....[98]....
        /*01cc*/ 	.word	0xffffffff


	//   ....[99]....
        /*01d0*/ 	.word	0xffffffff


	//   ....[100]....
        /*01d4*/ 	.word	0xffffffff


	//   ....[101]....
        /*01d8*/ 	.word	0xffffffff


	//   ....[102]....
        /*01dc*/ 	.word	0xffffffff


	//   ....[103]....
        /*01e0*/ 	.word	0xffffffff


	//   ....[104]....
        /*01e4*/ 	.word	0xffffffff


	//   ....[105]....
        /*01e8*/ 	.word	0xffffffff


	//   ....[106]....
        /*01ec*/ 	.word	0xffffffff


	//   ....[107]....
        /*01f0*/ 	.word	0xffffffff


	//   ....[108]....
        /*01f4*/ 	.word	0xffffffff


	//   ....[109]....
        /*01f8*/ 	.word	0xffffffff


	//   ....[110]....
        /*01fc*/ 	.word	0xffffffff


	//   ....[111]....
        /*0200*/ 	.word	0xffffffff


	//   ....[112]....
        /*0204*/ 	.word	0xffffffff


	//   ....[113]....
        /*0208*/ 	.word	0xffffffff


	//   ....[114]....
        /*020c*/ 	.word	0xffffffff


	//   ....[115]....
        /*0210*/ 	.word	0xffffffff


	//   ....[116]....
        /*0214*/ 	.word	0xffffffff


	//   ....[117]....
        /*0218*/ 	.word	0xffffffff


	//   ....[118]....
        /*021c*/ 	.word	0xffffffff


	//   ....[119]....
        /*0220*/ 	.word	0xffffffff


	//   ....[120]....
        /*0224*/ 	.word	0xffffffff


	//   ....[121]....
        /*0228*/ 	.word	0xffffffff


	//   ....[122]....
        /*022c*/ 	.word	0xffffffff


	//   ....[123]....
        /*0230*/ 	.word	0x0500000f


	//   ....[124]....
        /*0234*/ 	.word	0x0500000f


	//   ....[125]....
        /*0238*/ 	.word	0x0500000f


	//   ....[126]....
        /*023c*/ 	.word	0x0500000f


	//   ....[127]....
        /*0240*/ 	.word	0x0500000f


	//   ....[128]....
        /*0244*/ 	.word	0x0500000f


	//   ....[129]....
        /*0248*/ 	.word	0x0500000f


	//   ....[130]....
        /*024c*/ 	.word	0x0500000f


	//   ....[131]....
        /*0250*/ 	.word	0x0500000f


	//   ....[132]....
        /*0254*/ 	.word	0x0500000f


	//   ....[133]....
        /*0258*/ 	.word	0x0500000f


	//   ....[134]....
        /*025c*/ 	.word	0x0500000f


	//   ....[135]....
        /*0260*/ 	.word	0x0500000f


	//   ....[136]....
        /*0264*/ 	.word	0x0500000f


	//   ....[137]....
        /*0268*/ 	.word	0x0500000f


	//   ....[138]....
        /*026c*/ 	.word	0x0500000f


	//   ....[139]....
        /*0270*/ 	.word	0x0500000f


	//   ....[140]....
        /*0274*/ 	.word	0x0500000f


	//   ....[141]....
        /*0278*/ 	.word	0x0500000f


	//   ....[142]....
        /*027c*/ 	.word	0x0500000f


	//   ....[143]....
        /*0280*/ 	.word	0x0500000f


	//   ....[144]....
        /*0284*/ 	.word	0x0500000f


	//   ....[145]....
        /*0288*/ 	.word	0x0500000f


	//   ....[146]....
        /*028c*/ 	.word	0x0500000f


	//   ....[147]....
        /*0290*/ 	.word	0x0500000f


	//   ....[148]....
        /*0294*/ 	.word	0x0500000f


	//   ....[149]....
        /*0298*/ 	.word	0x0500000f


	//   ....[150]....
        /*029c*/ 	.word	0x0500000f


	//   ....[151]....
        /*02a0*/ 	.word	0x0500000f


	//   ....[152]....
        /*02a4*/ 	.word	0x0500000f


	//   ....[153]....
        /*02a8*/ 	.word	0x0500000f


	//   ....[154]....
        /*02ac*/ 	.word	0x0500000f


	//   ....[155]....
        /*02b0*/ 	.word	0x0500000f


	//   ....[156]....
        /*02b4*/ 	.word	0x0500000f


	//   ....[157]....
        /*02b8*/ 	.word	0x0500000f


	//   ....[158]....
        /*02bc*/ 	.word	0x0500000f


	//   ....[159]....
        /*02c0*/ 	.word	0x0500000f


	//   ....[160]....
        /*02c4*/ 	.word	0x0500000f


	//   ....[161]....
        /*02c8*/ 	.word	0x0500000f


	//   ....[162]....
        /*02cc*/ 	.word	0x0500000f


	//   ....[163]....
        /*02d0*/ 	.word	0x0500000f


	//   ....[164]....
        /*02d4*/ 	.word	0x0500000f


	//   ....[165]....
        /*02d8*/ 	.word	0x0500000f


	//   ....[166]....
        /*02dc*/ 	.word	0x0500000f


	//   ....[167]....
        /*02e0*/ 	.word	0x0500000f


	//   ....[168]....
        /*02e4*/ 	.word	0x0500000f


	//   ....[169]....
        /*02e8*/ 	.word	0x0500000f


	//   ....[170]....
        /*02ec*/ 	.word	0x0500000f


	//   ....[171]....
        /*02f0*/ 	.word	0x0500000f


	//   ....[172]....
        /*02f4*/ 	.word	0x0500000f


	//   ....[173]....
        /*02f8*/ 	.word	0x0500000f


	//   ....[174]....
        /*02fc*/ 	.word	0x0500000f


	//   ....[175]....
        /*0300*/ 	.word	0x0500000f


	//   ....[176]....
        /*0304*/ 	.word	0x0500000f


	//   ....[177]....
        /*0308*/ 	.word	0x0500000f


	//   ....[178]....
        /*030c*/ 	.word	0x0500000f


	//   ....[179]....
        /*0310*/ 	.word	0x0500000f


	//   ....[180]....
        /*0314*/ 	.word	0x0500000f


	//   ....[181]....
        /*0318*/ 	.word	0x0500000f


	//   ....[182]....
        /*031c*/ 	.word	0x0500000f


	//   ....[183]....
        /*0320*/ 	.word	0x0500000f


	//   ....[184]....
        /*0324*/ 	.word	0x0500000f


	//   ....[185]....
        /*0328*/ 	.word	0x0500000f


	//   ....[186]....
        /*032c*/ 	.word	0x0500000f


	//   ....[187]....
        /*0330*/ 	.word	0x0500000f


	//   ....[188]....
        /*0334*/ 	.word	0x0500000f


	//   ....[189]....
        /*0338*/ 	.word	0x0500000f


	//   ....[190]....
        /*033c*/ 	.word	0x0500000f


	//   ....[191]....
        /*0340*/ 	.word	0x0500000f


	//   ....[192]....
        /*0344*/ 	.word	0x0500000f


	//   ....[193]....
        /*0348*/ 	.word	0x0500000f


	//   ....[194]....
        /*034c*/ 	.word	0x0500000f


	//   ....[195]....
        /*0350*/ 	.word	0x0500000f


	//   ....[196]....
        /*0354*/ 	.word	0x0500000f


	//   ....[197]....
        /*0358*/ 	.word	0x0500000f


	//   ....[198]....
        /*035c*/ 	.word	0x0500000f


	//   ....[199]....
        /*0360*/ 	.word	0x0500000f


	//   ....[200]....
        /*0364*/ 	.word	0x0500000f


	//   ....[201]....
        /*0368*/ 	.word	0x0500000f


	//   ....[202]....
        /*036c*/ 	.word	0x0500000f


	//   ....[203]....
        /*0370*/ 	.word	0x0500000f


	//   ....[204]....
        /*0374*/ 	.word	0x0500000f


	//----- nvinfo : EIATTR_COOP_GROUP_INSTR_OFFSETS
	.align		4
.L_166:
        /*0378*/ 	.byte	0x04, 0x28
        /*037a*/ 	.short	(.L_168 - .L_167)


	//   ....[0]....
.L_167:
        /*037c*/ 	.word	0x00000070


	//   ....[1]....
        /*0380*/ 	.word	0x00000080


	//   ....[2]....
        /*0384*/ 	.word	0x000002c0


	//   ....[3]....
        /*0388*/ 	.word	0x00000420


	//   ....[4]....
        /*038c*/ 	.word	0x00000540


	//   ....[5]....
        /*0390*/ 	.word	0x000006a0


	//   ....[6]....
        /*0394*/ 	.word	0x00001510


	//   ....[7]....
        /*0398*/ 	.word	0x00001ff0


	//   ....[8]....
        /*039c*/ 	.word	0x000032f0


	//   ....[9]....
        /*03a0*/ 	.word	0x00003b70


	//   ....[10]....
        /*03a4*/ 	.word	0x00003c80


	//   ....[11]....
        /*03a8*/ 	.word	0x000045b0


	//   ....[12]....
        /*03ac*/ 	.word	0x00004600


	//   ....[13]....
        /*03b0*/ 	.word	0x00005e60


	//   ....[14]....
        /*03b4*/ 	.word	0x000067b0


	//   ....[15]....
        /*03b8*/ 	.word	0x00007360


	//   ....[16]....
        /*03bc*/ 	.word	0x00007380


	//   ....[17]....
        /*03c0*/ 	.word	0x00007d80


	//   ....[18]....
        /*03c4*/ 	.word	0x00007e00


	//   ....[19]....
        /*03c8*/ 	.word	0x0000a510


	//   ....[20]....
        /*03cc*/ 	.word	0x0000a530


	//   ....[21]....
        /*03d0*/ 	.word	0x0000a550


	//   ....[22]....
        /*03d4*/ 	.word	0x0000a570


	//   ....[23]....
        /*03d8*/ 	.word	0x0000c330


	//   ....[24]....
        /*03dc*/ 	.word	0x0000cc70


	//   ....[25]....
        /*03e0*/ 	.word	0x0000d820


	//   ....[26]....
        /*03e4*/ 	.word	0x0000d840


	//   ....[27]....
        /*03e8*/ 	.word	0x0000e240


	//   ....[28]....
        /*03ec*/ 	.word	0x0000e2c0


	//   ....[29]....
        /*03f0*/ 	.word	0x0000f390


	//   ....[30]....
        /*03f4*/ 	.word	0x0000f3b0


	//   ....[31]....
        /*03f8*/ 	.word	0x0000f460


	//   ....[32]....
        /*03fc*/ 	.word	0x0000f470


	//   ....[33]....
        /*0400*/ 	.word	0x00010440


	//   ....[34]....
        /*0404*/ 	.word	0x00010480


	//   ....[35]....
        /*0408*/ 	.word	0x000104c0


	//   ....[36]....
        /*040c*/ 	.word	0x000104e0


	//   ....[37]....
        /*0410*/ 	.word	0x00010500


	//   ....[38]....
        /*0414*/ 	.word	0x00010510


	//   ....[39]....
        /*0418*/ 	.word	0x00010b50


	//   ....[40]....
        /*041c*/ 	.word	0x00010b60


	//   ....[41]....
        /*0420*/ 	.word	0x00011590


	//   ....[42]....
        /*0424*/ 	.word	0x00012b10


	//   ....[43]....
        /*0428*/ 	.word	0x00012b40


	//   ....[44]....
        /*042c*/ 	.word	0x00012b50


	//   ....[45]....
        /*0430*/ 	.word	0x00012b60


	//   ....[46]....
        /*0434*/ 	.word	0x00012b70


	//   ....[47]....
        /*0438*/ 	.word	0x00012b80


	//   ....[48]....
        /*043c*/ 	.word	0x00012b90


	//   ....[49]....
        /*0440*/ 	.word	0x00012bb0


	//   ....[50]....
        /*0444*/ 	.word	0x00012c20


	//   ....[51]....
        /*0448*/ 	.word	0x00012cb0


	//   ....[52]....
        /*044c*/ 	.word	0x00012d00


	//   ....[53]....
        /*0450*/ 	.word	0x00012d10


	//   ....[54]....
        /*0454*/ 	.word	0x00012d40


	//   ....[55]....
        /*0458*/ 	.word	0x00012d90


	//   ....[56]....
        /*045c*/ 	.word	0x00012dd0


	//   ....[57]....
        /*0460*/ 	.word	0x00012df0


	//   ....[58]....
        /*0464*/ 	.word	0x00013470


	//   ....[59]....
        /*0468*/ 	.word	0x000134a0


	//   ....[60]....
        /*046c*/ 	.word	0x000134d0


	//   ....[61]....
        /*0470*/ 	.word	0x00013500


	//   ....[62]....
        /*0474*/ 	.word	0x00013510


	//   ....[63]....
        /*0478*/ 	.word	0x000135a0


	//   ....[64]....
        /*047c*/ 	.word	0x000135c0


	//   ....[65]....
        /*0480*/ 	.word	0x000135d0


	//   ....[66]....
        /*0484*/ 	.word	0x000136b0


	//   ....[67]....
        /*0488*/ 	.word	0x000136d0


	//   ....[68]....
        /*048c*/ 	.word	0x000136e0


	//   ....[69]....
        /*0490*/ 	.word	0x00013730


	//   ....[70]....
        /*0494*/ 	.word	0x000137d0


	//   ....[71]....
        /*0498*/ 	.word	0x000137f0


	//   ....[72]....
        /*049c*/ 	.word	0x00013800


	//   ....[73]....
        /*04a0*/ 	.word	0x00013840


	//   ....[74]....
        /*04a4*/ 	.word	0x00013f60


	//   ....[75]....
        /*04a8*/ 	.word	0x00013f90


	//   ....[76]....
        /*04ac*/ 	.word	0x00013fa0


	//   ....[77]....
        /*04b0*/ 	.word	0x00013fb0


	//   ....[78]....
        /*04b4*/ 	.word	0x00013fe0


	//   ....[79]....
        /*04b8*/ 	.word	0x00014020


	//   ....[80]....
        /*04bc*/ 	.word	0x00014030


	//   ....[81]....
        /*04c0*/ 	.word	0x00014050


	//   ....[82]....
        /*04c4*/ 	.word	0x000140b0


	//   ....[83]....
        /*04c8*/ 	.word	0x000140c0


	//   ....[84]....
        /*04cc*/ 	.word	0x000140e0


	//   ....[85]....
        /*04d0*/ 	.word	0x00014140


	//   ....[86]....
        /*04d4*/ 	.word	0x00014160


	//   ....[87]....
        /*04d8*/ 	.word	0x00014170


	//   ....[88]....
        /*04dc*/ 	.word	0x000141a0


	//   ....[89]....
        /*04e0*/ 	.word	0x000141b0


	//   ....[90]....
        /*04e4*/ 	.word	0x00014430


	//   ....[91]....
        /*04e8*/ 	.word	0x00014450


	//   ....[92]....
        /*04ec*/ 	.word	0x00014460


	//   ....[93]....
        /*04f0*/ 	.word	0x00014480


	//   ....[94]....
        /*04f4*/ 	.word	0x000144f0


	//   ....[95]....
        /*04f8*/ 	.word	0x00014520


	//   ....[96]....
        /*04fc*/ 	.word	0x00014570


	//   ....[97]....
        /*0500*/ 	.word	0x000145a0


	//   ....[98]....
        /*0504*/ 	.word	0x000145f0


	//   ....[99]....
        /*0508*/ 	.word	0x00014620


	//   ....[100]....
        /*050c*/ 	.word	0x00014670


	//   ....[101]....
        /*0510*/ 	.word	0x000146a0


	//   ....[102]....
        /*0514*/ 	.word	0x000146f0


	//   ....[103]....
        /*0518*/ 	.word	0x00014720


	//   ....[104]....
        /*051c*/ 	.word	0x00014770


	//   ....[105]....
        /*0520*/ 	.word	0x000147a0


	//   ....[106]....
        /*0524*/ 	.word	0x00014c00


	//   ....[107]....
        /*0528*/ 	.word	0x00014c30


	//   ....[108]....
        /*052c*/ 	.word	0x00014c60


	//   ....[109]....
        /*0530*/ 	.word	0x00014c90


	//   ....[110]....
        /*0534*/ 	.word	0x00014cc0


	//   ....[111]....
        /*0538*/ 	.word	0x00014cd0


	//   ....[112]....
        /*053c*/ 	.word	0x00014cf0


	//   ....[113]....
        /*0540*/ 	.word	0x00014d10


	//   ....[114]....
        /*0544*/ 	.word	0x00014d30


	//   ....[115]....
        /*0548*/ 	.word	0x00014d50


	//   ....[116]....
        /*054c*/ 	.word	0x00014dd0


	//   ....[117]....
        /*0550*/ 	.word	0x00014df0


	//   ....[118]....
        /*0554*/ 	.word	0x00014e20


	//   ....[119]....
        /*0558*/ 	.word	0x00014e40


	//   ....[120]....
        /*055c*/ 	.word	0x00014ff0


	//   ....[121]....
        /*0560*/ 	.word	0x00015000


	//   ....[122]....
        /*0564*/ 	.word	0x00015260


	//   ....[123]....
        /*0568*/ 	.word	0x00015880


	//   ....[124]....
        /*056c*/ 	.word	0x00015970


	//   ....[125]....
        /*0570*/ 	.word	0x00015a10


	//   ....[126]....
        /*0574*/ 	.word	0x00015a70


	//   ....[127]....
        /*0578*/ 	.word	0x00015b30


	//   ....[128]....
        /*057c*/ 	.word	0x00015bb0


	//   ....[129]....
        /*0580*/ 	.word	0x00015c70


	//   ....[130]....
        /*0584*/ 	.word	0x00015ce0


	//   ....[131]....
        /*0588*/ 	.word	0x00015dc0


	//   ....[132]....
        /*058c*/ 	.word	0x00015e40


	//   ....[133]....
        /*0590*/ 	.word	0x00015f10


	//   ....[134]....
        /*0594*/ 	.word	0x00015f90


	//   ....[135]....
        /*0598*/ 	.word	0x00016050


	//   ....[136]....
        /*059c*/ 	.word	0x000160d0


	//   ....[137]....
        /*05a0*/ 	.word	0x000161a0


	//   ....[138]....
        /*05a4*/ 	.word	0x00016220


	//   ....[139]....
        /*05a8*/ 	.word	0x000162e0


	//   ....[140]....
        /*05ac*/ 	.word	0x00016380


	//   ....[141]....
        /*05b0*/ 	.word	0x000163d0


	//   ....[142]....
        /*05b4*/ 	.word	0x00016470


	//   ....[143]....
        /*05b8*/ 	.word	0x00016540


	//   ....[144]....
        /*05bc*/ 	.word	0x000165b0


	//   ....[145]....
        /*05c0*/ 	.word	0x000166a0


	//   ....[146]....
        /*05c4*/ 	.word	0x00016700


	//   ....[147]....
        /*05c8*/ 	.word	0x000167d0


	//   ....[148]....
        /*05cc*/ 	.word	0x00016840


	//   ....[149]....
        /*05d0*/ 	.word	0x00016930


	//   ....[150]....
        /*05d4*/ 	.word	0x00016990


	//   ....[151]....
        /*05d8*/ 	.word	0x00016a60


	//   ....[152]....
        /*05dc*/ 	.word	0x00016ad0


	//   ....[153]....
        /*05e0*/ 	.word	0x00016bb0


	//   ....[154]....
        /*05e4*/ 	.word	0x00016c10


	//   ....[155]....
        /*05e8*/ 	.word	0x00016cc0


	//   ....[156]....
        /*05ec*/ 	.word	0x00016e00


	//   ....[157]....
        /*05f0*/ 	.word	0x00016eb0


	//   ....[158]....
        /*05f4*/ 	.word	0x00016f80


	//   ....[159]....
        /*05f8*/ 	.word	0x00016fd0


	//   ....[160]....
        /*05fc*/ 	.word	0x000170b0


	//   ....[161]....
        /*0600*/ 	.word	0x00017100


	//   ....[162]....
        /*0604*/ 	.word	0x000171d0


	//   ....[163]....
        /*0608*/ 	.word	0x00017220


	//   ....[164]....
        /*060c*/ 	.word	0x00017300


	//   ....[165]....
        /*0610*/ 	.word	0x00017350


	//   ....[166]....
        /*0614*/ 	.word	0x00017430


	//   ....[167]....
        /*0618*/ 	.word	0x00017480


	//   ....[168]....
        /*061c*/ 	.word	0x00017550


	//   ....[169]....
        /*0620*/ 	.word	0x000175a0


	//   ....[170]....
        /*0624*/ 	.word	0x00017680


	//   ....[171]....
        /*0628*/ 	.word	0x000176d0


	//   ....[172]....
        /*062c*/ 	.word	0x000177c0


	//   ....[173]....
        /*0630*/ 	.word	0x00017860


	//   ....[174]....
        /*0634*/ 	.word	0x000178c0


	//   ....[175]....
        /*0638*/ 	.word	0x00017980


	//   ....[176]....
        /*063c*/ 	.word	0x00017a20


	//   ....[177]....
        /*0640*/ 	.word	0x00017ae0


	//   ....[178]....
        /*0644*/ 	.word	0x00017b80


	//   ....[179]....
        /*0648*/ 	.word	0x00017c40


	//   ....[180]....
        /*064c*/ 	.word	0x00017ce0


	//   ....[181]....
        /*0650*/ 	.word	0x00017da0


	//   ....[182]....
        /*0654*/ 	.word	0x00017e40


	//   ....[183]....
        /*0658*/ 	.word	0x00017f00


	//   ....[184]....
        /*065c*/ 	.word	0x00017fa0


	//   ....[185]....
        /*0660*/ 	.word	0x00018060


	//   ....[186]....
        /*0664*/ 	.word	0x00018100


	//   ....[187]....
        /*0668*/ 	.word	0x000181c0


	//   ....[188]....
        /*066c*/ 	.word	0x000182e0


	//   ....[189]....
        /*0670*/ 	.word	0x00018380


	//   ....[190]....
        /*0674*/ 	.word	0x00018430


	//   ....[191]....
        /*0678*/ 	.word	0x00018500


	//   ....[192]....
        /*067c*/ 	.word	0x00018570


	//   ....[193]....
        /*0680*/ 	.word	0x00018640


	//   ....[194]....
        /*0684*/ 	.word	0x000186b0


	//   ....[195]....
        /*0688*/ 	.word	0x00018790


	//   ....[196]....
        /*068c*/ 	.word	0x00018800


	//   ....[197]....
        /*0690*/ 	.word	0x000188e0


	//   ....[198]....
        /*0694*/ 	.word	0x00018960


	//   ....[199]....
        /*0698*/ 	.word	0x00018a40


	//   ....[200]....
        /*069c*/ 	.word	0x00018ab0


	//   ....[201]....
        /*06a0*/ 	.word	0x00018b80


	//   ....[202]....
        /*06a4*/ 	.word	0x00018bf0


	//   ....[203]....
        /*06a8*/ 	.word	0x00018cb0


	//   ....[204]....
        /*06ac*/ 	.word	0x00018d90


	//----- nvinfo : EIATTR_REG_RECONFIG
	.align		4
.L_168:
        /*06b0*/ 	.byte	0x01, 0x54
	.zero		2


	//----- nvinfo : EIATTR_SYSCALL_OFFSETS
	.align		4
        /*06b4*/ 	.byte	0x04, 0x46
        /*06b6*/ 	.short	(.L_170 - .L_169)


	//   ....[0]....
.L_169:
        /*06b8*/ 	.word	0x000016d0


	//   ....[1]....
        /*06bc*/ 	.word	0x00012150


	//   ....[2]....
        /*06c0*/ 	.word	0x00012290


	//   ....[3]....
        /*06c4*/ 	.word	0x00012380


	//   ....[4]....
        /*06c8*/ 	.word	0x000131d0


	//----- nvinfo : EIATTR_MBARRIER_INSTR_OFFSETS
	.align		4
.L_170:
        /*06cc*/ 	.byte	0x04, 0x39
        /*06ce*/ 	.short	(.L_172 - .L_171)


	//   ....[0]....
.L_171:
        /*06d0*/ 	.word	0x00000170
        /*06d4*/ 	.word	0x000000ff
        /*06d8*/ 	.word	0x00028800
        /*06dc*/ 	.short	0x0100
        /*06de*/ 	.byte	0x08
	.zero		1


	//   ....[1]....
        /*06e0*/ 	.word	0x00000180
        /*06e4*/ 	.word	0x000000ff
        /*06e8*/ 	.word	0x00028820
        /*06ec*/ 	.short	0x0100
        /*06ee*/ 	.byte	0x08
	.zero		1


	//   ....[2]....
        /*06f0*/ 	.word	0x00000270
        /*06f4*/ 	.word	0x000000ff
        /*06f8*/ 	.word	0x00028830
        /*06fc*/ 	.short	0x0100
        /*06fe*/ 	.byte	0x08
	.zero		1


	//   ....[3]....
        /*0700*/ 	.word	0x00000280
        /*0704*/ 	.word	0x000000ff
        /*0708*/ 	.word	0x00028840
        /*070c*/ 	.short	0x0100
        /*070e*/ 	.byte	0x08
	.zero		1


	//   ....[4]....
        /*0710*/ 	.word	0x00000290
        /*0714*/ 	.word	0x000000ff
        /*0718*/ 	.word	0x00028838
        /*071c*/ 	.short	0x0100
        /*071e*/ 	.byte	0x08
	.zero		1


	//   ....[5]....
        /*0720*/ 	.word	0x000002a0
        /*0724*/ 	.word	0x000000ff
        /*0728*/ 	.word	0x00028848
        /*072c*/ 	.short	0x0100
        /*072e*/ 	.byte	0x08
	.zero		1


	//   ....[6]....
        /*0730*/ 	.word	0x000003d0
        /*0734*/ 	.word	0x000000ff
        /*0738*/ 	.word	0x00028850
        /*073c*/ 	.short	0x0100
        /*073e*/ 	.byte	0x08
	.zero		1


	//   ....[7]....
        /*0740*/ 	.word	0x000003e0
        /*0744*/ 	.word	0x000000ff
        /*0748*/ 	.word	0x00028860
        /*074c*/ 	.short	0x0100
        /*074e*/ 	.byte	0x08
	.zero		1


	//   ....[8]....
        /*0750*/ 	.word	0x000003f0
        /*0754*/ 	.word	0x000000ff
        /*0758*/ 	.word	0x00028858
        /*075c*/ 	.short	0x0100
        /*075e*/ 	.byte	0x08
	.zero		1


	//   ....[9]....
        /*0760*/ 	.word	0x00000400
        /*0764*/ 	.word	0x000000ff
        /*0768*/ 	.word	0x00028868
        /*076c*/ 	.short	0x0100
        /*076e*/ 	.byte	0x08
	.zero		1


	//   ....[10]....
        /*0770*/ 	.word	0x000004f0
        /*0774*/ 	.word	0x000000ff
        /*0778*/ 	.word	0x00028870
        /*077c*/ 	.short	0x0100
        /*077e*/ 	.byte	0x06
	.zero		1


	//   ....[11]....
        /*0780*/ 	.word	0x00000500
        /*0784*/ 	.word	0x000000ff
        /*0788*/ 	.word	0x00028880
        /*078c*/ 	.short	0x0100
        /*078e*/ 	.byte	0x06
	.zero		1


	//   ....[12]....
        /*0790*/ 	.word	0x00000510
        /*0794*/ 	.word	0x000000ff
        /*0798*/ 	.word	0x00028878
        /*079c*/ 	.short	0x0100
        /*079e*/ 	.byte	0x06
	.zero		1


	//   ....[13]....
        /*07a0*/ 	.word	0x00000520
        /*07a4*/ 	.word	0x000000ff
        /*07a8*/ 	.word	0x00028888
        /*07ac*/ 	.short	0x0100
        /*07ae*/ 	.byte	0x06
	.zero		1


	//   ....[14]....
        /*07b0*/ 	.word	0x00000650
        /*07b4*/ 	.word	0x000000ff
        /*07b8*/ 	.word	0x00028890
        /*07bc*/ 	.short	0x0100
        /*07be*/ 	.byte	0x08
	.zero		1


	//   ....[15]....
        /*07c0*/ 	.word	0x00000660
        /*07c4*/ 	.word	0x000000ff
        /*07c8*/ 	.word	0x000288a0
        /*07cc*/ 	.short	0x0100
        /*07ce*/ 	.byte	0x08
	.zero		1


	//   ....[16]....
        /*07d0*/ 	.word	0x00000670
        /*07d4*/ 	.word	0x000000ff
        /*07d8*/ 	.word	0x00028898
        /*07dc*/ 	.short	0x0100
        /*07de*/ 	.byte	0x08
	.zero		1


	//   ....[17]....
        /*07e0*/ 	.word	0x00000680
        /*07e4*/ 	.word	0x000000ff
        /*07e8*/ 	.word	0x000288a8
        /*07ec*/ 	.short	0x0100
        /*07ee*/ 	.byte	0x08
	.zero		1


	//   ....[18]....
        /*07f0*/ 	.word	0x000007c0
        /*07f4*/ 	.word	0x000000ff
        /*07f8*/ 	.word	0x000288b0
        /*07fc*/ 	.short	0x0100
        /*07fe*/ 	.byte	0x08
	.zero		1


	//   ....[19]....
        /*0800*/ 	.word	0x000007d0
        /*0804*/ 	.word	0x000000ff
        /*0808*/ 	.word	0x000288c0
        /*080c*/ 	.short	0x0100
        /*080e*/ 	.byte	0x08
	.zero		1


	//   ....[20]....
        /*0810*/ 	.word	0x000007e0
        /*0814*/ 	.word	0x000000ff
        /*0818*/ 	.word	0x000288b8
        /*081c*/ 	.short	0x0100
        /*081e*/ 	.byte	0x08
	.zero		1


	//   ....[21]....
        /*0820*/ 	.word	0x000007f0
        /*0824*/ 	.word	0x000000ff
        /*0828*/ 	.word	0x000288c8
        /*082c*/ 	.short	0x0100
        /*082e*/ 	.byte	0x08
	.zero		1


	//   ....[22]....
        /*0830*/ 	.word	0x000016f0
        /*0834*/ 	.word	0x000000ff
        /*0838*/ 	.word	0x00028800
        /*083c*/ 	.short	0x010a
        /*083e*/ 	.byte	0x28
	.zero		1


	//   ....[23]....
        /*0840*/ 	.word	0x00001760
        /*0844*/ 	.word	0x000000ff
        /*0848*/ 	.word	0x00028830
        /*084c*/ 	.short	0x010a
        /*084e*/ 	.byte	0x28
	.zero		1


	//   ....[24]....
        /*0850*/ 	.word	0x000017c0
        /*0854*/ 	.word	0x000000ff
        /*0858*/ 	.word	0x00028830
        /*085c*/ 	.short	0x010a
        /*085e*/ 	.byte	0x28
	.zero		1


	//   ....[25]....
        /*0860*/ 	.word	0x00002310
        /*0864*/ 	.word	0x000000ff
        /*0868*/ 	.word	0x00000000
        /*086c*/ 	.short	0x0101
        /*086e*/ 	.byte	0x06
	.zero		1


	//   ....[26]....
        /*0870*/ 	.word	0x00005570
        /*0874*/ 	.word	0x000000ff
        /*0878*/ 	.word	0x00028830
        /*087c*/ 	.short	0x010a
        /*087e*/ 	.byte	0x06
	.zero		1


	//   ....[27]....
        /*0880*/ 	.word	0x000055b0
        /*0884*/ 	.word	0x000000ff
        /*0888*/ 	.word	0x00028830
        /*088c*/ 	.short	0x010a
        /*088e*/ 	.byte	0x06
	.zero		1


	//   ....[28]....
        /*0890*/ 	.word	0x00005920
        /*0894*/ 	.word	0x000000ff
        /*0898*/ 	.word	0x00028850
        /*089c*/ 	.short	0x010a
        /*089e*/ 	.byte	0x06
	.zero		1


	//   ....[29]....
        /*08a0*/ 	.word	0x00005960
        /*08a4*/ 	.word	0x000000ff
        /*08a8*/ 	.word	0x00028850
        /*08ac*/ 	.short	0x010a
        /*08ae*/ 	.byte	0x06
	.zero		1


	//   ....[30]....
        /*08b0*/ 	.word	0x00006210
        /*08b4*/ 	.word	0x000000ff
        /*08b8*/ 	.word	0x00000000
        /*08bc*/ 	.short	0x0101
        /*08be*/ 	.byte	0x06
	.zero		1


	//   ....[31]....
        /*08c0*/ 	.word	0x00008820
        /*08c4*/ 	.word	0x000000ff
        /*08c8*/ 	.word	0x00000000
        /*08cc*/ 	.short	0x0101
        /*08ce*/ 	.byte	0x06
	.zero		1


	//   ....[32]....
        /*08d0*/ 	.word	0x000091b0
        /*08d4*/ 	.word	0x000000ff
        /*08d8*/ 	.word	0x00028830
        /*08dc*/ 	.short	0x010a
        /*08de*/ 	.byte	0x06
	.zero		1


	//   ....[33]....
        /*08e0*/ 	.word	0x000091f0
        /*08e4*/ 	.word	0x000000ff
        /*08e8*/ 	.word	0x00028830
        /*08ec*/ 	.short	0x010a
        /*08ee*/ 	.byte	0x06
	.zero		1


	//   ....[34]....
        /*08f0*/ 	.word	0x00009560
        /*08f4*/ 	.word	0x000000ff
        /*08f8*/ 	.word	0x00028850
        /*08fc*/ 	.short	0x010a
        /*08fe*/ 	.byte	0x06
	.zero		1


	//   ....[35]....
        /*0900*/ 	.word	0x000095a0
        /*0904*/ 	.word	0x000000ff
        /*0908*/ 	.word	0x00028850
        /*090c*/ 	.short	0x010a
        /*090e*/ 	.byte	0x06
	.zero		1


	//   ....[36]....
        /*0910*/ 	.word	0x00009e60
        /*0914*/ 	.word	0x000000ff
        /*0918*/ 	.word	0x00000000
        /*091c*/ 	.short	0x0101
        /*091e*/ 	.byte	0x06
	.zero		1


	//   ....[37]....
        /*0920*/ 	.word	0x0000b350
        /*0924*/ 	.word	0x000000ff
        /*0928*/ 	.word	0x00000000
        /*092c*/ 	.short	0x0101
        /*092e*/ 	.byte	0x06
	.zero		1


	//   ....[38]....
        /*0930*/ 	.word	0x0000ba90
        /*0934*/ 	.word	0x000000ff
        /*0938*/ 	.word	0x00028830
        /*093c*/ 	.short	0x010a
        /*093e*/ 	.byte	0x06
	.zero		1


	//   ....[39]....
        /*0940*/ 	.word	0x0000bad0
        /*0944*/ 	.word	0x000000ff
        /*0948*/ 	.word	0x00028830
        /*094c*/ 	.short	0x010a
        /*094e*/ 	.byte	0x06
	.zero		1


	//   ....[40]....
        /*0950*/ 	.word	0x0000be00
        /*0954*/ 	.word	0x000000ff
        /*0958*/ 	.word	0x00028850
        /*095c*/ 	.short	0x010a
        /*095e*/ 	.byte	0x06
	.zero		1


	//   ....[41]....
        /*0960*/ 	.word	0x0000be40
        /*0964*/ 	.word	0x000000ff
        /*0968*/ 	.word	0x00028850
        /*096c*/ 	.short	0x010a
        /*096e*/ 	.byte	0x06
	.zero		1


	//   ....[42]....
        /*0970*/ 	.word	0x0000c6d0
        /*0974*/ 	.word	0x000000ff
        /*0978*/ 	.word	0x00000000
        /*097c*/ 	.short	0x0101
        /*097e*/ 	.byte	0x06
	.zero		1


	//   ....[43]....
        /*0980*/ 	.word	0x0000ece0
        /*0984*/ 	.word	0x000000ff
        /*0988*/ 	.word	0x00000000
        /*098c*/ 	.short	0x0101
        /*098e*/ 	.byte	0x06
	.zero		1


	//   ....[44]....
        /*0990*/ 	.word	0x0000f2e0
        /*0994*/ 	.word	0x000000ff
        /*0998*/ 	.word	0x00028850
        /*099c*/ 	.short	0x010a
        /*099e*/ 	.byte	0x05
	.zero		1


	//   ....[45]....
        /*09a0*/ 	.word	0x0000f320
        /*09a4*/ 	.word	0x000000ff
        /*09a8*/ 	.word	0x00028850
        /*09ac*/ 	.short	0x010a
        /*09ae*/ 	.byte	0x05
	.zero		1


	//   ....[46]....
        /*09b0*/ 	.word	0x0000f8d0
        /*09b4*/ 	.word	0x000000ff
        /*09b8*/ 	.word	0x00000000
        /*09bc*/ 	.short	0x0101
        /*09be*/ 	.byte	0x04
	.zero		1


	//   ....[47]....
        /*09c0*/ 	.word	0x000104f0
        /*09c4*/ 	.word	0x000000ff
        /*09c8*/ 	.word	0x00000000
        /*09cc*/ 	.short	0x0101
        /*09ce*/ 	.byte	0x04
	.zero		1


	//   ....[48]....
        /*09d0*/ 	.word	0x00012840
        /*09d4*/ 	.word	0x000000ff
        /*09d8*/ 	.word	0x00028840
        /*09dc*/ 	.short	0x010a
        /*09de*/ 	.byte	0x2e
	.zero		1


	//   ....[49]....
        /*09e0*/ 	.word	0x00012f90
        /*09e4*/ 	.word	0x000000ff
        /*09e8*/ 	.word	0x00028830
        /*09ec*/ 	.short	0x0107
        /*09ee*/ 	.byte	0x2e
	.zero		1


	//   ....[50]....
        /*09f0*/ 	.word	0x00013000
        /*09f4*/ 	.word	0x000000ff
        /*09f8*/ 	.word	0x00028830
        /*09fc*/ 	.short	0x0101
        /*09fe*/ 	.byte	0x2e
	.zero		1


	//   ....[51]....
        /*0a00*/ 	.word	0x00013990
        /*0a04*/ 	.word	0x000000ff
        /*0a08*/ 	.word	0x00028800
        /*0a0c*/ 	.short	0x0107
        /*0a0e*/ 	.byte	0x2e
	.zero		1


	//   ....[52]....
        /*0a10*/ 	.word	0x000139d0
        /*0a14*/ 	.word	0x000000ff
        /*0a18*/ 	.word	0x00028800
        /*0a1c*/ 	.short	0x0101
        /*0a1e*/ 	.byte	0x2e
	.zero		1


	//   ....[53]....
        /*0a20*/ 	.word	0x00013a00
        /*0a24*/ 	.word	0x000000ff
        /*0a28*/ 	.word	0x00028820
        /*0a2c*/ 	.short	0x010a
        /*0a2e*/ 	.byte	0x2e
	.zero		1


	//   ....[54]....
        /*0a30*/ 	.word	0x00013d60
        /*0a34*/ 	.word	0x00000022
        /*0a38*/ 	.word	0x00028840
        /*0a3c*/ 	.short	0x010a
        /*0a3e*/ 	.byte	0x3f
	.zero		1


	//   ....[55]....
        /*0a40*/ 	.word	0x000142c0
        /*0a44*/ 	.word	0x00000022
        /*0a48*/ 	.word	0x00028830
        /*0a4c*/ 	.short	0x0107
        /*0a4e*/ 	.byte	0x3f
	.zero		1


	//   ....[56]....
        /*0a50*/ 	.word	0x00014370
        /*0a54*/ 	.word	0x00000022
        /*0a58*/ 	.word	0x00028830
        /*0a5c*/ 	.short	0x0101
        /*0a5e*/ 	.byte	0x3f
	.zero		1


	//   ....[57]....
        /*0a60*/ 	.word	0x000143d0
        /*0a64*/ 	.word	0x00000000
        /*0a68*/ 	.word	0x00028860
        /*0a6c*/ 	.short	0x010a
        /*0a6e*/ 	.byte	0x3f
	.zero		1


	//   ....[58]....
        /*0a70*/ 	.word	0x00014920
        /*0a74*/ 	.word	0x00000000
        /*0a78*/ 	.word	0x00028850
        /*0a7c*/ 	.short	0x0107
        /*0a7e*/ 	.byte	0x3f
	.zero		1


	//   ....[59]....
        /*0a80*/ 	.word	0x00014a00
        /*0a84*/ 	.word	0x00000000
        /*0a88*/ 	.word	0x00028850
        /*0a8c*/ 	.short	0x0101
        /*0a8e*/ 	.byte	0x3f
	.zero		1


	//   ....[60]....
        /*0a90*/ 	.word	0x00014b90
        /*0a94*/ 	.word	0x00000000
        /*0a98*/ 	.word	0x00028860
        /*0a9c*/ 	.short	0x010a
        /*0a9e*/ 	.byte	0x3f
	.zero		1


	//   ....[61]....
        /*0aa0*/ 	.word	0x000150d0
        /*0aa4*/ 	.word	0x00000000
        /*0aa8*/ 	.word	0x00028850
        /*0aac*/ 	.short	0x0107
        /*0aae*/ 	.byte	0x3f
	.zero		1


	//   ....[62]....
        /*0ab0*/ 	.word	0x00015180
        /*0ab4*/ 	.word	0x00000000
        /*0ab8*/ 	.word	0x00028850
        /*0abc*/ 	.short	0x0101
        /*0abe*/ 	.byte	0x3f
	.zero		1


	//   ....[63]....
        /*0ac0*/ 	.word	0x00015220
        /*0ac4*/ 	.word	0x00000007
        /*0ac8*/ 	.word	0x00028820
        /*0acc*/ 	.short	0x010a
        /*0ace*/ 	.byte	0x3f
	.zero		1


	//   ....[64]....
        /*0ad0*/ 	.word	0x00015350
        /*0ad4*/ 	.word	0x00000005
        /*0ad8*/ 	.word	0x00028840
        /*0adc*/ 	.short	0x010a
        /*0ade*/ 	.byte	0x3f
	.zero		1


	//   ....[65]....
        /*0ae0*/ 	.word	0x000153f0
        /*0ae4*/ 	.word	0x00000007
        /*0ae8*/ 	.word	0x00028840
        /*0aec*/ 	.short	0x010a
        /*0aee*/ 	.byte	0x3f
	.zero		1


	//   ....[66]....
        /*0af0*/ 	.word	0x00015430
        /*0af4*/ 	.word	0x00000005
        /*0af8*/ 	.word	0x00028860
        /*0afc*/ 	.short	0x010a
        /*0afe*/ 	.byte	0x3f
	.zero		1


	//   ....[67]....
        /*0b00*/ 	.word	0x00015470
        /*0b04*/ 	.word	0x00000007
        /*0b08*/ 	.word	0x00028860
        /*0b0c*/ 	.short	0x010a
        /*0b0e*/ 	.byte	0x3f
	.zero		1


	//   ....[68]....
        /*0b10*/ 	.word	0x000154e0
        /*0b14*/ 	.word	0x00000003
        /*0b18*/ 	.word	0x00028800
        /*0b1c*/ 	.short	0x010a
        /*0b1e*/ 	.byte	0x3f
	.zero		1


	//   ....[69]....
        /*0b20*/ 	.word	0x00015540
        /*0b24*/ 	.word	0x00000003
        /*0b28*/ 	.word	0x00028830
        /*0b2c*/ 	.short	0x010a
        /*0b2e*/ 	.byte	0x3f
	.zero		1


	//   ....[70]....
        /*0b30*/ 	.word	0x000155a0
        /*0b34*/ 	.word	0x00000009
        /*0b38*/ 	.word	0x00028830
        /*0b3c*/ 	.short	0x010a
        /*0b3e*/ 	.byte	0x3f
	.zero		1


	//   ....[71]....
        /*0b40*/ 	.word	0x00015600
        /*0b44*/ 	.word	0x00000009
        /*0b48*/ 	.word	0x00028850
        /*0b4c*/ 	.short	0x010a
        /*0b4e*/ 	.byte	0x3f
	.zero		1


	//   ....[72]....
        /*0b50*/ 	.word	0x00015660
        /*0b54*/ 	.word	0x0000000a
        /*0b58*/ 	.word	0x00028830
        /*0b5c*/ 	.short	0x010a
        /*0b5e*/ 	.byte	0x3f
	.zero		1


	//   ....[73]....
        /*0b60*/ 	.word	0x000156c0
        /*0b64*/ 	.word	0x0000000a
        /*0b68*/ 	.word	0x00028850
        /*0b6c*/ 	.short	0x010a
        /*0b6e*/ 	.byte	0x3f
	.zero		1


	//   ....[74]....
        /*0b70*/ 	.word	0x00015720
        /*0b74*/ 	.word	0x0000000a
        /*0b78*/ 	.word	0x00028830
        /*0b7c*/ 	.short	0x010a
        /*0b7e*/ 	.byte	0x3f
	.zero		1


	//   ....[75]....
        /*0b80*/ 	.word	0x00015780
        /*0b84*/ 	.word	0x0000000a
        /*0b88*/ 	.word	0x00028850
        /*0b8c*/ 	.short	0x010a
        /*0b8e*/ 	.byte	0x3f
	.zero		1


	//   ....[76]....
        /*0b90*/ 	.word	0x000157e0
        /*0b94*/ 	.word	0x00000003
        /*0b98*/ 	.word	0x00028850
        /*0b9c*/ 	.short	0x010a
        /*0b9e*/ 	.byte	0x3f
	.zero		1


	//   ....[77]....
        /*0ba0*/ 	.word	0x000158c0
        /*0ba4*/ 	.word	0x0000000a
        /*0ba8*/ 	.word	0x00028840
        /*0bac*/ 	.short	0x010a
        /*0bae*/ 	.byte	0x3f
	.zero		1


	//   ....[78]....
        /*0bb0*/ 	.word	0x00016d00
        /*0bb4*/ 	.word	0x00000003
        /*0bb8*/ 	.word	0x00028820
        /*0bbc*/ 	.short	0x010a
        /*0bbe*/ 	.byte	0x3f
	.zero		1


	//   ....[79]....
        /*0bc0*/ 	.word	0x00016d50
        /*0bc4*/ 	.word	0x00000022
        /*0bc8*/ 	.word	0x00028840
        /*0bcc*/ 	.short	0x010a
        /*0bce*/ 	.byte	0x3f
	.zero		1


	//   ....[80]....
        /*0bd0*/ 	.word	0x00017710
        /*0bd4*/ 	.word	0x00000000
        /*0bd8*/ 	.word	0x00028860
        /*0bdc*/ 	.short	0x010a
        /*0bde*/ 	.byte	0x3f
	.zero		1


	//   ....[81]....
        /*0be0*/ 	.word	0x00018230
        /*0be4*/ 	.word	0x00000000
        /*0be8*/ 	.word	0x00028860
        /*0bec*/ 	.short	0x010a
        /*0bee*/ 	.byte	0x3f
	.zero		1


	//   ....[82]....
        /*0bf0*/ 	.word	0x00018ce0
        /*0bf4*/ 	.word	0x00000007
        /*0bf8*/ 	.word	0x00028820
        /*0bfc*/ 	.short	0x010a
        /*0bfe*/ 	.byte	0x3f
	.zero		1


	//   ....[83]....
        /*0c00*/ 	.word	0x00018e50
        /*0c04*/ 	.word	0x00000005
        /*0c08*/ 	.word	0x00028840
        /*0c0c*/ 	.short	0x010a
        /*0c0e*/ 	.byte	0x3f
	.zero		1


	//   ....[84]....
        /*0c10*/ 	.word	0x00018ea0
        /*0c14*/ 	.word	0x00000007
        /*0c18*/ 	.word	0x00028840
        /*0c1c*/ 	.short	0x010a
        /*0c1e*/ 	.byte	0x3f
	.zero		1


	//   ....[85]....
        /*0c20*/ 	.word	0x00018ef0
        /*0c24*/ 	.word	0x00000005
        /*0c28*/ 	.word	0x00028860
        /*0c2c*/ 	.short	0x010a
        /*0c2e*/ 	.byte	0x3f
	.zero		1


	//----- nvinfo : EIATTR_NUM_MBARRIERS
	.align		4
.L_172:
        /*0c30*/ 	.byte	0x03, 0x38
        /*0c32*/ 	.short	0x0016


	//----- nvinfo : EIATTR_EXIT_INSTR_OFFSETS
	.align		4
        /*0c34*/ 	.byte	0x04, 0x1c
        /*0c36*/ 	.short	(.L_174 - .L_173)


	//   ....[0]....
.L_173:
        /*0c38*/ 	.word	0x000154c0


	//----- nvinfo : EIATTR_MAX_THREADS
	.align		4
.L_174:
        /*0c3c*/ 	.byte	0x04, 0x05
        /*0c3e*/ 	.short	(.L_176 - .L_175)
.L_175:
        /*0c40*/ 	.word	0x00000180
        /*0c44*/ 	.word	0x00000001
        /*0c48*/ 	.word	0x00000001


	//----- nvinfo : EIATTR_CRS_STACK_SIZE
	.align		4
.L_176:
        /*0c4c*/ 	.byte	0x04, 0x1e
        /*0c4e*/ 	.short	(.L_178 - .L_177)
.L_177:
        /*0c50*/ 	.word	0x00000000


	//----- nvinfo : EIATTR_CBANK_PARAM_SIZE
	.align		4
.L_178:
        /*0c54*/ 	.byte	0x03, 0x19
        /*0c56*/ 	.short	0x0a70


	//----- nvinfo : EIATTR_PARAM_CBANK
	.align		4
        /*0c58*/ 	.byte	0x04, 0x0a
        /*0c5a*/ 	.short	(.L_180 - .L_179)
	.align		4
.L_179:
        /*0c5c*/ 	.word	index@(.nv.constant0._ZN7cutlass13device_kernelIN5flash11enable_sm90INS1_16FlashAttnFwdSm90INS1_25CollectiveMainloopFwdSm90ILi2EN4cute5tupleIJNS5_1CILi1EEES8_S8_EEENS6_IJNS7_ILi128EEESA_SA_EEELi128ENS_10bfloat16_tEfNS_4arch4Sm90ELb0ELb1ELb1ELb0ELb1ELb0ELb0ELb1ELb1ELb1ELb1ELb0EEENS1_21CollectiveEpilogueFwdISB_S9_SC_SE_Li256ELb0ELb1ELb1ELb0EEENS1_19SingleTileSchedulerILb0ELb1ELb1ELi128EEEEEEEEEvNT_6ParamsE)
        /*0c60*/ 	.short	0x0210
        /*0c62*/ 	.short	0x0a70


	//----- nvinfo : EIATTR_SW_WAR
	.align		4
.L_180:
        /*0c64*/ 	.byte	0x04, 0x36
        /*0c66*/ 	.short	(.L_182 - .L_181)
.L_181:
        /*0c68*/ 	.word	0x00000008
.L_182:


//--------------------- .nv.info._ZN7cutlass13device_kernelIN5flash11enable_sm90INS1_16FlashAttnFwdSm90INS1_25CollectiveMainloopFwdSm90ILi2EN4cute5tupleIJNS5_1CILi1EEES8_S8_EEENS6_IJNS7_ILi128EEESA_SA_EEELi128ENS_10bfloat16_tEfNS_4arch4Sm90ELb0ELb1ELb1ELb1ELb1ELb0ELb0ELb1ELb1ELb1ELb1ELb0EEENS1_21CollectiveEpilogueFwdISB_S9_SC_SE_Li256ELb1ELb1ELb1ELb0EEENS1_36VarlenDynamicPersistentTileSchedulerILi128ELi128ELi256ELi128ELb1ELb1ELb1ELb1ELb0ELb1EEEEEEEEEvNT_6ParamsE --------------------------
	.section	.nv.info._ZN7cutlass13device_kernelIN5flash11enable_sm90INS1_16FlashAttnFwdSm90INS1_25CollectiveMainloopFwdSm90ILi2EN4cute5tupleIJNS5_1CILi1EEES8_S8_EEENS6_IJNS7_ILi128EEESA_SA_EEELi128ENS_10bfloat16_tEfNS_4arch4Sm90ELb0ELb1ELb1ELb1ELb1ELb0ELb0ELb1ELb1ELb1ELb1ELb0EEENS1_21CollectiveEpilogueFwdISB_S9_SC_SE_Li256ELb1ELb1ELb1ELb0EEENS1_36VarlenDynamicPersistentTileSchedulerILi128ELi128ELi256ELi128ELb1ELb1ELb1ELb1ELb0ELb1EEEEEEEEEvNT_6ParamsE,"",@"SHT_CUDA_INFO"
	.sectionflags	@""
	.align	4


	//----- nvinfo : EIATTR_CUDA_API_VERSION
	.align		4
        /*0000*/ 	.byte	0x04, 0x37
        /*0002*/ 	.short	(.L_184 - .L_183)
.L_183:
        /*0004*/ 	.word	0x00000082


	//----- nvinfo : EIATTR_KPARAM_INFO
	.align		4
.L_184:
        /*0008*/ 	.byte	0x04, 0x17
        /*000a*/ 	.short	(.L_186 - .L_185)
.L_185:
        /*000c*/ 	.word	0x00000000
        /*0010*/ 	.short	0x0000
        /*0012*/ 	.short	0x0070
        /*0014*/ 	.byte	0x00, 0xf0, 0x01, 0x2a


	//----- nvinfo : EIATTR_SPARSE_MMA_MASK
	.align		4
.L_186:
        /*0018*/ 	.byte	0x03, 0x50
        /*001a*/ 	.short	0x0000


	//----- nvinfo : EIATTR_MAXREG_COUNT
	.align		4
        /*001c*/ 	.byte	0x03, 0x1b
        /*001e*/ 	.short	0x00a8


	//----- nvinfo : EIATTR_NUM_BARRIERS
	.align		4
        /*0020*/ 	.byte	0x02, 0x4c
        /*0022*/ 	.byte	0x10
	.zero		1


	//----- nvinfo : EIATTR_EXTERNS
	.align		4
        /*0024*/ 	.byte	0x04, 0x0f
        /*0026*/ 	.short	(.L_188 - .L_187)


	//   ....[0]....
	.align		4
.L_187:
        /*0028*/ 	.word	index@(__assertfail)


	//----- nvinfo : EIATTR_ANNOTATIONS
	.align		4
.L_188:
        /*002c*/ 	.byte	0x04, 0x55
        /*002e*/ 	.short	(.L_190 - .L_189)


	//   ....[0]....
.L_189:
        /* <DEDUP_REMOVED lines=11> */


	//----- nvinfo : EIATTR_MERCURY_ISA_VERSION
	.align		4
.L_190:
        /*00c8*/ 	.byte	0x03, 0x5f
        /*00ca*/ 	.short	0x0101


	//----- nvinfo : EIATTR_UNUSED_LOAD_BYTE_OFFSET
	.align		4
        /*00cc*/ 	.byte	0x04, 0x44
        /*00ce*/ 	.short	(.L_192 - .L_191)


	//   ....[0]....
.L_191:
        /*00d0*/ 	.word	0x00000980
        /*00d4*/ 	.word	0x0000fff0


	//   ....[1]....
        /*00d8*/ 	.word	0x000104d0
        /*00dc*/ 	.word	0x0000fff0


	//----- nvinfo : EIATTR_INT_WARP_WIDE_INSTR_OFFSETS
	.align		4
.L_192:
        /*00e0*/ 	.byte	0x04, 0x31
        /*00e2*/ 	.short	(.L_194 - .L_193)


	//   ....[0]....
.L_193:
        /*00e4*/ 	.word	0x000000c0


	//   ....[1]....
        /*00e8*/ 	.word	0x000000d0


	//   ....[2]....
        /*00ec*/ 	.word	0x00000170


	//   ....[3]....
        /*00f0*/ 	.word	0x00015010


	//   ....[4]....
        /*00f4*/ 	.word	0x000150a0


	//   ....[5]....
        /*00f8*/ 	.word	0x00017e90


	//   ....[6]....
        /*00fc*/ 	.word	0x00017f20


	//----- nvinfo : EIATTR_COOP_GROUP_MASK_REGIDS
	.align		4
.L_194:
        /*0100*/ 	.byte	0x04, 0x29
        /*0102*/ 	.short	(.L_196 - .L_195)


	//   ....[0]....
.L_195:
        /*0104*/ 	.word	0xffffffff


	//   ....[1]....
        /*0108*/ 	.word	0xffffffff


	//   ....[2]....
        /*010c*/ 	.word	0xffffffff


	//   ....[3]....
        /*0110*/ 	.word	0xffffffff


	//   ....[4]....
        /*0114*/ 	.word	0xffffffff


	//   ....[5]....
        /*0118*/ 	.word	0xffffffff


	//   ....[6]....
        /*011c*/ 	.word	0xffffffff


	//   ....[7]....
        /*0120*/ 	.word	0xffffffff


	//   ....[8]....
        /*0124*/ 	.word	0xffffffff


	//   ....[9]....
        /*0128*/ 	.word	0xffffffff


	//   ....[10]....
        /*012c*/ 	.word	0xffffffff


	//   ....[11]....
        /*0130*/ 	.word	0xffffffff


	//   ....[12]....
        /*0134*/ 	.word	0xffffffff


	//   ....[13]....
        /*0138*/ 	.word	0xffffffff


	//   ....[14]....
        /*013c*/ 	.word	0xffffffff


	//   ....[15]....
        /*0140*/ 	.word	0xffffffff


	//   ....[16]....
        /*0144*/ 	.word	0xffffffff


	//   ....[17]....
        /*0148*/ 	.word	0xffffffff


	//   ....[18]....
        /*014c*/ 	.word	0xffffffff


	//   ....[19]....
        /*0150*/ 	.word	0xffffffff


	//   ....[20]....
        /*0154*/ 	.word	0xffffffff


	//   ....[21]....
        /*0158*/ 	.word	0xffffffff


	//   ....[22]....
        /*015c*/ 	.word	0xffffffff


	//   ....[23]....
        /*0160*/ 	.word	0xffffffff


	//   ....[24]....
        /*0164*/ 	.word	0xffffffff


	//   ....[25]....
        /*0168*/ 	.word	0xffffffff


	//   ....[26]....
        /*016c*/ 	.word	0xffffffff


	//   ....[27]....
        /*0170*/ 	.word	0xffffffff


	//   ....[28]....
        /*0174*/ 	.word	0xffffffff


	//   ....[29]....
        /*0178*/ 	.word	0xffffffff


	//   ....[30]....
        /*017c*/ 	.word	0xffffffff


	//   ....[31]....
        /*0180*/ 	.word	0xffffffff


	//   ....[32]....
        /*0184*/ 	.word	0xffffffff


	//   ....[33]....
        /*0188*/ 	.word	0xffffffff


	//   ....[34]....
        /*018c*/ 	.word	0xffffffff


	//   ....[35]....
        /*0190*/ 	.word	0xffffffff


	//   ....[36]....
        /*0194*/ 	.word	0xffffffff


	//   ....[37]....
        /*0198*/ 	.word	0xffffffff


	//   ....[38]....
        /*019c*/ 	.word	0xffffffff


	//   ....[39]....
        /*01a0*/ 	.word	0xffffffff


	//   ....[40]....
        /*01a4*/ 	.word	0xffffffff


	//   ....[41]....
        /*01a8*/ 	.word	0xffffffff


	//   ....[42]....
        /*01ac*/ 	.word	0xffffffff


	//   ....[43]....
        /*01b0*/ 	.word	0xffffffff


	//   ....[44]....
        /*01b4*/ 	.word	0xffffffff


	//   ....[45]....
        /*01b8*/ 	.word	0xffffffff


	//   ....[46]....
        /*01bc*/ 	.word	0xffffffff


	//   ....[47]....
        /*01c0*/ 	.word	0xffffffff


	//   ....[48]....
        /*01c4*/ 	.word	0xffffffff


	//   ....[49]....
        /*01c8*/ 	.word	0xffffffff


	//   ....[50]....
        /*01cc*/ 	.word	0xffffffff


	//   ....[51]....
        /*01d0*/ 	.word	0xffffffff


	//   ....[52]....
        /*01d4*/ 	.word	0xffffffff


	//   ....[53]....
        /*01d8*/ 	.word	0xffffffff


	//   ....[54]....
        /*01dc*/ 	.word	0xffffffff


	//   ....[55]....
        /*01e0*/ 	.word	0xffffffff


	//   ....[56]....
        /*01e4*/ 	.word	0xffffffff


	//   ....[57]....
        /*01e8*/ 	.word	0xffffffff


	//   ....[58]....
        /*01ec*/ 	.word	0xffffffff


	//   ....[59]....
        /*01f0*/ 	.word	0xffffffff


	//   ....[60]....
        /*01f4*/ 	.word	0xffffffff


	//   ....[61]....
        /*01f8*/ 	.word	0xffffffff


	//   ....[62]....
        /*01fc*/ 	.word	0xffffffff


	//   ....[63]....
        /*0200*/ 	.word	0xffffffff


	//   ....[64]....
        /*0204*/ 	.word	0xffffffff


	//   ....[65]....
        /*0208*/ 	.word	0xffffffff


	//   ....[66]....
        /*020c*/ 	.word	0xffffffff


	//   ....[67]....
        /*0210*/ 	.word	0xffffffff


	//   ....[68]....
        /*0214*/ 	.word	0xffffffff


	//   ....[69]....
        /*0218*/ 	.word	0xffffffff


	//   ....[70]....
        /*021c*/ 	.word	0xffffffff


	//   ....[71]....
        /*0220*/ 	.word	0xffffffff


	//   ....[72]....
        /*0224*/ 	.word	0xffffffff


	//   ....[73]....
        /*0228*/ 	.word	0xffffffff


	//   ....[74]....
        /*022c*/ 	.word	0xffffffff


	//   ....[75]....
        /*0230*/ 	.word	0xffffffff


	//   ....[76]....
        /*0234*/ 	.word	0xffffffff


	//   ....[77]....
        /*0238*/ 	.word	0xffffffff


	//   ....[78]....
        /*023c*/ 	.word	0xffffffff


	//   ....[79]....
        /*0240*/ 	.word	0xffffffff


	//   ....[80]....
        /*0244*/ 	.word	0xffffffff


	//   ....[81]....
        /*0248*/ 	.word	0xffffffff


	//   ....[82]....
        /*024c*/ 	.word	0xffffffff


	//   ....[83]....
        /*0250*/ 	.word	0xffffffff


	//   ....[84]....
        /*0254*/ 	.word	0xffffffff


	//   ....[85]....
        /*0258*/ 	.word	0xffffffff


	//   ....[86]....
        /*025c*/ 	.word	0xffffffff


	//   ....[87]....
        /*0260*/ 	.word	0xffffffff


	//   ....[88]....
        /*0264*/ 	.word	0xffffffff


	//   ....[89]....
        /*0268*/ 	.word	0xffffffff


	//   ....[90]....
        /*026c*/ 	.word	0xffffffff


	//   ....[91]....
        /*0270*/ 	.word	0xffffffff


	//   ....[92]....
        /*0274*/ 	.word	0xffffffff


	//   ....[93]....
        /*0278*/ 	.word	0xffffffff


	//   ....[94]....
        /*027c*/ 	.word	0xffffffff


	//   ....[95]....
        /*0280*/ 	.word	0xffffffff


	//   ....[96]....
        /*0284*/ 	.word	0xffffffff


	//   ....[97]....
        /*0288*/ 	.word	0xffffffff


	//   ....[98]....
        /*028c*/ 	.word	0xffffffff


	//   ....[99]....
        /*0290*/ 	.word	0xffffffff


	//   ....[100]....
        /*0294*/ 	.word	0xffffffff


	//   ....[101]....
        /*0298*/ 	.word	0xffffffff


	//   ....[102]....
        /*029c*/ 	.word	0xffffffff


	//   ....[103]....
        /*02a0*/ 	.word	0xffffffff


	//   ....[104]....
        /*02a4*/ 	.word	0xffffffff


	//   ....[105]....
        /*02a8*/ 	.word	0xffffffff


	//   ....[106]....
        /*02ac*/ 	.word	0xffffffff


	//   ....[107]....
        /*02b0*/ 	.word	0xffffffff


	//   ....[108]....
        /*02b4*/ 	.word	0xffffffff


	//   ....[109]....
        /*02b8*/ 	.word	0xffffffff


	//   ....[110]....
        /*02bc*/ 	.word	0xffffffff


	//   ....[111]....
        /*02c0*/ 	.word	0xffffffff


	//   ....[112]....
        /*02c4*/ 	.word	0xffffffff


	//   ....[113]....
        /*02c8*/ 	.word	0xffffffff


	//   ....[114]....
        /*02cc*/ 	.word	0xffffffff


	//   ....[115]....
        /*02d0*/ 	.word	0xffffffff


	//   ....[116]....
        /*02d4*/ 	.word	0xffffffff


	//   ....[117]....
        /*02d8*/ 	.word	0xffffffff


	//   ....[118]....
        /*02dc*/ 	.word	0xffffffff


	//   ....[119]....
        /*02e0*/ 	.word	0xffffffff


	//   ....[120]....
        /*02e4*/ 	.word	0xffffffff


	//   ....[121]....
        /*02e8*/ 	.word	0xffffffff


	//   ....[122]....
        /*02ec*/ 	.word	0xffffffff


	//   ....[123]....
        /*02f0*/ 	.word	0xffffffff


	//   ....[124]....
        /*02f4*/ 	.word	0xffffffff


	//   ....[125]....
        /*02f8*/ 	.word	0xffffffff


	//   ....[126]....
        /*02fc*/ 	.word	0xffffffff


	//   ....[127]....
        /*0300*/ 	.word	0xffffffff


	//   ....[128]....
        /*0304*/ 	.word	0xffffffff


	//   ....[129]....
        /*0308*/ 	.word	0xffffffff


	//   ....[130]....
        /*030c*/ 	.word	0xffffffff


	//   ....[131]....
        /*0310*/ 	.word	0xffffffff


	//   ....[132]....
        /*0314*/ 	.word	0xffffffff


	//   ....[133]....
        /*0318*/ 	.word	0xffffffff


	//   ....[134]....
        /*031c*/ 	.word	0xffffffff


	//   ....[135]....
        /*0320*/ 	.word	0xffffffff


	//   ....[136]....
        /*0324*/ 	.word	0xffffffff


	//   ....[137]....
        /*0328*/ 	.word	0xffffffff


	//   ....[138]....
        /*032c*/ 	.word	0xffffffff


	//   ....[139]....
        /*0330*/ 	.word	0xffffffff


	//   ....[140]....
        /*0334*/ 	.word	0xffffffff


	//   ....[141]....
        /*0338*/ 	.word	0xffffffff


	//   ....[142]....
        /*033c*/ 	.word	0xffffffff


	//   ....[143]....
        /*0340*/ 	.word	0xffffffff


	//   ....[144]....
        /*0344*/ 	.word	0xffffffff


	//   ....[145]....
        /*0348*/ 	.word	0xffffffff


	//   ....[146]....
        /*034c*/ 	.word	0xffffffff


	//   ....[147]....
        /*0350*/ 	.word	0xffffffff


	//   ....[148]....
        /*0354*/ 	.word	0xffffffff


	//   ....[149]....
        /*0358*/ 	.word	0xffffffff


	//   ....[150]....
        /*035c*/ 	.word	0xffffffff


	//   ....[151]....
        /*0360*/ 	.word	0xffffffff


	//   ....[152]....
        /*0364*/ 	.word	0xffffffff


	//   ....[153]....
        /*0368*/ 	.word	0xffffffff


	//   ....[154]....
        /*036c*/ 	.word	0xffffffff


	//   ....[155]....
        /*0370*/ 	.word	0xffffffff


	//   ....[156]....
        /*0374*/ 	.word	0xffffffff


	//   ....[157]....
        /*0378*/ 	.word	0xffffffff


	//   ....[158]....
        /*037c*/ 	.word	0xffffffff


	//   ....[159]....
        /*0380*/ 	.word	0xffffffff


	//   ....[160]....
        /*0384*/ 	.word	0xffffffff


	//   ....[161]....
        /*0388*/ 	.word	0xffffffff


	//   ....[162]....
        /*038c*/ 	.word	0xffffffff


	//   ....[163]....
        /*0390*/ 	.word	0xffffffff


	//   ....[164]....
        /*0394*/ 	.word	0xffffffff


	//   ....[165]....
        /*0398*/ 	.word	0xffffffff


	//   ....[166]....
        /*039c*/ 	.word	0xffffffff


	//   ....[167]....
        /*03a0*/ 	.word	0xffffffff


	//   ....[168]....
        /*03a4*/ 	.word	0xffffffff


	//   ....[169]....
        /*03a8*/ 	.word	0xffffffff


	//   ....[170]....
        /*03ac*/ 	.word	0xffffffff


	//   ....[171]....
        /*03b0*/ 	.word	0xffffffff


	//   ....[172]....
        /*03b4*/ 	.word	0xffffffff


	//   ....[173]....
        /*03b8*/ 	.word	0x0500000f


	//   ....[174]....
        /*03bc*/ 	.word	0x0500000f


	//   ....[175]....
        /*03c0*/ 	.word	0x0500000f


	//   ....[176]....
        /*03c4*/ 	.word	0x0500000f


	//   ....[177]....
        /*03c8*/ 	.word	0x0500000f


	//   ....[178]....
        /*03cc*/ 	.word	0x0500000f


	//   ....[179]....
        /*03d0*/ 	.word	0x0500000f


	//   ....[180]....
        /*03d4*/ 	.word	0x0500000f


	//   ....[181]....
        /*03d8*/ 	.word	0x0500000f


	//   ....[182]....
        /*03dc*/ 	.word	0x0500000f


	//   ....[183]....
        /*03e0*/ 	.word	0x0500000f


	//   ....[184]....
        /*03e4*/ 	.word	0x0500000f


	//   ....[185]....
        /*03e8*/ 	.word	0x0500000f


	//   ....[186]....
        /*03ec*/ 	.word	0x0500000f


	//   ....[187]....
        /*03f0*/ 	.word	0x0500000f


	//   ....[188]....
        /*03f4*/ 	.word	0x0500000f


	//   ....[189]....
        /*03f8*/ 	.word	0x0500000f


	//   ....[190]....
        /*03fc*/ 	.word	0x0500000f


	//   ....[191]....
        /*0400*/ 	.word	0x0500000f


	//   ....[192]....
        /*0404*/ 	.word	0x0500000f


	//   ....[193]....
        /*0408*/ 	.word	0x0500000f


	//   ....[194]....
        /*040c*/ 	.word	0x0500000f


	//   ....[195]....
        /*0410*/ 	.word	0x0500000f


	//   ....[196]....
        /*0414*/ 	.word	0x0500000f


	//   ....[197]....
        /*0418*/ 	.word	0x0500000f


	//   ....[198]....
        /*041c*/ 	.word	0x0500000f


	//   ....[199]....
        /*0420*/ 	.word	0x0500000f


	//   ....[200]....
        /*0424*/ 	.word	0x0500000f


	//   ....[201]....
        /*0428*/ 	.word	0x0500000f


	//   ....[202]....
        /*042c*/ 	.word	0x0500000f


	//   ....[203]....
        /*0430*/ 	.word	0x0500000f


	//   ....[204]....
        /*0434*/ 	.word	0x0500000f


	//   ....[205]....
        /*0438*/ 	.word	0x0500000f


	//   ....[206]....
        /*043c*/ 	.word	0x0500000f


	//   ....[207]....
        /*0440*/ 	.word	0x0500000f


	//   ....[208]....
        /*0444*/ 	.word	0x0500000f


	//   ....[209]....
        /*0448*/ 	.word	0x0500000f


	//   ....[210]....
        /*044c*/ 	.word	0x0500000f


	//   ....[211]....
        /*0450*/ 	.word	0x0500000f


	//   ....[212]....
        /*0454*/ 	.word	0x0500000f


	//   ....[213]....
        /*0458*/ 	.word	0x0500000f


	//   ....[214]....
        /*045c*/ 	.word	0x0500000f


	//   ....[215]....
        /*0460*/ 	.word	0x0500000f


	//   ....[216]....
        /*0464*/ 	.word	0x0500000f


	//   ....[217]....
        /*0468*/ 	.word	0x0500000f


	//   ....[218]....
        /*046c*/ 	.word	0x0500000f


	//   ....[219]....
        /*0470*/ 	.word	0x0500000f


	//   ....[220]....
        /*0474*/ 	.word	0x0500000f


	//   ....[221]....
        /*0478*/ 	.word	0x0500000f


	//   ....[222]....
        /*047c*/ 	.word	0x0500000f


	//   ....[223]....
        /*0480*/ 	.word	0x0500000f


	//   ....[224]....
        /*0484*/ 	.word	0x0500000f


	//   ....[225]....
        /*0488*/ 	.word	0x0500000f


	//   ....[226]....
        /*048c*/ 	.word	0x0500000f


	//   ....[227]....
        /*0490*/ 	.word	0x0500000f


	//   ....[228]....
        /*0494*/ 	.word	0x0500000f


	//   ....[229]....
        /*0498*/ 	.word	0x0500000f


	//   ....[230]....
        /*049c*/ 	.word	0x0500000f


	//   ....[231]....
        /*04a0*/ 	.word	0x0500000f


	//   ....[232]....
        /*04a4*/ 	.word	0x0500000f


	//   ....[233]....
        /*04a8*/ 	.word	0x0500000f


	//   ....[234]....
        /*04ac*/ 	.word	0x0500000f


	//   ....[235]....
        /*04b0*/ 	.word	0x0500000f


	//   ....[236]....
        /*04b4*/ 	.word	0x0500000f


	//   ....[237]....
        /*04b8*/ 	.word	0x0500000f


	//   ....[238]....
        /*04bc*/ 	.word	0x0500000f


	//   ....[239]....
        /*04c0*/ 	.word	0x0500000f


	//   ....[240]....
        /*04c4*/ 	.word	0x0500000f


	//   ....[241]....
        /*04c8*/ 	.word	0x0500000f


	//   ....[242]....
        /*04cc*/ 	.word	0x0500000f


	//   ....[243]....
        /*04d0*/ 	.word	0x0500000f


	//   ....[244]....
        /*04d4*/ 	.word	0x0500000f


	//   ....[245]....
        /*04d8*/ 	.word	0x0500000f


	//   ....[246]....
        /*04dc*/ 	.word	0x0500000f


	//   ....[247]....
        /*04e0*/ 	.word	0x0500000f


	//   ....[248]....
        /*04e4*/ 	.word	0x0500000f


	//   ....[249]....
        /*04e8*/ 	.word	0x0500000f


	//   ....[250]....
        /*04ec*/ 	.word	0x0500000f


	//   ....[251]....
        /*04f0*/ 	.word	0x0500000f


	//   ....[252]....
        /*04f4*/ 	.word	0x0500000f


	//   ....[253]....
        /*04f8*/ 	.word	0x0500000f


	//   ....[254]....
        /*04fc*/ 	.word	0x0500000f


	//   ....[255]....
        /*0500*/ 	.word	0x0500000f


	//   ....[0]....
        /*0504*/ 	.word	0x0500000f


	//   ....[1]....
        /*0508*/ 	.word	0x0500000f


	//   ....[2]....
        /*050c*/ 	.word	0x0500000f


	//   ....[3]....
        /*0510*/ 	.word	0x0500000f


	//   ....[4]....
        /*0514*/ 	.word	0x0500000f


	//   ....[5]....
        /*0518*/ 	.word	0x0500000f


	//   ....[6]....
        /*051c*/ 	.word	0x0500000f


	//   ....[7]....
        /*0520*/ 	.word	0x0500000f


	//   ....[8]....
        /*0524*/ 	.word	0x0500000f


	//   ....[9]....
        /*0528*/ 	.word	0x0500000f


	//   ....[10]....
        /*052c*/ 	.word	0x0500000f


	//   ....[11]....
        /*0530*/ 	.word	0x0500000f


	//   ....[12]....
        /*0534*/ 	.word	0x0500000f


	//   ....[13]....
        /*0538*/ 	.word	0x0500000f


	//   ....[14]....
        /*053c*/ 	.word	0x0500000f


	//   ....[15]....
        /*0540*/ 	.word	0x0500000f


	//   ....[16]....
        /*0544*/ 	.word	0x0500000f


	//----- nvinfo : EIATTR_COOP_GROUP_INSTR_OFFSETS
	.align		4
.L_196:
        /*0548*/ 	.byte	0x04, 0x28
        /*054a*/ 	.short	(.L_198 - .L_197)


	//   ....[0]....
.L_197:
        /*054c*/ 	.word	0x00000080


	//   ....[1]....
        /*0550*/ 	.word	0x00000090


	//   ....[2]....
        /*0554*/ 	.word	0x000002d0


	//   ....[3]....
        /*0558*/ 	.word	0x00000430


	//   ....[4]....
        /*055c*/ 	.word	0x00000550


	//   ....[5]....
        /*0560*/ 	.word	0x000006b0


	//   ....[6]....
        /*0564*/ 	.word	0x00001e60


	//   ....[7]....
        /*0568*/ 	.word	0x00002780


	//   ....[8]....
        /*056c*/ 	.word	0x00003ac0


	//   ....[9]....
        /*0570*/ 	.word	0x00004330


	//   ....[10]....
        /*0574*/ 	.word	0x00004450


	//   ....[11]....
        /*0578*/ 	.word	0x00004c70


	//   ....[12]....
        /*057c*/ 	.word	0x00004cd0


	//   ....[13]....
        /*0580*/ 	.word	0x00006630


	//   ....[14]....
        /*0584*/ 	.word	0x00006f80


	//   ....[15]....
        /*0588*/ 	.word	0x00007b70


	//   ....[16]....
        /*058c*/ 	.word	0x00007c70


	//   ....[17]....
        /*0590*/ 	.word	0x00008490


	//   ....[18]....
        /*0594*/ 	.word	0x00008510


	//   ....[19]....
        /*0598*/ 	.word	0x0000ace0


	//   ....[20]....
        /*059c*/ 	.word	0x0000acf0


	//   ....[21]....
        /*05a0*/ 	.word	0x0000ad20


	//   ....[22]....
        /*05a4*/ 	.word	0x0000ad30


	//   ....[23]....
        /*05a8*/ 	.word	0x0000cb10


	//   ....[24]....
        /*05ac*/ 	.word	0x0000d450


	//   ....[25]....
        /*05b0*/ 	.word	0x0000e040


	//   ....[26]....
        /*05b4*/ 	.word	0x0000e140


	//   ....[27]....
        /*05b8*/ 	.word	0x0000e960


	//   ....[28]....
        /*05bc*/ 	.word	0x0000e9e0


	//   ....[29]....
        /*05c0*/ 	.word	0x0000fb50


	//   ....[30]....
        /*05c4*/ 	.word	0x0000fb80


	//   ....[31]....
        /*05c8*/ 	.word	0x0000fc30


	//   ....[32]....
        /*05cc*/ 	.word	0x0000fc50


	//   ....[33]....
        /*05d0*/ 	.word	0x00011000


	//   ....[34]....
        /*05d4*/ 	.word	0x00011040


	//   ....[35]....
        /*05d8*/ 	.word	0x00011070


	//   ....[36]....
        /*05dc*/ 	.word	0x000110a0


	//   ....[37]....
        /*05e0*/ 	.word	0x00011780


	//   ....[38]....
        /*05e4*/ 	.word	0x000117b0


	//   ....[39]....
        /*05e8*/ 	.word	0x00011870


	//   ....[40]....
        /*05ec*/ 	.word	0x00011890


	//   ....[41]....
        /*05f0*/ 	.word	0x00011950


	//   ....[42]....
        /*05f4*/ 	.word	0x00011970


	//   ....[43]....
        /*05f8*/ 	.word	0x00011a40


	//   ....[44]....
        /*05fc*/ 	.word	0x00011a60


	//   ....[45]....
        /*0600*/ 	.word	0x00011e10


	//   ....[46]....
        /*0604*/ 	.word	0x00011e20


	//   ....[47]....
        /*0608*/ 	.word	0x00012260


	//   ....[48]....
        /*060c*/ 	.word	0x00012270


	//   ....[49]....
        /*0610*/ 	.word	0x00012fa0


	//   ....[50]....
        /*0614*/ 	.word	0x00012fc0


	//   ....[51]....
        /*0618*/ 	.word	0x00013080


	//   ....[52]....
        /*061c*/ 	.word	0x000130a0


	//   ....[53]....
        /*0620*/ 	.word	0x00013160


	//   ....[54]....
        /*0624*/ 	.word	0x00013180


	//   ....[55]....
        /*0628*/ 	.word	0x00013250


	//   ....[56]....
        /*062c*/ 	.word	0x00013270


	//   ....[57]....
        /*0630*/ 	.word	0x000133d0


	//   ....[58]....
        /*0634*/ 	.word	0x000135c0


	//   ....[59]....
        /*0638*/ 	.word	0x000135f0


	//   ....[60]....
        /*063c*/ 	.word	0x00013620


	//   ....[61]....
        /*0640*/ 	.word	0x00013650


	//   ....[62]....
        /*0644*/ 	.word	0x00013680


	//   ....[63]....
        /*0648*/ 	.word	0x000136b0


	//   ....[64]....
        /*064c*/ 	.word	0x00013820


	//   ....[65]....
        /*0650*/ 	.word	0x00013850


	//   ....[66]....
        /*0654*/ 	.word	0x00013880


	//   ....[67]....
        /*0658*/ 	.word	0x000138b0


	//   ....[68]....
        /*065c*/ 	.word	0x000138e0


	//   ....[69]....
        /*0660*/ 	.word	0x00013910


	//   ....[70]....
        /*0664*/ 	.word	0x000139a0


	//   ....[71]....
        /*0668*/ 	.word	0x000139d0


	//   ....[72]....
        /*066c*/ 	.word	0x000139e0


	//   ....[73]....
        /*0670*/ 	.word	0x00013a20


	//   ....[74]....
        /*0674*/ 	.word	0x00015b10


	//   ....[75]....
        /*0678*/ 	.word	0x00015b30


	//   ....[76]....
        /*067c*/ 	.word	0x00015bd0


	//   ....[77]....
        /*0680*/ 	.word	0x00015bf0


	//   ....[78]....
        /*0684*/ 	.word	0x00015c80


	//   ....[79]....
        /*0688*/ 	.word	0x00015ca0


	//   ....[80]....
        /*068c*/ 	.word	0x00015d30


	//   ....[81]....
        /*0690*/ 	.word	0x00015d50


	//   ....[82]....
        /*0694*/ 	.word	0x00015de0


	//   ....[83]....
        /*0698*/ 	.word	0x00015e00


	//   ....[84]....
        /*069c*/ 	.word	0x00015e90


	//   ....[85]....
        /*06a0*/ 	.word	0x00015eb0


	//   ....[86]....
        /*06a4*/ 	.word	0x00015f40


	//   ....[87]....
        /*06a8*/ 	.word	0x00015f60


	//   ....[88]....
        /*06ac*/ 	.word	0x00015f70


	//   ....[89]....
        /*06b0*/ 	.word	0x00015ff0


	//   ....[90]....
        /*06b4*/ 	.word	0x00016700


	//   ....[91]....
        /*06b8*/ 	.word	0x00016730


	//   ....[92]....
        /*06bc*/ 	.word	0x00016790


	//   ....[93]....
        /*06c0*/ 	.word	0x000167e0


	//   ....[94]....
        /*06c4*/ 	.word	0x00016830


	//   ....[95]....
        /*06c8*/ 	.word	0x00016880


	//   ....[96]....
        /*06cc*/ 	.word	0x000168d0


	//   ....[97]....
        /*06d0*/ 	.word	0x00016920


	//   ....[98]....
        /*06d4*/ 	.word	0x00016970


	//   ....[99]....
        /*06d8*/ 	.word	0x000169c0


	//   ....[100]....
        /*06dc*/ 	.word	0x00016a10


	//   ....[101]....
        /*06e0*/ 	.word	0x00016a60


	//   ....[102]....
        /*06e4*/ 	.word	0x00016ab0


	//   ....[103]....
        /*06e8*/ 	.word	0x00016af0


	//   ....[104]....
        /*06ec*/ 	.word	0x00016b10


	//   ....[105]....
        /*06f0*/ 	.word	0x00016b50


	//   ....[106]....
        /*06f4*/ 	.word	0x00017280


	//   ....[107]....
        /*06f8*/ 	.word	0x000172b0


	//   ....[108]....
        /*06fc*/ 	.word	0x00017310


	//   ....[109]....
        /*0700*/ 	.word	0x00017320


	//   ....[110]....
        /*0704*/ 	.word	0x00017370


	//   ....[111]....
        /*0708*/ 	.word	0x00017380


	//   ....[112]....
        /*070c*/ 	.word	0x000173d0


	//   ....[113]....
        /*0710*/ 	.word	0x000173e0


	//   ....[114]....
        /*0714*/ 	.word	0x00017430


	//   ....[115]....
        /*0718*/ 	.word	0x00017440


	//   ....[116]....
        /*071c*/ 	.word	0x00017490


	//   ....[117]....
        /*0720*/ 	.word	0x000174a0


	//   ....[118]....
        /*0724*/ 	.word	0x000174f0


	//   ....[119]....
        /*0728*/ 	.word	0x00017500


	//   ....[120]....
        /*072c*/ 	.word	0x00017510


	//   ....[121]....
        /*0730*/ 	.word	0x00017560


	//   ....[122]....
        /*0734*/ 	.word	0x000177b0


	//   ....[123]....
        /*0738*/ 	.word	0x000177d0


	//   ....[124]....
        /*073c*/ 	.word	0x000177e0


	//   ....[125]....
        /*0740*/ 	.word	0x00017850


	//   ....[126]....
        /*0744*/ 	.word	0x00017860


	//   ....[127]....
        /*0748*/ 	.word	0x000178d0


	//   ....[128]....
        /*074c*/ 	.word	0x000178e0


	//   ....[129]....
        /*0750*/ 	.word	0x00017950


	//   ....[130]....
        /*0754*/ 	.word	0x00017960


	//   ....[131]....
        /*0758*/ 	.word	0x000179d0


	//   ....[132]....
        /*075c*/ 	.word	0x000179e0


	//   ....[133]....
        /*0760*/ 	.word	0x00017a50


	//   ....[134]....
        /*0764*/ 	.word	0x00017a60


	//   ....[135]....
        /*0768*/ 	.word	0x00017ad0


	//   ....[136]....
        /*076c*/ 	.word	0x00017ae0


	//   ....[137]....
        /*0770*/ 	.word	0x00017af0


	//   ....[138]....
        /*0774*/ 	.word	0x00018060


	//   ....[139]....
        /*0778*/ 	.word	0x000180a0


	//   ....[140]....
        /*077c*/ 	.word	0x000180e0


	//   ....[141]....
        /*0780*/ 	.word	0x00018100


	//   ....[142]....
        /*0784*/ 	.word	0x00018110


	//   ....[143]....
        /*0788*/ 	.word	0x00018130


	//   ....[144]....
        /*078c*/ 	.word	0x000181a0


	//   ....[145]....
        /*0790*/ 	.word	0x000181c0


	//   ....[146]....
        /*0794*/ 	.word	0x00018220


	//   ....[147]....
        /*0798*/ 	.word	0x00018240


	//   ....[148]....
        /*079c*/ 	.word	0x000182a0


	//   ....[149]....
        /*07a0*/ 	.word	0x000182c0


	//   ....[150]....
        /*07a4*/ 	.word	0x00018320


	//   ....[151]....
        /*07a8*/ 	.word	0x00018340


	//   ....[152]....
        /*07ac*/ 	.word	0x00018390


	//   ....[153]....
        /*07b0*/ 	.word	0x000183b0


	//   ....[154]....
        /*07b4*/ 	.word	0x00018800


	//   ....[155]....
        /*07b8*/ 	.word	0x00018810


	//   ....[156]....
        /*07bc*/ 	.word	0x00018850


	//   ....[157]....
        /*07c0*/ 	.word	0x00018890


	//   ....[158]....
        /*07c4*/ 	.word	0x000188c0


	//   ....[159]....
        /*07c8*/ 	.word	0x000188f0


	//   ....[160]....
        /*07cc*/ 	.word	0x00018920


	//   ....[161]....
        /*07d0*/ 	.word	0x00018950


	//   ....[162]....
        /*07d4*/ 	.word	0x00018b00


	//   ....[163]....
        /*07d8*/ 	.word	0x00018b30


	//   ....[164]....
        /*07dc*/ 	.word	0x00018b60


	//   ....[165]....
        /*07e0*/ 	.word	0x00018b90


	//   ....[166]....
        /*07e4*/ 	.word	0x00018bc0


	//   ....[167]....
        /*07e8*/ 	.word	0x00018bf0


	//   ....[168]....
        /*07ec*/ 	.word	0x00018cb0


	//   ....[169]....
        /*07f0*/ 	.word	0x00018cd0


	//   ....[170]....
        /*07f4*/ 	.word	0x00018cf0


	//   ....[171]....
        /*07f8*/ 	.word	0x00018d50


	//   ....[172]....
        /*07fc*/ 	.word	0x00019770


	//   ....[173]....
        /*0800*/ 	.word	0x00019df0


	//   ....[174]....
        /*0804*/ 	.word	0x00019ee0


	//   ....[175]....
        /*0808*/ 	.word	0x00019f80


	//   ....[176]....
        /*080c*/ 	.word	0x00019fe0


	//   ....[177]....
        /*0810*/ 	.word	0x0001a0e0


	//   ....[178]....
        /*0814*/ 	.word	0x0001a150


	//   ....[179]....
        /*0818*/ 	.word	0x0001a250


	//   ....[180]....
        /*081c*/ 	.word	0x0001a2c0


	//   ....[181]....
        /*0820*/ 	.word	0x0001a3c0


	//   ....[182]....
        /*0824*/ 	.word	0x0001a430


	//   ....[183]....
        /*0828*/ 	.word	0x0001a530


	//   ....[184]....
        /*082c*/ 	.word	0x0001a5a0


	//   ....[185]....
        /*0830*/ 	.word	0x0001a6a0


	//   ....[186]....
        /*0834*/ 	.word	0x0001a710


	//   ....[187]....
        /*0838*/ 	.word	0x0001a810


	//   ....[188]....
        /*083c*/ 	.word	0x0001a880


	//   ....[189]....
        /*0840*/ 	.word	0x0001a920


	//   ....[190]....
        /*0844*/ 	.word	0x0001aa20


	//   ....[191]....
        /*0848*/ 	.word	0x0001aa90


	//   ....[192]....
        /*084c*/ 	.word	0x0001ab10


	//   ....[193]....
        /*0850*/ 	.word	0x0001abd0


	//   ....[194]....
        /*0854*/ 	.word	0x0001ac50


	//   ....[195]....
        /*0858*/ 	.word	0x0001ad20


	//   ....[196]....
        /*085c*/ 	.word	0x0001ada0


	//   ....[197]....
        /*0860*/ 	.word	0x0001ae70


	//   ....[198]....
        /*0864*/ 	.word	0x0001aef0


	//   ....[199]....
        /*0868*/ 	.word	0x0001afc0


	//   ....[200]....
        /*086c*/ 	.word	0x0001b040


	//   ....[201]....
        /*0870*/ 	.word	0x0001b110


	//   ....[202]....
        /*0874*/ 	.word	0x0001b190


	//   ....[203]....
        /*0878*/ 	.word	0x0001b250


	//   ....[204]....
        /*087c*/ 	.word	0x0001b2d0


	//   ....[205]....
        /*0880*/ 	.word	0x0001b380


	//   ....[206]....
        /*0884*/ 	.word	0x0001b4b0


	//   ....[207]....
        /*0888*/ 	.word	0x0001b550


	//   ....[208]....
        /*088c*/ 	.word	0x0001b5c0


	//   ....[209]....
        /*0890*/ 	.word	0x0001b680


	//   ....[210]....
        /*0894*/ 	.word	0x0001b6e0


	//   ....[211]....
        /*0898*/ 	.word	0x0001b7a0


	//   ....[212]....
        /*089c*/ 	.word	0x0001b800


	//   ....[213]....
        /*08a0*/ 	.word	0x0001b8c0


	//   ....[214]....
        /*08a4*/ 	.word	0x0001b920


	//   ....[215]....
        /*08a8*/ 	.word	0x0001b9e0


	//   ....[216]....
        /*08ac*/ 	.word	0x0001ba40


	//   ....[217]....
        /*08b0*/ 	.word	0x0001bb00


	//   ....[218]....
        /*08b4*/ 	.word	0x0001bb60


	//   ....[219]....
        /*08b8*/ 	.word	0x0001bc20


	//   ....[220]....
        /*08bc*/ 	.word	0x0001bc80


	//   ....[221]....
        /*08c0*/ 	.word	0x0001bd40


	//   ....[222]....
        /*08c4*/ 	.word	0x0001be30


	//   ....[223]....
        /*08c8*/ 	.word	0x0001bed0


	//   ....[224]....
        /*08cc*/ 	.word	0x0001bf30


	//   ....[225]....
        /*08d0*/ 	.word	0x0001c010


	//   ....[226]....
        /*08d4*/ 	.word	0x0001c070


	//   ....[227]....
        /*08d8*/ 	.word	0x0001c150


	//   ....[228]....
        /*08dc*/ 	.word	0x0001c1b0


	//   ....[229]....
        /*08e0*/ 	.word	0x0001c290


	//   ....[230]....
        /*08e4*/ 	.word	0x0001c2f0


	//   ....[231]....
        /*08e8*/ 	.word	0x0001c3d0


	//   ....[232]....
        /*08ec*/ 	.word	0x0001c430


	//   ....[233]....
        /*08f0*/ 	.word	0x0001c510


	//   ....[234]....
        /*08f4*/ 	.word	0x0001c570


	//   ....[235]....
        /*08f8*/ 	.word	0x0001c650


	//   ....[236]....
        /*08fc*/ 	.word	0x0001c6b0


	//   ....[237]....
        /*0900*/ 	.word	0x0001c780


	//   ....[238]....
        /*0904*/ 	.word	0x0001c8a0


	//   ....[239]....
        /*0908*/ 	.word	0x0001c940


	//   ....[240]....
        /*090c*/ 	.word	0x0001ca00


	//   ....[241]....
        /*0910*/ 	.word	0x0001cad0


	//   ....[242]....
        /*0914*/ 	.word	0x0001cb30


	//   ....[243]....
        /*0918*/ 	.word	0x0001cc10


	//   ....[244]....
        /*091c*/ 	.word	0x0001cc70


	//   ....[245]....
        /*0920*/ 	.word	0x0001cd40


	//   ....[246]....
        /*0924*/ 	.word	0x0001cda0


	//   ....[247]....
        /*0928*/ 	.word	0x0001ce70


	//   ....[248]....
        /*092c*/ 	.word	0x0001ced0


	//   ....[249]....
        /*0930*/ 	.word	0x0001cfb0


	//   ....[250]....
        /*0934*/ 	.word	0x0001d010


	//   ....[251]....
        /*0938*/ 	.word	0x0001d0e0


	//   ....[252]....
        /*093c*/ 	.word	0x0001d140


	//   ....[253]....
        /*0940*/ 	.word	0x0001d200


	//   ....[254]....
        /*0944*/ 	.word	0x0001d290


	//   ....[255]....
        /*0948*/ 	.word	0x0001d330


	//   ....[0]....
        /*094c*/ 	.word	0x0001d4a0


	//   ....[1]....
        /*0950*/ 	.word	0x0001d510


	//   ....[2]....
        /*0954*/ 	.word	0x0001d590


	//   ....[3]....
        /*0958*/ 	.word	0x0001d600


	//   ....[4]....
        /*095c*/ 	.word	0x0001d670


	//   ....[5]....
        /*0960*/ 	.word	0x0001d6f0


	//   ....[6]....
        /*0964*/ 	.word	0x0001d770


	//   ....[7]....
        /*0968*/ 	.word	0x0001d800


	//   ....[8]....
        /*096c*/ 	.word	0x0001d870


	//   ....[9]....
        /*0970*/ 	.word	0x0001d8e0


	//   ....[10]....
        /*0974*/ 	.word	0x0001d950


	//   ....[11]....
        /*0978*/ 	.word	0x0001d9d0


	//   ....[12]....
        /*097c*/ 	.word	0x0001da40


	//   ....[13]....
        /*0980*/ 	.word	0x0001dad0


	//   ....[14]....
        /*0984*/ 	.word	0x0001db30


	//   ....[15]....
        /*0988*/ 	.word	0x0001dbc0


	//   ....[16]....
        /*098c*/ 	.word	0x0001dcf0


	//----- nvinfo : EIATTR_REG_RECONFIG
	.align		4
.L_198:
        /*0990*/ 	.byte	0x01, 0x54
	.zero		2


	//----- nvinfo : EIATTR_SYSCALL_OFFSETS
	.align		4
        /*0994*/ 	.byte	0x04, 0x46
        /*0996*/ 	.short	(.L_200 - .L_199)


	//   ....[0]....
.L_199:
        /*0998*/ 	.word	0x00002040


	//   ....[1]....
        /*099c*/ 	.word	0x00015200


	//   ....[2]....
        /*09a0*/ 	.word	0x00015350


	//   ....[3]....
        /*09a4*/ 	.word	0x00015440


	//   ....[4]....
        /*09a8*/ 	.word	0x00016340


	//----- nvinfo : EIATTR_MBARRIER_INSTR_OFFSETS
	.align		4
.L_200:
        /*09ac*/ 	.byte	0x04, 0x39
        /*09ae*/ 	.short	(.L_202 - .L_201)


	//   ....[0]....
.L_201:
        /*09b0*/ 	.word	0x00000180
        /*09b4*/ 	.word	0x000000ff
        /*09b8*/ 	.word	0x00028800
        /*09bc*/ 	.short	0x0100
        /*09be*/ 	.byte	0x08
	.zero		1


	//   ....[1]....
        /*09c0*/ 	.word	0x00000190
        /*09c4*/ 	.word	0x000000ff
        /*09c8*/ 	.word	0x00028820
        /*09cc*/ 	.short	0x0100
        /*09ce*/ 	.byte	0x08
	.zero		1


	//   ....[2]....
        /*09d0*/ 	.word	0x00000280
        /*09d4*/ 	.word	0x000000ff
        /*09d8*/ 	.word	0x00028830
        /*09dc*/ 	.short	0x0100
        /*09de*/ 	.byte	0x08
	.zero		1


	//   ....[3]....
        /*09e0*/ 	.word	0x00000290
        /*09e4*/ 	.word	0x000000ff
        /*09e8*/ 	.word	0x00028840
        /*09ec*/ 	.short	0x0100
        /*09ee*/ 	.byte	0x08
	.zero		1


	//   ....[4]....
        /*09f0*/ 	.word	0x000002a0
        /*09f4*/ 	.word	0x000000ff
        /*09f8*/ 	.word	0x00028838
        /*09fc*/ 	.short	0x0100
        /*09fe*/ 	.byte	0x08
	.zero		1


	//   ....[5]....
        /*0a00*/ 	.word	0x000002b0
        /*0a04*/ 	.word	0x000000ff
        /*0a08*/ 	.word	0x00028848
        /*0a0c*/ 	.short	0x0100
        /*0a0e*/ 	.byte	0x08
	.zero		1


	//   ....[6]....
        /*0a10*/ 	.word	0x000003e0
        /*0a14*/ 	.word	0x000000ff
        /*0a18*/ 	.word	0x00028850
        /*0a1c*/ 	.short	0x0100
        /*0a1e*/ 	.byte	0x08
	.zero		1


	//   ....[7]....
        /*0a20*/ 	.word	0x000003f0
        /*0a24*/ 	.word	0x000000ff
        /*0a28*/ 	.word	0x00028860
        /*0a2c*/ 	.short	0x0100
        /*0a2e*/ 	.byte	0x08
	.zero		1


	//   ....[8]....
        /*0a30*/ 	.word	0x00000400
        /*0a34*/ 	.word	0x000000ff
        /*0a38*/ 	.word	0x00028858
        /*0a3c*/ 	.short	0x0100
        /*0a3e*/ 	.byte	0x08
	.zero		1


	//   ....[9]....
        /*0a40*/ 	.word	0x00000410
        /*0a44*/ 	.word	0x000000ff
        /*0a48*/ 	.word	0x00028868
        /*0a4c*/ 	.short	0x0100
        /*0a4e*/ 	.byte	0x08
	.zero		1


	//   ....[10]....
        /*0a50*/ 	.word	0x00000500
        /*0a54*/ 	.word	0x000000ff
        /*0a58*/ 	.word	0x00028870
        /*0a5c*/ 	.short	0x0100
        /*0a5e*/ 	.byte	0x06
	.zero		1


	//   ....[11]....
        /*0a60*/ 	.word	0x00000510
        /*0a64*/ 	.word	0x000000ff
        /*0a68*/ 	.word	0x00028880
        /*0a6c*/ 	.short	0x0100
        /*0a6e*/ 	.byte	0x06
	.zero		1


	//   ....[12]....
        /*0a70*/ 	.word	0x00000520
        /*0a74*/ 	.word	0x000000ff
        /*0a78*/ 	.word	0x00028878
        /*0a7c*/ 	.short	0x0100
        /*0a7e*/ 	.byte	0x06
	.zero		1


	//   ....[13]....
        /*0a80*/ 	.word	0x00000530
        /*0a84*/ 	.word	0x000000ff
        /*0a88*/ 	.word	0x00028888
        /*0a8c*/ 	.short	0x0100
        /*0a8e*/ 	.byte	0x06
	.zero		1


	//   ....[14]....
        /*0a90*/ 	.word	0x00000660
        /*0a94*/ 	.word	0x000000ff
        /*0a98*/ 	.word	0x00028890
        /*0a9c*/ 	.short	0x0100
        /*0a9e*/ 	.byte	0x08
	.zero		1


	//   ....[15]....
        /*0aa0*/ 	.word	0x00000670
        /*0aa4*/ 	.word	0x000000ff
        /*0aa8*/ 	.word	0x000288a0
        /*0aac*/ 	.short	0x0100
        /*0aae*/ 	.byte	0x08
	.zero		1


	//   ....[16]....
        /*0ab0*/ 	.word	0x00000680
        /*0ab4*/ 	.word	0x000000ff
        /*0ab8*/ 	.word	0x00028898
        /*0abc*/ 	.short	0x0100
        /*0abe*/ 	.byte	0x08
	.zero		1


	//   ....[17]....
        /*0ac0*/ 	.word	0x00000690
        /*0ac4*/ 	.word	0x000000ff
        /*0ac8*/ 	.word	0x000288a8
        /*0acc*/ 	.short	0x0100
        /*0ace*/ 	.byte	0x08
	.zero		1


	//   ....[18]....
        /*0ad0*/ 	.word	0x000007d0
        /*0ad4*/ 	.word	0x000000ff
        /*0ad8*/ 	.word	0x000288b0
        /*0adc*/ 	.short	0x0100
        /*0ade*/ 	.byte	0x08
	.zero		1


	//   ....[19]....
        /*0ae0*/ 	.word	0x000007e0
        /*0ae4*/ 	.word	0x000000ff
        /*0ae8*/ 	.word	0x000288c0
        /*0aec*/ 	.short	0x0100
        /*0aee*/ 	.byte	0x08
	.zero		1


	//   ....[20]....
        /*0af0*/ 	.word	0x000007f0
        /*0af4*/ 	.word	0x000000ff
        /*0af8*/ 	.word	0x000288b8
        /*0afc*/ 	.short	0x0100
        /*0afe*/ 	.byte	0x08
	.zero		1


	//   ....[21]....
        /*0b00*/ 	.word	0x00000800
        /*0b04*/ 	.word	0x000000ff
        /*0b08*/ 	.word	0x000288c8
        /*0b0c*/ 	.short	0x0100
        /*0b0e*/ 	.byte	0x08
	.zero		1


	//   ....[22]....
        /*0b10*/ 	.word	0x000020e0
        /*0b14*/ 	.word	0x000000ff
        /*0b18*/ 	.word	0x00028800
        /*0b1c*/ 	.short	0x010a
        /*0b1e*/ 	.byte	0x28
	.zero		1


	//   ....[23]....
        /*0b20*/ 	.word	0x00002160
        /*0b24*/ 	.word	0x00000059
        /*0b28*/ 	.word	0x00028830
        /*0b2c*/ 	.short	0x010a
        /*0b2e*/ 	.byte	0x3f
	.zero		1


	//   ....[24]....
        /*0b30*/ 	.word	0x000021a0
        /*0b34*/ 	.word	0x00000059
        /*0b38*/ 	.word	0x00028830
        /*0b3c*/ 	.short	0x010a
        /*0b3e*/ 	.byte	0x3f
	.zero		1


	//   ....[25]....
        /*0b40*/ 	.word	0x00002b20
        /*0b44*/ 	.word	0x000000ff
        /*0b48*/ 	.word	0x00000000
        /*0b4c*/ 	.short	0x0101
        /*0b4e*/ 	.byte	0x06
	.zero		1


	//   ....[26]....
        /*0b50*/ 	.word	0x00005d10
        /*0b54*/ 	.word	0x000000ff
        /*0b58*/ 	.word	0x00028830
        /*0b5c*/ 	.short	0x010a
        /*0b5e*/ 	.byte	0x06
	.zero		1


	//   ....[27]....
        /*0b60*/ 	.word	0x00005d50
        /*0b64*/ 	.word	0x000000ff
        /*0b68*/ 	.word	0x00028830
        /*0b6c*/ 	.short	0x010a
        /*0b6e*/ 	.byte	0x06
	.zero		1


	//   ....[28]....
        /*0b70*/ 	.word	0x000060d0
        /*0b74*/ 	.word	0x000000ff
        /*0b78*/ 	.word	0x00028850
        /*0b7c*/ 	.short	0x010a
        /*0b7e*/ 	.byte	0x06
	.zero		1


	//   ....[29]....
        /*0b80*/ 	.word	0x00006110
        /*0b84*/ 	.word	0x000000ff
        /*0b88*/ 	.word	0x00028850
        /*0b8c*/ 	.short	0x010a
        /*0b8e*/ 	.byte	0x06
	.zero		1


	//   ....[30]....
        /*0b90*/ 	.word	0x00006990
        /*0b94*/ 	.word	0x000000ff
        /*0b98*/ 	.word	0x00000000
        /*0b9c*/ 	.short	0x0101
        /*0b9e*/ 	.byte	0x06
	.zero		1


	//   ....[31]....
        /*0ba0*/ 	.word	0x00008ff0
        /*0ba4*/ 	.word	0x000000ff
        /*0ba8*/ 	.word	0x00000000
        /*0bac*/ 	.short	0x0101
        /*0bae*/ 	.byte	0x0a
	.zero		1


	//   ....[32]....
        /*0bb0*/ 	.word	0x00009940
        /*0bb4*/ 	.word	0x000000ff
        /*0bb8*/ 	.word	0x00028830
        /*0bbc*/ 	.short	0x010a
        /*0bbe*/ 	.byte	0x06
	.zero		1


	//   ....[33]....
        /*0bc0*/ 	.word	0x00009980
        /*0bc4*/ 	.word	0x000000ff
        /*0bc8*/ 	.word	0x00028830
        /*0bcc*/ 	.short	0x010a
        /*0bce*/ 	.byte	0x06
	.zero		1


	//   ....[34]....
        /*0bd0*/ 	.word	0x00009d00
        /*0bd4*/ 	.word	0x000000ff
        /*0bd8*/ 	.word	0x00028850
        /*0bdc*/ 	.short	0x010a
        /*0bde*/ 	.byte	0x06
	.zero		1


	//   ....[35]....
        /*0be0*/ 	.word	0x00009d40
        /*0be4*/ 	.word	0x000000ff
        /*0be8*/ 	.word	0x00028850
        /*0bec*/ 	.short	0x010a
        /*0bee*/ 	.byte	0x06
	.zero		1


	//   ....[36]....
        /*0bf0*/ 	.word	0x0000a5a0
        /*0bf4*/ 	.word	0x000000ff
        /*0bf8*/ 	.word	0x00000000
        /*0bfc*/ 	.short	0x0101
        /*0bfe*/ 	.byte	0x07
	.zero		1


	//   ....[37]....
        /*0c00*/ 	.word	0x0000bb10
        /*0c04*/ 	.word	0x000000ff
        /*0c08*/ 	.word	0x00000000
        /*0c0c*/ 	.short	0x0101
        /*0c0e*/ 	.byte	0x07
	.zero		1


	//   ....[38]....
        /*0c10*/ 	.word	0x0000c220
        /*0c14*/ 	.word	0x000000ff
        /*0c18*/ 	.word	0x00028830
        /*0c1c*/ 	.short	0x010a
        /*0c1e*/ 	.byte	0x06
	.zero		1


	//   ....[39]....
        /*0c20*/ 	.word	0x0000c260
        /*0c24*/ 	.word	0x000000ff
        /*0c28*/ 	.word	0x00028830
        /*0c2c*/ 	.short	0x010a
        /*0c2e*/ 	.byte	0x06
	.zero		1


	//   ....[40]....
        /*0c30*/ 	.word	0x0000c5b0
        /*0c34*/ 	.word	0x000000ff
        /*0c38*/ 	.word	0x00028850
        /*0c3c*/ 	.short	0x010a
        /*0c3e*/ 	.byte	0x06
	.zero		1


	//   ....[41]....
        /*0c40*/ 	.word	0x0000c5f0
        /*0c44*/ 	.word	0x000000ff
        /*0c48*/ 	.word	0x00028850
        /*0c4c*/ 	.short	0x010a
        /*0c4e*/ 	.byte	0x06
	.zero		1


	//   ....[42]....
        /*0c50*/ 	.word	0x0000ce60
        /*0c54*/ 	.word	0x000000ff
        /*0c58*/ 	.word	0x00000000
        /*0c5c*/ 	.short	0x0101
        /*0c5e*/ 	.byte	0x06
	.zero		1


	//   ....[43]....
        /*0c60*/ 	.word	0x0000f4c0
        /*0c64*/ 	.word	0x000000ff
        /*0c68*/ 	.word	0x00000000
        /*0c6c*/ 	.short	0x0101
        /*0c6e*/ 	.byte	0x07
	.zero		1


	//   ....[44]....
        /*0c70*/ 	.word	0x0000fac0
        /*0c74*/ 	.word	0x000000ff
        /*0c78*/ 	.word	0x00028850
        /*0c7c*/ 	.short	0x010a
        /*0c7e*/ 	.byte	0x05
	.zero		1


	//   ....[45]....
        /*0c80*/ 	.word	0x0000fb00
        /*0c84*/ 	.word	0x000000ff
        /*0c88*/ 	.word	0x00028850
        /*0c8c*/ 	.short	0x010a
        /*0c8e*/ 	.byte	0x05
	.zero		1


	//   ....[46]....
        /*0c90*/ 	.word	0x000100a0
        /*0c94*/ 	.word	0x000000ff
        /*0c98*/ 	.word	0x00000000
        /*0c9c*/ 	.short	0x0101
        /*0c9e*/ 	.byte	0x04
	.zero		1


	//   ....[47]....
        /*0ca0*/ 	.word	0x00011770
        /*0ca4*/ 	.word	0x00000015
        /*0ca8*/ 	.word	0x00000000
        /*0cac*/ 	.short	0x0101
        /*0cae*/ 	.byte	0x3f
	.zero		1


	//   ....[48]....
        /*0cb0*/ 	.word	0x00011c10
        /*0cb4*/ 	.word	0x00000015
        /*0cb8*/ 	.word	0x00000000
        /*0cbc*/ 	.short	0x0101
        /*0cbe*/ 	.byte	0x3f
	.zero		1


	//   ....[49]....
        /*0cc0*/ 	.word	0x00015940
        /*0cc4*/ 	.word	0x00000007
        /*0cc8*/ 	.word	0x00028840
        /*0ccc*/ 	.short	0x010a
        /*0cce*/ 	.byte	0x3f
	.zero		1


	//   ....[50]....
        /*0cd0*/ 	.word	0x000160a0
        /*0cd4*/ 	.word	0x00000007
        /*0cd8*/ 	.word	0x00028830
        /*0cdc*/ 	.short	0x0107
        /*0cde*/ 	.byte	0x3f
	.zero		1


	//   ....[51]....
        /*0ce0*/ 	.word	0x00016160
        /*0ce4*/ 	.word	0x00000007
        /*0ce8*/ 	.word	0x00028830
        /*0cec*/ 	.short	0x0101
        /*0cee*/ 	.byte	0x3f
	.zero		1


	//   ....[52]....
        /*0cf0*/ 	.word	0x00016c40
        /*0cf4*/ 	.word	0x00000016
        /*0cf8*/ 	.word	0x00028800
        /*0cfc*/ 	.short	0x0107
        /*0cfe*/ 	.byte	0x3f
	.zero		1


	//   ....[53]....
        /*0d00*/ 	.word	0x00016d50
        /*0d04*/ 	.word	0x00000016
        /*0d08*/ 	.word	0x00028800
        /*0d0c*/ 	.short	0x0101
        /*0d0e*/ 	.byte	0x3f
	.zero		1


	//   ....[54]....
        /*0d10*/ 	.word	0x00016d70
        /*0d14*/ 	.word	0x00000016
        /*0d18*/ 	.word	0x00028820
        /*0d1c*/ 	.short	0x010a
        /*0d1e*/ 	.byte	0x3f
	.zero		1


	//   ....[55]....
        /*0d20*/ 	.word	0x000170f0
        /*0d24*/ 	.word	0x00000006
        /*0d28*/ 	.word	0x00028840
        /*0d2c*/ 	.short	0x010a
        /*0d2e*/ 	.byte	0x3f
	.zero		1


	//   ....[56]....
        /*0d30*/ 	.word	0x000175f0
        /*0d34*/ 	.word	0x00000006
        /*0d38*/ 	.word	0x00028830
        /*0d3c*/ 	.short	0x0107
        /*0d3e*/ 	.byte	0x3f
	.zero		1


	//   ....[57]....
        /*0d40*/ 	.word	0x000176a0
        /*0d44*/ 	.word	0x00000006
        /*0d48*/ 	.word	0x00028830
        /*0d4c*/ 	.short	0x0101
        /*0d4e*/ 	.byte	0x3f
	.zero		1


	//   ....[58]....
        /*0d50*/ 	.word	0x00017710
        /*0d54*/ 	.word	0x00000006
        /*0d58*/ 	.word	0x00028860
        /*0d5c*/ 	.short	0x010a
        /*0d5e*/ 	.byte	0x3f
	.zero		1


	//   ....[59]....
        /*0d60*/ 	.word	0x00017ca0
        /*0d64*/ 	.word	0x00000006
        /*0d68*/ 	.word	0x00028850
        /*0d6c*/ 	.short	0x0107
        /*0d6e*/ 	.byte	0x3f
	.zero		1


	//   ....[60]....
        /*0d70*/ 	.word	0x00017dc0
        /*0d74*/ 	.word	0x00000006
        /*0d78*/ 	.word	0x00028850
        /*0d7c*/ 	.short	0x0101
        /*0d7e*/ 	.byte	0x3f
	.zero		1


	//   ....[61]....
        /*0d80*/ 	.word	0x00017fc0
        /*0d84*/ 	.word	0x00000000
        /*0d88*/ 	.word	0x00028860
        /*0d8c*/ 	.short	0x010a
        /*0d8e*/ 	.byte	0x3f
	.zero		1


	//   ....[62]....
        /*0d90*/ 	.word	0x000184f0
        /*0d94*/ 	.word	0x00000000
        /*0d98*/ 	.word	0x00028850
        /*0d9c*/ 	.short	0x0107
        /*0d9e*/ 	.byte	0x3f
	.zero		1


	//   ....[63]....
        /*0da0*/ 	.word	0x000185a0
        /*0da4*/ 	.word	0x00000000
        /*0da8*/ 	.word	0x00028850
        /*0dac*/ 	.short	0x0101
        /*0dae*/ 	.byte	0x3f
	.zero		1


	//   ....[64]....
        /*0db0*/ 	.word	0x000196f0
        /*0db4*/ 	.word	0x00000004
        /*0db8*/ 	.word	0x00028820
        /*0dbc*/ 	.short	0x010a
        /*0dbe*/ 	.byte	0x3f
	.zero		1


	//   ....[65]....
        /*0dc0*/ 	.word	0x00019890
        /*0dc4*/ 	.word	0x00000005
        /*0dc8*/ 	.word	0x00028840
        /*0dcc*/ 	.short	0x010a
        /*0dce*/ 	.byte	0x3f
	.zero		1


	//   ....[66]....
        /*0dd0*/ 	.word	0x00019930
        /*0dd4*/ 	.word	0x00000019
        /*0dd8*/ 	.word	0x00028840
        /*0ddc*/ 	.short	0x010a
        /*0dde*/ 	.byte	0x3f
	.zero		1


	//   ....[67]....
        /*0de0*/ 	.word	0x00019970
        /*0de4*/ 	.word	0x00000005
        /*0de8*/ 	.word	0x00028860
        /*0dec*/ 	.short	0x010a
        /*0dee*/ 	.byte	0x3f
	.zero		1


	//   ....[68]....
        /*0df0*/ 	.word	0x000199b0
        /*0df4*/ 	.word	0x00000019
        /*0df8*/ 	.word	0x00028860
        /*0dfc*/ 	.short	0x010a
        /*0dfe*/ 	.byte	0x3f
	.zero		1


	//   ....[69]....
        /*0e00*/ 	.word	0x00019a20
        /*0e04*/ 	.word	0x00000003
        /*0e08*/ 	.word	0x00028800
        /*0e0c*/ 	.short	0x010a
        /*0e0e*/ 	.byte	0x3f
	.zero		1


	//   ....[70]....
        /*0e10*/ 	.word	0x00019a70
        /*0e14*/ 	.word	0x00000059
        /*0e18*/ 	.word	0x00028830
        /*0e1c*/ 	.short	0x010a
        /*0e1e*/ 	.byte	0x3f
	.zero		1


	//   ....[71]....
        /*0e20*/ 	.word	0x00019ad0
        /*0e24*/ 	.word	0x00000007
        /*0e28*/ 	.word	0x00028830
        /*0e2c*/ 	.short	0x010a
        /*0e2e*/ 	.byte	0x3f
	.zero		1


	//   ....[72]....
        /*0e30*/ 	.word	0x00019b30
        /*0e34*/ 	.word	0x00000007
        /*0e38*/ 	.word	0x00028850
        /*0e3c*/ 	.short	0x010a
        /*0e3e*/ 	.byte	0x3f
	.zero		1


	//   ....[73]....
        /*0e40*/ 	.word	0x00019b90
        /*0e44*/ 	.word	0x00000007
        /*0e48*/ 	.word	0x00028830
        /*0e4c*/ 	.short	0x010a
        /*0e4e*/ 	.byte	0x3f
	.zero		1


	//   ....[74]....
        /*0e50*/ 	.word	0x00019bf0
        /*0e54*/ 	.word	0x00000007
        /*0e58*/ 	.word	0x00028850
        /*0e5c*/ 	.short	0x010a
        /*0e5e*/ 	.byte	0x3f
	.zero		1


	//   ....[75]....
        /*0e60*/ 	.word	0x00019c50
        /*0e64*/ 	.word	0x00000007
        /*0e68*/ 	.word	0x00028830
        /*0e6c*/ 	.short	0x010a
        /*0e6e*/ 	.byte	0x3f
	.zero		1


	//   ....[76]....
        /*0e70*/ 	.word	0x00019cb0
        /*0e74*/ 	.word	0x00000007
        /*0e78*/ 	.word	0x00028850
        /*0e7c*/ 	.short	0x010a
        /*0e7e*/ 	.byte	0x3f
	.zero		1


	//   ....[77]....
        /*0e80*/ 	.word	0x00019d10
        /*0e84*/ 	.word	0x00000004
        /*0e88*/ 	.word	0x00028850
        /*0e8c*/ 	.short	0x010a
        /*0e8e*/ 	.byte	0x3f
	.zero		1


	//   ....[78]....
        /*0e90*/ 	.word	0x00019e30
        /*0e94*/ 	.word	0x00000007
        /*0e98*/ 	.word	0x00028840
        /*0e9c*/ 	.short	0x010a
        /*0e9e*/ 	.byte	0x3f
	.zero		1


	//   ....[79]....
        /*0ea0*/ 	.word	0x0001b3b0
        /*0ea4*/ 	.word	0x00000016
        /*0ea8*/ 	.word	0x00028820
        /*0eac*/ 	.short	0x010a
        /*0eae*/ 	.byte	0x3f
	.zero		1


	//   ....[80]....
        /*0eb0*/ 	.word	0x0001b400
        /*0eb4*/ 	.word	0x00000006
        /*0eb8*/ 	.word	0x00028840
        /*0ebc*/ 	.short	0x010a
        /*0ebe*/ 	.byte	0x3f
	.zero		1


	//   ....[81]....
        /*0ec0*/ 	.word	0x0001bd80
        /*0ec4*/ 	.word	0x00000006
        /*0ec8*/ 	.word	0x00028860
        /*0ecc*/ 	.short	0x010a
        /*0ece*/ 	.byte	0x3f
	.zero		1


	//   ....[82]....
        /*0ed0*/ 	.word	0x0001c7f0
        /*0ed4*/ 	.word	0x00000000
        /*0ed8*/ 	.word	0x00028860
        /*0edc*/ 	.short	0x010a
        /*0ede*/ 	.byte	0x3f
	.zero		1


	//   ....[83]....
        /*0ee0*/ 	.word	0x0001dc10
        /*0ee4*/ 	.word	0x00000004
        /*0ee8*/ 	.word	0x00028820
        /*0eec*/ 	.short	0x010a
        /*0eee*/ 	.byte	0x3f
	.zero		1


	//   ....[84]....
        /*0ef0*/ 	.word	0x0001ddb0
        /*0ef4*/ 	.word	0x00000005
        /*0ef8*/ 	.word	0x00028840
        /*0efc*/ 	.short	0x010a
        /*0efe*/ 	.byte	0x3f
	.zero		1


	//   ....[85]....
        /*0f00*/ 	.word	0x0001de00
        /*0f04*/ 	.word	0x00000019
        /*0f08*/ 	.word	0x00028840
        /*0f0c*/ 	.short	0x010a
        /*0f0e*/ 	.byte	0x3f
	.zero		1


	//   ....[86]....
        /*0f10*/ 	.word	0x0001de50
        /*0f14*/ 	.word	0x00000005
        /*0f18*/ 	.word	0x00028860
        /*0f1c*/ 	.short	0x010a
        /*0f1e*/ 	.byte	0x3f
	.zero		1


	//----- nvinfo : EIATTR_NUM_MBARRIERS
	.align		4
.L_202:
        /*0f20*/ 	.byte	0x03, 0x38
        /*0f22*/ 	.short	0x0016


	//----- nvinfo : EIATTR_EXIT_INSTR_OFFSETS
	.align		4
        /*0f24*/ 	.byte	0x04, 0x1c
        /*0f26*/ 	.short	(.L_204 - .L_203)


	//   ....[0]....
.L_203:
        /*0f28*/ 	.word	0x000009c0


	//   ....[1]....
        /*0f2c*/ 	.word	0x00013370


	//   ....[2]....
        /*0f30*/ 	.word	0x00019a00


	//----- nvinfo : EIATTR_MAX_THREADS
	.align		4
.L_204:
        /*0f34*/ 	.byte	0x04, 0x05
        /*0f36*/ 	.short	(.L_206 - .L_205)
.L_205:
        /*0f38*/ 	.word	0x00000180
        /*0f3c*/ 	.word	0x00000001
        /*0f40*/ 	.word	0x00000001


	//----- nvinfo : EIATTR_CRS_STACK_SIZE
	.align		4
.L_206:
        /*0f44*/ 	.byte	0x04, 0x1e
        /*0f46*/ 	.short	(.L_208 - .L_207)
.L_207:
        /*0f48*/ 	.word	0x00000000


	//----- nvinfo : EIATTR_CBANK_PARAM_SIZE
	.align		4
.L_208:
        /*0f4c*/ 	.byte	0x03, 0x19
        /*0f4e*/ 	.short	0x0af0


	//----- nvinfo : EIATTR_PARAM_CBANK
	.align		4
        /*0f50*/ 	.byte	0x04, 0x0a
        /*0f52*/ 	.short	(.L_210 - .L_209)
	.align		4
.L_209:
        /*0f54*/ 	.word	index@(.nv.constant0._ZN7cutlass13device_kernelIN5flash11enable_sm90INS1_16FlashAttnFwdSm90INS1_25CollectiveMainloopFwdSm90ILi2EN4cute5tupleIJNS5_1CILi1EEES8_S8_EEENS6_IJNS7_ILi128EEESA_SA_EEELi128ENS_10bfloat16_tEfNS_4arch4Sm90ELb0ELb1ELb1ELb1ELb1ELb0ELb0ELb1ELb1ELb1ELb1ELb0EEENS1_21CollectiveEpilogueFwdISB_S9_SC_SE_Li256ELb1ELb1ELb1ELb0EEENS1_36VarlenDynamicPersistentTileSchedulerILi128ELi128ELi256ELi128ELb1ELb1ELb1ELb1ELb0ELb1EEEEEEEEEvNT_6ParamsE)
        /*0f58*/ 	.short	0x0210
        /*0f5a*/ 	.short	0x0af0


	//----- nvinfo : EIATTR_SW_WAR
	.align		4
.L_210:
        /*0f5c*/ 	.byte	0x04, 0x36
        /*0f5e*/ 	.short	(.L_212 - .L_211)
.L_211:
        /*0f60*/ 	.word	0x00000008
.L_212:


//--------------------- .nv.info._ZN7cutlass13device_kernelIN5flash11enable_sm90INS1_16FlashAttnFwdSm90INS1_25CollectiveMainloopFwdSm90ILi2EN4cute5tupleIJNS5_1CILi1EEES8_S8_EEENS6_IJNS7_ILi128EEESA_SA_EEELi128ENS_10bfloat16_tEfNS_4arch4Sm90ELb0ELb1ELb1ELb1ELb1ELb1ELb0ELb1ELb1ELb1ELb1ELb0EEENS1_21CollectiveEpilogueFwdISB_S9_SC_SE_Li256ELb1ELb1ELb1ELb0EEENS1_36VarlenDynamicPersistentTileSchedulerILi128ELi128ELi256ELi128ELb1ELb1ELb1ELb1ELb0ELb1EEEEEEEEEvNT_6ParamsE --------------------------
	.section	.nv.info._ZN7cutlass13device_kernelIN5flash11enable_sm90INS1_16FlashAttnFwdSm90INS1_25CollectiveMainloopFwdSm90ILi2EN4cute5tupleIJNS5_1CILi1EEES8_S8_EEENS6_IJNS7_ILi128EEESA_SA_EEELi128ENS_10bfloat16_tEfNS_4arch4Sm90ELb0ELb1ELb1ELb1ELb1ELb1ELb0ELb1ELb1ELb1ELb1ELb0EEENS1_21CollectiveEpilogueFwdISB_S9_SC_SE_Li256ELb1ELb1ELb1ELb0EEENS1_36VarlenDynamicPersistentTileSchedulerILi128ELi128ELi256ELi128ELb1ELb1ELb1ELb1ELb0ELb1EEEEEEEEEvNT_6ParamsE,"",@"SHT_CUDA_INFO"
	.sectionflags	@""
	.align	4


	//----- nvinfo : EIATTR_CUDA_API_VERSION
	.align		4
        /*0000*/ 	.byte	0x04, 0x37
        /*0002*/ 	.short	(.L_214 - .L_213)
.L_213:
        /*0004*/ 	.word	0x00000082


	//----- nvinfo : EIATTR_KPARAM_INFO
	.align		4
.L_214:
        /*0008*/ 	.byte	0x04, 0x17
        /*000a*/ 	.short	(.L_216 - .L_215)
.L_215:
        /*000c*/ 	.word	0x00000000
        /*0010*/ 	.short	0x0000
        /*0012*/ 	.short	0x0070
        /*0014*/ 	.byte	0x00, 0xf0, 0x01, 0x2a


	//----- nvinfo : EIATTR_SPARSE_MMA_MASK
	.align		4
.L_216:
        /*0018*/ 	.byte	0x03, 0x50
        /*001a*/ 	.short	0x0000


	//----- nvinfo : EIATTR_MAXREG_COUNT
	.align		4
        /*001c*/ 	.byte	0x03, 0x1b
        /*001e*/ 	.short	0x00a8


	//----- nvinfo : EIATTR_NUM_BARRIERS
	.align		4
        /*0020*/ 	.byte	0x02, 0x4c
        /*0022*/ 	.byte	0x10
	.zero		1


	//----- nvinfo : EIATTR_EXTERNS
	.align		4
        /*0024*/ 	.byte	0x04, 0x0f
        /*0026*/ 	.short	(.L_218 - .L_217)


	//   ....[0]....
	.align		4
.L_217:
        /*0028*/ 	.word	index@(__assertfail)


	//----- nvinfo : EIATTR_ANNOTATIONS
	.align		4
.L_218:
        /*002c*/ 	.byte	0x04, 0x55
        /*002e*/ 	.short	(.L_220 - .L_219)


	//   ....[0]....
.L_219:
        /* <DEDUP_REMOVED lines=21> */


	//----- nvinfo : EIATTR_MERCURY_ISA_VERSION
	.align		4
.L_220:
        /*0170*/ 	.byte	0x03, 0x5f
        /*0172*/ 	.short	0x0101


	//----- nvinfo : EIATTR_UNUSED_LOAD_BYTE_OFFSET
	.align		4
        /*0174*/ 	.byte	0x04, 0x44
        /*0176*/ 	.short	(.L_222 - .L_221)


	//   ....[0]....
.L_221:
        /*0178*/ 	.word	0x00000a60
        /*017c*/ 	.word	0x0000fff0


	//   ....[1]....
        /*0180*/ 	.word	0x0001dcd0
        /*0184*/ 	.word	0x0000fff0


	//----- nvinfo : EIATTR_INT_WARP_WIDE_INSTR_OFFSETS
	.align		4
.L_222:
        /*0188*/ 	.byte	0x04, 0x31
        /*018a*/ 	.short	(.L_224 - .L_223)


	//   ....[0]....
.L_223:
        /*018c*/ 	.word	0x00000130


	//   ....[1]....
        /*0190*/ 	.word	0x00000170


	//   ....[2]....
        /*0194*/ 	.word	0x000001e0


	//   ....[3]....
        /*0198*/ 	.word	0x00024230


	//   ....[4]....
        /*019c*/ 	.word	0x000242c0


	//   ....[5]....
        /*01a0*/ 	.word	0x00027120


	//   ....[6]....
        /*01a4*/ 	.word	0x000271b0


	//----- nvinfo : EIATTR_COOP_GROUP_MASK_REGIDS
	.align		4
.L_224:
        /*01a8*/ 	.byte	0x04, 0x29
        /*01aa*/ 	.short	(.L_226 - .L_225)


	//   ....[0]....
.L_225:
        /*01ac*/ 	.word	0xffffffff


	//   ....[1]....
        /*01b0*/ 	.word	0xffffffff


	//   ....[2]....
        /*01b4*/ 	.word	0xffffffff


	//   ....[3]....
        /*01b8*/ 	.word	0xffffffff


	//   ....[4]....
        /*01bc*/ 	.word	0xffffffff


	//   ....[5]....
        /*01c0*/ 	.word	0xffffffff


	//   ....[6]....
        /*01c4*/ 	.word	0xffffffff


	//   ....[7]....
        /*01c8*/ 	.word	0xffffffff


	//   ....[8]....
        /*01cc*/ 	.word	0xffffffff


	//   ....[9]....
        /*01d0*/ 	.word	0xffffffff


	//   ....[10]....
        /*01d4*/ 	.word	0xffffffff


	//   ....[11]....
        /*01d8*/ 	.word	0xffffffff


	//   ....[12]....
        /*01dc*/ 	.word	0xffffffff


	//   ....[13]....
        /*01e0*/ 	.word	0xffffffff


	//   ....[14]....
        /*01e4*/ 	.word	0xffffffff


	//   ....[15]....
        /*01e8*/ 	.word	0xffffffff


	//   ....[16]....
        /*01ec*/ 	.word	0xffffffff


	//   ....[17]....
        /*01f0*/ 	.word	0xffffffff


	//   ....[18]....
        /*01f4*/ 	.word	0xffffffff


	//   ....[19]....
        /*01f8*/ 	.word	0xffffffff


	//   ....[20]....
        /*01fc*/ 	.word	0xffffffff


	//   ....[21]....
        /*0200*/ 	.word	0xffffffff


	//   ....[22]....
        /*0204*/ 	.word	0xffffffff


	//   ....[23]....
        /*0208*/ 	.word	0xffffffff


	//   ....[24]....
        /*020c*/ 	.word	0xffffffff


	//   ....[25]....
        /*0210*/ 	.word	0xffffffff


	//   ....[26]....
        /*0214*/ 	.word	0xffffffff


	//   ....[27]....
        /*0218*/ 	.word	0xffffffff


	//   ....[28]....
        /*021c*/ 	.word	0xffffffff


	//   ....[29]....
        /*0220*/ 	.word	0xffffffff


	//   ....[30]....
        /*0224*/ 	.word	0xffffffff


	//   ....[31]....
        /*0228*/ 	.word	0xffffffff


	//   ....[32]....
        /*022c*/ 	.word	0xffffffff


	//   ....[33]....
        /*0230*/ 	.word	0xffffffff


	//   ....[34]....
        /*0234*/ 	.word	0xffffffff


	//   ....[35]....
        /*0238*/ 	.word	0xffffffff


	//   ....[36]....
        /*023c*/ 	.word	0xffffffff


	//   ....[37]....
        /*0240*/ 	.word	0xffffffff


	//   ....[38]....
        /*0244*/ 	.word	0xffffffff


	//   ....[39]....
        /*0248*/ 	.word	0xffffffff


	//   ....[40]....
        /*024c*/ 	.word	0xffffffff


	//   ....[41]....
        /*0250*/ 	.word	0xffffffff


	//   ....[42]....
        /*0254*/ 	.word	0xffffffff


	//   ....[43]....
        /*0258*/ 	.word	0xffffffff


	//   ....[44]....
        /*025c*/ 	.word	0xffffffff


	//   ....[45]....
        /*0260*/ 	.word	0xffffffff


	//   ....[46]....
        /*0264*/ 	.word	0xffffffff


	//   ....[47]....
        /*0268*/ 	.word	0xffffffff


	//   ....[48]....
        /*026c*/ 	.word	0xffffffff


	//   ....[49]....
        /*0270*/ 	.word	0xffffffff


	//   ....[50]....
        /*0274*/ 	.word	0xffffffff


	//   ....[51]....
        /*0278*/ 	.word	0xffffffff


	//   ....[52]....
        /*027c*/ 	.word	0xffffffff


	//   ....[53]....
        /*0280*/ 	.word	0xffffffff


	//   ....[54]....
        /*0284*/ 	.word	0xffffffff


	//   ....[55]....
        /*0288*/ 	.word	0xffffffff


	//   ....[56]....
        /*028c*/ 	.word	0xffffffff


	//   ....[57]....
        /*0290*/ 	.word	0xffffffff


	//   ....[58]....
        /*0294*/ 	.word	0xffffffff


	//   ....[59]....
        /*0298*/ 	.word	0xffffffff


	//   ....[60]....
        /*029c*/ 	.word	0xffffffff


	//   ....[61]....
        /*02a0*/ 	.word	0xffffffff


	//   ....[62]....
        /*02a4*/ 	.word	0xffffffff


	//   ....[63]....
        /*02a8*/ 	.word	0xffffffff


	//   ....[64]....
        /*02ac*/ 	.word	0xffffffff


	//   ....[65]....
        /*02b0*/ 	.word	0xffffffff


	//   ....[66]....
        /*02b4*/ 	.word	0xffffffff


	//   ....[67]....
        /*02b8*/ 	.word	0xffffffff


	//   ....[68]....
        /*02bc*/ 	.word	0xffffffff


	//   ....[69]....
        /*02c0*/ 	.word	0xffffffff


	//   ....[70]....
        /*02c4*/ 	.word	0xffffffff


	//   ....[71]....
        /*02c8*/ 	.word	0xffffffff


	//   ....[72]....
        /*02cc*/ 	.word	0xffffffff


	//   ....[73]....
        /*02d0*/ 	.word	0xffffffff


	//   ....[74]....
        /*02d4*/ 	.word	0xffffffff


	//   ....[75]....
        /*02d8*/ 	.word	0xffffffff


	//   ....[76]....
        /*02dc*/ 	.word	0xffffffff


	//   ....[77]....
        /*02e0*/ 	.word	0xffffffff


	//   ....[78]....
        /*02e4*/ 	.word	0xffffffff


	//   ....[79]....
        /*02e8*/ 	.word	0xffffffff


	//   ....[80]....
        /*02ec*/ 	.word	0xffffffff


	//   ....[81]....
        /*02f0*/ 	.word	0xffffffff


	//   ....[82]....
        /*02f4*/ 	.word	0xffffffff


	//   ....[83]....
        /*02f8*/ 	.word	0xffffffff


	//   ....[84]....
        /*02fc*/ 	.word	0xffffffff


	//   ....[85]....
        /*0300*/ 	.word	0xffffffff


	//   ....[86]....
        /*0304*/ 	.word	0xffffffff


	//   ....[87]....
        /*0308*/ 	.word	0xffffffff


	//   ....[88]....
        /*030c*/ 	.word	0xffffffff


	//   ....[89]....
        /*0310*/ 	.word	0xffffffff


	//   ....[90]....
        /*0314*/ 	.word	0xffffffff


	//   ....[91]....
        /*0318*/ 	.word	0xffffffff


	//   ....[92]....
        /*031c*/ 	.word	0xffffffff


	//   ....[93]....
        /*0320*/ 	.word	0xffffffff


	//   ....[94]....
        /*0324*/ 	.word	0xffffffff


	//   ....[95]....
        /*0328*/ 	.word	0xffffffff


	//   ....[96]....
        /*032c*/ 	.word	0xffffffff


	//   ....[97]....
        /*0330*/ 	.word	0xffffffff


	//   ....[98]....
        /*0334*/ 	.word	0xffffffff


	//   ....[99]....
        /*0338*/ 	.word	0xffffffff


	//   ....[100]....
        /*033c*/ 	.word	0xffffffff


	//   ....[101]....
        /*0340*/ 	.word	0xffffffff


	//   ....[102]....
        /*0344*/ 	.word	0xffffffff


	//   ....[103]....
        /*0348*/ 	.word	0xffffffff


	//   ....[104]....
        /*034c*/ 	.word	0xffffffff


	//   ....[105]....
        /*0350*/ 	.word	0xffffffff


	//   ....[106]....
        /*0354*/ 	.word	0xffffffff


	//   ....[107]....
        /*0358*/ 	.word	0xffffffff


	//   ....[108]....
        /*035c*/ 	.word	0xffffffff


	//   ....[109]....
        /*0360*/ 	.word	0xffffffff


	//   ....[110]....
        /*0364*/ 	.word	0xffffffff


	//   ....[111]....
        /*0368*/ 	.word	0xffffffff


	//   ....[112]....
        /*036c*/ 	.word	0xffffffff


	//   ....[113]....
        /*0370*/ 	.word	0xffffffff


	//   ....[114]....
        /*0374*/ 	.word	0xffffffff


	//   ....[115]....
        /*0378*/ 	.word	0xffffffff


	//   ....[116]....
        /*037c*/ 	.word	0xffffffff


	//   ....[117]....
        /*0380*/ 	.word	0xffffffff


	//   ....[118]....
        /*0384*/ 	.word	0xffffffff


	//   ....[119]....
        /*0388*/ 	.word	0xffffffff


	//   ....[120]....
        /*038c*/ 	.word	0xffffffff


	//   ....[121]....
        /*0390*/ 	.word	0xffffffff


	//   ....[122]....
        /*0394*/ 	.word	0xffffffff


	//   ....[123]....
        /*0398*/ 	.word	0xffffffff


	//   ....[124]....
        /*039c*/ 	.word	0xffffffff


	//   ....[125]....
        /*03a0*/ 	.word	0xffffffff


	//   ....[126]....
        /*03a4*/ 	.word	0xffffffff


	//   ....[127]....
        /*03a8*/ 	.word	0xffffffff


	//   ....[128]....
        /*03ac*/ 	.word	0xffffffff


	//   ....[129]....
        /*03b0*/ 	.word	0xffffffff


	//   ....[130]....
        /*03b4*/ 	.word	0xffffffff


	//   ....[131]....
        /*03b8*/ 	.word	0xffffffff


	//   ....[132]....
        /*03bc*/ 	.word	0xffffffff


	//   ....[133]....
        /*03c0*/ 	.word	0xffffffff


	//   ....[134]....
        /*03c4*/ 	.word	0xffffffff


	//   ....[135]....
        /*03c8*/ 	.word	0xffffffff


	//   ....[136]....
        /*03cc*/ 	.word	0xffffffff


	//   ....[137]....
        /*03d0*/ 	.word	0xffffffff


	//   ....[138]....
        /*03d4*/ 	.word	0xffffffff


	//   ....[139]....
        /*03d8*/ 	.word	0xffffffff


	//   ....[140]....
        /*03dc*/ 	.word	0xffffffff


	//   ....[141]....
        /*03e0*/ 	.word	0xffffffff


	//   ....[142]....
        /*03e4*/ 	.word	0xffffffff


	//   ....[143]....
        /*03e8*/ 	.word	0xffffffff


	//   ....[144]....
        /*03ec*/ 	.word	0xffffffff


	//   ....[145]....
        /*03f0*/ 	.word	0xffffffff


	//   ....[146]....
        /*03f4*/ 	.word	0xffffffff


	//   ....[147]....
        /*03f8*/ 	.word	0xffffffff


	//   ....[148]....
        /*03fc*/ 	.word	0xffffffff


	//   ....[149]....
        /*0400*/ 	.word	0xffffffff


	//   ....[150]....
        /*0404*/ 	.word	0xffffffff


	//   ....[151]....
        /*0408*/ 	.word	0xffffffff


	//   ....[152]....
        /*040c*/ 	.word	0xffffffff


	//   ....[153]....
        /*0410*/ 	.word	0xffffffff


	//   ....[154]....
        /*0414*/ 	.word	0xffffffff


	//   ....[155]....
        /*0418*/ 	.word	0xffffffff


	//   ....[156]....
        /*041c*/ 	.word	0xffffffff


	//   ....[157]....
        /*0420*/ 	.word	0xffffffff


	//   ....[158]....
        /*0424*/ 	.word	0xffffffff


	//   ....[159]....
        /*0428*/ 	.word	0xffffffff


	//   ....[160]....
        /*042c*/ 	.word	0xffffffff


	//   ....[161]....
        /*0430*/ 	.word	0xffffffff


	//   ....[162]....
        /*0434*/ 	.word	0xffffffff


	//   ....[163]....
        /*0438*/ 	.word	0xffffffff


	//   ....[164]....
        /*043c*/ 	.word	0xffffffff


	//   ....[165]....
        /*0440*/ 	.word	0xffffffff


	//   ....[166]....
        /*0444*/ 	.word	0xffffffff


	//   ....[167]....
        /*0448*/ 	.word	0xffffffff


	//   ....[168]....
        /*044c*/ 	.word	0xffffffff


	//   ....[169]....
        /*0450*/ 	.word	0xffffffff


	//   ....[170]....
        /*0454*/ 	.word	0xffffffff


	//   ....[171]....
        /*0458*/ 	.word	0xffffffff


	//   ....[172]....
        /*045c*/ 	.word	0xffffffff


	//   ....[173]....
        /*0460*/ 	.word	0xffffffff


	//   ....[174]....
        /*0464*/ 	.word	0xffffffff


	//   ....[175]....
        /*0468*/ 	.word	0xffffffff


	//   ....[176]....
        /*046c*/ 	.word	0xffffffff


	//   ....[177]....
        /*0470*/ 	.word	0xffffffff


	//   ....[178]....
        /*0474*/ 	.word	0xffffffff


	//   ....[179]....
        /*0478*/ 	.word	0xffffffff


	//   ....[180]....
        /*047c*/ 	.word	0xffffffff


	//   ....[181]....
        /*0480*/ 	.word	0xffffffff


	//   ....[182]....
        /*0484*/ 	.word	0xffffffff


	//   ....[183]....
        /*0488*/ 	.word	0xffffffff


	//   ....[184]....
        /*048c*/ 	.word	0xffffffff


	//   ....[185]....
        /*0490*/ 	.word	0xffffffff


	//   ....[186]....
        /*0494*/ 	.word	0xffffffff


	//   ....[187]....
        /*0498*/ 	.word	0xffffffff


	//   ....[188]....
        /*049c*/ 	.word	0xffffffff


	//   ....[189]....
        /*04a0*/ 	.word	0xffffffff


	//   ....[190]....
        /*04a4*/ 	.word	0xffffffff


	//   ....[191]....
        /*04a8*/ 	.word	0xffffffff


	//   ....[192]....
        /*04ac*/ 	.word	0xffffffff


	//   ....[193]....
        /*04b0*/ 	.word	0xffffffff


	//   ....[194]....
        /*04b4*/ 	.word	0xffffffff


	//   ....[195]....
        /*04b8*/ 	.word	0xffffffff


	//   ....[196]....
        /*04bc*/ 	.word	0xffffffff


	//   ....[197]....
        /*04c0*/ 	.word	0xffffffff


	//   ....[198]....
        /*04c4*/ 	.word	0xffffffff


	//   ....[199]....
        /*04c8*/ 	.word	0xffffffff


	//   ....[200]....
        /*04cc*/ 	.word	0xffffffff


	//   ....[201]....
        /*04d0*/ 	.word	0xffffffff


	//   ....[202]....
        /*04d4*/ 	.word	0xffffffff


	//   ....[203]....
        /*04d8*/ 	.word	0xffffffff


	//   ....[204]....
        /*04dc*/ 	.word	0xffffffff


	//   ....[205]....
        /*04e0*/ 	.word	0xffffffff


	//   ....[206]....
        /*04e4*/ 	.word	0xffffffff


	//   ....[207]....
        /*04e8*/ 	.word	0xffffffff


	//   ....[208]....
        /*04ec*/ 	.word	0xffffffff


	//   ....[209]....
        /*04f0*/ 	.word	0xffffffff


	//   ....[210]....
        /*04f4*/ 	.word	0xffffffff


	//   ....[211]....
        /*04f8*/ 	.word	0xffffffff


	//   ....[212]....
        /*04fc*/ 	.word	0xffffffff


	//   ....[213]....
        /*0500*/ 	.word	0xffffffff


	//   ....[214]....
        /*0504*/ 	.word	0xffffffff


	//   ....[215]....
        /*0508*/ 	.word	0xffffffff


	//   ....[216]....
        /*050c*/ 	.word	0xffffffff


	//   ....[217]....
        /*0510*/ 	.word	0xffffffff


	//   ....[218]....
        /*0514*/ 	.word	0xffffffff


	//   ....[219]....
        /*0518*/ 	.word	0xffffffff


	//   ....[220]....
        /*051c*/ 	.word	0xffffffff


	//   ....[221]....
        /*0520*/ 	.word	0xffffffff


	//   ....[222]....
        /*0524*/ 	.word	0xffffffff


	//   ....[223]....
        /*0528*/ 	.word	0xffffffff


	//   ....[224]....
        /*052c*/ 	.word	0xffffffff


	//   ....[225]....
        /*0530*/ 	.word	0xffffffff


	//   ....[226]....
        /*0534*/ 	.word	0xffffffff


	//   ....[227]....
        /*0538*/ 	.word	0xffffffff


	//   ....[228]....
        /*053c*/ 	.word	0xffffffff


	//   ....[229]....
        /*0540*/ 	.word	0xffffffff


	//   ....[230]....
        /*0544*/ 	.word	0xffffffff


	//   ....[231]....
        /*0548*/ 	.word	0xffffffff


	//   ....[232]....
        /*054c*/ 	.word	0xffffffff


	//   ....[233]....
        /*0550*/ 	.word	0xffffffff


	//   ....[234]....
        /*0554*/ 	.word	0xffffffff


	//   ....[235]....
        /*0558*/ 	.word	0xffffffff


	//   ....[236]....
        /*055c*/ 	.word	0xffffffff


	//   ....[237]....
        /*0560*/ 	.word	0xffffffff


	//   ....[238]....
        /*0564*/ 	.word	0xffffffff


	//   ....[239]....
        /*0568*/ 	.word	0x0500000f


	//   ....[240]....
        /*056c*/ 	.word	0x0500000f


	//   ....[241]....
        /*0570*/ 	.word	0x0500000f


	//   ....[242]....
        /*0574*/ 	.word	0x0500000f


	//   ....[243]....
        /*0578*/ 	.word	0x0500000f


	//   ....[244]....
        /*057c*/ 	.word	0x0500000f


	//   ....[245]....
        /*0580*/ 	.word	0x0500000f


	//   ....[246]....
        /*0584*/ 	.word	0x0500000f


	//   ....[247]....
        /*0588*/ 	.word	0x0500000f


	//   ....[248]....
        /*058c*/ 	.word	0x0500000f


	//   ....[249]....
        /*0590*/ 	.word	0x0500000f


	//   ....[250]....
        /*0594*/ 	.word	0x0500000f


	//   ....[251]....
        /*0598*/ 	.word	0x0500000f


	//   ....[252]....
        /*059c*/ 	.word	0x0500000f


	//   ....[253]....
        /*05a0*/ 	.word	0x0500000f


	//   ....[254]....
        /*05a4*/ 	.word	0x0500000f


	//   ....[255]....
        /*05a8*/ 	.word	0x0500000f


	//   ....[0]....
        /*05ac*/ 	.word	0x0500000f


	//   ....[1]....
        /*05b0*/ 	.word	0x0500000f


	//   ....[2]....
        /*05b4*/ 	.word	0x0500000f


	//   ....[3]....
        /*05b8*/ 	.word	0x0500000f


	//   ....[4]....
        /*05bc*/ 	.word	0x0500000f


	//   ....[5]....
        /*05c0*/ 	.word	0x0500000f


	//   ....[6]....
        /*05c4*/ 	.word	0x0500000f


	//   ....[7]....
        /*05c8*/ 	.word	0x0500000f


	//   ....[8]....
        /*05cc*/ 	.word	0x0500000f


	//   ....[9]....
        /*05d0*/ 	.word	0x0500000f


	//   ....[10]....
        /*05d4*/ 	.word	0x0500000f


	//   ....[11]....
        /*05d8*/ 	.word	0x0500000f


	//   ....[12]....
        /*05dc*/ 	.word	0x0500000f


	//   ....[13]....
        /*05e0*/ 	.word	0x0500000f


	//   ....[14]....
        /*05e4*/ 	.word	0x0500000f


	//   ....[15]....
        /*05e8*/ 	.word	0x0500000f


	//   ....[16]....
        /*05ec*/ 	.word	0x0500000f


	//   ....[17]....
        /*05f0*/ 	.word	0x0500000f


	//   ....[18]....
        /*05f4*/ 	.word	0x0500000f


	//   ....[19]....
        /*05f8*/ 	.word	0x0500000f


	//   ....[20]....
        /*05fc*/ 	.word	0x0500000f


	//   ....[21]....
        /*0600*/ 	.word	0x0500000f


	//   ....[22]....
        /*0604*/ 	.word	0x0500000f


	//   ....[23]....
        /*0608*/ 	.word	0x0500000f


	//   ....[24]....
        /*060c*/ 	.word	0x0500000f


	//   ....[25]....
        /*0610*/ 	.word	0x0500000f


	//   ....[26]....
        /*0614*/ 	.word	0x0500000f


	//   ....[27]....
        /*0618*/ 	.word	0x0500000f


	//   ....[28]....
        /*061c*/ 	.word	0x0500000f


	//   ....[29]....
        /*0620*/ 	.word	0x0500000f


	//   ....[30]....
        /*0624*/ 	.word	0x0500000f


	//   ....[31]....
        /*0628*/ 	.word	0x0500000f


	//   ....[32]....
        /*062c*/ 	.word	0x0500000f


	//   ....[33]....
        /*0630*/ 	.word	0x0500000f


	//   ....[34]....
        /*0634*/ 	.word	0x0500000f


	//   ....[35]....
        /*0638*/ 	.word	0x0500000f


	//   ....[36]....
        /*063c*/ 	.word	0x0500000f


	//   ....[37]....
        /*0640*/ 	.word	0x0500000f


	//   ....[38]....
        /*0644*/ 	.word	0x0500000f


	//   ....[39]....
        /*0648*/ 	.word	0x0500000f


	//   ....[40]....
        /*064c*/ 	.word	0x0500000f


	//   ....[41]....
        /*0650*/ 	.word	0x0500000f


	//   ....[42]....
        /*0654*/ 	.word	0x0500000f


	//   ....[43]....
        /*0658*/ 	.word	0x0500000f


	//   ....[44]....
        /*065c*/ 	.word	0x0500000f


	//   ....[45]....
        /*0660*/ 	.word	0x0500000f


	//   ....[46]....
        /*0664*/ 	.word	0x0500000f


	//   ....[47]....
        /*0668*/ 	.word	0x0500000f


	//   ....[48]....
        /*066c*/ 	.word	0x0500000f


	//   ....[49]....
        /*0670*/ 	.word	0x0500000f


	//   ....[50]....
        /*0674*/ 	.word	0x0500000f


	//   ....[51]....
        /*0678*/ 	.word	0x0500000f


	//   ....[52]....
        /*067c*/ 	.word	0x0500000f


	//   ....[53]....
        /*0680*/ 	.word	0x0500000f


	//   ....[54]....
        /*0684*/ 	.word	0x0500000f


	//   ....[55]....
        /*0688*/ 	.word	0x0500000f


	//   ....[56]....
        /*068c*/ 	.word	0x0500000f


	//   ....[57]....
        /*0690*/ 	.word	0x0500000f


	//   ....[58]....
        /*0694*/ 	.word	0x0500000f


	//   ....[59]....
        /*0698*/ 	.word	0x0500000f


	//   ....[60]....
        /*069c*/ 	.word	0x0500000f


	//   ....[61]....
        /*06a0*/ 	.word	0x0500000f


	//   ....[62]....
        /*06a4*/ 	.word	0x0500000f


	//   ....[63]....
        /*06a8*/ 	.word	0x0500000f


	//   ....[64]....
        /*06ac*/ 	.word	0x0500000f


	//   ....[65]....
        /*06b0*/ 	.word	0x0500000f


	//   ....[66]....
        /*06b4*/ 	.word	0x0500000f


	//   ....[67]....
        /*06b8*/ 	.word	0x0500000f


	//   ....[68]....
        /*06bc*/ 	.word	0x0500000f


	//   ....[69]....
        /*06c0*/ 	.word	0x0500000f


	//   ....[70]....
        /*06c4*/ 	.word	0x0500000f


	//   ....[71]....
        /*06c8*/ 	.word	0x0500000f


	//   ....[72]....
        /*06cc*/ 	.word	0x0500000f


	//   ....[73]....
        /*06d0*/ 	.word	0x0500000f


	//   ....[74]....
        /*06d4*/ 	.word	0x0500000f


	//   ....[75]....
        /*06d8*/ 	.word	0x0500000f


	//   ....[76]....
        /*06dc*/ 	.word	0x0500000f


	//   ....[77]....
        /*06e0*/ 	.word	0x0500000f


	//   ....[78]....
        /*06e4*/ 	.word	0x0500000f


	//   ....[79]....
        /*06e8*/ 	.word	0x0500000f


	//   ....[80]....
        /*06ec*/ 	.word	0x0500000f


	//   ....[81]....
        /*06f0*/ 	.word	0x0500000f


	//   ....[82]....
        /*06f4*/ 	.word	0x0500000f


	//   ....[83]....
        /*06f8*/ 	.word	0x0500000f


	//   ....[84]....
        /*06fc*/ 	.word	0x0500000f


	//   ....[85]....
        /*0700*/ 	.word	0x0500000f


	//   ....[86]....
        /*0704*/ 	.word	0x0500000f


	//   ....[87]....
        /*0708*/ 	.word	0x0500000f


	//   ....[88]....
        /*070c*/ 	.word	0x0500000f


	//   ....[89]....
        /*0710*/ 	.word	0x0500000f


	//   ....[90]....
        /*0714*/ 	.word	0x0500000f


	//   ....[91]....
        /*0718*/ 	.word	0x0500000f


	//   ....[92]....
        /*071c*/ 	.word	0x0500000f


	//   ....[93]....
        /*0720*/ 	.word	0x0500000f


	//   ....[94]....
        /*0724*/ 	.word	0x0500000f


	//   ....[95]....
        /*0728*/ 	.word	0x0500000f


	//   ....[96]....
        /*072c*/ 	.word	0x0500000f


	//   ....[97]....
        /*0730*/ 	.word	0x0500000f


	//   ....[98]....
        /*0734*/ 	.word	0x0500000f


	//   ....[99]....
        /*0738*/ 	.word	0x0500000f


	//   ....[100]....
        /*073c*/ 	.word	0x0500000f


	//   ....[101]....
        /*0740*/ 	.word	0x0500000f


	//   ....[102]....
        /*0744*/ 	.word	0x0500000f


	//   ....[103]....
        /*0748*/ 	.word	0x0500000f


	//   ....[104]....
        /*074c*/ 	.word	0x0500000f


	//   ....[105]....
        /*0750*/ 	.word	0x0500000f


	//   ....[106]....
        /*0754*/ 	.word	0x0500000f


	//   ....[107]....
        /*0758*/ 	.word	0x0500000f


	//   ....[108]....
        /*075c*/ 	.word	0x0500000f


	//   ....[109]....
        /*0760*/ 	.word	0x0500000f


	//   ....[110]....
        /*0764*/ 	.word	0x0500000f


	//   ....[111]....
        /*0768*/ 	.word	0x0500000f


	//   ....[112]....
        /*076c*/ 	.word	0x0500000f


	//   ....[113]....
        /*0770*/ 	.word	0x0500000f


	//   ....[114]....
        /*0774*/ 	.word	0x0500000f


	//   ....[115]....
        /*0778*/ 	.word	0x0500000f


	//   ....[116]....
        /*077c*/ 	.word	0x0500000f


	//   ....[117]....
        /*0780*/ 	.word	0x0500000f


	//   ....[118]....
        /*0784*/ 	.word	0x0500000f


	//   ....[119]....
        /*0788*/ 	.word	0x0500000f


	//   ....[120]....
        /*078c*/ 	.word	0x0500000f


	//   ....[121]....
        /*0790*/ 	.word	0x0500000f


	//   ....[122]....
        /*0794*/ 	.word	0x0500000f


	//   ....[123]....
        /*0798*/ 	.word	0x0500000f


	//   ....[124]....
        /*079c*/ 	.word	0x0500000f


	//   ....[125]....
        /*07a0*/ 	.word	0x0500000f


	//   ....[126]....
        /*07a4*/ 	.word	0x0500000f


	//   ....[127]....
        /*07a8*/ 	.word	0x0500000f


	//   ....[128]....
        /*07ac*/ 	.word	0x0500000f


	//   ....[129]....
        /*07b0*/ 	.word	0x0500000f


	//   ....[130]....
        /*07b4*/ 	.word	0x0500000f


	//   ....[131]....
        /*07b8*/ 	.word	0x0500000f


	//   ....[132]....
        /*07bc*/ 	.word	0x0500000f


	//   ....[133]....
        /*07c0*/ 	.word	0x0500000f


	//   ....[134]....
        /*07c4*/ 	.word	0x0500000f


	//   ....[135]....
        /*07c8*/ 	.word	0x0500000f


	//   ....[136]....
        /*07cc*/ 	.word	0x0500000f


	//   ....[137]....
        /*07d0*/ 	.word	0x0500000f


	//   ....[138]....
        /*07d4*/ 	.word	0x0500000f


	//   ....[139]....
        /*07d8*/ 	.word	0x0500000f


	//   ....[140]....
        /*07dc*/ 	.word	0x0500000f


	//   ....[141]....
        /*07e0*/ 	.word	0x0500000f


	//   ....[142]....
        /*07e4*/ 	.word	0x0500000f


	//   ....[143]....
        /*07e8*/ 	.word	0x0500000f


	//   ....[144]....
        /*07ec*/ 	.word	0x0500000f


	//   ....[145]....
        /*07f0*/ 	.word	0x0500000f


	//   ....[146]....
        /*07f4*/ 	.word	0x0500000f


	//   ....[147]....
        /*07f8*/ 	.word	0x0500000f


	//   ....[148]....
        /*07fc*/ 	.word	0x0500000f


	//   ....[149]....
        /*0800*/ 	.word	0x0500000f


	//   ....[150]....
        /*0804*/ 	.word	0x0500000f


	//   ....[151]....
        /*0808*/ 	.word	0x0500000f


	//   ....[152]....
        /*080c*/ 	.word	0x0500000f


	//   ....[153]....
        /*0810*/ 	.word	0x0500000f


	//   ....[154]....
        /*0814*/ 	.word	0x0500000f


	//   ....[155]....
        /*0818*/ 	.word	0x0500000f


	//   ....[156]....
        /*081c*/ 	.word	0x0500000f


	//   ....[157]....
        /*0820*/ 	.word	0x0500000f


	//   ....[158]....
        /*0824*/ 	.word	0x0500000f


	//   ....[159]....
        /*0828*/ 	.word	0x0500000f


	//   ....[160]....
        /*082c*/ 	.word	0x0500000f


	//----- nvinfo : EIATTR_COOP_GROUP_INSTR_OFFSETS
	.align		4
.L_226:
        /*0830*/ 	.byte	0x04, 0x28
        /*0832*/ 	.short	(.L_228 - .L_227)


	//   ....[0]....
.L_227:
        /*0834*/ 	.word	0x00000070


	//   ....[1]....
        /*0838*/ 	.word	0x00000140


	//   ....[2]....
        /*083c*/ 	.word	0x00000190


	//   ....[3]....
        /*0840*/ 	.word	0x000003c0


	//   ....[4]....
        /*0844*/ 	.word	0x00000520


	//   ....[5]....
        /*0848*/ 	.word	0x00000640


	//   ....[6]....
        /*084c*/ 	.word	0x000007a0


	//   ....[7]....
        /*0850*/ 	.word	0x00003840


	//   ....[8]....
        /*0854*/ 	.word	0x00003850


	//   ....[9]....
        /*0858*/ 	.word	0x00003fc0


	//   ....[10]....
        /*085c*/ 	.word	0x00003fd0


	//   ....[11]....
        /*0860*/ 	.word	0x00004740


	//   ....[12]....
        /*0864*/ 	.word	0x00004750


	//   ....[13]....
        /*0868*/ 	.word	0x00004eb0


	//   ....[14]....
        /*086c*/ 	.word	0x00004ec0


	//   ....[15]....
        /*0870*/ 	.word	0x00006040


	//   ....[16]....
        /*0874*/ 	.word	0x00006050


	//   ....[17]....
        /*0878*/ 	.word	0x00006840


	//   ....[18]....
        /*087c*/ 	.word	0x00006850


	//   ....[19]....
        /*0880*/ 	.word	0x00007060


	//   ....[20]....
        /*0884*/ 	.word	0x00007070


	//   ....[21]....
        /*0888*/ 	.word	0x00007870


	//   ....[22]....
        /*088c*/ 	.word	0x00007880


	//   ....[23]....
        /*0890*/ 	.word	0x00008290


	//   ....[24]....
        /*0894*/ 	.word	0x000082a0


	//   ....[25]....
        /*0898*/ 	.word	0x000083b0


	//   ....[26]....
        /*089c*/ 	.word	0x000083c0


	//   ....[27]....
        /*08a0*/ 	.word	0x000084e0


	//   ....[28]....
        /*08a4*/ 	.word	0x000084f0


	//   ....[29]....
        /*08a8*/ 	.word	0x00008610


	//   ....[30]....
        /*08ac*/ 	.word	0x00008620


	//   ....[31]....
        /*08b0*/ 	.word	0x000089a0


	//   ....[32]....
        /*08b4*/ 	.word	0x000089c0


	//   ....[33]....
        /*08b8*/ 	.word	0x00008aa0


	//   ....[34]....
        /*08bc*/ 	.word	0x00008ac0


	//   ....[35]....
        /*08c0*/ 	.word	0x00008ba0


	//   ....[36]....
        /*08c4*/ 	.word	0x00008bc0


	//   ....[37]....
        /*08c8*/ 	.word	0x00008ca0


	//   ....[38]....
        /*08cc*/ 	.word	0x00008cc0


	//   ....[39]....
        /*08d0*/ 	.word	0x00009840


	//   ....[40]....
        /*08d4*/ 	.word	0x00009f60


	//   ....[41]....
        /*08d8*/ 	.word	0x00009f70


	//   ....[42]....
        /*08dc*/ 	.word	0x00009f80


	//   ....[43]....
        /*08e0*/ 	.word	0x00009f90


	//   ....[44]....
        /*08e4*/ 	.word	0x0000a2d0


	//   ....[45]....
        /*08e8*/ 	.word	0x0000a2e0


	//   ....[46]....
        /*08ec*/ 	.word	0x0000a2f0


	//   ....[47]....
        /*08f0*/ 	.word	0x0000a300


	//   ....[48]....
        /*08f4*/ 	.word	0x0000a620


	//   ....[49]....
        /*08f8*/ 	.word	0x0000a630


	//   ....[50]....
        /*08fc*/ 	.word	0x0000a640


	//   ....[51]....
        /*0900*/ 	.word	0x0000a650


	//   ....[52]....
        /*0904*/ 	.word	0x0000a990


	//   ....[53]....
        /*0908*/ 	.word	0x0000a9a0


	//   ....[54]....
        /*090c*/ 	.word	0x0000a9b0


	//   ....[55]....
        /*0910*/ 	.word	0x0000a9c0


	//   ....[56]....
        /*0914*/ 	.word	0x0000c8f0


	//   ....[57]....
        /*0918*/ 	.word	0x0000c910


	//   ....[58]....
        /*091c*/ 	.word	0x0000c920


	//   ....[59]....
        /*0920*/ 	.word	0x0000c930


	//   ....[60]....
        /*0924*/ 	.word	0x0000ca40


	//   ....[61]....
        /*0928*/ 	.word	0x0000ca90


	//   ....[62]....
        /*092c*/ 	.word	0x0000cac0


	//   ....[63]....
        /*0930*/ 	.word	0x0000cb00


	//   ....[64]....
        /*0934*/ 	.word	0x0000ce80


	//   ....[65]....
        /*0938*/ 	.word	0x0000cea0


	//   ....[66]....
        /*093c*/ 	.word	0x0000cec0


	//   ....[67]....
        /*0940*/ 	.word	0x0000ced0


	//   ....[68]....
        /*0944*/ 	.word	0x0000cfa0


	//   ....[69]....
        /*0948*/ 	.word	0x0000cfc0


	//   ....[70]....
        /*094c*/ 	.word	0x0000cfd0


	//   ....[71]....
        /*0950*/ 	.word	0x0000d050


	//   ....[72]....
        /*0954*/ 	.word	0x0000fb70


	//   ....[73]....
        /*0958*/ 	.word	0x000101a0


	//   ....[74]....
        /*095c*/ 	.word	0x000111e0


	//   ....[75]....
        /*0960*/ 	.word	0x000112c0


	//   ....[76]....
        /*0964*/ 	.word	0x00011c00


	//   ....[77]....
        /*0968*/ 	.word	0x00011c50


	//   ....[78]....
        /*096c*/ 	.word	0x000139a0


	//   ....[79]....
        /*0970*/ 	.word	0x00014170


	//   ....[80]....
        /*0974*/ 	.word	0x00014df0


	//   ....[81]....
        /*0978*/ 	.word	0x00014f50


	//   ....[82]....
        /*097c*/ 	.word	0x00015680


	//   ....[83]....
        /*0980*/ 	.word	0x000156e0


	//   ....[84]....
        /*0984*/ 	.word	0x00018130


	//   ....[85]....
        /*0988*/ 	.word	0x00018160


	//   ....[86]....
        /*098c*/ 	.word	0x00018180


	//   ....[87]....
        /*0990*/ 	.word	0x000181a0


	//   ....[88]....
        /*0994*/ 	.word	0x0001a470


	//   ....[89]....
        /*0998*/ 	.word	0x0001ab70


	//   ....[90]....
        /*099c*/ 	.word	0x0001b7f0


	//   ....[91]....
        /*09a0*/ 	.word	0x0001b950


	//   ....[92]....
        /*09a4*/ 	.word	0x0001c030


	//   ....[93]....
        /*09a8*/ 	.word	0x0001c0c0


	//   ....[94]....
        /*09ac*/ 	.word	0x0001d2c0


	//   ....[95]....
        /*09b0*/ 	.word	0x0001d600


	//   ....[96]....
        /*09b4*/ 	.word	0x0001d610


	//   ....[97]....
        /*09b8*/ 	.word	0x0001d650


	//   ....[98]....
        /*09bc*/ 	.word	0x0001e780


	//   ....[99]....
        /*09c0*/ 	.word	0x0001e7a0


	//   ....[100]....
        /*09c4*/ 	.word	0x0001e7b0


	//   ....[101]....
        /*09c8*/ 	.word	0x0001e7c0


	//   ....[102]....
        /*09cc*/ 	.word	0x0001ee90


	//   ....[103]....
        /*09d0*/ 	.word	0x0001eea0


	//   ....[104]....
        /*09d4*/ 	.word	0x0001efa0


	//   ....[105]....
        /*09d8*/ 	.word	0x0001efb0


	//   ....[106]....
        /*09dc*/ 	.word	0x0001f0c0


	//   ....[107]....
        /*09e0*/ 	.word	0x0001f0d0


	//   ....[108]....
        /*09e4*/ 	.word	0x0001f1e0


	//   ....[109]....
        /*09e8*/ 	.word	0x0001f1f0


	//   ....[110]....
        /*09ec*/ 	.word	0x0001f6b0


	//   ....[111]....
        /*09f0*/ 	.word	0x0001f6c0


	//   ....[112]....
        /*09f4*/ 	.word	0x0001fbd0


	//   ....[113]....
        /*09f8*/ 	.word	0x0001fbe0


	//   ....[114]....
        /*09fc*/ 	.word	0x00020890


	//   ....[115]....
        /*0a00*/ 	.word	0x000208a0


	//   ....[116]....
        /*0a04*/ 	.word	0x000209b0


	//   ....[117]....
        /*0a08*/ 	.word	0x000209c0


	//   ....[118]....
        /*0a0c*/ 	.word	0x00020ad0


	//   ....[119]....
        /*0a10*/ 	.word	0x00020ae0


	//   ....[120]....
        /*0a14*/ 	.word	0x00020bf0


	//   ....[121]....
        /*0a18*/ 	.word	0x00020c00


	//   ....[122]....
        /*0a1c*/ 	.word	0x00020d70


	//   ....[123]....
        /*0a20*/ 	.word	0x00020f60


	//   ....[124]....
        /*0a24*/ 	.word	0x00020f90


	//   ....[125]....
        /*0a28*/ 	.word	0x00020fc0


	//   ....[126]....
        /*0a2c*/ 	.word	0x00020ff0


	//   ....[127]....
        /*0a30*/ 	.word	0x00021020


	//   ....[128]....
        /*0a34*/ 	.word	0x00021050


	//   ....[129]....
        /*0a38*/ 	.word	0x000211e0


	//   ....[130]....
        /*0a3c*/ 	.word	0x00021210


	//   ....[131]....
        /*0a40*/ 	.word	0x00021240


	//   ....[132]....
        /*0a44*/ 	.word	0x00021270


	//   ....[133]....
        /*0a48*/ 	.word	0x000212a0


	//   ....[134]....
        /*0a4c*/ 	.word	0x000212d0


	//   ....[135]....
        /*0a50*/ 	.word	0x00021360


	//   ....[136]....
        /*0a54*/ 	.word	0x00021390


	//   ....[137]....
        /*0a58*/ 	.word	0x000213a0


	//   ....[138]....
        /*0a5c*/ 	.word	0x000213e0


	//   ....[139]....
        /*0a60*/ 	.word	0x00022b50


	//   ....[140]....
        /*0a64*/ 	.word	0x00024d20


	//   ....[141]....
        /*0a68*/ 	.word	0x00024d40


	//   ....[142]....
        /*0a6c*/ 	.word	0x00024de0


	//   ....[143]....
        /*0a70*/ 	.word	0x00024e00


	//   ....[144]....
        /*0a74*/ 	.word	0x00024e90


	//   ....[145]....
        /*0a78*/ 	.word	0x00024eb0


	//   ....[146]....
        /*0a7c*/ 	.word	0x00024f40


	//   ....[147]....
        /*0a80*/ 	.word	0x00024f60


	//   ....[148]....
        /*0a84*/ 	.word	0x00024ff0


	//   ....[149]....
        /*0a88*/ 	.word	0x00025010


	//   ....[150]....
        /*0a8c*/ 	.word	0x000250a0


	//   ....[151]....
        /*0a90*/ 	.word	0x000250c0


	//   ....[152]....
        /*0a94*/ 	.word	0x00025150


	//   ....[153]....
        /*0a98*/ 	.word	0x00025170


	//   ....[154]....
        /*0a9c*/ 	.word	0x00025180


	//   ....[155]....
        /*0aa0*/ 	.word	0x00025200


	//   ....[156]....
        /*0aa4*/ 	.word	0x00025960


	//   ....[157]....
        /*0aa8*/ 	.word	0x00025990


	//   ....[158]....
        /*0aac*/ 	.word	0x000259f0


	//   ....[159]....
        /*0ab0*/ 	.word	0x00025a40


	//   ....[160]....
        /*0ab4*/ 	.word	0x00025a90


	//   ....[161]....
        /*0ab8*/ 	.word	0x00025ae0


	//   ....[162]....
        /*0abc*/ 	.word	0x00025b30


	//   ....[163]....
        /*0ac0*/ 	.word	0x00025b80


	//   ....[164]....
        /*0ac4*/ 	.word	0x00025bd0


	//   ....[165]....
        /*0ac8*/ 	.word	0x00025c20


	//   ....[166]....
        /*0acc*/ 	.word	0x00025c70


	//   ....[167]....
        /*0ad0*/ 	.word	0x00025cc0


	//   ....[168]....
        /*0ad4*/ 	.word	0x00025d10


	//   ....[169]....
        /*0ad8*/ 	.word	0x00025d50


	//   ....[170]....
        /*0adc*/ 	.word	0x00025d70


	//   ....[171]....
        /*0ae0*/ 	.word	0x00025db0


	//   ....[172]....
        /*0ae4*/ 	.word	0x000264f0


	//   ....[173]....
        /*0ae8*/ 	.word	0x00026520


	//   ....[174]....
        /*0aec*/ 	.word	0x00026580


	//   ....[175]....
        /*0af0*/ 	.word	0x00026590


	//   ....[176]....
        /*0af4*/ 	.word	0x000265e0


	//   ....[177]....
        /*0af8*/ 	.word	0x000265f0


	//   ....[178]....
        /*0afc*/ 	.word	0x00026640


	//   ....[179]....
        /*0b00*/ 	.word	0x00026650


	//   ....[180]....
        /*0b04*/ 	.word	0x000266a0


	//   ....[181]....
        /*0b08*/ 	.word	0x000266b0


	//   ....[182]....
        /*0b0c*/ 	.word	0x00026700


	//   ....[183]....
        /*0b10*/ 	.word	0x00026710


	//   ....[184]....
        /*0b14*/ 	.word	0x00026760


	//   ....[185]....
        /*0b18*/ 	.word	0x00026770


	//   ....[186]....
        /*0b1c*/ 	.word	0x00026780


	//   ....[187]....
        /*0b20*/ 	.word	0x000267d0


	//   ....[188]....
        /*0b24*/ 	.word	0x00026a30


	//   ....[189]....
        /*0b28*/ 	.word	0x00026a50


	//   ....[190]....
        /*0b2c*/ 	.word	0x00026a60


	//   ....[191]....
        /*0b30*/ 	.word	0x00026ad0


	//   ....[192]....
        /*0b34*/ 	.word	0x00026ae0


	//   ....[193]....
        /*0b38*/ 	.word	0x00026b50


	//   ....[194]....
        /*0b3c*/ 	.word	0x00026b60


	//   ....[195]....
        /*0b40*/ 	.word	0x00026bd0


	//   ....[196]....
        /*0b44*/ 	.word	0x00026be0


	//   ....[197]....
        /*0b48*/ 	.word	0x00026c50


	//   ....[198]....
        /*0b4c*/ 	.word	0x00026c60


	//   ....[199]....
        /*0b50*/ 	.word	0x00026cd0


	//   ....[200]....
        /*0b54*/ 	.word	0x00026ce0


	//   ....[201]....
        /*0b58*/ 	.word	0x00026d50


	//   ....[202]....
        /*0b5c*/ 	.word	0x00026d60


	//   ....[203]....
        /*0b60*/ 	.word	0x00026d70


	//   ....[204]....
        /*0b64*/ 	.word	0x00027300


	//   ....[205]....
        /*0b68*/ 	.word	0x00027340


	//   ....[206]....
        /*0b6c*/ 	.word	0x00027380


	//   ....[207]....
        /*0b70*/ 	.word	0x000273a0


	//   ....[208]....
        /*0b74*/ 	.word	0x000273b0


	//   ....[209]....
        /*0b78*/ 	.word	0x000273d0


	//   ....[210]....
        /*0b7c*/ 	.word	0x00027440


	//   ....[211]....
        /*0b80*/ 	.word	0x00027460


	//   ....[212]....
        /*0b84*/ 	.word	0x000274c0


	//   ....[213]....
        /*0b88*/ 	.word	0x000274e0


	//   ....[214]....
        /*0b8c*/ 	.word	0x00027540


	//   ....[215]....
        /*0b90*/ 	.word	0x00027560


	//   ....[216]....
        /*0b94*/ 	.word	0x000275c0


	//   ....[217]....
        /*0b98*/ 	.word	0x000275e0


	//   ....[218]....
        /*0b9c*/ 	.word	0x00027630


	//   ....[219]....
        /*0ba0*/ 	.word	0x00027650


	//   ....[220]....
        /*0ba4*/ 	.word	0x00027a90


	//   ....[221]....
        /*0ba8*/ 	.word	0x00027ac0


	//   ....[222]....
        /*0bac*/ 	.word	0x00027b20


	//   ....[223]....
        /*0bb0*/ 	.word	0x00027b50


	//   ....[224]....
        /*0bb4*/ 	.word	0x00027b80


	//   ....[225]....
        /*0bb8*/ 	.word	0x00027bb0


	//   ....[226]....
        /*0bbc*/ 	.word	0x00027be0


	//   ....[227]....
        /*0bc0*/ 	.word	0x00027c10


	//   ....[228]....
        /*0bc4*/ 	.word	0x00027db0


	//   ....[229]....
        /*0bc8*/ 	.word	0x00027de0


	//   ....[230]....
        /*0bcc*/ 	.word	0x00027e10


	//   ....[231]....
        /*0bd0*/ 	.word	0x00027e40


	//   ....[232]....
        /*0bd4*/ 	.word	0x00027e70


	//   ....[233]....
        /*0bd8*/ 	.word	0x00027ea0


	//   ....[234]....
        /*0bdc*/ 	.word	0x00027f60


	//   ....[235]....
        /*0be0*/ 	.word	0x00027f80


	//   ....[236]....
        /*0be4*/ 	.word	0x00027fa0


	//   ....[237]....
        /*0be8*/ 	.word	0x00028000


	//   ....[238]....
        /*0bec*/ 	.word	0x00028a20


	//   ....[239]....
        /*0bf0*/ 	.word	0x00028d40


	//   ....[240]....
        /*0bf4*/ 	.word	0x00028dd0


	//   ....[241]....
        /*0bf8*/ 	.word	0x00028e70


	//   ....[242]....
        /*0bfc*/ 	.word	0x00028f00


	//   ....[243]....
        /*0c00*/ 	.word	0x00028fa0


	//   ....[244]....
        /*0c04*/ 	.word	0x00029030


	//   ....[245]....
        /*0c08*/ 	.word	0x000290d0


	//   ....[246]....
        /*0c0c*/ 	.word	0x00029160


	//   ....[247]....
        /*0c10*/ 	.word	0x00029250


	//   ....[248]....
        /*0c14*/ 	.word	0x000292e0


	//   ....[249]....
        /*0c18*/ 	.word	0x00029380


	//   ....[250]....
        /*0c1c*/ 	.word	0x00029410


	//   ....[251]....
        /*0c20*/ 	.word	0x000294b0


	//   ....[252]....
        /*0c24*/ 	.word	0x00029540


	//   ....[253]....
        /*0c28*/ 	.word	0x000295e0


	//   ....[254]....
        /*0c2c*/ 	.word	0x00029670


	//   ....[255]....
        /*0c30*/ 	.word	0x00029760


	//   ....[0]....
        /*0c34*/ 	.word	0x000297f0


	//   ....[1]....
        /*0c38*/ 	.word	0x00029880


	//   ....[2]....
        /*0c3c*/ 	.word	0x00029910


	//   ....[3]....
        /*0c40*/ 	.word	0x000299a0


	//   ....[4]....
        /*0c44*/ 	.word	0x00029a30


	//   ....[5]....
        /*0c48*/ 	.word	0x00029ac0


	//   ....[6]....
        /*0c4c*/ 	.word	0x00029b50


	//   ....[7]....
        /*0c50*/ 	.word	0x00029c30


	//   ....[8]....
        /*0c54*/ 	.word	0x00029ce0


	//   ....[9]....
        /*0c58*/ 	.word	0x00029d70


	//   ....[10]....
        /*0c5c*/ 	.word	0x00029dc0


	//   ....[11]....
        /*0c60*/ 	.word	0x00029e10


	//   ....[12]....
        /*0c64*/ 	.word	0x00029ea0


	//   ....[13]....
        /*0c68*/ 	.word	0x00029f30


	//   ....[14]....
        /*0c6c*/ 	.word	0x00029f80


	//   ....[15]....
        /*0c70*/ 	.word	0x00029fd0


	//   ....[16]....
        /*0c74*/ 	.word	0x0002a060


	//   ....[17]....
        /*0c78*/ 	.word	0x0002a0f0


	//   ....[18]....
        /*0c7c*/ 	.word	0x0002a140


	//   ....[19]....
        /*0c80*/ 	.word	0x0002a190


	//   ....[20]....
        /*0c84*/ 	.word	0x0002a220


	//   ....[21]....
        /*0c88*/ 	.word	0x0002a2b0


	//   ....[22]....
        /*0c8c*/ 	.word	0x0002a300


	//   ....[23]....
        /*0c90*/ 	.word	0x0002a350


	//   ....[24]....
        /*0c94*/ 	.word	0x0002a440


	//   ....[25]....
        /*0c98*/ 	.word	0x0002a4f0


	//   ....[26]....
        /*0c9c*/ 	.word	0x0002a570


	//   ....[27]....
        /*0ca0*/ 	.word	0x0002a600


	//   ....[28]....
        /*0ca4*/ 	.word	0x0002a760


	//   ....[29]....
        /*0ca8*/ 	.word	0x0002a8a0


	//   ....[30]....
        /*0cac*/ 	.word	0x0002a920


	//   ....[31]....
        /*0cb0*/ 	.word	0x0002a970


	//   ....[32]....
        /*0cb4*/ 	.word	0x0002aa00


	//   ....[33]....
        /*0cb8*/ 	.word	0x0002aaa0


	//   ....[34]....
        /*0cbc*/ 	.word	0x0002ab20


	//   ....[35]....
        /*0cc0*/ 	.word	0x0002ab90


	//   ....[36]....
        /*0cc4*/ 	.word	0x0002ad00


	//   ....[37]....
        /*0cc8*/ 	.word	0x0002ae30


	//   ....[38]....
        /*0ccc*/ 	.word	0x0002aea0


	//   ....[39]....
        /*0cd0*/ 	.word	0x0002aef0


	//   ....[40]....
        /*0cd4*/ 	.word	0x0002b270


	//   ....[41]....
        /*0cd8*/ 	.word	0x0002b2c0


	//   ....[42]....
        /*0cdc*/ 	.word	0x0002b350


	//   ....[43]....
        /*0ce0*/ 	.word	0x0002b3e0


	//   ....[44]....
        /*0ce4*/ 	.word	0x0002b470


	//   ....[45]....
        /*0ce8*/ 	.word	0x0002b500


	//   ....[46]....
        /*0cec*/ 	.word	0x0002b590


	//   ....[47]....
        /*0cf0*/ 	.word	0x0002b620


	//   ....[48]....
        /*0cf4*/ 	.word	0x0002b6a0


	//   ....[49]....
        /*0cf8*/ 	.word	0x0002b6f0


	//   ....[50]....
        /*0cfc*/ 	.word	0x0002b780


	//   ....[51]....
        /*0d00*/ 	.word	0x0002b810


	//   ....[52]....
        /*0d04*/ 	.word	0x0002b890


	//   ....[53]....
        /*0d08*/ 	.word	0x0002b8e0


	//   ....[54]....
        /*0d0c*/ 	.word	0x0002b970


	//   ....[55]....
        /*0d10*/ 	.word	0x0002ba00


	//   ....[56]....
        /*0d14*/ 	.word	0x0002ba90


	//   ....[57]....
        /*0d18*/ 	.word	0x0002bb20


	//   ....[58]....
        /*0d1c*/ 	.word	0x0002bbb0


	//   ....[59]....
        /*0d20*/ 	.word	0x0002bc40


	//   ....[60]....
        /*0d24*/ 	.word	0x0002bd00


	//   ....[61]....
        /*0d28*/ 	.word	0x0002bfe0


	//   ....[62]....
        /*0d2c*/ 	.word	0x0002c0d0


	//   ....[63]....
        /*0d30*/ 	.word	0x0002c170


	//   ....[64]....
        /*0d34*/ 	.word	0x0002c1d0


	//   ....[65]....
        /*0d38*/ 	.word	0x0002c2d0


	//   ....[66]....
        /*0d3c*/ 	.word	0x0002c340


	//   ....[67]....
        /*0d40*/ 	.word	0x0002c440


	//   ....[68]....
        /*0d44*/ 	.word	0x0002c4b0


	//   ....[69]....
        /*0d48*/ 	.word	0x0002c5b0


	//   ....[70]....
        /*0d4c*/ 	.word	0x0002c620


	//   ....[71]....
        /*0d50*/ 	.word	0x0002c720


	//   ....[72]....
        /*0d54*/ 	.word	0x0002c790


	//   ....[73]....
        /*0d58*/ 	.word	0x0002c890


	//   ....[74]....
        /*0d5c*/ 	.word	0x0002c900


	//   ....[75]....
        /*0d60*/ 	.word	0x0002ca00


	//   ....[76]....
        /*0d64*/ 	.word	0x0002ca70


	//   ....[77]....
        /*0d68*/ 	.word	0x0002cb10


	//   ....[78]....
        /*0d6c*/ 	.word	0x0002cc10


	//   ....[79]....
        /*0d70*/ 	.word	0x0002cc80


	//   ....[80]....
        /*0d74*/ 	.word	0x0002cd00


	//   ....[81]....
        /*0d78*/ 	.word	0x0002cdc0


	//   ....[82]....
        /*0d7c*/ 	.word	0x0002ce40


	//   ....[83]....
        /*0d80*/ 	.word	0x0002cf10


	//   ....[84]....
        /*0d84*/ 	.word	0x0002cf90


	//   ....[85]....
        /*0d88*/ 	.word	0x0002d060


	//   ....[86]....
        /*0d8c*/ 	.word	0x0002d0e0


	//   ....[87]....
        /*0d90*/ 	.word	0x0002d1b0


	//   ....[88]....
        /*0d94*/ 	.word	0x0002d230


	//   ....[89]....
        /*0d98*/ 	.word	0x0002d300


	//   ....[90]....
        /*0d9c*/ 	.word	0x0002d380


	//   ....[91]....
        /*0da0*/ 	.word	0x0002d440


	//   ....[92]....
        /*0da4*/ 	.word	0x0002d4c0


	//   ....[93]....
        /*0da8*/ 	.word	0x0002d570


	//   ....[94]....
        /*0dac*/ 	.word	0x0002d6a0


	//   ....[95]....
        /*0db0*/ 	.word	0x0002d740


	//   ....[96]....
        /*0db4*/ 	.word	0x0002d7b0


	//   ....[97]....
        /*0db8*/ 	.word	0x0002d870


	//   ....[98]....
        /*0dbc*/ 	.word	0x0002d8d0


	//   ....[99]....
        /*0dc0*/ 	.word	0x0002d990


	//   ....[100]....
        /*0dc4*/ 	.word	0x0002d9f0


	//   ....[101]....
        /*0dc8*/ 	.word	0x0002dab0


	//   ....[102]....
        /*0dcc*/ 	.word	0x0002db10


	//   ....[103]....
        /*0dd0*/ 	.word	0x0002dbd0


	//   ....[104]....
        /*0dd4*/ 	.word	0x0002dc30


	//   ....[105]....
        /*0dd8*/ 	.word	0x0002dcf0


	//   ....[106]....
        /*0ddc*/ 	.word	0x0002dd50


	//   ....[107]....
        /*0de0*/ 	.word	0x0002de10


	//   ....[108]....
        /*0de4*/ 	.word	0x0002de70


	//   ....[109]....
        /*0de8*/ 	.word	0x0002df30


	//   ....[110]....
        /*0dec*/ 	.word	0x0002e020


	//   ....[111]....
        /*0df0*/ 	.word	0x0002e0c0


	//   ....[112]....
        /*0df4*/ 	.word	0x0002e120


	//   ....[113]....
        /*0df8*/ 	.word	0x0002e200


	//   ....[114]....
        /*0dfc*/ 	.word	0x0002e260


	//   ....[115]....
        /*0e00*/ 	.word	0x0002e340


	//   ....[116]....
        /*0e04*/ 	.word	0x0002e3a0


	//   ....[117]....
        /*0e08*/ 	.word	0x0002e480


	//   ....[118]....
        /*0e0c*/ 	.word	0x0002e4e0


	//   ....[119]....
        /*0e10*/ 	.word	0x0002e5c0


	//   ....[120]....
        /*0e14*/ 	.word	0x0002e620


	//   ....[121]....
        /*0e18*/ 	.word	0x0002e700


	//   ....[122]....
        /*0e1c*/ 	.word	0x0002e760


	//   ....[123]....
        /*0e20*/ 	.word	0x0002e840


	//   ....[124]....
        /*0e24*/ 	.word	0x0002e8a0


	//   ....[125]....
        /*0e28*/ 	.word	0x0002e970


	//   ....[126]....
        /*0e2c*/ 	.word	0x0002ea90


	//   ....[127]....
        /*0e30*/ 	.word	0x0002eb30


	//   ....[128]....
        /*0e34*/ 	.word	0x0002ebf0


	//   ....[129]....
        /*0e38*/ 	.word	0x0002ecc0


	//   ....[130]....
        /*0e3c*/ 	.word	0x0002ed20


	//   ....[131]....
        /*0e40*/ 	.word	0x0002ee00


	//   ....[132]....
        /*0e44*/ 	.word	0x0002ee60


	//   ....[133]....
        /*0e48*/ 	.word	0x0002ef30


	//   ....[134]....
        /*0e4c*/ 	.word	0x0002ef90


	//   ....[135]....
        /*0e50*/ 	.word	0x0002f060


	//   ....[136]....
        /*0e54*/ 	.word	0x0002f0c0


	//   ....[137]....
        /*0e58*/ 	.word	0x0002f1a0


	//   ....[138]....
        /*0e5c*/ 	.word	0x0002f200


	//   ....[139]....
        /*0e60*/ 	.word	0x0002f2d0


	//   ....[140]....
        /*0e64*/ 	.word	0x0002f330


	//   ....[141]....
        /*0e68*/ 	.word	0x0002f3f0


	//   ....[142]....
        /*0e6c*/ 	.word	0x0002f480


	//   ....[143]....
        /*0e70*/ 	.word	0x0002f520


	//   ....[144]....
        /*0e74*/ 	.word	0x0002f6a0


	//   ....[145]....
        /*0e78*/ 	.word	0x0002f710


	//   ....[146]....
        /*0e7c*/ 	.word	0x0002f780


	//   ....[147]....
        /*0e80*/ 	.word	0x0002f7f0


	//   ....[148]....
        /*0e84*/ 	.word	0x0002f860


	//   ....[149]....
        /*0e88*/ 	.word	0x0002f8e0


	//   ....[150]....
        /*0e8c*/ 	.word	0x0002f960


	//   ....[151]....
        /*0e90*/ 	.word	0x0002f9f0


	//   ....[152]....
        /*0e94*/ 	.word	0x0002fa60


	//   ....[153]....
        /*0e98*/ 	.word	0x0002fad0


	//   ....[154]....
        /*0e9c*/ 	.word	0x0002fb40


	//   ....[155]....
        /*0ea0*/ 	.word	0x0002fbc0


	//   ....[156]....
        /*0ea4*/ 	.word	0x0002fc30


	//   ....[157]....
        /*0ea8*/ 	.word	0x0002fcc0


	//   ....[158]....
        /*0eac*/ 	.word	0x0002fd20


	//   ....[159]....
        /*0eb0*/ 	.word	0x0002fdb0


	//   ....[160]....
        /*0eb4*/ 	.word	0x0002fee0


	//----- nvinfo : EIATTR_REG_RECONFIG
	.align		4
.L_228:
        /*0eb8*/ 	.byte	0x01, 0x54
	.zero		2


	//----- nvinfo : EIATTR_SYSCALL_OFFSETS
	.align		4
        /*0ebc*/ 	.byte	0x04, 0x46
        /*0ebe*/ 	.short	(.L_230 - .L_229)


	//   ....[0]....
.L_229:
        /*0ec0*/ 	.word	0x00002050


	//   ....[1]....
        /*0ec4*/ 	.word	0x000021a0


	//   ....[2]....
        /*0ec8*/ 	.word	0x000099e0


	//   ....[3]....
        /*0ecc*/ 	.word	0x00009d00


	//   ....[4]....
        /*0ed0*/ 	.word	0x00024420


	//   ....[5]....
        /*0ed4*/ 	.word	0x00024570


	//   ....[6]....
        /*0ed8*/ 	.word	0x00024660


	//   ....[7]....
        /*0edc*/ 	.word	0x000255e0


	//----- nvinfo : EIATTR_MBARRIER_INSTR_OFFSETS
	.align		4
.L_230:
        /*0ee0*/ 	.byte	0x04, 0x39
        /*0ee2*/ 	.short	(.L_232 - .L_231)


	//   ....[0]....
.L_231:
        /*0ee4*/ 	.word	0x00000270
        /*0ee8*/ 	.word	0x000000ff
        /*0eec*/ 	.word	0x00028800
        /*0ef0*/ 	.short	0x0100
        /*0ef2*/ 	.byte	0x08
	.zero		1


	//   ....[1]....
        /*0ef4*/ 	.word	0x00000280
        /*0ef8*/ 	.word	0x000000ff
        /*0efc*/ 	.word	0x00028820
        /*0f00*/ 	.short	0x0100
        /*0f02*/ 	.byte	0x08
	.zero		1


	//   ....[2]....
        /*0f04*/ 	.word	0x00000370
        /*0f08*/ 	.word	0x000000ff
        /*0f0c*/ 	.word	0x00028830
        /*0f10*/ 	.short	0x0100
        /*0f12*/ 	.byte	0x08
	.zero		1


	//   ....[3]....
        /*0f14*/ 	.word	0x00000380
        /*0f18*/ 	.word	0x000000ff
        /*0f1c*/ 	.word	0x00028840
        /*0f20*/ 	.short	0x0100
        /*0f22*/ 	.byte	0x08
	.zero		1


	//   ....[4]....
        /*0f24*/ 	.word	0x00000390
        /*0f28*/ 	.word	0x000000ff
        /*0f2c*/ 	.word	0x00028838
        /*0f30*/ 	.short	0x0100
        /*0f32*/ 	.byte	0x08
	.zero		1


	//   ....[5]....
        /*0f34*/ 	.word	0x000003a0
        /*0f38*/ 	.word	0x000000ff
        /*0f3c*/ 	.word	0x00028848
        /*0f40*/ 	.short	0x0100
        /*0f42*/ 	.byte	0x08
	.zero		1


	//   ....[6]....
        /*0f44*/ 	.word	0x000004d0
        /*0f48*/ 	.word	0x000000ff
        /*0f4c*/ 	.word	0x00028850
        /*0f50*/ 	.short	0x0100
        /*0f52*/ 	.byte	0x08
	.zero		1


	//   ....[7]....
        /*0f54*/ 	.word	0x000004e0
        /*0f58*/ 	.word	0x000000ff
        /*0f5c*/ 	.word	0x00028860
        /*0f60*/ 	.short	0x0100
        /*0f62*/ 	.byte	0x08
	.zero		1


	//   ....[8]....
        /*0f64*/ 	.word	0x000004f0
        /*0f68*/ 	.word	0x000000ff
        /*0f6c*/ 	.word	0x00028858
        /*0f70*/ 	.short	0x0100
        /*0f72*/ 	.byte	0x08
	.zero		1


	//   ....[9]....
        /*0f74*/ 	.word	0x00000500
        /*0f78*/ 	.word	0x000000ff
        /*0f7c*/ 	.word	0x00028868
        /*0f80*/ 	.short	0x0100
        /*0f82*/ 	.byte	0x08
	.zero		1


	//   ....[10]....
        /*0f84*/ 	.word	0x000005f0
        /*0f88*/ 	.word	0x000000ff
        /*0f8c*/ 	.word	0x00028870
        /*0f90*/ 	.short	0x0100
        /*0f92*/ 	.byte	0x06
	.zero		1


	//   ....[11]....
        /*0f94*/ 	.word	0x00000600
        /*0f98*/ 	.word	0x000000ff
        /*0f9c*/ 	.word	0x00028880
        /*0fa0*/ 	.short	0x0100
        /*0fa2*/ 	.byte	0x06
	.zero		1


	//   ....[12]....
        /*0fa4*/ 	.word	0x00000610
        /*0fa8*/ 	.word	0x000000ff
        /*0fac*/ 	.word	0x00028878
        /*0fb0*/ 	.short	0x0100
        /*0fb2*/ 	.byte	0x06
	.zero		1


	//   ....[13]....
        /*0fb4*/ 	.word	0x00000620
        /*0fb8*/ 	.word	0x000000ff
        /*0fbc*/ 	.word	0x00028888
        /*0fc0*/ 	.short	0x0100
        /*0fc2*/ 	.byte	0x06
	.zero		1


	//   ....[14]....
        /*0fc4*/ 	.word	0x00000750
        /*0fc8*/ 	.word	0x000000ff
        /*0fcc*/ 	.word	0x00028890
        /*0fd0*/ 	.short	0x0100
        /*0fd2*/ 	.byte	0x08
	.zero		1


	//   ....[15]....
        /*0fd4*/ 	.word	0x00000760
        /*0fd8*/ 	.word	0x000000ff
        /*0fdc*/ 	.word	0x000288a0
        /*0fe0*/ 	.short	0x0100
        /*0fe2*/ 	.byte	0x08
	.zero		1


	//   ....[16]....
        /*0fe4*/ 	.word	0x00000770
        /*0fe8*/ 	.word	0x000000ff
        /*0fec*/ 	.word	0x00028898
        /*0ff0*/ 	.short	0x0100
        /*0ff2*/ 	.byte	0x08
	.zero		1


	//   ....[17]....
        /*0ff4*/ 	.word	0x00000780
        /*0ff8*/ 	.word	0x000000ff
        /*0ffc*/ 	.word	0x000288a8
        /*1000*/ 	.short	0x0100
        /*1002*/ 	.byte	0x08
	.zero		1


	//   ....[18]....
        /*1004*/ 	.word	0x000008b0
        /*1008*/ 	.word	0x000000ff
        /*100c*/ 	.word	0x000288b0
        /*1010*/ 	.short	0x0100
        /*1012*/ 	.byte	0x08
	.zero		1


	//   ....[19]....
        /*1014*/ 	.word	0x000008c0
        /*1018*/ 	.word	0x000000ff
        /*101c*/ 	.word	0x000288c0
        /*1020*/ 	.short	0x0100
        /*1022*/ 	.byte	0x08
	.zero		1


	//   ....[20]....
        /*1024*/ 	.word	0x000008d0
        /*1028*/ 	.word	0x000000ff
        /*102c*/ 	.word	0x000288b8
        /*1030*/ 	.short	0x0100
        /*1032*/ 	.byte	0x08
	.zero		1


	//   ....[21]....
        /*1034*/ 	.word	0x000008e0
        /*1038*/ 	.word	0x000000ff
        /*103c*/ 	.word	0x000288c8
        /*1040*/ 	.short	0x0100
        /*1042*/ 	.byte	0x08
	.zero		1


	//   ....[22]....
        /*1044*/ 	.word	0x000037f0
        /*1048*/ 	.word	0x00000059
        /*104c*/ 	.word	0x00028890
        /*1050*/ 	.short	0x010a
        /*1052*/ 	.byte	0x3f
	.zero		1


	//   ....[23]....
        /*1054*/ 	.word	0x00005fe0
        /*1058*/ 	.word	0x00000059
        /*105c*/ 	.word	0x00028890
        /*1060*/ 	.short	0x010a
        /*1062*/ 	.byte	0x3f
	.zero		1


	//   ....[24]....
        /*1064*/ 	.word	0x000080f0
        /*1068*/ 	.word	0x00000059
        /*106c*/ 	.word	0x00028890
        /*1070*/ 	.short	0x010a
        /*1072*/ 	.byte	0x3f
	.zero		1


	//   ....[25]....
        /*1074*/ 	.word	0x000087f0
        /*1078*/ 	.word	0x0000000b
        /*107c*/ 	.word	0x00000000
        /*1080*/ 	.short	0x0101
        /*1082*/ 	.byte	0x3f
	.zero		1


	//   ....[26]....
        /*1084*/ 	.word	0x00008830
        /*1088*/ 	.word	0x00000059
        /*108c*/ 	.word	0x000288b0
        /*1090*/ 	.short	0x010a
        /*1092*/ 	.byte	0x3f
	.zero		1


	//   ....[27]....
        /*1094*/ 	.word	0x00008e40
        /*1098*/ 	.word	0x00000059
        /*109c*/ 	.word	0x00000000
        /*10a0*/ 	.short	0x0101
        /*10a2*/ 	.byte	0x3f
	.zero		1


	//   ....[28]....
        /*10a4*/ 	.word	0x00009a80
        /*10a8*/ 	.word	0x00000012
        /*10ac*/ 	.word	0x00028800
        /*10b0*/ 	.short	0x010a
        /*10b2*/ 	.byte	0x3f
	.zero		1


	//   ....[29]....
        /*10b4*/ 	.word	0x00009ad0
        /*10b8*/ 	.word	0x00000012
        /*10bc*/ 	.word	0x00028800
        /*10c0*/ 	.short	0x010a
        /*10c2*/ 	.byte	0x3f
	.zero		1


	//   ....[30]....
        /*10c4*/ 	.word	0x0000ad10
        /*10c8*/ 	.word	0x00000012
        /*10cc*/ 	.word	0x00028800
        /*10d0*/ 	.short	0x010a
        /*10d2*/ 	.byte	0x3f
	.zero		1


	//   ....[31]....
        /*10d4*/ 	.word	0x0000d420
        /*10d8*/ 	.word	0x00000012
        /*10dc*/ 	.word	0x00028800
        /*10e0*/ 	.short	0x010a
        /*10e2*/ 	.byte	0x3f
	.zero		1


	//   ....[32]....
        /*10e4*/ 	.word	0x0000f040
        /*10e8*/ 	.word	0x0000005a
        /*10ec*/ 	.word	0x00028830
        /*10f0*/ 	.short	0x010a
        /*10f2*/ 	.byte	0x3f
	.zero		1


	//   ....[33]....
        /*10f4*/ 	.word	0x0000f0e0
        /*10f8*/ 	.word	0x0000005a
        /*10fc*/ 	.word	0x00028830
        /*1100*/ 	.short	0x010a
        /*1102*/ 	.byte	0x3f
	.zero		1


	//   ....[34]....
        /*1104*/ 	.word	0x0000fc10
        /*1108*/ 	.word	0x0000005a
        /*110c*/ 	.word	0x00000000
        /*1110*/ 	.short	0x0101
        /*1112*/ 	.byte	0x3f
	.zero		1


	//   ....[35]....
        /*1114*/ 	.word	0x00012ce0
        /*1118*/ 	.word	0x00000019
        /*111c*/ 	.word	0x00028830
        /*1120*/ 	.short	0x010a
        /*1122*/ 	.byte	0x3f
	.zero		1


	//   ....[36]....
        /*1124*/ 	.word	0x00012d30
        /*1128*/ 	.word	0x00000019
        /*112c*/ 	.word	0x00028830
        /*1130*/ 	.short	0x010a
        /*1132*/ 	.byte	0x3f
	.zero		1


	//   ....[37]....
        /*1134*/ 	.word	0x00013240
        /*1138*/ 	.word	0x000000cc
        /*113c*/ 	.word	0x00028850
        /*1140*/ 	.short	0x010a
        /*1142*/ 	.byte	0x3f
	.zero		1


	//   ....[38]....
        /*1144*/ 	.word	0x00013280
        /*1148*/ 	.word	0x000000cc
        /*114c*/ 	.word	0x00028850
        /*1150*/ 	.short	0x010a
        /*1152*/ 	.byte	0x3f
	.zero		1


	//   ....[39]....
        /*1154*/ 	.word	0x00013b90
        /*1158*/ 	.word	0x0000002c
        /*115c*/ 	.word	0x00000000
        /*1160*/ 	.short	0x0101
        /*1162*/ 	.byte	0x3f
	.zero		1


	//   ....[40]....
        /*1164*/ 	.word	0x00016170
        /*1168*/ 	.word	0x00000037
        /*116c*/ 	.word	0x00000000
        /*1170*/ 	.short	0x0101
        /*1172*/ 	.byte	0x3f
	.zero		1


	//   ....[41]....
        /*1174*/ 	.word	0x00016b20
        /*1178*/ 	.word	0x00000019
        /*117c*/ 	.word	0x00028830
        /*1180*/ 	.short	0x010a
        /*1182*/ 	.byte	0x3f
	.zero		1


	//   ....[42]....
        /*1184*/ 	.word	0x00016b70
        /*1188*/ 	.word	0x00000019
        /*118c*/ 	.word	0x00028830
        /*1190*/ 	.short	0x010a
        /*1192*/ 	.byte	0x3f
	.zero		1


	//   ....[43]....
        /*1194*/ 	.word	0x000170b0
        /*1198*/ 	.word	0x000000cd
        /*119c*/ 	.word	0x00028850
        /*11a0*/ 	.short	0x010a
        /*11a2*/ 	.byte	0x3f
	.zero		1


	//   ....[44]....
        /*11a4*/ 	.word	0x000170f0
        /*11a8*/ 	.word	0x000000cd
        /*11ac*/ 	.word	0x00028850
        /*11b0*/ 	.short	0x010a
        /*11b2*/ 	.byte	0x3f
	.zero		1


	//   ....[45]....
        /*11b4*/ 	.word	0x00018480
        /*11b8*/ 	.word	0x0000001a
        /*11bc*/ 	.word	0x00000000
        /*11c0*/ 	.short	0x0101
        /*11c2*/ 	.byte	0x3f
	.zero		1


	//   ....[46]....
        /*11c4*/ 	.word	0x00018f90
        /*11c8*/ 	.word	0x00000038
        /*11cc*/ 	.word	0x00000000
        /*11d0*/ 	.short	0x0101
        /*11d2*/ 	.byte	0x3f
	.zero		1


	//   ....[47]....
        /*11d4*/ 	.word	0x000196b0
        /*11d8*/ 	.word	0x00000019
        /*11dc*/ 	.word	0x00028830
        /*11e0*/ 	.short	0x010a
        /*11e2*/ 	.byte	0x3f
	.zero		1


	//   ....[48]....
        /*11e4*/ 	.word	0x00019700
        /*11e8*/ 	.word	0x00000019
        /*11ec*/ 	.word	0x00028830
        /*11f0*/ 	.short	0x010a
        /*11f2*/ 	.byte	0x3f
	.zero		1


	//   ....[49]....
        /*11f4*/ 	.word	0x00019c40
        /*11f8*/ 	.word	0x000000cd
        /*11fc*/ 	.word	0x00028850
        /*1200*/ 	.short	0x010a
        /*1202*/ 	.byte	0x3f
	.zero		1


	//   ....[50]....
        /*1204*/ 	.word	0x00019c80
        /*1208*/ 	.word	0x000000cd
        /*120c*/ 	.word	0x00028850
        /*1210*/ 	.short	0x010a
        /*1212*/ 	.byte	0x3f
	.zero		1


	//   ....[51]....
        /*1214*/ 	.word	0x0001a590
        /*1218*/ 	.word	0x0000002a
        /*121c*/ 	.word	0x00000000
        /*1220*/ 	.short	0x0101
        /*1222*/ 	.byte	0x3f
	.zero		1


	//   ....[52]....
        /*1224*/ 	.word	0x0001cb70
        /*1228*/ 	.word	0x00000038
        /*122c*/ 	.word	0x00000000
        /*1230*/ 	.short	0x0101
        /*1232*/ 	.byte	0x3f
	.zero		1


	//   ....[53]....
        /*1234*/ 	.word	0x0001d1c0
        /*1238*/ 	.word	0x0000000b
        /*123c*/ 	.word	0x00028850
        /*1240*/ 	.short	0x010a
        /*1242*/ 	.byte	0x3f
	.zero		1


	//   ....[54]....
        /*1244*/ 	.word	0x0001d240
        /*1248*/ 	.word	0x0000000b
        /*124c*/ 	.word	0x00028850
        /*1250*/ 	.short	0x010a
        /*1252*/ 	.byte	0x3f
	.zero		1


	//   ....[55]....
        /*1254*/ 	.word	0x0001d860
        /*1258*/ 	.word	0x00000004
        /*125c*/ 	.word	0x00000000
        /*1260*/ 	.short	0x0101
        /*1262*/ 	.byte	0x3f
	.zero		1


	//   ....[56]....
        /*1264*/ 	.word	0x0001ed80
        /*1268*/ 	.word	0x00000000
        /*126c*/ 	.word	0x00000000
        /*1270*/ 	.short	0x0101
        /*1272*/ 	.byte	0x3f
	.zero		1


	//   ....[57]....
        /*1274*/ 	.word	0x0001f640
        /*1278*/ 	.word	0x00000008
        /*127c*/ 	.word	0x00000000
        /*1280*/ 	.short	0x0101
        /*1282*/ 	.byte	0x3f
	.zero		1


	//   ....[58]....
        /*1284*/ 	.word	0x00022c30
        /*1288*/ 	.word	0x00000016
        /*128c*/ 	.word	0x00028820
        /*1290*/ 	.short	0x010a
        /*1292*/ 	.byte	0x3f
	.zero		1


	//   ....[59]....
        /*1294*/ 	.word	0x00022cc0
        /*1298*/ 	.word	0x00000003
        /*129c*/ 	.word	0x000288a0
        /*12a0*/ 	.short	0x010a
        /*12a2*/ 	.byte	0x3f
	.zero		1


	//   ....[60]....
        /*12a4*/ 	.word	0x00023020
        /*12a8*/ 	.word	0x00000003
        /*12ac*/ 	.word	0x000288c0
        /*12b0*/ 	.short	0x010a
        /*12b2*/ 	.byte	0x3f
	.zero		1


	//   ....[61]....
        /*12b4*/ 	.word	0x00023450
        /*12b8*/ 	.word	0x0000000b
        /*12bc*/ 	.word	0x000288a0
        /*12c0*/ 	.short	0x010a
        /*12c2*/ 	.byte	0x3f
	.zero		1


	//   ....[62]....
        /*12c4*/ 	.word	0x00023790
        /*12c8*/ 	.word	0x0000000b
        /*12cc*/ 	.word	0x000288c0
        /*12d0*/ 	.short	0x010a
        /*12d2*/ 	.byte	0x3f
	.zero		1


	//   ....[63]....
        /*12d4*/ 	.word	0x00024b50
        /*12d8*/ 	.word	0x00000007
        /*12dc*/ 	.word	0x00028840
        /*12e0*/ 	.short	0x010a
        /*12e2*/ 	.byte	0x3f
	.zero		1


	//   ....[64]....
        /*12e4*/ 	.word	0x000252b0
        /*12e8*/ 	.word	0x00000007
        /*12ec*/ 	.word	0x00028830
        /*12f0*/ 	.short	0x0107
        /*12f2*/ 	.byte	0x3f
	.zero		1


	//   ....[65]....
        /*12f4*/ 	.word	0x00025380
        /*12f8*/ 	.word	0x00000007
        /*12fc*/ 	.word	0x00028830
        /*1300*/ 	.short	0x0101
        /*1302*/ 	.byte	0x3f
	.zero		1


	//   ....[66]....
        /*1304*/ 	.word	0x00025ea0
        /*1308*/ 	.word	0x00000016
        /*130c*/ 	.word	0x00028800
        /*1310*/ 	.short	0x0107
        /*1312*/ 	.byte	0x3f
	.zero		1


	//   ....[67]....
        /*1314*/ 	.word	0x00025fb0
        /*1318*/ 	.word	0x00000016
        /*131c*/ 	.word	0x00028800
        /*1320*/ 	.short	0x0101
        /*1322*/ 	.byte	0x3f
	.zero		1


	//   ....[68]....
        /*1324*/ 	.word	0x00025fd0
        /*1328*/ 	.word	0x00000016
        /*132c*/ 	.word	0x00028820
        /*1330*/ 	.short	0x010a
        /*1332*/ 	.byte	0x3f
	.zero		1


	//   ....[69]....
        /*1334*/ 	.word	0x00026360
        /*1338*/ 	.word	0x00000006
        /*133c*/ 	.word	0x00028840
        /*1340*/ 	.short	0x010a
        /*1342*/ 	.byte	0x3f
	.zero		1


	//   ....[70]....
        /*1344*/ 	.word	0x00026860
        /*1348*/ 	.word	0x00000006
        /*134c*/ 	.word	0x00028830
        /*1350*/ 	.short	0x0107
        /*1352*/ 	.byte	0x3f
	.zero		1


	//   ....[71]....
        /*1354*/ 	.word	0x00026920
        /*1358*/ 	.word	0x00000006
        /*135c*/ 	.word	0x00028830
        /*1360*/ 	.short	0x0101
        /*1362*/ 	.byte	0x3f
	.zero		1


	//   ....[72]....
        /*1364*/ 	.word	0x00026980
        /*1368*/ 	.word	0x00000006
        /*136c*/ 	.word	0x00028860
        /*1370*/ 	.short	0x010a
        /*1372*/ 	.byte	0x3f
	.zero		1


	//   ....[73]....
        /*1374*/ 	.word	0x00026eb0
        /*1378*/ 	.word	0x00000006
        /*137c*/ 	.word	0x00028850
        /*1380*/ 	.short	0x0107
        /*1382*/ 	.byte	0x3f
	.zero		1


	//   ....[74]....
        /*1384*/ 	.word	0x00027050
        /*1388*/ 	.word	0x00000006
        /*138c*/ 	.word	0x00028850
        /*1390*/ 	.short	0x0101
        /*1392*/ 	.byte	0x3f
	.zero		1


	//   ....[75]....
        /*1394*/ 	.word	0x00027260
        /*1398*/ 	.word	0x00000000
        /*139c*/ 	.word	0x00028860
        /*13a0*/ 	.short	0x010a
        /*13a2*/ 	.byte	0x3f
	.zero		1


	//   ....[76]....
        /*13a4*/ 	.word	0x00027790
        /*13a8*/ 	.word	0x00000000
        /*13ac*/ 	.word	0x00028850
        /*13b0*/ 	.short	0x0107
        /*13b2*/ 	.byte	0x3f
	.zero		1


	//   ....[77]....
        /*13b4*/ 	.word	0x00027850
        /*13b8*/ 	.word	0x00000000
        /*13bc*/ 	.word	0x00028850
        /*13c0*/ 	.short	0x0101
        /*13c2*/ 	.byte	0x3f
	.zero		1


	//   ....[78]....
        /*13c4*/ 	.word	0x000289a0
        /*13c8*/ 	.word	0x00000007
        /*13cc*/ 	.word	0x00028820
        /*13d0*/ 	.short	0x010a
        /*13d2*/ 	.byte	0x3f
	.zero		1


	//   ....[79]....
        /*13d4*/ 	.word	0x00028b10
        /*13d8*/ 	.word	0x00000005
        /*13dc*/ 	.word	0x00028840
        /*13e0*/ 	.short	0x010a
        /*13e2*/ 	.byte	0x3f
	.zero		1


	//   ....[80]....
        /*13e4*/ 	.word	0x00028bb0
        /*13e8*/ 	.word	0x00000003
        /*13ec*/ 	.word	0x00028840
        /*13f0*/ 	.short	0x010a
        /*13f2*/ 	.byte	0x3f
	.zero		1


	//   ....[81]....
        /*13f4*/ 	.word	0x00028bf0
        /*13f8*/ 	.word	0x00000005
        /*13fc*/ 	.word	0x00028860
        /*1400*/ 	.short	0x010a
        /*1402*/ 	.byte	0x3f
	.zero		1


	//   ....[82]....
        /*1404*/ 	.word	0x00028c30
        /*1408*/ 	.word	0x00000003
        /*140c*/ 	.word	0x00028860
        /*1410*/ 	.short	0x010a
        /*1412*/ 	.byte	0x3f
	.zero		1


	//   ....[83]....
        /*1414*/ 	.word	0x00028c90
        /*1418*/ 	.word	0x00000059
        /*141c*/ 	.word	0x00028890
        /*1420*/ 	.short	0x010a
        /*1422*/ 	.byte	0x3f
	.zero		1


	//   ....[84]....
        /*1424*/ 	.word	0x000291a0
        /*1428*/ 	.word	0x00000059
        /*142c*/ 	.word	0x00028890
        /*1430*/ 	.short	0x010a
        /*1432*/ 	.byte	0x3f
	.zero		1


	//   ....[85]....
        /*1434*/ 	.word	0x000296b0
        /*1438*/ 	.word	0x00000059
        /*143c*/ 	.word	0x00028890
        /*1440*/ 	.short	0x010a
        /*1442*/ 	.byte	0x3f
	.zero		1


	//   ....[86]....
        /*1444*/ 	.word	0x00029b80
        /*1448*/ 	.word	0x00000059
        /*144c*/ 	.word	0x000288b0
        /*1450*/ 	.short	0x010a
        /*1452*/ 	.byte	0x3f
	.zero		1


	//   ....[87]....
        /*1454*/ 	.word	0x0002a380
        /*1458*/ 	.word	0x00000012
        /*145c*/ 	.word	0x00028800
        /*1460*/ 	.short	0x010a
        /*1462*/ 	.byte	0x3f
	.zero		1


	//   ....[88]....
        /*1464*/ 	.word	0x0002af50
        /*1468*/ 	.word	0x00000012
        /*146c*/ 	.word	0x00028800
        /*1470*/ 	.short	0x010a
        /*1472*/ 	.byte	0x3f
	.zero		1


	//   ....[89]....
        /*1474*/ 	.word	0x0002afa0
        /*1478*/ 	.word	0x0000005a
        /*147c*/ 	.word	0x00028830
        /*1480*/ 	.short	0x010a
        /*1482*/ 	.byte	0x3f
	.zero		1


	//   ....[90]....
        /*1484*/ 	.word	0x0002aff0
        /*1488*/ 	.word	0x00000019
        /*148c*/ 	.word	0x00028830
        /*1490*/ 	.short	0x010a
        /*1492*/ 	.byte	0x3f
	.zero		1


	//   ....[91]....
        /*1494*/ 	.word	0x0002b040
        /*1498*/ 	.word	0x000000cc
        /*149c*/ 	.word	0x00028850
        /*14a0*/ 	.short	0x010a
        /*14a2*/ 	.byte	0x3f
	.zero		1


	//   ....[92]....
        /*14a4*/ 	.word	0x0002b090
        /*14a8*/ 	.word	0x00000019
        /*14ac*/ 	.word	0x00028830
        /*14b0*/ 	.short	0x010a
        /*14b2*/ 	.byte	0x3f
	.zero		1


	//   ....[93]....
        /*14b4*/ 	.word	0x0002b0e0
        /*14b8*/ 	.word	0x000000cd
        /*14bc*/ 	.word	0x00028850
        /*14c0*/ 	.short	0x010a
        /*14c2*/ 	.byte	0x3f
	.zero		1


	//   ....[94]....
        /*14c4*/ 	.word	0x0002b130
        /*14c8*/ 	.word	0x00000019
        /*14cc*/ 	.word	0x00028830
        /*14d0*/ 	.short	0x010a
        /*14d2*/ 	.byte	0x3f
	.zero		1


	//   ....[95]....
        /*14d4*/ 	.word	0x0002b180
        /*14d8*/ 	.word	0x000000cd
        /*14dc*/ 	.word	0x00028850
        /*14e0*/ 	.short	0x010a
        /*14e2*/ 	.byte	0x3f
	.zero		1


	//   ....[96]....
        /*14e4*/ 	.word	0x0002b1d0
        /*14e8*/ 	.word	0x0000000b
        /*14ec*/ 	.word	0x00028850
        /*14f0*/ 	.short	0x010a
        /*14f2*/ 	.byte	0x3f
	.zero		1


	//   ....[97]....
        /*14f4*/ 	.word	0x0002bdc0
        /*14f8*/ 	.word	0x00000016
        /*14fc*/ 	.word	0x00028820
        /*1500*/ 	.short	0x010a
        /*1502*/ 	.byte	0x3f
	.zero		1


	//   ....[98]....
        /*1504*/ 	.word	0x0002be10
        /*1508*/ 	.word	0x00000003
        /*150c*/ 	.word	0x000288a0
        /*1510*/ 	.short	0x010a
        /*1512*/ 	.byte	0x3f
	.zero		1


	//   ....[99]....
        /*1514*/ 	.word	0x0002be60
        /*1518*/ 	.word	0x00000003
        /*151c*/ 	.word	0x000288c0
        /*1520*/ 	.short	0x010a
        /*1522*/ 	.byte	0x3f
	.zero		1


	//   ....[100]....
        /*1524*/ 	.word	0x0002beb0
        /*1528*/ 	.word	0x0000000b
        /*152c*/ 	.word	0x000288a0
        /*1530*/ 	.short	0x010a
        /*1532*/ 	.byte	0x3f
	.zero		1


	//   ....[101]....
        /*1534*/ 	.word	0x0002bf00
        /*1538*/ 	.word	0x0000000b
        /*153c*/ 	.word	0x000288c0
        /*1540*/ 	.short	0x010a
        /*1542*/ 	.byte	0x3f
	.zero		1


	//   ....[102]....
        /*1544*/ 	.word	0x0002c020
        /*1548*/ 	.word	0x00000007
        /*154c*/ 	.word	0x00028840
        /*1550*/ 	.short	0x010a
        /*1552*/ 	.byte	0x3f
	.zero		1


	//   ....[103]....
        /*1554*/ 	.word	0x0002d5a0
        /*1558*/ 	.word	0x00000016
        /*155c*/ 	.word	0x00028820
        /*1560*/ 	.short	0x010a
        /*1562*/ 	.byte	0x3f
	.zero		1


	//   ....[104]....
        /*1564*/ 	.word	0x0002d5f0
        /*1568*/ 	.word	0x00000006
        /*156c*/ 	.word	0x00028840
        /*1570*/ 	.short	0x010a
        /*1572*/ 	.byte	0x3f
	.zero		1


	//   ....[105]....
        /*1574*/ 	.word	0x0002df70
        /*1578*/ 	.word	0x00000006
        /*157c*/ 	.word	0x00028860
        /*1580*/ 	.short	0x010a
        /*1582*/ 	.byte	0x3f
	.zero		1


	//   ....[106]....
        /*1584*/ 	.word	0x0002e9e0
        /*1588*/ 	.word	0x00000000
        /*158c*/ 	.word	0x00028860
        /*1590*/ 	.short	0x010a
        /*1592*/ 	.byte	0x3f
	.zero		1


	//   ....[107]....
        /*1594*/ 	.word	0x0002fe00
        /*1598*/ 	.word	0x00000007
        /*159c*/ 	.word	0x00028820
        /*15a0*/ 	.short	0x010a
        /*15a2*/ 	.byte	0x3f
	.zero		1


	//   ....[108]....
        /*15a4*/ 	.word	0x0002ffa0
        /*15a8*/ 	.word	0x00000005
        /*15ac*/ 	.word	0x00028840
        /*15b0*/ 	.short	0x010a
        /*15b2*/ 	.byte	0x3f
	.zero		1


	//   ....[109]....
        /*15b4*/ 	.word	0x0002fff0
        /*15b8*/ 	.word	0x00000003
        /*15bc*/ 	.word	0x00028840
        /*15c0*/ 	.short	0x010a
        /*15c2*/ 	.byte	0x3f
	.zero		1


	//   ....[110]....
        /*15c4*/ 	.word	0x00030040
        /*15c8*/ 	.word	0x00000005
        /*15cc*/ 	.word	0x00028860
        /*15d0*/ 	.short	0x010a
        /*15d2*/ 	.byte	0x3f
	.zero		1


	//----- nvinfo : EIATTR_NUM_MBARRIERS
	.align		4
.L_232:
        /*15d4*/ 	.byte	0x03, 0x38
        /*15d6*/ 	.short	0x0016


	//----- nvinfo : EIATTR_EXIT_INSTR_OFFSETS
	.align		4
        /*15d8*/ 	.byte	0x04, 0x1c
        /*15da*/ 	.short	(.L_234 - .L_233)


	//   ....[0]....
.L_233:
        /*15dc*/ 	.word	0x00028c80


	//----- nvinfo : EIATTR_MAX_THREADS
	.align		4
.L_234:
        /*15e0*/ 	.byte	0x04, 0x05
        /*15e2*/ 	.short	(.L_236 - .L_235)
.L_235:
        /*15e4*/ 	.word	0x00000180
        /*15e8*/ 	.word	0x00000001
        /*15ec*/ 	.word	0x00000001


	//----- nvinfo : EIATTR_CRS_STACK_SIZE
	.align		4
.L_236:
        /*15f0*/ 	.byte	0x04, 0x1e
        /*15f2*/ 	.short	(.L_238 - .L_237)
.L_237:
        /*15f4*/ 	.word	0x00000000


	//----- nvinfo : EIATTR_CBANK_PARAM_SIZE
	.align		4
.L_238:
        /*15f8*/ 	.byte	0x03, 0x19
        /*15fa*/ 	.short	0x0af0


	//----- nvinfo : EIATTR_PARAM_CBANK
	.align		4
        /*15fc*/ 	.byte	0x04, 0x0a
        /*15fe*/ 	.short	(.L_240 - .L_239)
	.align		4
.L_239:
        /*1600*/ 	.word	index@(.nv.constant0._ZN7cutlass13device_kernelIN5flash11enable_sm90INS1_16FlashAttnFwdSm90INS1_25CollectiveMainloopFwdSm90ILi2EN4cute5tupleIJNS5_1CILi1EEES8_S8_EEENS6_IJNS7_ILi128EEESA_SA_EEELi128ENS_10bfloat16_tEfNS_4arch4Sm90ELb0ELb1ELb1ELb1ELb1ELb1ELb0ELb1ELb1ELb1ELb1ELb0EEENS1_21CollectiveEpilogueFwdISB_S9_SC_SE_Li256ELb1ELb1ELb1ELb0EEENS1_36VarlenDynamicPersistentTileSchedulerILi128ELi128ELi256ELi128ELb1ELb1ELb1ELb1ELb0ELb1EEEEEEEEEvNT_6ParamsE)
        /*1604*/ 	.short	0x0210
        /*1606*/ 	.short	0x0af0


	//----- nvinfo : EIATTR_SW_WAR
	.align		4
.L_240:
        /*1608*/ 	.byte	0x04, 0x36
        /*160a*/ 	.short	(.L_242 - .L_241)
.L_241:
        /*160c*/ 	.word	0x00000008
.L_242:


//--------------------- .nv.info._ZN7cutlass13device_kernelIN5flash11enable_sm90INS1_16FlashAttnFwdSm90INS1_25CollectiveMainloopFwdSm90ILi2EN4cute5tupleIJNS5_1CILi1EEES8_S8_EEENS6_IJNS7_ILi128EEESA_SA_EEELi128ENS_10bfloat16_tEfNS_4arch4Sm90ELb1ELb0ELb1ELb0ELb1ELb0ELb0ELb1ELb1ELb1ELb1ELb0EEENS1_21CollectiveEpilogueFwdISB_S9_SC_SE_Li256ELb0ELb1ELb1ELb0EEENS1_19SingleTileSchedulerILb0ELb1ELb1ELi128EEEEEEEEEvNT_6ParamsE --------------------------
	.section	.nv.info._ZN7cutlass13device_kernelIN5flash11enable_sm90INS1_16FlashAttnFwdSm90INS1_25CollectiveMainloopFwdSm90ILi2EN4cute5tupleIJNS5_1CILi1EEES8_S8_EEENS6_IJNS7_ILi128EEESA_SA_EEELi128ENS_10bfloat16_tEfNS_4arch4Sm90ELb1ELb0ELb1ELb0ELb1ELb0ELb0ELb1ELb1ELb1ELb1ELb0EEENS1_21CollectiveEpilogueFwdISB_S9_SC_SE_Li256ELb0ELb1ELb1ELb0EEENS1_19SingleTileSchedulerILb0ELb1ELb1ELi128EEEEEEEEEvNT_6ParamsE,"",@"SHT_CUDA_INFO"
	.sectionflags	@""
	.align	4


	//----- nvinfo : EIATTR_CUDA_API_VERSION
	.align		4
        /*0000*/ 	.byte	0x04, 0x37
        /*0002*/ 	.short	(.L_244 - .L_243)
.L_243:
        /*0004*/ 	.word	0x00000082


	//----- nvinfo : EIATTR_KPARAM_INFO
	.align		4
.L_244:
        /*0008*/ 	.byte	0x04, 0x17
        /*000a*/ 	.short	(.L_246 - .L_245)
.L_245:
        /*000c*/ 	.word	0x00000000
        /*0010*/ 	.short	0x0000
        /*0012*/ 	.short	0x0070
        /*0014*/ 	.byte	0x00, 0xf0, 0x01, 0x28


	//----- nvinfo : EIATTR_SPARSE_MMA_MASK
	.align		4
.L_246:
        /*0018*/ 	.byte	0x03, 0x50
        /*001a*/ 	.short	0x0000


	//----- nvinfo : EIATTR_MAXREG_COUNT
	.align		4
        /*001c*/ 	.byte	0x03, 0x1b
        /*001e*/ 	.short	0x00a8


	//----- nvinfo : EIATTR_NUM_BARRIERS
	.align		4
        /*0020*/ 	.byte	0x02, 0x4c
        /*0022*/ 	.byte	0x10
	.zero		1


	//----- nvinfo : EIATTR_EXTERNS
	.align		4
        /*0024*/ 	.byte	0x04, 0x0f
        /*0026*/ 	.short	(.L_248 - .L_247)


	//   ....[0]....
	.align		4
.L_247:
        /*0028*/ 	.word	index@(__assertfail)


	//----- nvinfo : EIATTR_MERCURY_ISA_VERSION
	.align		4
.L_248:
        /*002c*/ 	.byte	0x03, 0x5f
        /*002e*/ 	.short	0x0101


	//----- nvinfo : EIATTR_INT_WARP_WIDE_INSTR_OFFSETS
	.align		4
        /*0030*/ 	.byte	0x04, 0x31
        /*0032*/ 	.short	(.L_250 - .L_249)


	//   ....[0]....
.L_249:
        /*0034*/ 	.word	0x000000b0


	//   ....[1]....
        /*0038*/ 	.word	0x000000c0


	//   ....[2]....
        /*003c*/ 	.word	0x00000160


	//----- nvinfo : EIATTR_COOP_GROUP_MASK_REGIDS
	.align		4
.L_250:
        /*0040*/ 	.byte	0x04, 0x29
        /*0042*/ 	.short	(.L_252 - .L_251)


	//   ....[0]....
.L_251:
        /*0044*/ 	.word	0xffffffff


	//   ....[1]....
        /*0048*/ 	.word	0xffffffff


	//   ....[2]....
        /*004c*/ 	.word	0xffffffff


	//   ....[3]....
        /*0050*/ 	.word	0xffffffff


	//   ....[4]....
        /*0054*/ 	.word	0xffffffff


	//   ....[5]....
        /*0058*/ 	.word	0xffffffff


	//   ....[6]....
        /*005c*/ 	.word	0xffffffff


	//   ....[7]....
        /*0060*/ 	.word	0xffffffff


	//   ....[8]....
        /*0064*/ 	.word	0xffffffff


	//   ....[9]....
        /*0068*/ 	.word	0xffffffff


	//   ....[10]....
        /*006c*/ 	.word	0xffffffff


	//   ....[11]....
        /*0070*/ 	.word	0xffffffff


	//   ....[12]....
        /*0074*/ 	.word	0xffffffff


	//   ....[13]....
        /*0078*/ 	.word	0xffffffff


	//   ....[14]....
        /*007c*/ 	.word	0xffffffff


	//   ....[15]....
        /*0080*/ 	.word	0xffffffff


	//   ....[16]....
        /*0084*/ 	.word	0xffffffff


	//   ....[17]....
        /*0088*/ 	.word	0xffffffff


	//   ....[18]....
        /*008c*/ 	.word	0xffffffff


	//   ....[19]....
        /*0090*/ 	.word	0xffffffff


	//   ....[20]....
        /*0094*/ 	.word	0xffffffff


	//   ....[21]....
        /*0098*/ 	.word	0xffffffff


	//   ....[22]....
        /*009c*/ 	.word	0xffffffff


	//   ....[23]....
        /*00a0*/ 	.word	0xffffffff


	//   ....[24]....
        /*00a4*/ 	.word	0xffffffff


	//   ....[25]....
        /*00a8*/ 	.word	0xffffffff


	//   ....[26]....
        /*00ac*/ 	.word	0xffffffff


	//   ....[27]....
        /*00b0*/ 	.word	0xffffffff


	//   ....[28]....
        /*00b4*/ 	.word	0xffffffff


	//   ....[29]....
        /*00b8*/ 	.word	0xffffffff


	//   ....[30]....
        /*00bc*/ 	.word	0xffffffff


	//   ....[31]....
        /*00c0*/ 	.word	0xffffffff


	//   ....[32]....
        /*00c4*/ 	.word	0xffffffff


	//   ....[33]....
        /*00c8*/ 	.word	0xffffffff


	//   ....[34]....
        /*00cc*/ 	.word	0xffffffff


	//   ....[35]....
        /*00d0*/ 	.word	0xffffffff


	//   ....[36]....
        /*00d4*/ 	.word	0xffffffff


	//   ....[37]....
        /*00d8*/ 	.word	0xffffffff


	//   ....[38]....
        /*00dc*/ 	.word	0xffffffff


	//   ....[39]....
        /*00e0*/ 	.word	0xffffffff


	//   ....[40]....
        /*00e4*/ 	.word	0xffffffff


	//   ....[41]....
        /*00e8*/ 	.word	0xffffffff


	//   ....[42]....
        /*00ec*/ 	.word	0xffffffff


	//   ....[43]....
        /*00f0*/ 	.word	0xffffffff


	//   ....[44]....
        /*00f4*/ 	.word	0xffffffff


	//   ....[45]....
        /*00f8*/ 	.word	0xffffffff


	//   ....[46]....
        /*00fc*/ 	.word	0xffffffff


	//   ....[47]....
        /*0100*/ 	.word	0xffffffff


	//   ....[48]....
        /*0104*/ 	.word	0xffffffff


	//   ....[49]....
        /*0108*/ 	.word	0xffffffff


	//   ....[50]....
        /*010c*/ 	.word	0xffffffff


	//   ....[51]....
        /*0110*/ 	.word	0xffffffff


	//   ....[52]....
        /*0114*/ 	.word	0xffffffff


	//   ....[53]....
        /*0118*/ 	.word	0xffffffff


	//   ....[54]....
        /*011c*/ 	.word	0xffffffff


	//   ....[55]....
        /*0120*/ 	.word	0xffffffff


	//   ....[56]....
        /*0124*/ 	.word	0xffffffff


	//   ....[57]....
        /*0128*/ 	.word	0xffffffff


	//   ....[58]....
        /*012c*/ 	.word	0xffffffff


	//   ....[59]....
        /*0130*/ 	.word	0xffffffff


	//   ....[60]....
        /*0134*/ 	.word	0xffffffff


	//   ....[61]....
        /*0138*/ 	.word	0xffffffff


	//   ....[62]....
        /*013c*/ 	.word	0xffffffff


	//   ....[63]....
        /*0140*/ 	.word	0xffffffff


	//   ....[64]....
        /*0144*/ 	.word	0xffffffff


	//   ....[65]....
        /*0148*/ 	.word	0xffffffff


	//   ....[66]....
        /*014c*/ 	.word	0xffffffff


	//   ....[67]....
        /*0150*/ 	.word	0xffffffff


	//   ....[68]....
        /*0154*/ 	.word	0xffffffff


	//   ....[69]....
        /*0158*/ 	.word	0xffffffff


	//   ....[70]....
        /*015c*/ 	.word	0xffffffff


	//   ....[71]....
        /*0160*/ 	.word	0xffffffff


	//   ....[72]....
        /*0164*/ 	.word	0xffffffff


	//   ....[73]....
        /*0168*/ 	.word	0xffffffff


	//   ....[74]....
        /*016c*/ 	.word	0xffffffff


	//   ....[75]....
        /*0170*/ 	.word	0xffffffff


	//   ....[76]....
        /*0174*/ 	.word	0xffffffff


	//   ....[77]....
        /*0178*/ 	.word	0xffffffff


	//   ....[78]....
        /*017c*/ 	.word	0xffffffff


	//   ....[79]....
        /*0180*/ 	.word	0xffffffff


	//   ....[80]....
        /*0184*/ 	.word	0xffffffff


	//   ....[81]....
        /*0188*/ 	.word	0xffffffff


	//   ....[82]....
        /*018c*/ 	.word	0xffffffff


	//   ....[83]....
        /*0190*/ 	.word	0xffffffff


	//   ....[84]....
        /*0194*/ 	.word	0xffffffff


	//   ....[85]....
        /*0198*/ 	.word	0xffffffff


	//   ....[86]....
        /*019c*/ 	.word	0xffffffff


	//   ....[87]....
        /*01a0*/ 	.word	0xffffffff


	//   ....[88]....
        /*01a4*/ 	.word	0xffffffff


	//   ....[89]....
        /*01a8*/ 	.word	0xffffffff


	//   ....[90]....
        /*01ac*/ 	.word	0xffffffff


	//   ....[91]....
        /*01b0*/ 	.word	0xffffffff


	//   ....[92]....
        /*01b4*/ 	.word	0xffffffff


	//   ....[93]....
        /*01b8*/ 	.word	0xffffffff


	//   ....[94]....
        /*01bc*/ 	.word	0xffffffff


	//   ....[95]....
        /*01c0*/ 	.word	0xffffffff


	//   ....[96]....
        /*01c4*/ 	.word	0xffffffff


	//   ....[97]....
        /*01c8*/ 	.word	0xffffffff


	//   ....[98]....
        /*01cc*/ 	.word	0xffffffff


	//   ....[99]....
        /*01d0*/ 	.word	0xffffffff


	//   ....[100]....
        /*01d4*/ 	.word	0xffffffff


	//   ....[101]....
        /*01d8*/ 	.word	0xffffffff


	//   ....[102]....
        /*01dc*/ 	.word	0xffffffff


	//   ....[103]....
        /*01e0*/ 	.word	0xffffffff


	//   ....[104]....
        /*01e4*/ 	.word	0xffffffff


	//   ....[105]....
        /*01e8*/ 	.word	0xffffffff


	//   ....[106]....
        /*01ec*/ 	.word	0xffffffff


	//   ....[107]....
        /*01f0*/ 	.word	0xffffffff


	//   ....[108]....
        /*01f4*/ 	.word	0xffffffff


	//   ....[109]....
        /*01f8*/ 	.word	0xffffffff


	//   ....[110]....
        /*01fc*/ 	.word	0xffffffff


	//   ....[111]....
        /*0200*/ 	.word	0xffffffff


	//   ....[112]....
        /*0204*/ 	.word	0xffffffff


	//   ....[113]....
        /*0208*/ 	.word	0xffffffff


	//   ....[114]....
        /*020c*/ 	.word	0xffffffff


	//   ....[115]....
        /*0210*/ 	.word	0xffffffff


	//   ....[116]....
        /*0214*/ 	.word	0xffffffff


	//   ....[117]....
        /*0218*/ 	.word	0x0500000f


	//   ....[118]....
        /*021c*/ 	.word	0x0500000f


	//   ....[119]....
        /*0220*/ 	.word	0x0500000f


	//   ....[120]....
        /*0224*/ 	.word	0x0500000f


	//   ....[121]....
        /*0228*/ 	.word	0x0500000f


	//   ....[122]....
        /*022c*/ 	.word	0x0500000f


	//   ....[123]....
        /*0230*/ 	.word	0x0500000f


	//   ....[124]....
        /*0234*/ 	.word	0x0500000f


	//   ....[125]....
        /*0238*/ 	.word	0x0500000f


	//   ....[126]....
        /*023c*/ 	.word	0x0500000f


	//   ....[127]....
        /*0240*/ 	.word	0x0500000f


	//   ....[128]....
        /*0244*/ 	.word	0x0500000f


	//   ....[129]....
        /*0248*/ 	.word	0x0500000f


	//   ....[130]....
        /*024c*/ 	.word	0x0500000f


	//   ....[131]....
        /*0250*/ 	.word	0x0500000f


	//   ....[132]....
        /*0254*/ 	.word	0x0500000f


	//   ....[133]....
        /*0258*/ 	.word	0x0500000f


	//   ....[134]....
        /*025c*/ 	.word	0x0500000f


	//   ....[135]....
        /*0260*/ 	.word	0x0500000f


	//   ....[136]....
        /*0264*/ 	.word	0x0500000f


	//   ....[137]....
        /*0268*/ 	.word	0x0500000f


	//   ....[138]....
        /*026c*/ 	.word	0x0500000f


	//   ....[139]....
        /*0270*/ 	.word	0x0500000f


	//   ....[140]....
        /*0274*/ 	.word	0x0500000f


	//   ....[141]....
        /*0278*/ 	.word	0x0500000f


	//   ....[142]....
        /*027c*/ 	.word	0x0500000f


	//   ....[143]....
        /*0280*/ 	.word	0x0500000f


	//   ....[144]....
        /*0284*/ 	.word	0x0500000f


	//   ....[145]....
        /*0288*/ 	.word	0x0500000f


	//   ....[146]....
        /*028c*/ 	.word	0x0500000f


	//   ....[147]....
        /*0290*/ 	.word	0x0500000f


	//   ....[148]....
        /*0294*/ 	.word	0x0500000f


	//   ....[149]....
        /*0298*/ 	.word	0x0500000f


	//   ....[150]....
        /*029c*/ 	.word	0x0500000f


	//   ....[151]....
        /*02a0*/ 	.word	0x0500000f


	//   ....[152]....
        /*02a4*/ 	.word	0x0500000f


	//   ....[153]....
        /*02a8*/ 	.word	0x0500000f


	//   ....[154]....
        /*02ac*/ 	.word	0x0500000f


	//   ....[155]....
        /*02b0*/ 	.word	0x0500000f


	//   ....[156]....
        /*02b4*/ 	.word	0x0500000f


	//   ....[157]....
        /*02b8*/ 	.word	0x0500000f


	//   ....[158]....
        /*02bc*/ 	.word	0x0500000f


	//   ....[159]....
        /*02c0*/ 	.word	0x0500000f


	//   ....[160]....
        /*02c4*/ 	.word	0x0500000f


	//   ....[161]....
        /*02c8*/ 	.word	0x0500000f


	//   ....[162]....
        /*02cc*/ 	.word	0x0500000f


	//   ....[163]....
        /*02d0*/ 	.word	0x0500000f


	//   ....[164]....
        /*02d4*/ 	.word	0x0500000f


	//   ....[165]....
        /*02d8*/ 	.word	0x0500000f


	//   ....[166]....
        /*02dc*/ 	.word	0x0500000f


	//   ....[167]....
        /*02e0*/ 	.word	0x0500000f


	//   ....[168]....
        /*02e4*/ 	.word	0x0500000f


	//   ....[169]....
        /*02e8*/ 	.word	0x0500000f


	//   ....[170]....
        /*02ec*/ 	.word	0x0500000f


	//   ....[171]....
        /*02f0*/ 	.word	0x0500000f


	//   ....[172]....
        /*02f4*/ 	.word	0x0500000f


	//   ....[173]....
        /*02f8*/ 	.word	0x0500000f


	//   ....[174]....
        /*02fc*/ 	.word	0x0500000f


	//   ....[175]....
        /*0300*/ 	.word	0x0500000f


	//   ....[176]....
        /*0304*/ 	.word	0x0500000f


	//   ....[177]....
        /*0308*/ 	.word	0x0500000f


	//   ....[178]....
        /*030c*/ 	.word	0x0500000f


	//   ....[179]....
        /*0310*/ 	.word	0x0500000f


	//   ....[180]....
        /*0314*/ 	.word	0x0500000f


	//   ....[181]....
        /*0318*/ 	.word	0x0500000f


	//   ....[182]....
        /*031c*/ 	.word	0x0500000f


	//   ....[183]....
        /*0320*/ 	.word	0x0500000f


	//   ....[184]....
        /*0324*/ 	.word	0x0500000f


	//   ....[185]....
        /*0328*/ 	.word	0x0500000f


	//   ....[186]....
        /*032c*/ 	.word	0x0500000f


	//   ....[187]....
        /*0330*/ 	.word	0x0500000f


	//   ....[188]....
        /*0334*/ 	.word	0x0500000f


	//   ....[189]....
        /*0338*/ 	.word	0x0500000f


	//   ....[190]....
        /*033c*/ 	.word	0x0500000f


	//   ....[191]....
        /*0340*/ 	.word	0x0500000f


	//   ....[192]....
        /*0344*/ 	.word	0x0500000f


	//   ....[193]....
        /*0348*/ 	.word	0x0500000f


	//   ....[194]....
        /*034c*/ 	.word	0x0500000f


	//   ....[195]....
        /*0350*/ 	.word	0x0500000f


	//   ....[196]....
        /*0354*/ 	.word	0x0500000f


	//   ....[197]....
        /*0358*/ 	.word	0x0500000f


	//   ....[198]....
        /*035c*/ 	.word	0x0500000f


	//----- nvinfo : EIATTR_COOP_GROUP_INSTR_OFFSETS
	.align		4
.L_252:
        /*0360*/ 	.byte	0x04, 0x28
        /*0362*/ 	.short	(.L_254 - .L_253)


	//   ....[0]....
.L_253:
        /*0364*/ 	.word	0x00000070


	//   ....[1]....
        /*0368*/ 	.word	0x00000080


	//   ....[2]....
        /*036c*/ 	.word	0x000002c0


	//   ....[3]....
        /*0370*/ 	.word	0x00000420


	//   ....[4]....
        /*0374*/ 	.word	0x00000540


	//   ....[5]....
        /*0378*/ 	.word	0x000006a0


	//   ....[6]....
        /*037c*/ 	.word	0x00001170


	//   ....[7]....
        /*0380*/ 	.word	0x00001c70


	//   ....[8]....
        /*0384*/ 	.word	0x00001fe0


	//   ....[9]....
        /*0388*/ 	.word	0x00002950


	//   ....[10]....
        /*038c*/ 	.word	0x000029d0


	//   ....[11]....
        /*0390*/ 	.word	0x000034a0


	//   ....[12]....
        /*0394*/ 	.word	0x00003520


	//   ....[13]....
        /*0398*/ 	.word	0x00004be0


	//   ....[14]....
        /*039c*/ 	.word	0x00005280


	//   ....[15]....
        /*03a0*/ 	.word	0x000057e0


	//   ....[16]....
        /*03a4*/ 	.word	0x000058e0


	//   ....[17]....
        /*03a8*/ 	.word	0x00006220


	//   ....[18]....
        /*03ac*/ 	.word	0x00006270


	//   ....[19]....
        /*03b0*/ 	.word	0x00008850


	//   ....[20]....
        /*03b4*/ 	.word	0x00008880


	//   ....[21]....
        /*03b8*/ 	.word	0x000088a0


	//   ....[22]....
        /*03bc*/ 	.word	0x000088c0


	//   ....[23]....
        /*03c0*/ 	.word	0x00009d50


	//   ....[24]....
        /*03c4*/ 	.word	0x00009d70


	//   ....[25]....
        /*03c8*/ 	.word	0x00009e50


	//   ....[26]....
        /*03cc*/ 	.word	0x00009e60


	//   ....[27]....
        /*03d0*/ 	.word	0x0000ae30


	//   ....[28]....
        /*03d4*/ 	.word	0x0000ae70


	//   ....[29]....
        /*03d8*/ 	.word	0x0000aeb0


	//   ....[30]....
        /*03dc*/ 	.word	0x0000aed0


	//   ....[31]....
        /*03e0*/ 	.word	0x0000af00


	//   ....[32]....
        /*03e4*/ 	.word	0x0000af10


	//   ....[33]....
        /*03e8*/ 	.word	0x0000b550


	//   ....[34]....
        /*03ec*/ 	.word	0x0000b560


	//   ....[35]....
        /*03f0*/ 	.word	0x0000bf90


	//   ....[36]....
        /*03f4*/ 	.word	0x0000d170


	//   ....[37]....
        /*03f8*/ 	.word	0x0000d1a0


	//   ....[38]....
        /*03fc*/ 	.word	0x0000d1b0


	//   ....[39]....
        /*0400*/ 	.word	0x0000d1c0


	//   ....[40]....
        /*0404*/ 	.word	0x0000d1d0


	//   ....[41]....
        /*0408*/ 	.word	0x0000d1e0


	//   ....[42]....
        /*040c*/ 	.word	0x0000d1f0


	//   ....[43]....
        /*0410*/ 	.word	0x0000d210


	//   ....[44]....
        /*0414*/ 	.word	0x0000d280


	//   ....[45]....
        /*0418*/ 	.word	0x0000d2b0


	//   ....[46]....
        /*041c*/ 	.word	0x0000d370


	//   ....[47]....
        /*0420*/ 	.word	0x0000d3a0


	//   ....[48]....
        /*0424*/ 	.word	0x0000d3e0


	//   ....[49]....
        /*0428*/ 	.word	0x0000d3f0


	//   ....[50]....
        /*042c*/ 	.word	0x0000d430


	//   ....[51]....
        /*0430*/ 	.word	0x0000d460


	//   ....[52]....
        /*0434*/ 	.word	0x0000daf0


	//   ....[53]....
        /*0438*/ 	.word	0x0000db20


	//   ....[54]....
        /*043c*/ 	.word	0x0000db50


	//   ....[55]....
        /*0440*/ 	.word	0x0000db80


	//   ....[56]....
        /*0444*/ 	.word	0x0000dba0


	//   ....[57]....
        /*0448*/ 	.word	0x0000dc20


	//   ....[58]....
        /*044c*/ 	.word	0x0000dc50


	//   ....[59]....
        /*0450*/ 	.word	0x0000dc60


	//   ....[60]....
        /*0454*/ 	.word	0x0000dd40


	//   ....[61]....
        /*0458*/ 	.word	0x0000dd60


	//   ....[62]....
        /*045c*/ 	.word	0x0000dd70


	//   ....[63]....
        /*0460*/ 	.word	0x0000ddc0


	//   ....[64]....
        /*0464*/ 	.word	0x0000de60


	//   ....[65]....
        /*0468*/ 	.word	0x0000de80


	//   ....[66]....
        /*046c*/ 	.word	0x0000de90


	//   ....[67]....
        /*0470*/ 	.word	0x0000ded0


	//   ....[68]....
        /*0474*/ 	.word	0x0000e5e0


	//   ....[69]....
        /*0478*/ 	.word	0x0000e610


	//   ....[70]....
        /*047c*/ 	.word	0x0000e620


	//   ....[71]....
        /*0480*/ 	.word	0x0000e630


	//   ....[72]....
        /*0484*/ 	.word	0x0000e660


	//   ....[73]....
        /*0488*/ 	.word	0x0000e6a0


	//   ....[74]....
        /*048c*/ 	.word	0x0000e6b0


	//   ....[75]....
        /*0490*/ 	.word	0x0000e6d0


	//   ....[76]....
        /*0494*/ 	.word	0x0000e730


	//   ....[77]....
        /*0498*/ 	.word	0x0000e740


	//   ....[78]....
        /*049c*/ 	.word	0x0000e760


	//   ....[79]....
        /*04a0*/ 	.word	0x0000e7c0


	//   ....[80]....
        /*04a4*/ 	.word	0x0000e7e0


	//   ....[81]....
        /*04a8*/ 	.word	0x0000e7f0


	//   ....[82]....
        /*04ac*/ 	.word	0x0000e820


	//   ....[83]....
        /*04b0*/ 	.word	0x0000e830


	//   ....[84]....
        /*04b4*/ 	.word	0x0000eab0


	//   ....[85]....
        /*04b8*/ 	.word	0x0000ead0


	//   ....[86]....
        /*04bc*/ 	.word	0x0000eae0


	//   ....[87]....
        /*04c0*/ 	.word	0x0000eb00


	//   ....[88]....
        /*04c4*/ 	.word	0x0000eb70


	//   ....[89]....
        /*04c8*/ 	.word	0x0000eba0


	//   ....[90]....
        /*04cc*/ 	.word	0x0000ebf0


	//   ....[91]....
        /*04d0*/ 	.word	0x0000ec20


	//   ....[92]....
        /*04d4*/ 	.word	0x0000ec70


	//   ....[93]....
        /*04d8*/ 	.word	0x0000eca0


	//   ....[94]....
        /*04dc*/ 	.word	0x0000ecf0


	//   ....[95]....
        /*04e0*/ 	.word	0x0000ed20


	//   ....[96]....
        /*04e4*/ 	.word	0x0000ed70


	//   ....[97]....
        /*04e8*/ 	.word	0x0000eda0


	//   ....[98]....
        /*04ec*/ 	.word	0x0000edf0


	//   ....[99]....
        /*04f0*/ 	.word	0x0000ee20


	//   ....[100]....
        /*04f4*/ 	.word	0x0000f280


	//   ....[101]....
        /*04f8*/ 	.word	0x0000f2b0


	//   ....[102]....
        /*04fc*/ 	.word	0x0000f2e0


	//   ....[103]....
        /*0500*/ 	.word	0x0000f310


	//   ....[104]....
        /*0504*/ 	.word	0x0000f340


	//   ....[105]....
        /*0508*/ 	.word	0x0000f350


	//   ....[106]....
        /*050c*/ 	.word	0x0000f370


	//   ....[107]....
        /*0510*/ 	.word	0x0000f390


	//   ....[108]....
        /*0514*/ 	.word	0x0000f3b0


	//   ....[109]....
        /*0518*/ 	.word	0x0000f3d0


	//   ....[110]....
        /*051c*/ 	.word	0x0000f450


	//   ....[111]....
        /*0520*/ 	.word	0x0000f470


	//   ....[112]....
        /*0524*/ 	.word	0x0000f4a0


	//   ....[113]....
        /*0528*/ 	.word	0x0000f4c0


	//   ....[114]....
        /*052c*/ 	.word	0x0000f670


	//   ....[115]....
        /*0530*/ 	.word	0x0000f680


	//   ....[116]....
        /*0534*/ 	.word	0x0000f8e0


	//   ....[117]....
        /*0538*/ 	.word	0x0000fe40


	//   ....[118]....
        /*053c*/ 	.word	0x0000ff30


	//   ....[119]....
        /*0540*/ 	.word	0x0000ffd0


	//   ....[120]....
        /*0544*/ 	.word	0x00010030


	//   ....[121]....
        /*0548*/ 	.word	0x00010100


	//   ....[122]....
        /*054c*/ 	.word	0x00010170


	//   ....[123]....
        /*0550*/ 	.word	0x00010230


	//   ....[124]....
        /*0554*/ 	.word	0x000102a0


	//   ....[125]....
        /*0558*/ 	.word	0x00010380


	//   ....[126]....
        /*055c*/ 	.word	0x00010400


	//   ....[127]....
        /*0560*/ 	.word	0x000104d0


	//   ....[128]....
        /*0564*/ 	.word	0x00010550


	//   ....[129]....
        /*0568*/ 	.word	0x00010610


	//   ....[130]....
        /*056c*/ 	.word	0x00010680


	//   ....[131]....
        /*0570*/ 	.word	0x00010760


	//   ....[132]....
        /*0574*/ 	.word	0x000107e0


	//   ....[133]....
        /*0578*/ 	.word	0x000108a0


	//   ....[134]....
        /*057c*/ 	.word	0x00010940


	//   ....[135]....
        /*0580*/ 	.word	0x000109a0


	//   ....[136]....
        /*0584*/ 	.word	0x00010a40


	//   ....[137]....
        /*0588*/ 	.word	0x00010b10


	//   ....[138]....
        /*058c*/ 	.word	0x00010b80


	//   ....[139]....
        /*0590*/ 	.word	0x00010c60


	//   ....[140]....
        /*0594*/ 	.word	0x00010cd0


	//   ....[141]....
        /*0598*/ 	.word	0x00010d90


	//   ....[142]....
        /*059c*/ 	.word	0x00010e10


	//   ....[143]....
        /*05a0*/ 	.word	0x00010f00


	//   ....[144]....
        /*05a4*/ 	.word	0x00010f60


	//   ....[145]....
        /*05a8*/ 	.word	0x00011020


	//   ....[146]....
        /*05ac*/ 	.word	0x000110a0


	//   ....[147]....
        /*05b0*/ 	.word	0x00011170


	//   ....[148]....
        /*05b4*/ 	.word	0x000111e0


	//   ....[149]....
        /*05b8*/ 	.word	0x00011290


	//   ....[150]....
        /*05bc*/ 	.word	0x000113d0


	//   ....[151]....
        /*05c0*/ 	.word	0x00011480


	//   ....[152]....
        /*05c4*/ 	.word	0x00011550


	//   ....[153]....
        /*05c8*/ 	.word	0x000115a0


	//   ....[154]....
        /*05cc*/ 	.word	0x00011680


	//   ....[155]....
        /*05d0*/ 	.word	0x000116d0


	//   ....[156]....
        /*05d4*/ 	.word	0x000117a0


	//   ....[157]....
        /*05d8*/ 	.word	0x000117f0


	//   ....[158]....
        /*05dc*/ 	.word	0x000118d0


	//   ....[159]....
        /*05e0*/ 	.word	0x00011920


	//   ....[160]....
        /*05e4*/ 	.word	0x00011a00


	//   ....[161]....
        /*05e8*/ 	.word	0x00011a50


	//   ....[162]....
        /*05ec*/ 	.word	0x00011b20


	//   ....[163]....
        /*05f0*/ 	.word	0x00011b70


	//   ....[164]....
        /*05f4*/ 	.word	0x00011c50


	//   ....[165]....
        /*05f8*/ 	.word	0x00011ca0


	//   ....[166]....
        /*05fc*/ 	.word	0x00011d90


	//   ....[167]....
        /*0600*/ 	.word	0x00011e30


	//   ....[168]....
        /*0604*/ 	.word	0x00011e90


	//   ....[169]....
        /*0608*/ 	.word	0x00011f50


	//   ....[170]....
        /*060c*/ 	.word	0x00011ff0


	//   ....[171]....
        /*0610*/ 	.word	0x000120b0


	//   ....[172]....
        /*0614*/ 	.word	0x00012150


	//   ....[173]....
        /*0618*/ 	.word	0x00012210


	//   ....[174]....
        /*061c*/ 	.word	0x000122b0


	//   ....[175]....
        /*0620*/ 	.word	0x00012370


	//   ....[176]....
        /*0624*/ 	.word	0x00012410


	//   ....[177]....
        /*0628*/ 	.word	0x000124d0


	//   ....[178]....
        /*062c*/ 	.word	0x00012570


	//   ....[179]....
        /*0630*/ 	.word	0x00012630


	//   ....[180]....
        /*0634*/ 	.word	0x000126d0


	//   ....[181]....
        /*0638*/ 	.word	0x00012790


	//   ....[182]....
        /*063c*/ 	.word	0x000128b0


	//   ....[183]....
        /*0640*/ 	.word	0x00012950


	//   ....[184]....
        /*0644*/ 	.word	0x00012a00


	//   ....[185]....
        /*0648*/ 	.word	0x00012ad0


	//   ....[186]....
        /*064c*/ 	.word	0x00012b40


	//   ....[187]....
        /*0650*/ 	.word	0x00012c10


	//   ....[188]....
        /*0654*/ 	.word	0x00012c80


	//   ....[189]....
        /*0658*/ 	.word	0x00012d60


	//   ....[190]....
        /*065c*/ 	.word	0x00012dd0


	//   ....[191]....
        /*0660*/ 	.word	0x00012eb0


	//   ....[192]....
        /*0664*/ 	.word	0x00012f30


	//   ....[193]....
        /*0668*/ 	.word	0x00013010


	//   ....[194]....
        /*066c*/ 	.word	0x00013080


	//   ....[195]....
        /*0670*/ 	.word	0x00013150


	//   ....[196]....
        /*0674*/ 	.word	0x000131c0


	//   ....[197]....
        /*0678*/ 	.word	0x00013280


	//   ....[198]....
        /*067c*/ 	.word	0x00013360


	//----- nvinfo : EIATTR_REG_RECONFIG
	.align		4
.L_254:
        /*0680*/ 	.byte	0x01, 0x54
	.zero		2


	//----- nvinfo : EIATTR_SYSCALL_OFFSETS
	.align		4
        /*0684*/ 	.byte	0x04, 0x46
        /*0686*/ 	.short	(.L_256 - .L_255)


	//   ....[0]....
.L_255:
        /*0688*/ 	.word	0x00001330


	//   ....[1]....
        /*068c*/ 	.word	0x0000c7b0


	//   ....[2]....
        /*0690*/ 	.word	0x0000c8f0


	//   ....[3]....
        /*0694*/ 	.word	0x0000c9e0


	//   ....[4]....
        /*0698*/ 	.word	0x0000d830


	//----- nvinfo : EIATTR_MBARRIER_INSTR_OFFSETS
	.align		4
.L_256:
        /*069c*/ 	.byte	0x04, 0x39
        /*069e*/ 	.short	(.L_258 - .L_257)


	//   ....[0]....
.L_257:
        /*06a0*/ 	.word	0x00000170
        /*06a4*/ 	.word	0x000000ff
        /*06a8*/ 	.word	0x00028800
        /*06ac*/ 	.short	0x0100
        /*06ae*/ 	.byte	0x08
	.zero		1


	//   ....[1]....
        /*06b0*/ 	.word	0x00000180
        /*06b4*/ 	.word	0x000000ff
        /*06b8*/ 	.word	0x00028820
        /*06bc*/ 	.short	0x0100
        /*06be*/ 	.byte	0x08
	.zero		1


	//   ....[2]....
        /*06c0*/ 	.word	0x00000270
        /*06c4*/ 	.word	0x000000ff
        /*06c8*/ 	.word	0x00028830
        /*06cc*/ 	.short	0x0100
        /*06ce*/ 	.byte	0x08
	.zero		1


	//   ....[3]....
        /*06d0*/ 	.word	0x00000280
        /*06d4*/ 	.word	0x000000ff
        /*06d8*/ 	.word	0x00028840
        /*06dc*/ 	.short	0x0100
        /*06de*/ 	.byte	0x08
	.zero		1


	//   ....[4]....
        /*06e0*/ 	.word	0x00000290
        /*06e4*/ 	.word	0x000000ff
        /*06e8*/ 	.word	0x00028838
        /*06ec*/ 	.short	0x0100
        /*06ee*/ 	.byte	0x08
	.zero		1


	//   ....[5]....
        /*06f0*/ 	.word	0x000002a0
        /*06f4*/ 	.word	0x000000ff
        /*06f8*/ 	.word	0x00028848
        /*06fc*/ 	.short	0x0100
        /*06fe*/ 	.byte	0x08
	.zero		1


	//   ....[6]....
        /*0700*/ 	.word	0x000003d0
        /*0704*/ 	.word	0x000000ff
        /*0708*/ 	.word	0x00028850
        /*070c*/ 	.short	0x0100
        /*070e*/ 	.byte	0x08
	.zero		1


	//   ....[7]....
        /*0710*/ 	.word	0x000003e0
        /*0714*/ 	.word	0x000000ff
        /*0718*/ 	.word	0x00028860
        /*071c*/ 	.short	0x0100
        /*071e*/ 	.byte	0x08
	.zero		1


	//   ....[8]....
        /*0720*/ 	.word	0x000003f0
        /*0724*/ 	.word	0x000000ff
        /*0728*/ 	.word	0x00028858
        /*072c*/ 	.short	0x0100
        /*072e*/ 	.byte	0x08
	.zero		1


	//   ....[9]....
        /*0730*/ 	.word	0x00000400
        /*0734*/ 	.word	0x000000ff
        /*0738*/ 	.word	0x00028868
        /*073c*/ 	.short	0x0100
        /*073e*/ 	.byte	0x08
	.zero		1


	//   ....[10]....
        /*0740*/ 	.word	0x000004f0
        /*0744*/ 	.word	0x000000ff
        /*0748*/ 	.word	0x00028870
        /*074c*/ 	.short	0x0100
        /*074e*/ 	.byte	0x06
	.zero		1


	//   ....[11]....
        /*0750*/ 	.word	0x00000500
        /*0754*/ 	.word	0x000000ff
        /*0758*/ 	.word	0x00028880
        /*075c*/ 	.short	0x0100
        /*075e*/ 	.byte	0x06
	.zero		1


	//   ....[12]....
        /*0760*/ 	.word	0x00000510
        /*0764*/ 	.word	0x000000ff
        /*0768*/ 	.word	0x00028878
        /*076c*/ 	.short	0x0100
        /*076e*/ 	.byte	0x06
	.zero		1


	//   ....[13]....
        /*0770*/ 	.word	0x00000520
        /*0774*/ 	.word	0x000000ff
        /*0778*/ 	.word	0x00028888
        /*077c*/ 	.short	0x0100
        /*077e*/ 	.byte	0x06
	.zero		1


	//   ....[14]....
        /*0780*/ 	.word	0x00000650
        /*0784*/ 	.word	0x000000ff
        /*0788*/ 	.word	0x00028890
        /*078c*/ 	.short	0x0100
        /*078e*/ 	.byte	0x08
	.zero		1


	//   ....[15]....
        /*0790*/ 	.word	0x00000660
        /*0794*/ 	.word	0x000000ff
        /*0798*/ 	.word	0x000288a0
        /*079c*/ 	.short	0x0100
        /*079e*/ 	.byte	0x08
	.zero		1


	//   ....[16]....
        /*07a0*/ 	.word	0x00000670
        /*07a4*/ 	.word	0x000000ff
        /*07a8*/ 	.word	0x00028898
        /*07ac*/ 	.short	0x0100
        /*07ae*/ 	.byte	0x08
	.zero		1


	//   ....[17]....
        /*07b0*/ 	.word	0x00000680
        /*07b4*/ 	.word	0x000000ff
        /*07b8*/ 	.word	0x000288a8
        /*07bc*/ 	.short	0x0100
        /*07be*/ 	.byte	0x08
	.zero		1


	//   ....[18]....
        /*07c0*/ 	.word	0x000007c0
        /*07c4*/ 	.word	0x000000ff
        /*07c8*/ 	.word	0x000288b0
        /*07cc*/ 	.short	0x0100
        /*07ce*/ 	.byte	0x08
	.zero		1


	//   ....[19]....
        /*07d0*/ 	.word	0x000007d0
        /*07d4*/ 	.word	0x000000ff
        /*07d8*/ 	.word	0x000288c0
        /*07dc*/ 	.short	0x0100
        /*07de*/ 	.byte	0x08
	.zero		1


	//   ....[20]....
        /*07e0*/ 	.word	0x000007e0
        /*07e4*/ 	.word	0x000000ff
        /*07e8*/ 	.word	0x000288b8
        /*07ec*/ 	.short	0x0100
        /*07ee*/ 	.byte	0x08
	.zero		1


	//   ....[21]....
        /*07f0*/ 	.word	0x000007f0
        /*07f4*/ 	.word	0x000000ff
        /*07f8*/ 	.word	0x000288c8
        /*07fc*/ 	.short	0x0100
        /*07fe*/ 	.byte	0x08
	.zero		1


	//   ....[22]....
        /*0800*/ 	.word	0x00001350
        /*0804*/ 	.word	0x000000ff
        /*0808*/ 	.word	0x00028800
        /*080c*/ 	.short	0x010a
        /*080e*/ 	.byte	0x29
	.zero		1


	//   ....[23]....
        /*0810*/ 	.word	0x000013c0
        /*0814*/ 	.word	0x000000ff
        /*0818*/ 	.word	0x00028830
        /*081c*/ 	.short	0x010a
        /*081e*/ 	.byte	0x29
	.zero		1


	//   ....[24]....
        /*0820*/ 	.word	0x00001420
        /*0824*/ 	.word	0x000000ff
        /*0828*/ 	.word	0x00028830
        /*082c*/ 	.short	0x010a
        /*082e*/ 	.byte	0x29
	.zero		1


	//   ....[25]....
        /*0830*/ 	.word	0x00002540
        /*0834*/ 	.word	0x000000ff
        /*0838*/ 	.word	0x00000000
        /*083c*/ 	.short	0x0101
        /*083e*/ 	.byte	0x06
	.zero		1


	//   ....[26]....
        /*0840*/ 	.word	0x000042f0
        /*0844*/ 	.word	0x000000ff
        /*0848*/ 	.word	0x00028830
        /*084c*/ 	.short	0x010a
        /*084e*/ 	.byte	0x04
	.zero		1


	//   ....[27]....
        /*0850*/ 	.word	0x00004330
        /*0854*/ 	.word	0x000000ff
        /*0858*/ 	.word	0x00028830
        /*085c*/ 	.short	0x010a
        /*085e*/ 	.byte	0x04
	.zero		1


	//   ....[28]....
        /*0860*/ 	.word	0x000046a0
        /*0864*/ 	.word	0x000000ff
        /*0868*/ 	.word	0x00028850
        /*086c*/ 	.short	0x010a
        /*086e*/ 	.byte	0x04
	.zero		1


	//   ....[29]....
        /*0870*/ 	.word	0x000046e0
        /*0874*/ 	.word	0x000000ff
        /*0878*/ 	.word	0x00028850
        /*087c*/ 	.short	0x010a
        /*087e*/ 	.byte	0x04
	.zero		1


	//   ....[30]....
        /*0880*/ 	.word	0x000052f0
        /*0884*/ 	.word	0x000000ff
        /*0888*/ 	.word	0x00000000
        /*088c*/ 	.short	0x0101
        /*088e*/ 	.byte	0x04
	.zero		1


	//   ....[31]....
        /*0890*/ 	.word	0x00006e30
        /*0894*/ 	.word	0x000000ff
        /*0898*/ 	.word	0x00000000
        /*089c*/ 	.short	0x0101
        /*089e*/ 	.byte	0x04
	.zero		1


	//   ....[32]....
        /*08a0*/ 	.word	0x00007540
        /*08a4*/ 	.word	0x000000ff
        /*08a8*/ 	.word	0x00028830
        /*08ac*/ 	.short	0x010a
        /*08ae*/ 	.byte	0x04
	.zero		1


	//   ....[33]....
        /*08b0*/ 	.word	0x00007580
        /*08b4*/ 	.word	0x000000ff
        /*08b8*/ 	.word	0x00028830
        /*08bc*/ 	.short	0x010a
        /*08be*/ 	.byte	0x04
	.zero		1


	//   ....[34]....
        /*08c0*/ 	.word	0x000078b0
        /*08c4*/ 	.word	0x000000ff
        /*08c8*/ 	.word	0x00028850
        /*08cc*/ 	.short	0x010a
        /*08ce*/ 	.byte	0x04
	.zero		1


	//   ....[35]....
        /*08d0*/ 	.word	0x000078f0
        /*08d4*/ 	.word	0x000000ff
        /*08d8*/ 	.word	0x00028850
        /*08dc*/ 	.short	0x010a
        /*08de*/ 	.byte	0x04
	.zero		1


	//   ....[36]....
        /*08e0*/ 	.word	0x000081b0
        /*08e4*/ 	.word	0x000000ff
        /*08e8*/ 	.word	0x00000000
        /*08ec*/ 	.short	0x0101
        /*08ee*/ 	.byte	0x04
	.zero		1


	//   ....[37]....
        /*08f0*/ 	.word	0x000096c0
        /*08f4*/ 	.word	0x000000ff
        /*08f8*/ 	.word	0x00000000
        /*08fc*/ 	.short	0x0101
        /*08fe*/ 	.byte	0x04
	.zero		1


	//   ....[38]....
        /*0900*/ 	.word	0x00009cc0
        /*0904*/ 	.word	0x000000ff
        /*0908*/ 	.word	0x00028850
        /*090c*/ 	.short	0x010a
        /*090e*/ 	.byte	0x05
	.zero		1


	//   ....[39]....
        /*0910*/ 	.word	0x00009d00
        /*0914*/ 	.word	0x000000ff
        /*0918*/ 	.word	0x00028850
        /*091c*/ 	.short	0x010a
        /*091e*/ 	.byte	0x05
	.zero		1


	//   ....[40]....
        /*0920*/ 	.word	0x0000a2d0
        /*0924*/ 	.word	0x000000ff
        /*0928*/ 	.word	0x00000000
        /*092c*/ 	.short	0x0101
        /*092e*/ 	.byte	0x04
	.zero		1


	//   ....[41]....
        /*0930*/ 	.word	0x0000aef0
        /*0934*/ 	.word	0x000000ff
        /*0938*/ 	.word	0x00000000
        /*093c*/ 	.short	0x0101
        /*093e*/ 	.byte	0x04
	.zero		1


	//   ....[42]....
        /*0940*/ 	.word	0x0000cec0
        /*0944*/ 	.word	0x000000ff
        /*0948*/ 	.word	0x00028840
        /*094c*/ 	.short	0x010a
        /*094e*/ 	.byte	0x2f
	.zero		1


	//   ....[43]....
        /*0950*/ 	.word	0x0000d5f0
        /*0954*/ 	.word	0x000000ff
        /*0958*/ 	.word	0x00028830
        /*095c*/ 	.short	0x0107
        /*095e*/ 	.byte	0x2f
	.zero		1


	//   ....[44]....
        /*0960*/ 	.word	0x0000d660
        /*0964*/ 	.word	0x000000ff
        /*0968*/ 	.word	0x00028830
        /*096c*/ 	.short	0x0101
        /*096e*/ 	.byte	0x2f
	.zero		1


	//   ....[45]....
        /*0970*/ 	.word	0x0000e020
        /*0974*/ 	.word	0x000000ff
        /*0978*/ 	.word	0x00028800
        /*097c*/ 	.short	0x0107
        /*097e*/ 	.byte	0x2f
	.zero		1


	//   ....[46]....
        /*0980*/ 	.word	0x0000e060
        /*0984*/ 	.word	0x000000ff
        /*0988*/ 	.word	0x00028800
        /*098c*/ 	.short	0x0101
        /*098e*/ 	.byte	0x2f
	.zero		1


	//   ....[47]....
        /*0990*/ 	.word	0x0000e090
        /*0994*/ 	.word	0x000000ff
        /*0998*/ 	.word	0x00028820
        /*099c*/ 	.short	0x010a
        /*099e*/ 	.byte	0x2f
	.zero		1


	//   ....[48]....
        /*09a0*/ 	.word	0x0000e3e0
        /*09a4*/ 	.word	0x00000022
        /*09a8*/ 	.word	0x00028840
        /*09ac*/ 	.short	0x010a
        /*09ae*/ 	.byte	0x3f
	.zero		1


	//   ....[49]....
        /*09b0*/ 	.word	0x0000e940
        /*09b4*/ 	.word	0x00000022
        /*09b8*/ 	.word	0x00028830
        /*09bc*/ 	.short	0x0107
        /*09be*/ 	.byte	0x3f
	.zero		1


	//   ....[50]....
        /*09c0*/ 	.word	0x0000e9f0
        /*09c4*/ 	.word	0x00000022
        /*09c8*/ 	.word	0x00028830
        /*09cc*/ 	.short	0x0101
        /*09ce*/ 	.byte	0x3f
	.zero		1


	//   ....[51]....
        /*09d0*/ 	.word	0x0000ea50
        /*09d4*/ 	.word	0x00000000
        /*09d8*/ 	.word	0x00028860
        /*09dc*/ 	.short	0x010a
        /*09de*/ 	.byte	0x3f
	.zero		1


	//   ....[52]....
        /*09e0*/ 	.word	0x0000efa0
        /*09e4*/ 	.word	0x00000000
        /*09e8*/ 	.word	0x00028850
        /*09ec*/ 	.short	0x0107
        /*09ee*/ 	.byte	0x3f
	.zero		1


	//   ....[53]....
        /*09f0*/ 	.word	0x0000f090
        /*09f4*/ 	.word	0x00000000
        /*09f8*/ 	.word	0x00028850
        /*09fc*/ 	.short	0x0101
        /*09fe*/ 	.byte	0x3f
	.zero		1


	//   ....[54]....
        /*0a00*/ 	.word	0x0000f220
        /*0a04*/ 	.word	0x00000000
        /*0a08*/ 	.word	0x00028860
        /*0a0c*/ 	.short	0x010a
        /*0a0e*/ 	.byte	0x3f
	.zero		1


	//   ....[55]....
        /*0a10*/ 	.word	0x0000f750
        /*0a14*/ 	.word	0x00000000
        /*0a18*/ 	.word	0x00028850
        /*0a1c*/ 	.short	0x0107
        /*0a1e*/ 	.byte	0x3f
	.zero		1


	//   ....[56]....
        /*0a20*/ 	.word	0x0000f800
        /*0a24*/ 	.word	0x00000000
        /*0a28*/ 	.word	0x00028850
        /*0a2c*/ 	.short	0x0101
        /*0a2e*/ 	.byte	0x3f
	.zero		1


	//   ....[57]....
        /*0a30*/ 	.word	0x0000f8a0
        /*0a34*/ 	.word	0x00000007
        /*0a38*/ 	.word	0x00028820
        /*0a3c*/ 	.short	0x010a
        /*0a3e*/ 	.byte	0x3f
	.zero		1


	//   ....[58]....
        /*0a40*/ 	.word	0x0000f9d0
        /*0a44*/ 	.word	0x00000005
        /*0a48*/ 	.word	0x00028840
        /*0a4c*/ 	.short	0x010a
        /*0a4e*/ 	.byte	0x3f
	.zero		1


	//   ....[59]....
        /*0a50*/ 	.word	0x0000fa70
        /*0a54*/ 	.word	0x00000007
        /*0a58*/ 	.word	0x00028840
        /*0a5c*/ 	.short	0x010a
        /*0a5e*/ 	.byte	0x3f
	.zero		1


	//   ....[60]....
        /*0a60*/ 	.word	0x0000fab0
        /*0a64*/ 	.word	0x00000005
        /*0a68*/ 	.word	0x00028860
        /*0a6c*/ 	.short	0x010a
        /*0a6e*/ 	.byte	0x3f
	.zero		1


	//   ....[61]....
        /*0a70*/ 	.word	0x0000faf0
        /*0a74*/ 	.word	0x00000007
        /*0a78*/ 	.word	0x00028860
        /*0a7c*/ 	.short	0x010a
        /*0a7e*/ 	.byte	0x3f
	.zero		1


	//   ....[62]....
        /*0a80*/ 	.word	0x0000fb60
        /*0a84*/ 	.word	0x00000003
        /*0a88*/ 	.word	0x00028800
        /*0a8c*/ 	.short	0x010a
        /*0a8e*/ 	.byte	0x3f
	.zero		1


	//   ....[63]....
        /*0a90*/ 	.word	0x0000fbc0
        /*0a94*/ 	.word	0x00000003
        /*0a98*/ 	.word	0x00028830
        /*0a9c*/ 	.short	0x010a
        /*0a9e*/ 	.byte	0x3f
	.zero		1


	//   ....[64]....
        /*0aa0*/ 	.word	0x0000fc20
        /*0aa4*/ 	.word	0x0000000b
        /*0aa8*/ 	.word	0x00028830
        /*0aac*/ 	.short	0x010a
        /*0aae*/ 	.byte	0x3f
	.zero		1


	//   ....[65]....
        /*0ab0*/ 	.word	0x0000fc80
        /*0ab4*/ 	.word	0x0000000b
        /*0ab8*/ 	.word	0x00028850
        /*0abc*/ 	.short	0x010a
        /*0abe*/ 	.byte	0x3f
	.zero		1


	//   ....[66]....
        /*0ac0*/ 	.word	0x0000fce0
        /*0ac4*/ 	.word	0x0000000a
        /*0ac8*/ 	.word	0x00028830
        /*0acc*/ 	.short	0x010a
        /*0ace*/ 	.byte	0x3f
	.zero		1


	//   ....[67]....
        /*0ad0*/ 	.word	0x0000fd40
        /*0ad4*/ 	.word	0x0000000a
        /*0ad8*/ 	.word	0x00028850
        /*0adc*/ 	.short	0x010a
        /*0ade*/ 	.byte	0x3f
	.zero		1


	//   ....[68]....
        /*0ae0*/ 	.word	0x0000fda0
        /*0ae4*/ 	.word	0x00000005
        /*0ae8*/ 	.word	0x00028850
        /*0aec*/ 	.short	0x010a
        /*0aee*/ 	.byte	0x3f
	.zero		1


	//   ....[69]....
        /*0af0*/ 	.word	0x0000fe80
        /*0af4*/ 	.word	0x0000000a
        /*0af8*/ 	.word	0x00028840
        /*0afc*/ 	.short	0x010a
        /*0afe*/ 	.byte	0x3f
	.zero		1


	//   ....[70]....
        /*0b00*/ 	.word	0x000112d0
        /*0b04*/ 	.word	0x00000003
        /*0b08*/ 	.word	0x00028820
        /*0b0c*/ 	.short	0x010a
        /*0b0e*/ 	.byte	0x3f
	.zero		1


	//   ....[71]....
        /*0b10*/ 	.word	0x00011320
        /*0b14*/ 	.word	0x00000022
        /*0b18*/ 	.word	0x00028840
        /*0b1c*/ 	.short	0x010a
        /*0b1e*/ 	.byte	0x3f
	.zero		1


	//   ....[72]....
        /*0b20*/ 	.word	0x00011ce0
        /*0b24*/ 	.word	0x00000000
        /*0b28*/ 	.word	0x00028860
        /*0b2c*/ 	.short	0x010a
        /*0b2e*/ 	.byte	0x3f
	.zero		1


	//   ....[73]....
        /*0b30*/ 	.word	0x00012800
        /*0b34*/ 	.word	0x00000000
        /*0b38*/ 	.word	0x00028860
        /*0b3c*/ 	.short	0x010a
        /*0b3e*/ 	.byte	0x3f
	.zero		1


	//   ....[74]....
        /*0b40*/ 	.word	0x000132b0
        /*0b44*/ 	.word	0x00000007
        /*0b48*/ 	.word	0x00028820
        /*0b4c*/ 	.short	0x010a
        /*0b4e*/ 	.byte	0x3f
	.zero		1


	//   ....[75]....
        /*0b50*/ 	.word	0x00013420
        /*0b54*/ 	.word	0x00000005
        /*0b58*/ 	.word	0x00028840
        /*0b5c*/ 	.short	0x010a
        /*0b5e*/ 	.byte	0x3f
	.zero		1


	//   ....[76]....
        /*0b60*/ 	.word	0x00013470
        /*0b64*/ 	.word	0x00000007
        /*0b68*/ 	.word	0x00028840
        /*0b6c*/ 	.short	0x010a
        /*0b6e*/ 	.byte	0x3f
	.zero		1


	//   ....[77]....
        /*0b70*/ 	.word	0x000134c0
        /*0b74*/ 	.word	0x00000005
        /*0b78*/ 	.word	0x00028860
        /*0b7c*/ 	.short	0x010a
        /*0b7e*/ 	.byte	0x3f
	.zero		1


	//----- nvinfo : EIATTR_NUM_MBARRIERS
	.align		4
.L_258:
        /*0b80*/ 	.byte	0x03, 0x38
        /*0b82*/ 	.short	0x0016


	//----- nvinfo : EIATTR_EXIT_INSTR_OFFSETS
	.align		4
        /*0b84*/ 	.byte	0x04, 0x1c
        /*0b86*/ 	.short	(.L_260 - .L_259)


	//   ....[0]....
.L_259:
        /*0b88*/ 	.word	0x0000fb40


	//----- nvinfo : EIATTR_MAX_THREADS
	.align		4
.L_260:
        /*0b8c*/ 	.byte	0x04, 0x05
        /*0b8e*/ 	.short	(.L_262 - .L_261)
.L_261:
        /*0b90*/ 	.word	0x00000180
        /*0b94*/ 	.word	0x00000001
        /*0b98*/ 	.word	0x00000001


	//----- nvinfo : EIATTR_CRS_STACK_SIZE
	.align		4
.L_262:
        /*0b9c*/ 	.byte	0x04, 0x1e
        /*0b9e*/ 	.short	(.L_264 - .L_263)
.L_263:
        /*0ba0*/ 	.word	0x00000000


	//----- nvinfo : EIATTR_CBANK_PARAM_SIZE
	.align		4
.L_264:
        /*0ba4*/ 	.byte	0x03, 0x19
        /*0ba6*/ 	.short	0x0a70


	//----- nvinfo : EIATTR_PARAM_CBANK
	.align		4
        /*0ba8*/ 	.byte	0x04, 0x0a
        /*0baa*/ 	.short	(.L_266 - .L_265)
	.align		4
.L_265:
        /*0bac*/ 	.word	index@(.nv.constant0._ZN7cutlass13device_kernelIN5flash11enable_sm90INS1_16FlashAttnFwdSm90INS1_25CollectiveMainloopFwdSm90ILi2EN4cute5tupleIJNS5_1CILi1EEES8_S8_EEENS6_IJNS7_ILi128EEESA_SA_EEELi128ENS_10bfloat16_tEfNS_4arch4Sm90ELb1ELb0ELb1ELb0ELb1ELb0ELb0ELb1ELb1ELb1ELb1ELb0EEENS1_21CollectiveEpilogueFwdISB_S9_SC_SE_Li256ELb0ELb1ELb1ELb0EEENS1_19SingleTileSchedulerILb0ELb1ELb1ELi128EEEEEEEEEvNT_6ParamsE)
        /*0bb0*/ 	.short	0x0210
        /*0bb2*/ 	.short	0x0a70


	//----- nvinfo : EIATTR_SW_WAR
	.align		4
.L_266:
        /*0bb4*/ 	.byte	0x04, 0x36
        /*0bb6*/ 	.short	(.L_268 - .L_267)
.L_267:
        /*0bb8*/ 	.word	0x00000008
.L_268:


//--------------------- .nv.info._ZN7cutlass13device_kernelIN5flash11enable_sm90INS1_16FlashAttnFwdSm90INS1_25CollectiveMainloopFwdSm90ILi2EN4cute5tupleIJNS5_1CILi1EEES8_S8_EEENS6_IJNS7_ILi128EEESA_SA_EEELi128ENS_10bfloat16_tEfNS_4arch4Sm90ELb1ELb0ELb1ELb1ELb1ELb0ELb0ELb1ELb1ELb1ELb1ELb0EEENS1_21CollectiveEpilogueFwdISB_S9_SC_SE_Li256ELb1ELb1ELb1ELb0EEENS1_36VarlenDynamicPersistentTileSchedulerILi128ELi128ELi256ELi128ELb1ELb1ELb1ELb1ELb1ELb1EEEEEEEEEvNT_6ParamsE --------------------------
	.section	.nv.info._ZN7cutlass13device_kernelIN5flash11enable_sm90INS1_16FlashAttnFwdSm90INS1_25CollectiveMainloopFwdSm90ILi2EN4cute5tupleIJNS5_1CILi1EEES8_S8_EEENS6_IJNS7_ILi128EEESA_SA_EEELi128ENS_10bfloat16_tEfNS_4arch4Sm90ELb1ELb0ELb1ELb1ELb1ELb0ELb0ELb1ELb1ELb1ELb1ELb0EEENS1_21CollectiveEpilogueFwdISB_S9_SC_SE_Li256ELb1ELb1ELb1ELb0EEENS1_36VarlenDynamicPersistentTileSchedulerILi128ELi128ELi256ELi128ELb1ELb1ELb1ELb1ELb1ELb1EEEEEEEEEvNT_6ParamsE,"",@"SHT_CUDA_INFO"
	.sectionflags	@""
	.align	4


	//----- nvinfo : EIATTR_CUDA_API_VERSION
	.align		4
        /*0000*/ 	.byte	0x04, 0x37
        /*0002*/ 	.short	(.L_270 - .L_269)
.L_269:
        /*0004*/ 	.word	0x00000082


	//----- nvinfo : EIATTR_KPARAM_INFO
	.align		4
.L_270:
        /*0008*/ 	.byte	0x04, 0x17
        /*000a*/ 	.short	(.L_272 - .L_271)
.L_271:
        /*000c*/ 	.word	0x00000000
        /*0010*/ 	.short	0x0000
        /*0012*/ 	.short	0x0070
        /*0014*/ 	.byte	0x00, 0xf0, 0x01, 0x2a


	//----- nvinfo : EIATTR_SPARSE_MMA_MASK
	.align		4
.L_272:
        /*0018*/ 	.byte	0x03, 0x50
        /*001a*/ 	.short	0x0000


	//----- nvinfo : EIATTR_MAXREG_COUNT
	.align		4
        /*001c*/ 	.byte	0x03, 0x1b
        /*001e*/ 	.short	0x00a8


	//----- nvinfo : EIATTR_NUM_BARRIERS
	.align		4
        /*0020*/ 	.byte	0x02, 0x4c
        /*0022*/ 	.byte	0x10
	.zero		1


	//----- nvinfo : EIATTR_EXTERNS
	.align		4
        /*0024*/ 	.byte	0x04, 0x0f
        /*0026*/ 	.short	(.L_274 - .L_273)


	//   ....[0]....
	.align		4
.L_273:
        /*0028*/ 	.word	index@(__assertfail)


	//----- nvinfo : EIATTR_ANNOTATIONS
	.align		4
.L_274:
        /*002c*/ 	.byte	0x04, 0x55
        /*002e*/ 	.short	(.L_276 - .L_275)


	//   ....[0]....
.L_275:
        /* <DEDUP_REMOVED lines=16> */


	//----- nvinfo : EIATTR_MERCURY_ISA_VERSION
	.align		4
.L_276:
        /*0118*/ 	.byte	0x03, 0x5f
        /*011a*/ 	.short	0x0101


	//----- nvinfo : EIATTR_UNUSED_LOAD_BYTE_OFFSET
	.align		4
        /*011c*/ 	.byte	0x04, 0x44
        /*011e*/ 	.short	(.L_278 - .L_277)


	//   ....[0]....
.L_277:
        /*0120*/ 	.word	0x00000990
        /*0124*/ 	.word	0x0000fff0


	//   ....[1]....
        /*0128*/ 	.word	0x0000ae60
        /*012c*/ 	.word	0x0000fff0


	//----- nvinfo : EIATTR_INT_WARP_WIDE_INSTR_OFFSETS
	.align		4
.L_278:
        /*0130*/ 	.byte	0x04, 0x31
        /*0132*/ 	.short	(.L_280 - .L_279)


	//   ....[0]....
.L_279:
        /*0134*/ 	.word	0x000000c0


	//   ....[1]....
        /*0138*/ 	.word	0x000000d0


	//   ....[2]....
        /*013c*/ 	.word	0x00000170


	//   ....[3]....
        /*0140*/ 	.word	0x0000f6c0


	//   ....[4]....
        /*0144*/ 	.word	0x0000f750


	//   ....[5]....
        /*0148*/ 	.word	0x00012550


	//   ....[6]....
        /*014c*/ 	.word	0x000125e0


	//----- nvinfo : EIATTR_COOP_GROUP_MASK_REGIDS
	.align		4
.L_280:
        /*0150*/ 	.byte	0x04, 0x29
        /*0152*/ 	.short	(.L_282 - .L_281)


	//   ....[0]....
.L_281:
        /*0154*/ 	.word	0xffffffff


	//   ....[1]....
        /*0158*/ 	.word	0xffffffff


	//   ....[2]....
        /*015c*/ 	.word	0xffffffff


	//   ....[3]....
        /*0160*/ 	.word	0xffffffff


	//   ....[4]....
        /*0164*/ 	.word	0xffffffff


	//   ....[5]....
        /*0168*/ 	.word	0xffffffff


	//   ....[6]....
        /*016c*/ 	.word	0xffffffff


	//   ....[7]....
        /*0170*/ 	.word	0xffffffff


	//   ....[8]....
        /*0174*/ 	.word	0xffffffff


	//   ....[9]....
        /*0178*/ 	.word	0xffffffff


	//   ....[10]....
        /*017c*/ 	.word	0xffffffff


	//   ....[11]....
        /*0180*/ 	.word	0xffffffff


	//   ....[12]....
        /*0184*/ 	.word	0xffffffff


	//   ....[13]....
        /*0188*/ 	.word	0xffffffff


	//   ....[14]....
        /*018c*/ 	.word	0xffffffff


	//   ....[15]....
        /*0190*/ 	.word	0xffffffff


	//   ....[16]....
        /*0194*/ 	.word	0xffffffff


	//   ....[17]....
        /*0198*/ 	.word	0xffffffff


	//   ....[18]....
        /*019c*/ 	.word	0xffffffff


	//   ....[19]....
        /*01a0*/ 	.word	0xffffffff


	//   ....[20]....
        /*01a4*/ 	.word	0xffffffff


	//   ....[21]....
        /*01a8*/ 	.word	0xffffffff


	//   ....[22]....
        /*01ac*/ 	.word	0xffffffff


	//   ....[23]....
        /*01b0*/ 	.word	0xffffffff


	//   ....[24]....
        /*01b4*/ 	.word	0xffffffff


	//   ....[25]....
        /*01b8*/ 	.word	0xffffffff


	//   ....[26]....
        /*01bc*/ 	.word	0xffffffff


	//   ....[27]....
        /*01c0*/ 	.word	0xffffffff


	//   ....[28]....
        /*01c4*/ 	.word	0xffffffff


	//   ....[29]....
        /*01c8*/ 	.word	0xffffffff


	//   ....[30]....
        /*01cc*/ 	.word	0xffffffff


	//   ....[31]....
        /*01d0*/ 	.word	0xffffffff


	//   ....[32]....
        /*01d4*/ 	.word	0xffffffff


	//   ....[33]....
        /*01d8*/ 	.word	0xffffffff


	//   ....[34]....
        /*01dc*/ 	.word	0xffffffff


	//   ....[35]....
        /*01e0*/ 	.word	0xffffffff


	//   ....[36]....
        /*01e4*/ 	.word	0xffffffff


	//   ....[37]....
        /*01e8*/ 	.word	0xffffffff


	//   ....[38]....
        /*01ec*/ 	.word	0xffffffff


	//   ....[39]....
        /*01f0*/ 	.word	0xffffffff


	//   ....[40]....
        /*01f4*/ 	.word	0xffffffff


	//   ....[41]....
        /*01f8*/ 	.word	0xffffffff


	//   ....[42]....
        /*01fc*/ 	.word	0xffffffff


	//   ....[43]....
        /*0200*/ 	.word	0xffffffff


	//   ....[44]....
        /*0204*/ 	.word	0xffffffff


	//   ....[45]....
        /*0208*/ 	.word	0xffffffff


	//   ....[46]....
        /*020c*/ 	.word	0xffffffff


	//   ....[47]....
        /*0210*/ 	.word	0xffffffff


	//   ....[48]....
        /*0214*/ 	.word	0xffffffff


	//   ....[49]....
        /*0218*/ 	.word	0xffffffff


	//   ....[50]....
        /*021c*/ 	.word	0xffffffff


	//   ....[51]....
        /*0220*/ 	.word	0xffffffff


	//   ....[52]....
        /*0224*/ 	.word	0xffffffff


	//   ....[53]....
        /*0228*/ 	.word	0xffffffff


	//   ....[54]....
        /*022c*/ 	.word	0xffffffff


	//   ....[55]....
        /*0230*/ 	.word	0xffffffff


	//   ....[56]....
        /*0234*/ 	.word	0xffffffff


	//   ....[57]....
        /*0238*/ 	.word	0xffffffff


	//   ....[58]....
        /*023c*/ 	.word	0xffffffff


	//   ....[59]....
        /*0240*/ 	.word	0xffffffff


	//   ....[60]....
        /*0244*/ 	.word	0xffffffff


	//   ....[61]....
        /*0248*/ 	.word	0xffffffff


	//   ....[62]....
        /*024c*/ 	.word	0xffffffff


	//   ....[63]....
        /*0250*/ 	.word	0xffffffff


	//   ....[64]....
        /*0254*/ 	.word	0xffffffff


	//   ....[65]....
        /*0258*/ 	.word	0xffffffff


	//   ....[66]....
        /*025c*/ 	.word	0xffffffff


	//   ....[67]....
        /*0260*/ 	.word	0xffffffff


	//   ....[68]....
        /*0264*/ 	.word	0xffffffff


	//   ....[69]....
        /*0268*/ 	.word	0xffffffff


	//   ....[70]....
        /*026c*/ 	.word	0xffffffff


	//   ....[71]....
        /*0270*/ 	.word	0xffffffff


	//   ....[72]....
        /*0274*/ 	.word	0xffffffff


	//   ....[73]....
        /*0278*/ 	.word	0xffffffff


	//   ....[74]....
        /*027c*/ 	.word	0xffffffff


	//   ....[75]....
        /*0280*/ 	.word	0xffffffff


	//   ....[76]....
        /*0284*/ 	.word	0xffffffff


	//   ....[77]....
        /*0288*/ 	.word	0xffffffff


	//   ....[78]....
        /*028c*/ 	.word	0xffffffff


	//   ....[79]....
        /*0290*/ 	.word	0xffffffff


	//   ....[80]....
        /*0294*/ 	.word	0xffffffff


	//   ....[81]....
        /*0298*/ 	.word	0xffffffff


	//   ....[82]....
        /*029c*/ 	.word	0xffffffff


	//   ....[83]....
        /*02a0*/ 	.word	0xffffffff


	//   ....[84]....
        /*02a4*/ 	.word	0xffffffff


	//   ....[85]....
        /*02a8*/ 	.word	0xffffffff


	//   ....[86]....
        /*02ac*/ 	.word	0xffffffff


	//   ....[87]....
        /*02b0*/ 	.word	0xffffffff


	//   ....[88]....
        /*02b4*/ 	.word	0xffffffff


	//   ....[89]....
        /*02b8*/ 	.word	0xffffffff


	//   ....[90]....
        /*02bc*/ 	.word	0xffffffff


	//   ....[91]....
        /*02c0*/ 	.word	0xffffffff


	//   ....[92]....
        /*02c4*/ 	.word	0xffffffff


	//   ....[93]....
        /*02c8*/ 	.word	0xffffffff


	//   ....[94]....
        /*02cc*/ 	.word	0xffffffff


	//   ....[95]....
        /*02d0*/ 	.word	0xffffffff


	//   ....[96]....
        /*02d4*/ 	.word	0xffffffff


	//   ....[97]....
        /*02d8*/ 	.word	0xffffffff


	//   ....[98]....
        /*02dc*/ 	.word	0xffffffff


	//   ....[99]....
        /*02e0*/ 	.word	0xffffffff


	//   ....[100]....
        /*02e4*/ 	.word	0xffffffff


	//   ....[101]....
        /*02e8*/ 	.word	0xffffffff


	//   ....[102]....
        /*02ec*/ 	.word	0xffffffff


	//   ....[103]....
        /*02f0*/ 	.word	0xffffffff


	//   ....[104]....
        /*02f4*/ 	.word	0xffffffff


	//   ....[105]....
        /*02f8*/ 	.word	0xffffffff


	//   ....[106]....
        /*02fc*/ 	.word	0xffffffff


	//   ....[107]....
        /*0300*/ 	.word	0xffffffff


	//   ....[108]....
        /*0304*/ 	.word	0xffffffff


	//   ....[109]....
        /*0308*/ 	.word	0xffffffff


	//   ....[110]....
        /*030c*/ 	.word	0xffffffff


	//   ....[111]....
        /*0310*/ 	.word	0xffffffff


	//   ....[112]....
        /*0314*/ 	.word	0xffffffff


	//   ....[113]....
        /*0318*/ 	.word	0xffffffff


	//   ....[114]....
        /*031c*/ 	.word	0xffffffff


	//   ....[115]....
        /*0320*/ 	.word	0xffffffff


	//   ....[116]....
        /*0324*/ 	.word	0xffffffff


	//   ....[117]....
        /*0328*/ 	.word	0xffffffff


	//   ....[118]....
        /*032c*/ 	.word	0xffffffff


	//   ....[119]....
        /*0330*/ 	.word	0xffffffff


	//   ....[120]....
        /*0334*/ 	.word	0xffffffff


	//   ....[121]....
        /*0338*/ 	.word	0xffffffff


	//   ....[122]....
        /*033c*/ 	.word	0xffffffff


	//   ....[123]....
        /*0340*/ 	.word	0xffffffff


	//   ....[124]....
        /*0344*/ 	.word	0xffffffff


	//   ....[125]....
        /*0348*/ 	.word	0xffffffff


	//   ....[126]....
        /*034c*/ 	.word	0xffffffff


	//   ....[127]....
        /*0350*/ 	.word	0xffffffff


	//   ....[128]....
        /*0354*/ 	.word	0xffffffff


	//   ....[129]....
        /*0358*/ 	.word	0xffffffff


	//   ....[130]....
        /*035c*/ 	.word	0xffffffff


	//   ....[131]....
        /*0360*/ 	.word	0xffffffff


	//   ....[132]....
        /*0364*/ 	.word	0xffffffff


	//   ....[133]....
        /*0368*/ 	.word	0xffffffff


	//   ....[134]....
        /*036c*/ 	.word	0xffffffff


	//   ....[135]....
        /*0370*/ 	.word	0xffffffff


	//   ....[136]....
        /*0374*/ 	.word	0xffffffff


	//   ....[137]....
        /*0378*/ 	.word	0xffffffff


	//   ....[138]....
        /*037c*/ 	.word	0xffffffff


	//   ....[139]....
        /*0380*/ 	.word	0xffffffff


	//   ....[140]....
        /*0384*/ 	.word	0xffffffff


	//   ....[141]....
        /*0388*/ 	.word	0xffffffff


	//   ....[142]....
        /*038c*/ 	.word	0xffffffff


	//   ....[143]....
        /*0390*/ 	.word	0xffffffff


	//   ....[144]....
        /*0394*/ 	.word	0xffffffff


	//   ....[145]....
        /*0398*/ 	.word	0xffffffff


	//   ....[146]....
        /*039c*/ 	.word	0xffffffff


	//   ....[147]....
        /*03a0*/ 	.word	0xffffffff


	//   ....[148]....
        /*03a4*/ 	.word	0xffffffff


	//   ....[149]....
        /*03a8*/ 	.word	0xffffffff


	//   ....[150]....
        /*03ac*/ 	.word	0xffffffff


	//   ....[151]....
        /*03b0*/ 	.word	0xffffffff


	//   ....[152]....
        /*03b4*/ 	.word	0xffffffff


	//   ....[153]....
        /*03b8*/ 	.word	0xffffffff


	//   ....[154]....
        /*03bc*/ 	.word	0xffffffff


	//   ....[155]....
        /*03c0*/ 	.word	0xffffffff


	//   ....[156]....
        /*03c4*/ 	.word	0xffffffff


	//   ....[157]....
        /*03c8*/ 	.word	0xffffffff


	//   ....[158]....
        /*03cc*/ 	.word	0xffffffff


	//   ....[159]....
        /*03d0*/ 	.word	0xffffffff


	//   ....[160]....
        /*03d4*/ 	.word	0xffffffff


	//   ....[161]....
        /*03d8*/ 	.word	0xffffffff


	//   ....[162]....
        /*03dc*/ 	.word	0xffffffff


	//   ....[163]....
        /*03e0*/ 	.word	0xffffffff


	//   ....[164]....
        /*03e4*/ 	.word	0xffffffff


	//   ....[165]....
        /*03e8*/ 	.word	0xffffffff


	//   ....[166]....
        /*03ec*/ 	.word	0xffffffff


	//   ....[167]....
        /*03f0*/ 	.word	0x0500000f


	//   ....[168]....
        /*03f4*/ 	.word	0x0500000f


	//   ....[169]....
        /*03f8*/ 	.word	0x0500000f


	//   ....[170]....
        /*03fc*/ 	.word	0x0500000f


	//   ....[171]....
        /*0400*/ 	.word	0x0500000f


	//   ....[172]....
        /*0404*/ 	.word	0x0500000f


	//   ....[173]....
        /*0408*/ 	.word	0x0500000f


	//   ....[174]....
        /*040c*/ 	.word	0x0500000f


	//   ....[175]....
        /*0410*/ 	.word	0x0500000f


	//   ....[176]....
        /*0414*/ 	.word	0x0500000f


	//   ....[177]....
        /*0418*/ 	.word	0x0500000f


	//   ....[178]....
        /*041c*/ 	.word	0x0500000f


	//   ....[179]....
        /*0420*/ 	.word	0x0500000f


	//   ....[180]....
        /*0424*/ 	.word	0x0500000f


	//   ....[181]....
        /*0428*/ 	.word	0x0500000f


	//   ....[182]....
        /*042c*/ 	.word	0x0500000f


	//   ....[183]....
        /*0430*/ 	.word	0x0500000f


	//   ....[184]....
        /*0434*/ 	.word	0x0500000f


	//   ....[185]....
        /*0438*/ 	.word	0x0500000f


	//   ....[186]....
        /*043c*/ 	.word	0x0500000f


	//   ....[187]....
        /*0440*/ 	.word	0x0500000f


	//   ....[188]....
        /*0444*/ 	.word	0x0500000f


	//   ....[189]....
        /*0448*/ 	.word	0x0500000f


	//   ....[190]....
        /*044c*/ 	.word	0x0500000f


	//   ....[191]....
        /*0450*/ 	.word	0x0500000f


	//   ....[192]....
        /*0454*/ 	.word	0x0500000f


	//   ....[193]....
        /*0458*/ 	.word	0x0500000f


	//   ....[194]....
        /*045c*/ 	.word	0x0500000f


	//   ....[195]....
        /*0460*/ 	.word	0x0500000f


	//   ....[196]....
        /*0464*/ 	.word	0x0500000f


	//   ....[197]....
        /*0468*/ 	.word	0x0500000f


	//   ....[198]....
        /*046c*/ 	.word	0x0500000f


	//   ....[199]....
        /*0470*/ 	.word	0x0500000f


	//   ....[200]....
        /*0474*/ 	.word	0x0500000f


	//   ....[201]....
        /*0478*/ 	.word	0x0500000f


	//   ....[202]....
        /*047c*/ 	.word	0x0500000f


	//   ....[203]....
        /*0480*/ 	.word	0x0500000f


	//   ....[204]....
        /*0484*/ 	.word	0x0500000f


	//   ....[205]....
        /*0488*/ 	.word	0x0500000f


	//   ....[206]....
        /*048c*/ 	.word	0x0500000f


	//   ....[207]....
        /*0490*/ 	.word	0x0500000f


	//   ....[208]....
        /*0494*/ 	.word	0x0500000f


	//   ....[209]....
        /*0498*/ 	.word	0x0500000f


	//   ....[210]....
        /*049c*/ 	.word	0x0500000f


	//   ....[211]....
        /*04a0*/ 	.word	0x0500000f


	//   ....[212]....
        /*04a4*/ 	.word	0x0500000f


	//   ....[213]....
        /*04a8*/ 	.word	0x0500000f


	//   ....[214]....
        /*04ac*/ 	.word	0x0500000f


	//   ....[215]....
        /*04b0*/ 	.word	0x0500000f


	//   ....[216]....
        /*04b4*/ 	.word	0x0500000f


	//   ....[217]....
        /*04b8*/ 	.word	0x0500000f


	//   ....[218]....
        /*04bc*/ 	.word	0x0500000f


	//   ....[219]....
        /*04c0*/ 	.word	0x0500000f


	//   ....[220]....
        /*04c4*/ 	.word	0x0500000f


	//   ....[221]....
        /*04c8*/ 	.word	0x0500000f


	//   ....[222]....
        /*04cc*/ 	.word	0x0500000f


	//   ....[223]....
        /*04d0*/ 	.word	0x0500000f


	//   ....[224]....
        /*04d4*/ 	.word	0x0500000f


	//   ....[225]....
        /*04d8*/ 	.word	0x0500000f


	//   ....[226]....
        /*04dc*/ 	.word	0x0500000f


	//   ....[227]....
        /*04e0*/ 	.word	0x0500000f


	//   ....[228]....
        /*04e4*/ 	.word	0x0500000f


	//   ....[229]....
        /*04e8*/ 	.word	0x0500000f


	//   ....[230]....
        /*04ec*/ 	.word	0x0500000f


	//   ....[231]....
        /*04f0*/ 	.word	0x0500000f


	//   ....[232]....
        /*04f4*/ 	.word	0x0500000f


	//   ....[233]....
        /*04f8*/ 	.word	0x0500000f


	//   ....[234]....
        /*04fc*/ 	.word	0x0500000f


	//   ....[235]....
        /*0500*/ 	.word	0x0500000f


	//   ....[236]....
        /*0504*/ 	.word	0x0500000f


	//   ....[237]....
        /*0508*/ 	.word	0x0500000f


	//   ....[238]....
        /*050c*/ 	.word	0x0500000f


	//   ....[239]....
        /*0510*/ 	.word	0x0500000f


	//   ....[240]....
        /*0514*/ 	.word	0x0500000f


	//   ....[241]....
        /*0518*/ 	.word	0x0500000f


	//   ....[242]....
        /*051c*/ 	.word	0x0500000f


	//   ....[243]....
        /*0520*/ 	.word	0x0500000f


	//   ....[244]....
        /*0524*/ 	.word	0x0500000f


	//   ....[245]....
        /*0528*/ 	.word	0x0500000f


	//   ....[246]....
        /*052c*/ 	.word	0x0500000f


	//   ....[247]....
        /*0530*/ 	.word	0x0500000f


	//   ....[248]....
        /*0534*/ 	.word	0x0500000f


	//   ....[249]....
        /*0538*/ 	.word	0x0500000f


	//   ....[250]....
        /*053c*/ 	.word	0x0500000f


	//   ....[251]....
        /*0540*/ 	.word	0x0500000f


	//   ....[252]....
        /*0544*/ 	.word	0x0500000f


	//   ....[253]....
        /*0548*/ 	.word	0x0500000f


	//   ....[254]....
        /*054c*/ 	.word	0x0500000f


	//   ....[255]....
        /*0550*/ 	.word	0x0500000f


	//   ....[0]....
        /*0554*/ 	.word	0x0500000f


	//   ....[1]....
        /*0558*/ 	.word	0x0500000f


	//   ....[2]....
        /*055c*/ 	.word	0x0500000f


	//   ....[3]....
        /*0560*/ 	.word	0x0500000f


	//   ....[4]....
        /*0564*/ 	.word	0x0500000f


	//   ....[5]....
        /*0568*/ 	.word	0x0500000f


	//   ....[6]....
        /*056c*/ 	.word	0x0500000f


	//   ....[7]....
        /*0570*/ 	.word	0x0500000f


	//   ....[8]....
        /*0574*/ 	.word	0x0500000f


	//   ....[9]....
        /*0578*/ 	.word	0x0500000f


	//   ....[10]....
        /*057c*/ 	.word	0x0500000f


	//----- nvinfo : EIATTR_COOP_GROUP_INSTR_OFFSETS
	.align		4
.L_282:
        /*0580*/ 	.byte	0x04, 0x28
        /*0582*/ 	.short	(.L_284 - .L_283)


	//   ....[0]....
.L_283:
        /*0584*/ 	.word	0x00000080


	//   ....[1]....
        /*0588*/ 	.word	0x00000090


	//   ....[2]....
        /*058c*/ 	.word	0x000002d0


	//   ....[3]....
        /*0590*/ 	.word	0x00000430


	//   ....[4]....
        /*0594*/ 	.word	0x00000550


	//   ....[5]....
        /*0598*/ 	.word	0x000006b0


	//   ....[6]....
        /*059c*/ 	.word	0x00001ad0


	//   ....[7]....
        /*05a0*/ 	.word	0x000023e0


	//   ....[8]....
        /*05a4*/ 	.word	0x00002870


	//   ....[9]....
        /*05a8*/ 	.word	0x00003240


	//   ....[10]....
        /*05ac*/ 	.word	0x000032a0


	//   ....[11]....
        /*05b0*/ 	.word	0x00003d10


	//   ....[12]....
        /*05b4*/ 	.word	0x00003d70


	//   ....[13]....
        /*05b8*/ 	.word	0x00005380


	//   ....[14]....
        /*05bc*/ 	.word	0x00005dd0


	//   ....[15]....
        /*05c0*/ 	.word	0x00005f70


	//   ....[16]....
        /*05c4*/ 	.word	0x00006040


	//   ....[17]....
        /*05c8*/ 	.word	0x000069b0


	//   ....[18]....
        /*05cc*/ 	.word	0x00006a00


	//   ....[19]....
        /*05d0*/ 	.word	0x00009030


	//   ....[20]....
        /*05d4*/ 	.word	0x00009040


	//   ....[21]....
        /*05d8*/ 	.word	0x00009070


	//   ....[22]....
        /*05dc*/ 	.word	0x00009080


	//   ....[23]....
        /*05e0*/ 	.word	0x0000a510


	//   ....[24]....
        /*05e4*/ 	.word	0x0000a540


	//   ....[25]....
        /*05e8*/ 	.word	0x0000a610


	//   ....[26]....
        /*05ec*/ 	.word	0x0000a620


	//   ....[27]....
        /*05f0*/ 	.word	0x0000b990


	//   ....[28]....
        /*05f4*/ 	.word	0x0000b9d0


	//   ....[29]....
        /*05f8*/ 	.word	0x0000ba00


	//   ....[30]....
        /*05fc*/ 	.word	0x0000ba30


	//   ....[31]....
        /*0600*/ 	.word	0x0000c0e0


	//   ....[32]....
        /*0604*/ 	.word	0x0000c120


	//   ....[33]....
        /*0608*/ 	.word	0x0000c1f0


	//   ....[34]....
        /*060c*/ 	.word	0x0000c210


	//   ....[35]....
        /*0610*/ 	.word	0x0000c2d0


	//   ....[36]....
        /*0614*/ 	.word	0x0000c2f0


	//   ....[37]....
        /*0618*/ 	.word	0x0000c3c0


	//   ....[38]....
        /*061c*/ 	.word	0x0000c3e0


	//   ....[39]....
        /*0620*/ 	.word	0x0000c790


	//   ....[40]....
        /*0624*/ 	.word	0x0000c7a0


	//   ....[41]....
        /*0628*/ 	.word	0x0000cbd0


	//   ....[42]....
        /*062c*/ 	.word	0x0000cbe0


	//   ....[43]....
        /*0630*/ 	.word	0x0000d8d0


	//   ....[44]....
        /*0634*/ 	.word	0x0000d900


	//   ....[45]....
        /*0638*/ 	.word	0x0000d9d0


	//   ....[46]....
        /*063c*/ 	.word	0x0000d9f0


	//   ....[47]....
        /*0640*/ 	.word	0x0000dab0


	//   ....[48]....
        /*0644*/ 	.word	0x0000dad0


	//   ....[49]....
        /*0648*/ 	.word	0x0000dba0


	//   ....[50]....
        /*064c*/ 	.word	0x0000dbc0


	//   ....[51]....
        /*0650*/ 	.word	0x0000dd00


	//   ....[52]....
        /*0654*/ 	.word	0x0000df10


	//   ....[53]....
        /*0658*/ 	.word	0x0000df40


	//   ....[54]....
        /*065c*/ 	.word	0x0000df70


	//   ....[55]....
        /*0660*/ 	.word	0x0000dfa0


	//   ....[56]....
        /*0664*/ 	.word	0x0000dfd0


	//   ....[57]....
        /*0668*/ 	.word	0x0000e000


	//   ....[58]....
        /*066c*/ 	.word	0x0000e170


	//   ....[59]....
        /*0670*/ 	.word	0x0000e1a0


	//   ....[60]....
        /*0674*/ 	.word	0x0000e1d0


	//   ....[61]....
        /*0678*/ 	.word	0x0000e200


	//   ....[62]....
        /*067c*/ 	.word	0x0000e230


	//   ....[63]....
        /*0680*/ 	.word	0x0000e260


	//   ....[64]....
        /*0684*/ 	.word	0x0000e2f0


	//   ....[65]....
        /*0688*/ 	.word	0x0000e320


	//   ....[66]....
        /*068c*/ 	.word	0x0000e330


	//   ....[67]....
        /*0690*/ 	.word	0x0000e370


	//   ....[68]....
        /*0694*/ 	.word	0x000101c0


	//   ....[69]....
        /*0698*/ 	.word	0x000101e0


	//   ....[70]....
        /*069c*/ 	.word	0x00010280


	//   ....[71]....
        /*06a0*/ 	.word	0x000102a0


	//   ....[72]....
        /*06a4*/ 	.word	0x00010330


	//   ....[73]....
        /*06a8*/ 	.word	0x00010350


	//   ....[74]....
        /*06ac*/ 	.word	0x000103e0


	//   ....[75]....
        /*06b0*/ 	.word	0x00010400


	//   ....[76]....
        /*06b4*/ 	.word	0x00010490


	//   ....[77]....
        /*06b8*/ 	.word	0x000104b0


	//   ....[78]....
        /*06bc*/ 	.word	0x00010540


	//   ....[79]....
        /*06c0*/ 	.word	0x00010560


	//   ....[80]....
        /*06c4*/ 	.word	0x000105f0


	//   ....[81]....
        /*06c8*/ 	.word	0x00010610


	//   ....[82]....
        /*06cc*/ 	.word	0x00010620


	//   ....[83]....
        /*06d0*/ 	.word	0x000106a0


	//   ....[84]....
        /*06d4*/ 	.word	0x00010dd0


	//   ....[85]....
        /*06d8*/ 	.word	0x00010e00


	//   ....[86]....
        /*06dc*/ 	.word	0x00010e60


	//   ....[87]....
        /*06e0*/ 	.word	0x00010eb0


	//   ....[88]....
        /*06e4*/ 	.word	0x00010f00


	//   ....[89]....
        /*06e8*/ 	.word	0x00010f50


	//   ....[90]....
        /*06ec*/ 	.word	0x00010fa0


	//   ....[91]....
        /*06f0*/ 	.word	0x00010ff0


	//   ....[92]....
        /*06f4*/ 	.word	0x00011030


	//   ....[93]....
        /*06f8*/ 	.word	0x00011090


	//   ....[94]....
        /*06fc*/ 	.word	0x000110e0


	//   ....[95]....
        /*0700*/ 	.word	0x00011130


	//   ....[96]....
        /*0704*/ 	.word	0x00011170


	//   ....[97]....
        /*0708*/ 	.word	0x000111c0


	//   ....[98]....
        /*070c*/ 	.word	0x000111e0


	//   ....[99]....
        /*0710*/ 	.word	0x00011220


	//   ....[100]....
        /*0714*/ 	.word	0x00011940


	//   ....[101]....
        /*0718*/ 	.word	0x00011970


	//   ....[102]....
        /*071c*/ 	.word	0x000119d0


	//   ....[103]....
        /*0720*/ 	.word	0x000119e0


	//   ....[104]....
        /*0724*/ 	.word	0x00011a30


	//   ....[105]....
        /*0728*/ 	.word	0x00011a40


	//   ....[106]....
        /*072c*/ 	.word	0x00011a90


	//   ....[107]....
        /*0730*/ 	.word	0x00011aa0


	//   ....[108]....
        /*0734*/ 	.word	0x00011af0


	//   ....[109]....
        /*0738*/ 	.word	0x00011b00


	//   ....[110]....
        /*073c*/ 	.word	0x00011b50


	//   ....[111]....
        /*0740*/ 	.word	0x00011b60


	//   ....[112]....
        /*0744*/ 	.word	0x00011bb0


	//   ....[113]....
        /*0748*/ 	.word	0x00011bc0


	//   ....[114]....
        /*074c*/ 	.word	0x00011bd0


	//   ....[115]....
        /*0750*/ 	.word	0x00011c20


	//   ....[116]....
        /*0754*/ 	.word	0x00011e70


	//   ....[117]....
        /*0758*/ 	.word	0x00011e90


	//   ....[118]....
        /*075c*/ 	.word	0x00011ea0


	//   ....[119]....
        /*0760*/ 	.word	0x00011f10


	//   ....[120]....
        /*0764*/ 	.word	0x00011f20


	//   ....[121]....
        /*0768*/ 	.word	0x00011f90


	//   ....[122]....
        /*076c*/ 	.word	0x00011fa0


	//   ....[123]....
        /*0770*/ 	.word	0x00012010


	//   ....[124]....
        /*0774*/ 	.word	0x00012020


	//   ....[125]....
        /*0778*/ 	.word	0x00012090


	//   ....[126]....
        /*077c*/ 	.word	0x000120a0


	//   ....[127]....
        /*0780*/ 	.word	0x00012110


	//   ....[128]....
        /*0784*/ 	.word	0x00012120


	//   ....[129]....
        /*0788*/ 	.word	0x00012190


	//   ....[130]....
        /*078c*/ 	.word	0x000121a0


	//   ....[131]....
        /*0790*/ 	.word	0x000121b0


	//   ....[132]....
        /*0794*/ 	.word	0x00012720


	//   ....[133]....
        /*0798*/ 	.word	0x00012760


	//   ....[134]....
        /*079c*/ 	.word	0x000127a0


	//   ....[135]....
        /*07a0*/ 	.word	0x000127c0


	//   ....[136]....
        /*07a4*/ 	.word	0x000127d0


	//   ....[137]....
        /*07a8*/ 	.word	0x000127f0


	//   ....[138]....
        /*07ac*/ 	.word	0x00012860


	//   ....[139]....
        /*07b0*/ 	.word	0x00012880


	//   ....[140]....
        /*07b4*/ 	.word	0x000128e0


	//   ....[141]....
        /*07b8*/ 	.word	0x00012900


	//   ....[142]....
        /*07bc*/ 	.word	0x00012960


	//   ....[143]....
        /*07c0*/ 	.word	0x00012980


	//   ....[144]....
        /*07c4*/ 	.word	0x000129e0


	//   ....[145]....
        /*07c8*/ 	.word	0x00012a00


	//   ....[146]....
        /*07cc*/ 	.word	0x00012a50


	//   ....[147]....
        /*07d0*/ 	.word	0x00012a70


	//   ....[148]....
        /*07d4*/ 	.word	0x00012ec0


	//   ....[149]....
        /*07d8*/ 	.word	0x00012ed0


	//   ....[150]....
        /*07dc*/ 	.word	0x00012f10


	//   ....[151]....
        /*07e0*/ 	.word	0x00012f50


	//   ....[152]....
        /*07e4*/ 	.word	0x00012f80


	//   ....[153]....
        /*07e8*/ 	.word	0x00012fb0


	//   ....[154]....
        /*07ec*/ 	.word	0x00012fe0


	//   ....[155]....
        /*07f0*/ 	.word	0x00013010


	//   ....[156]....
        /*07f4*/ 	.word	0x000131c0


	//   ....[157]....
        /*07f8*/ 	.word	0x000131f0


	//   ....[158]....
        /*07fc*/ 	.word	0x00013220


	//   ....[159]....
        /*0800*/ 	.word	0x00013250


	//   ....[160]....
        /*0804*/ 	.word	0x00013280


	//   ....[161]....
        /*0808*/ 	.word	0x000132b0


	//   ....[162]....
        /*080c*/ 	.word	0x00013370


	//   ....[163]....
        /*0810*/ 	.word	0x00013390


	//   ....[164]....
        /*0814*/ 	.word	0x000133b0


	//   ....[165]....
        /*0818*/ 	.word	0x00013410


	//   ....[166]....
        /*081c*/ 	.word	0x00013e30


	//   ....[167]....
        /*0820*/ 	.word	0x000143f0


	//   ....[168]....
        /*0824*/ 	.word	0x000144e0


	//   ....[169]....
        /*0828*/ 	.word	0x00014580


	//   ....[170]....
        /*082c*/ 	.word	0x000145e0


	//   ....[171]....
        /*0830*/ 	.word	0x000146f0


	//   ....[172]....
        /*0834*/ 	.word	0x00014750


	//   ....[173]....
        /*0838*/ 	.word	0x00014850


	//   ....[174]....
        /*083c*/ 	.word	0x000148c0


	//   ....[175]....
        /*0840*/ 	.word	0x000149c0


	//   ....[176]....
        /*0844*/ 	.word	0x00014a30


	//   ....[177]....
        /*0848*/ 	.word	0x00014b30


	//   ....[178]....
        /*084c*/ 	.word	0x00014ba0


	//   ....[179]....
        /*0850*/ 	.word	0x00014ca0


	//   ....[180]....
        /*0854*/ 	.word	0x00014d10


	//   ....[181]....
        /*0858*/ 	.word	0x00014e10


	//   ....[182]....
        /*085c*/ 	.word	0x00014e80


	//   ....[183]....
        /*0860*/ 	.word	0x00014f20


	//   ....[184]....
        /*0864*/ 	.word	0x00015020


	//   ....[185]....
        /*0868*/ 	.word	0x00015090


	//   ....[186]....
        /*086c*/ 	.word	0x00015110


	//   ....[187]....
        /*0870*/ 	.word	0x000151d0


	//   ....[188]....
        /*0874*/ 	.word	0x00015250


	//   ....[189]....
        /*0878*/ 	.word	0x00015320


	//   ....[190]....
        /*087c*/ 	.word	0x000153a0


	//   ....[191]....
        /*0880*/ 	.word	0x00015470


	//   ....[192]....
        /*0884*/ 	.word	0x000154f0


	//   ....[193]....
        /*0888*/ 	.word	0x000155c0


	//   ....[194]....
        /*088c*/ 	.word	0x00015640


	//   ....[195]....
        /*0890*/ 	.word	0x00015710


	//   ....[196]....
        /*0894*/ 	.word	0x00015790


	//   ....[197]....
        /*0898*/ 	.word	0x00015850


	//   ....[198]....
        /*089c*/ 	.word	0x000158d0


	//   ....[199]....
        /*08a0*/ 	.word	0x00015980


	//   ....[200]....
        /*08a4*/ 	.word	0x00015ab0


	//   ....[201]....
        /*08a8*/ 	.word	0x00015b50


	//   ....[202]....
        /*08ac*/ 	.word	0x00015bc0


	//   ....[203]....
        /*08b0*/ 	.word	0x00015c80


	//   ....[204]....
        /*08b4*/ 	.word	0x00015ce0


	//   ....[205]....
        /*08b8*/ 	.word	0x00015da0


	//   ....[206]....
        /*08bc*/ 	.word	0x00015e00


	//   ....[207]....
        /*08c0*/ 	.word	0x00015ec0


	//   ....[208]....
        /*08c4*/ 	.word	0x00015f20


	//   ....[209]....
        /*08c8*/ 	.word	0x00015fe0


	//   ....[210]....
        /*08cc*/ 	.word	0x00016040


	//   ....[211]....
        /*08d0*/ 	.word	0x00016100


	//   ....[212]....
        /*08d4*/ 	.word	0x00016160


	//   ....[213]....
        /*08d8*/ 	.word	0x00016220


	//   ....[214]....
        /*08dc*/ 	.word	0x00016280


	//   ....[215]....
        /*08e0*/ 	.word	0x00016340


	//   ....[216]....
        /*08e4*/ 	.word	0x00016430


	//   ....[217]....
        /*08e8*/ 	.word	0x000164d0


	//   ....[218]....
        /*08ec*/ 	.word	0x00016530


	//   ....[219]....
        /*08f0*/ 	.word	0x00016610


	//   ....[220]....
        /*08f4*/ 	.word	0x00016670


	//   ....[221]....
        /*08f8*/ 	.word	0x00016750


	//   ....[222]....
        /*08fc*/ 	.word	0x000167b0


	//   ....[223]....
        /*0900*/ 	.word	0x00016890


	//   ....[224]....
        /*0904*/ 	.word	0x000168f0


	//   ....[225]....
        /*0908*/ 	.word	0x000169d0


	//   ....[226]....
        /*090c*/ 	.word	0x00016a30


	//   ....[227]....
        /*0910*/ 	.word	0x00016b10


	//   ....[228]....
        /*0914*/ 	.word	0x00016b70


	//   ....[229]....
        /*0918*/ 	.word	0x00016c50


	//   ....[230]....
        /*091c*/ 	.word	0x00016cb0


	//   ....[231]....
        /*0920*/ 	.word	0x00016d80


	//   ....[232]....
        /*0924*/ 	.word	0x00016ea0


	//   ....[233]....
        /*0928*/ 	.word	0x00016f50


	//   ....[234]....
        /*092c*/ 	.word	0x00017000


	//   ....[235]....
        /*0930*/ 	.word	0x000170d0


	//   ....[236]....
        /*0934*/ 	.word	0x00017130


	//   ....[237]....
        /*0938*/ 	.word	0x00017210


	//   ....[238]....
        /*093c*/ 	.word	0x00017270


	//   ....[239]....
        /*0940*/ 	.word	0x00017340


	//   ....[240]....
        /*0944*/ 	.word	0x000173a0


	//   ....[241]....
        /*0948*/ 	.word	0x00017470


	//   ....[242]....
        /*094c*/ 	.word	0x000174d0


	//   ....[243]....
        /*0950*/ 	.word	0x000175b0


	//   ....[244]....
        /*0954*/ 	.word	0x00017610


	//   ....[245]....
        /*0958*/ 	.word	0x000176e0


	//   ....[246]....
        /*095c*/ 	.word	0x00017740


	//   ....[247]....
        /*0960*/ 	.word	0x00017800


	//   ....[248]....
        /*0964*/ 	.word	0x00017890


	//   ....[249]....
        /*0968*/ 	.word	0x00017930


	//   ....[250]....
        /*096c*/ 	.word	0x00017aa0


	//   ....[251]....
        /*0970*/ 	.word	0x00017b10


	//   ....[252]....
        /*0974*/ 	.word	0x00017b90


	//   ....[253]....
        /*0978*/ 	.word	0x00017c00


	//   ....[254]....
        /*097c*/ 	.word	0x00017c70


	//   ....[255]....
        /*0980*/ 	.word	0x00017cf0


	//   ....[0]....
        /*0984*/ 	.word	0x00017d70


	//   ....[1]....
        /*0988*/ 	.word	0x00017e00


	//   ....[2]....
        /*098c*/ 	.word	0x00017e70


	//   ....[3]....
        /*0990*/ 	.word	0x00017ee0


	//   ....[4]....
        /*0994*/ 	.word	0x00017f50


	//   ....[5]....
        /*0998*/ 	.word	0x00017fd0


	//   ....[6]....
        /*099c*/ 	.word	0x00018040


	//   ....[7]....
        /*09a0*/ 	.word	0x000180d0


	//   ....[8]....
        /*09a4*/ 	.word	0x00018130


	//   ....[9]....
        /*09a8*/ 	.word	0x000181c0


	//   ....[10]....
        /*09ac*/ 	.word	0x000182f0


	//----- nvinfo : EIATTR_REG_RECONFIG
	.align		4
.L_284:
        /*09b0*/ 	.byte	0x01, 0x54
	.zero		2


	//----- nvinfo : EIATTR_SYSCALL_OFFSETS
	.align		4
        /*09b4*/ 	.byte	0x04, 0x46
        /*09b6*/ 	.short	(.L_286 - .L_285)


	//   ....[0]....
.L_285:
        /*09b8*/ 	.word	0x00001cb0


	//   ....[1]....
        /*09bc*/ 	.word	0x0000f8b0


	//   ....[2]....
        /*09c0*/ 	.word	0x0000fa00


	//   ....[3]....
        /*09c4*/ 	.word	0x0000faf0


	//   ....[4]....
        /*09c8*/ 	.word	0x00010a40


	//----- nvinfo : EIATTR_MBARRIER_INSTR_OFFSETS
	.align		4
.L_286:
        /*09cc*/ 	.byte	0x04, 0x39
        /*09ce*/ 	.short	(.L_288 - .L_287)


	//   ....[0]....
.L_287:
        /*09d0*/ 	.word	0x00000180
        /*09d4*/ 	.word	0x000000ff
        /*09d8*/ 	.word	0x00028800
        /*09dc*/ 	.short	0x0100
        /*09de*/ 	.byte	0x08
	.zero		1


	//   ....[1]....
        /*09e0*/ 	.word	0x00000190
        /*09e4*/ 	.word	0x000000ff
        /*09e8*/ 	.word	0x00028820
        /*09ec*/ 	.short	0x0100
        /*09ee*/ 	.byte	0x08
	.zero		1


	//   ....[2]....
        /*09f0*/ 	.word	0x00000280
        /*09f4*/ 	.word	0x000000ff
        /*09f8*/ 	.word	0x00028830
        /*09fc*/ 	.short	0x0100
        /*09fe*/ 	.byte	0x08
	.zero		1


	//   ....[3]....
        /*0a00*/ 	.word	0x00000290
        /*0a04*/ 	.word	0x000000ff
        /*0a08*/ 	.word	0x00028840
        /*0a0c*/ 	.short	0x0100
        /*0a0e*/ 	.byte	0x08
	.zero		1


	//   ....[4]....
        /*0a10*/ 	.word	0x000002a0
        /*0a14*/ 	.word	0x000000ff
        /*0a18*/ 	.word	0x00028838
        /*0a1c*/ 	.short	0x0100
        /*0a1e*/ 	.byte	0x08
	.zero		1


	//   ....[5]....
        /*0a20*/ 	.word	0x000002b0
        /*0a24*/ 	.word	0x000000ff
        /*0a28*/ 	.word	0x00028848
        /*0a2c*/ 	.short	0x0100
        /*0a2e*/ 	.byte	0x08
	.zero		1


	//   ....[6]....
        /*0a30*/ 	.word	0x000003e0
        /*0a34*/ 	.word	0x000000ff
        /*0a38*/ 	.word	0x00028850
        /*0a3c*/ 	.short	0x0100
        /*0a3e*/ 	.byte	0x08
	.zero		1


	//   ....[7]....
        /*0a40*/ 	.word	0x000003f0
        /*0a44*/ 	.word	0x000000ff
        /*0a48*/ 	.word	0x00028860
        /*0a4c*/ 	.short	0x0100
        /*0a4e*/ 	.byte	0x08
	.zero		1


	//   ....[8]....
        /*0a50*/ 	.word	0x00000400
        /*0a54*/ 	.word	0x000000ff
        /*0a58*/ 	.word	0x00028858
        /*0a5c*/ 	.short	0x0100
        /*0a5e*/ 	.byte	0x08
	.zero		1


	//   ....[9]....
        /*0a60*/ 	.word	0x00000410
        /*0a64*/ 	.word	0x000000ff
        /*0a68*/ 	.word	0x00028868
        /*0a6c*/ 	.short	0x0100
        /*0a6e*/ 	.byte	0x08
	.zero		1


	//   ....[10]....
        /*0a70*/ 	.word	0x00000500
        /*0a74*/ 	.word	0x000000ff
        /*0a78*/ 	.word	0x00028870
        /*0a7c*/ 	.short	0x0100
        /*0a7e*/ 	.byte	0x06
	.zero		1


	//   ....[11]....
        /*0a80*/ 	.word	0x00000510
        /*0a84*/ 	.word	0x000000ff
        /*0a88*/ 	.word	0x00028880
        /*0a8c*/ 	.short	0x0100
        /*0a8e*/ 	.byte	0x06
	.zero		1


	//   ....[12]....
        /*0a90*/ 	.word	0x00000520
        /*0a94*/ 	.word	0x000000ff
        /*0a98*/ 	.word	0x00028878
        /*0a9c*/ 	.short	0x0100
        /*0a9e*/ 	.byte	0x06
	.zero		1


	//   ....[13]....
        /*0aa0*/ 	.word	0x00000530
        /*0aa4*/ 	.word	0x000000ff
        /*0aa8*/ 	.word	0x00028888
        /*0aac*/ 	.short	0x0100
        /*0aae*/ 	.byte	0x06
	.zero		1


	//   ....[14]....
        /*0ab0*/ 	.word	0x00000660
        /*0ab4*/ 	.word	0x000000ff
        /*0ab8*/ 	.word	0x00028890
        /*0abc*/ 	.short	0x0100
        /*0abe*/ 	.byte	0x08
	.zero		1


	//   ....[15]....
        /*0ac0*/ 	.word	0x00000670
        /*0ac4*/ 	.word	0x000000ff
        /*0ac8*/ 	.word	0x000288a0
        /*0acc*/ 	.short	0x0100
        /*0ace*/ 	.byte	0x08
	.zero		1


	//   ....[16]....
        /*0ad0*/ 	.word	0x00000680
        /*0ad4*/ 	.word	0x000000ff
        /*0ad8*/ 	.word	0x00028898
        /*0adc*/ 	.short	0x0100
        /*0ade*/ 	.byte	0x08
	.zero		1


	//   ....[17]....
        /*0ae0*/ 	.word	0x00000690
        /*0ae4*/ 	.word	0x000000ff
        /*0ae8*/ 	.word	0x000288a8
        /*0aec*/ 	.short	0x0100
        /*0aee*/ 	.byte	0x08
	.zero		1


	//   ....[18]....
        /*0af0*/ 	.word	0x000007d0
        /*0af4*/ 	.word	0x000000ff
        /*0af8*/ 	.word	0x000288b0
        /*0afc*/ 	.short	0x0100
        /*0afe*/ 	.byte	0x08
	.zero		1


	//   ....[19]....
        /*0b00*/ 	.word	0x000007e0
        /*0b04*/ 	.word	0x000000ff
        /*0b08*/ 	.word	0x000288c0
        /*0b0c*/ 	.short	0x0100
        /*0b0e*/ 	.byte	0x08
	.zero		1


	//   ....[20]....
        /*0b10*/ 	.word	0x000007f0
        /*0b14*/ 	.word	0x000000ff
        /*0b18*/ 	.word	0x000288b8
        /*0b1c*/ 	.short	0x0100
        /*0b1e*/ 	.byte	0x08
	.zero		1


	//   ....[21]....
        /*0b20*/ 	.word	0x00000800
        /*0b24*/ 	.word	0x000000ff
        /*0b28*/ 	.word	0x000288c8
        /*0b2c*/ 	.short	0x0100
        /*0b2e*/ 	.byte	0x08
	.zero		1


	//   ....[22]....
        /*0b30*/ 	.word	0x00001d30
        /*0b34*/ 	.word	0x000000ff
        /*0b38*/ 	.word	0x00028800
        /*0b3c*/ 	.short	0x010a
        /*0b3e*/ 	.byte	0x28
	.zero		1


	//   ....[23]....
        /*0b40*/ 	.word	0x00001db0
        /*0b44*/ 	.word	0x00000000
        /*0b48*/ 	.word	0x00028830
        /*0b4c*/ 	.short	0x010a
        /*0b4e*/ 	.byte	0x3f
	.zero		1


	//   ....[24]....
        /*0b50*/ 	.word	0x00001df0
        /*0b54*/ 	.word	0x00000000
        /*0b58*/ 	.word	0x00028830
        /*0b5c*/ 	.short	0x010a
        /*0b5e*/ 	.byte	0x3f
	.zero		1


	//   ....[25]....
        /*0b60*/ 	.word	0x00002c70
        /*0b64*/ 	.word	0x000000ff
        /*0b68*/ 	.word	0x00000000
        /*0b6c*/ 	.short	0x0101
        /*0b6e*/ 	.byte	0x06
	.zero		1


	//   ....[26]....
        /*0b70*/ 	.word	0x00004a60
        /*0b74*/ 	.word	0x000000ff
        /*0b78*/ 	.word	0x00028830
        /*0b7c*/ 	.short	0x010a
        /*0b7e*/ 	.byte	0x0a
	.zero		1


	//   ....[27]....
        /*0b80*/ 	.word	0x00004aa0
        /*0b84*/ 	.word	0x000000ff
        /*0b88*/ 	.word	0x00028830
        /*0b8c*/ 	.short	0x010a
        /*0b8e*/ 	.byte	0x0a
	.zero		1


	//   ....[28]....
        /*0b90*/ 	.word	0x00004e20
        /*0b94*/ 	.word	0x000000ff
        /*0b98*/ 	.word	0x00028850
        /*0b9c*/ 	.short	0x010a
        /*0b9e*/ 	.byte	0x0a
	.zero		1


	//   ....[29]....
        /*0ba0*/ 	.word	0x00004e60
        /*0ba4*/ 	.word	0x000000ff
        /*0ba8*/ 	.word	0x00028850
        /*0bac*/ 	.short	0x010a
        /*0bae*/ 	.byte	0x0a
	.zero		1


	//   ....[30]....
        /*0bb0*/ 	.word	0x000059a0
        /*0bb4*/ 	.word	0x000000ff
        /*0bb8*/ 	.word	0x00000000
        /*0bbc*/ 	.short	0x0101
        /*0bbe*/ 	.byte	0x06
	.zero		1


	//   ....[31]....
        /*0bc0*/ 	.word	0x000075c0
        /*0bc4*/ 	.word	0x000000ff
        /*0bc8*/ 	.word	0x00000000
        /*0bcc*/ 	.short	0x0101
        /*0bce*/ 	.byte	0x05
	.zero		1


	//   ....[32]....
        /*0bd0*/ 	.word	0x00007cc0
        /*0bd4*/ 	.word	0x000000ff
        /*0bd8*/ 	.word	0x00028830
        /*0bdc*/ 	.short	0x010a
        /*0bde*/ 	.byte	0x0a
	.zero		1


	//   ....[33]....
        /*0be0*/ 	.word	0x00007d00
        /*0be4*/ 	.word	0x000000ff
        /*0be8*/ 	.word	0x00028830
        /*0bec*/ 	.short	0x010a
        /*0bee*/ 	.byte	0x0a
	.zero		1


	//   ....[34]....
        /*0bf0*/ 	.word	0x00008050
        /*0bf4*/ 	.word	0x000000ff
        /*0bf8*/ 	.word	0x00028850
        /*0bfc*/ 	.short	0x010a
        /*0bfe*/ 	.byte	0x0a
	.zero		1


	//   ....[35]....
        /*0c00*/ 	.word	0x00008090
        /*0c04*/ 	.word	0x000000ff
        /*0c08*/ 	.word	0x00028850
        /*0c0c*/ 	.short	0x010a
        /*0c0e*/ 	.byte	0x0a
	.zero		1


	//   ....[36]....
        /*0c10*/ 	.word	0x000088e0
        /*0c14*/ 	.word	0x000000ff
        /*0c18*/ 	.word	0x00000000
        /*0c1c*/ 	.short	0x0101
        /*0c1e*/ 	.byte	0x06
	.zero		1


	//   ....[37]....
        /*0c20*/ 	.word	0x00009e80
        /*0c24*/ 	.word	0x000000ff
        /*0c28*/ 	.word	0x00000000
        /*0c2c*/ 	.short	0x0101
        /*0c2e*/ 	.byte	0x05
	.zero		1


	//   ....[38]....
        /*0c30*/ 	.word	0x0000a480
        /*0c34*/ 	.word	0x000000ff
        /*0c38*/ 	.word	0x00028850
        /*0c3c*/ 	.short	0x010a
        /*0c3e*/ 	.byte	0x05
	.zero		1


	//   ....[39]....
        /*0c40*/ 	.word	0x0000a4c0
        /*0c44*/ 	.word	0x000000ff
        /*0c48*/ 	.word	0x00028850
        /*0c4c*/ 	.short	0x010a
        /*0c4e*/ 	.byte	0x05
	.zero		1


	//   ....[40]....
        /*0c50*/ 	.word	0x0000aa40
        /*0c54*/ 	.word	0x000000ff
        /*0c58*/ 	.word	0x00000000
        /*0c5c*/ 	.short	0x0101
        /*0c5e*/ 	.byte	0x04
	.zero		1


	//   ....[41]....
        /*0c60*/ 	.word	0x0000c100
        /*0c64*/ 	.word	0x00000014
        /*0c68*/ 	.word	0x00000000
        /*0c6c*/ 	.short	0x0101
        /*0c6e*/ 	.byte	0x3f
	.zero		1


	//   ....[42]....
        /*0c70*/ 	.word	0x0000c590
        /*0c74*/ 	.word	0x00000014
        /*0c78*/ 	.word	0x00000000
        /*0c7c*/ 	.short	0x0101
        /*0c7e*/ 	.byte	0x3f
	.zero		1


	//   ....[43]....
        /*0c80*/ 	.word	0x0000fff0
        /*0c84*/ 	.word	0x00000007
        /*0c88*/ 	.word	0x00028840
        /*0c8c*/ 	.short	0x010a
        /*0c8e*/ 	.byte	0x3f
	.zero		1


	//   ....[44]....
        /*0c90*/ 	.word	0x00010750
        /*0c94*/ 	.word	0x00000007
        /*0c98*/ 	.word	0x00028830
        /*0c9c*/ 	.short	0x0107
        /*0c9e*/ 	.byte	0x3f
	.zero		1


	//   ....[45]....
        /*0ca0*/ 	.word	0x00010810
        /*0ca4*/ 	.word	0x00000007
        /*0ca8*/ 	.word	0x00028830
        /*0cac*/ 	.short	0x0101
        /*0cae*/ 	.byte	0x3f
	.zero		1


	//   ....[46]....
        /*0cb0*/ 	.word	0x00011310
        /*0cb4*/ 	.word	0x00000016
        /*0cb8*/ 	.word	0x00028800
        /*0cbc*/ 	.short	0x0107
        /*0cbe*/ 	.byte	0x3f
	.zero		1


	//   ....[47]....
        /*0cc0*/ 	.word	0x00011420
        /*0cc4*/ 	.word	0x00000016
        /*0cc8*/ 	.word	0x00028800
        /*0ccc*/ 	.short	0x0101
        /*0cce*/ 	.byte	0x3f
	.zero		1


	//   ....[48]....
        /*0cd0*/ 	.word	0x00011440
        /*0cd4*/ 	.word	0x00000016
        /*0cd8*/ 	.word	0x00028820
        /*0cdc*/ 	.short	0x010a
        /*0cde*/ 	.byte	0x3f
	.zero		1


	//   ....[49]....
        /*0ce0*/ 	.word	0x000117b0
        /*0ce4*/ 	.word	0x00000006
        /*0ce8*/ 	.word	0x00028840
        /*0cec*/ 	.short	0x010a
        /*0cee*/ 	.byte	0x3f
	.zero		1


	//   ....[50]....
        /*0cf0*/ 	.word	0x00011cb0
        /*0cf4*/ 	.word	0x00000006
        /*0cf8*/ 	.word	0x00028830
        /*0cfc*/ 	.short	0x0107
        /*0cfe*/ 	.byte	0x3f
	.zero		1


	//   ....[51]....
        /*0d00*/ 	.word	0x00011d60
        /*0d04*/ 	.word	0x00000006
        /*0d08*/ 	.word	0x00028830
        /*0d0c*/ 	.short	0x0101
        /*0d0e*/ 	.byte	0x3f
	.zero		1


	//   ....[52]....
        /*0d10*/ 	.word	0x00011dd0
        /*0d14*/ 	.word	0x00000006
        /*0d18*/ 	.word	0x00028860
        /*0d1c*/ 	.short	0x010a
        /*0d1e*/ 	.byte	0x3f
	.zero		1


	//   ....[53]....
        /*0d20*/ 	.word	0x00012360
        /*0d24*/ 	.word	0x00000006
        /*0d28*/ 	.word	0x00028850
        /*0d2c*/ 	.short	0x0107
        /*0d2e*/ 	.byte	0x3f
	.zero		1


	//   ....[54]....
        /*0d30*/ 	.word	0x00012480
        /*0d34*/ 	.word	0x00000006
        /*0d38*/ 	.word	0x00028850
        /*0d3c*/ 	.short	0x0101
        /*0d3e*/ 	.byte	0x3f
	.zero		1


	//   ....[55]....
        /*0d40*/ 	.word	0x00012680
        /*0d44*/ 	.word	0x00000000
        /*0d48*/ 	.word	0x00028860
        /*0d4c*/ 	.short	0x010a
        /*0d4e*/ 	.byte	0x3f
	.zero		1


	//   ....[56]....
        /*0d50*/ 	.word	0x00012bb0
        /*0d54*/ 	.word	0x00000000
        /*0d58*/ 	.word	0x00028850
        /*0d5c*/ 	.short	0x0107
        /*0d5e*/ 	.byte	0x3f
	.zero		1


	//   ....[57]....
        /*0d60*/ 	.word	0x00012c60
        /*0d64*/ 	.word	0x00000000
        /*0d68*/ 	.word	0x00028850
        /*0d6c*/ 	.short	0x0101
        /*0d6e*/ 	.byte	0x3f
	.zero		1


	//   ....[58]....
        /*0d70*/ 	.word	0x00013db0
        /*0d74*/ 	.word	0x00000007
        /*0d78*/ 	.word	0x00028820
        /*0d7c*/ 	.short	0x010a
        /*0d7e*/ 	.byte	0x3f
	.zero		1


	//   ....[59]....
        /*0d80*/ 	.word	0x00013f50
        /*0d84*/ 	.word	0x00000005
        /*0d88*/ 	.word	0x00028840
        /*0d8c*/ 	.short	0x010a
        /*0d8e*/ 	.byte	0x3f
	.zero		1


	//   ....[60]....
        /*0d90*/ 	.word	0x00013ff0
        /*0d94*/ 	.word	0x00000003
        /*0d98*/ 	.word	0x00028840
        /*0d9c*/ 	.short	0x010a
        /*0d9e*/ 	.byte	0x3f
	.zero		1


	//   ....[61]....
        /*0da0*/ 	.word	0x00014030
        /*0da4*/ 	.word	0x00000005
        /*0da8*/ 	.word	0x00028860
        /*0dac*/ 	.short	0x010a
        /*0dae*/ 	.byte	0x3f
	.zero		1


	//   ....[62]....
        /*0db0*/ 	.word	0x00014070
        /*0db4*/ 	.word	0x00000003
        /*0db8*/ 	.word	0x00028860
        /*0dbc*/ 	.short	0x010a
        /*0dbe*/ 	.byte	0x3f
	.zero		1


	//   ....[63]....
        /*0dc0*/ 	.word	0x000140e0
        /*0dc4*/ 	.word	0x00000003
        /*0dc8*/ 	.word	0x00028800
        /*0dcc*/ 	.short	0x010a
        /*0dce*/ 	.byte	0x3f
	.zero		1


	//   ....[64]....
        /*0dd0*/ 	.word	0x00014130
        /*0dd4*/ 	.word	0x00000000
        /*0dd8*/ 	.word	0x00028830
        /*0ddc*/ 	.short	0x010a
        /*0dde*/ 	.byte	0x3f
	.zero		1


	//   ....[65]....
        /*0de0*/ 	.word	0x00014190
        /*0de4*/ 	.word	0x00000007
        /*0de8*/ 	.word	0x00028830
        /*0dec*/ 	.short	0x010a
        /*0dee*/ 	.byte	0x3f
	.zero		1


	//   ....[66]....
        /*0df0*/ 	.word	0x000141f0
        /*0df4*/ 	.word	0x00000007
        /*0df8*/ 	.word	0x00028850
        /*0dfc*/ 	.short	0x010a
        /*0dfe*/ 	.byte	0x3f
	.zero		1


	//   ....[67]....
        /*0e00*/ 	.word	0x00014250
        /*0e04*/ 	.word	0x00000007
        /*0e08*/ 	.word	0x00028830
        /*0e0c*/ 	.short	0x010a
        /*0e0e*/ 	.byte	0x3f
	.zero		1


	//   ....[68]....
        /*0e10*/ 	.word	0x000142b0
        /*0e14*/ 	.word	0x00000007
        /*0e18*/ 	.word	0x00028850
        /*0e1c*/ 	.short	0x010a
        /*0e1e*/ 	.byte	0x3f
	.zero		1


	//   ....[69]....
        /*0e20*/ 	.word	0x00014310
        /*0e24*/ 	.word	0x00000005
        /*0e28*/ 	.word	0x00028850
        /*0e2c*/ 	.short	0x010a
        /*0e2e*/ 	.byte	0x3f
	.zero		1


	//   ....[70]....
        /*0e30*/ 	.word	0x00014430
        /*0e34*/ 	.word	0x00000007
        /*0e38*/ 	.word	0x00028840
        /*0e3c*/ 	.short	0x010a
        /*0e3e*/ 	.byte	0x3f
	.zero		1


	//   ....[71]....
        /*0e40*/ 	.word	0x000159b0
        /*0e44*/ 	.word	0x00000016
        /*0e48*/ 	.word	0x00028820
        /*0e4c*/ 	.short	0x010a
        /*0e4e*/ 	.byte	0x3f
	.zero		1


	//   ....[72]....
        /*0e50*/ 	.word	0x00015a00
        /*0e54*/ 	.word	0x00000006
        /*0e58*/ 	.word	0x00028840
        /*0e5c*/ 	.short	0x010a
        /*0e5e*/ 	.byte	0x3f
	.zero		1


	//   ....[73]....
        /*0e60*/ 	.word	0x00016380
        /*0e64*/ 	.word	0x00000006
        /*0e68*/ 	.word	0x00028860
        /*0e6c*/ 	.short	0x010a
        /*0e6e*/ 	.byte	0x3f
	.zero		1


	//   ....[74]....
        /*0e70*/ 	.word	0x00016df0
        /*0e74*/ 	.word	0x00000000
        /*0e78*/ 	.word	0x00028860
        /*0e7c*/ 	.short	0x010a
        /*0e7e*/ 	.byte	0x3f
	.zero		1


	//   ....[75]....
        /*0e80*/ 	.word	0x00018210
        /*0e84*/ 	.word	0x00000007
        /*0e88*/ 	.word	0x00028820
        /*0e8c*/ 	.short	0x010a
        /*0e8e*/ 	.byte	0x3f
	.zero		1


	//   ....[76]....
        /*0e90*/ 	.word	0x000183b0
        /*0e94*/ 	.word	0x00000005
        /*0e98*/ 	.word	0x00028840
        /*0e9c*/ 	.short	0x010a
        /*0e9e*/ 	.byte	0x3f
	.zero		1


	//   ....[77]....
        /*0ea0*/ 	.word	0x00018400
        /*0ea4*/ 	.word	0x00000003
        /*0ea8*/ 	.word	0x00028840
        /*0eac*/ 	.short	0x010a
        /*0eae*/ 	.byte	0x3f
	.zero		1


	//   ....[78]....
        /*0eb0*/ 	.word	0x00018450
        /*0eb4*/ 	.word	0x00000005
        /*0eb8*/ 	.word	0x00028860
        /*0ebc*/ 	.short	0x010a
        /*0ebe*/ 	.byte	0x3f
	.zero		1


	//----- nvinfo : EIATTR_NUM_MBARRIERS
	.align		4
.L_288:
        /*0ec0*/ 	.byte	0x03, 0x38
        /*0ec2*/ 	.short	0x0016


	//----- nvinfo : EIATTR_EXIT_INSTR_OFFSETS
	.align		4
        /*0ec4*/ 	.byte	0x04, 0x1c
        /*0ec6*/ 	.short	(.L_290 - .L_289)


	//   ....[0]....
.L_289:
        /*0ec8*/ 	.word	0x000009d0


	//   ....[1]....
        /*0ecc*/ 	.word	0x0000dcb0


	//   ....[2]....
        /*0ed0*/ 	.word	0x000140c0


	//----- nvinfo : EIATTR_MAX_THREADS
	.align		4
.L_290:
        /*0ed4*/ 	.byte	0x04, 0x05
        /*0ed6*/ 	.short	(.L_292 - .L_291)
.L_291:
        /*0ed8*/ 	.word	0x00000180
        /*0edc*/ 	.word	0x00000001
        /*0ee0*/ 	.word	0x00000001


	//----- nvinfo : EIATTR_CRS_STACK_SIZE
	.align		4
.L_292:
        /*0ee4*/ 	.byte	0x04, 0x1e
        /*0ee6*/ 	.short	(.L_294 - .L_293)
.L_293:
        /*0ee8*/ 	.word	0x00000000


	//----- nvinfo : EIATTR_CBANK_PARAM_SIZE
	.align		4
.L_294:
        /*0eec*/ 	.byte	0x03, 0x19
        /*0eee*/ 	.short	0x0af0


	//----- nvinfo : EIATTR_PARAM_CBANK
	.align		4
        /*0ef0*/ 	.byte	0x04, 0x0a
        /*0ef2*/ 	.short	(.L_296 - .L_295)
	.align		4
.L_295:
        /*0ef4*/ 	.word	index@(.nv.constant0._ZN7cutlass13device_kernelIN5flash11enable_sm90INS1_16FlashAttnFwdSm90INS1_25CollectiveMainloopFwdSm90ILi2EN4cute5tupleIJNS5_1CILi1EEES8_S8_EEENS6_IJNS7_ILi128EEESA_SA_EEELi128ENS_10bfloat16_tEfNS_4arch4Sm90ELb1ELb0ELb1ELb1ELb1ELb0ELb0ELb1ELb1ELb1ELb1ELb0EEENS1_21CollectiveEpilogueFwdISB_S9_SC_SE_Li256ELb1ELb1ELb1ELb0EEENS1_36VarlenDynamicPersistentTileSchedulerILi128ELi128ELi256ELi128ELb1ELb1ELb1ELb1ELb1ELb1EEEEEEEEEvNT_6ParamsE)
        /*0ef8*/ 	.short	0x0210
        /*0efa*/ 	.short	0x0af0


	//----- nvinfo : EIATTR_SW_WAR
	.align		4
.L_296:
        /*0efc*/ 	.byte	0x04, 0x36
        /*0efe*/ 	.short	(.L_298 - .L_297)
.L_297:
        /*0f00*/ 	.word	0x00000008
.L_298:


//--------------------- .nv.info._ZN7cutlass13device_kernelIN5flash11enable_sm90INS1_16FlashAttnFwdSm90INS1_25CollectiveMainloopFwdSm90ILi2EN4cute5tupleIJNS5_1CILi1EEES8_S8_EEENS6_IJNS7_ILi128EEESA_SA_EEELi128ENS_10bfloat16_tEfNS_4arch4Sm90ELb1ELb0ELb1ELb1ELb1ELb1ELb0ELb1ELb1ELb1ELb1ELb0EEENS1_21CollectiveEpilogueFwdISB_S9_SC_SE_Li256ELb1ELb1ELb1ELb0EEENS1_36VarlenDynamicPersistentTileSchedulerILi128ELi128ELi256ELi128ELb1ELb1ELb1ELb1ELb1ELb1EEEEEEEEEvNT_6ParamsE --------------------------
	.section	.nv.info._ZN7cutlass13device_kernelIN5flash11enable_sm90INS1_16FlashAttnFwdSm90INS1_25CollectiveMainloopFwdSm90ILi2EN4cute5tupleIJNS5_1CILi1EEES8_S8_EEENS6_IJNS7_ILi128EEESA_SA_EEELi128ENS_10bfloat16_tEfNS_4arch4Sm90ELb1ELb0ELb1ELb1ELb1ELb1ELb0ELb1ELb1ELb1ELb1ELb0EEENS1_21CollectiveEpilogueFwdISB_S9_SC_SE_Li256ELb1ELb1ELb1ELb0EEENS1_36VarlenDynamicPersistentTileSchedulerILi128ELi128ELi256ELi128ELb1ELb1ELb1ELb1ELb1ELb1EEEEEEEEEvNT_6ParamsE,"",@"SHT_CUDA_INFO"
	.sectionflags	@""
	.align	4


	//----- nvinfo : EIATTR_CUDA_API_VERSION
	.align		4
        /*0000*/ 	.byte	0x04, 0x37
        /*0002*/ 	.short	(.L_300 - .L_299)
.L_299:
        /*0004*/ 	.word	0x00000082


	//----- nvinfo : EIATTR_KPARAM_INFO
	.align		4
.L_300:
        /*0008*/ 	.byte	0x04, 0x17
        /*000a*/ 	.short	(.L_302 - .L_301)
.L_301:
        /*000c*/ 	.word	0x00000000
        /*0010*/ 	.short	0x0000
        /*0012*/ 	.short	0x0070
        /*0014*/ 	.byte	0x00, 0xf0, 0x01, 0x2a


	//----- nvinfo : EIATTR_SPARSE_MMA_MASK
	.align		4
.L_302:
        /*0018*/ 	.byte	0x03, 0x50
        /*001a*/ 	.short	0x0000


	//----- nvinfo : EIATTR_MAXREG_COUNT
	.align		4
        /*001c*/ 	.byte	0x03, 0x1b
        /*001e*/ 	.short	0x00a8


	//----- nvinfo : EIATTR_NUM_BARRIERS
	.align		4
        /*0020*/ 	.byte	0x02, 0x4c
        /*0022*/ 	.byte	0x10
	.zero		1


	//----- nvinfo : EIATTR_EXTERNS
	.align		4
        /*0024*/ 	.byte	0x04, 0x0f
        /*0026*/ 	.short	(.L_304 - .L_303)


	//   ....[0]....
	.align		4
.L_303:
        /*0028*/ 	.word	index@(__assertfail)


	//----- nvinfo : EIATTR_ANNOTATIONS
	.align		4
.L_304:
        /*002c*/ 	.byte	0x04, 0x55
        /*002e*/ 	.short	(.L_306 - .L_305)


	//   ....[0]....
.L_305:
        /* <DEDUP_REMOVED lines=18> */


	//----- nvinfo : EIATTR_MERCURY_ISA_VERSION
	.align		4
.L_306:
        /*0138*/ 	.byte	0x03, 0x5f
        /*013a*/ 	.short	0x0101


	//----- nvinfo : EIATTR_UNUSED_LOAD_BYTE_OFFSET
	.align		4
        /*013c*/ 	.byte	0x04, 0x44
        /*013e*/ 	.short	(.L_308 - .L_307)


	//   ....[0]....
.L_307:
        /*0140*/ 	.word	0x00000a60
        /*0144*/ 	.word	0x0000fff0


	//   ....[1]....
        /*0148*/ 	.word	0x00017ef0
        /*014c*/ 	.word	0x0000fff0


	//----- nvinfo : EIATTR_INT_WARP_WIDE_INSTR_OFFSETS
	.align		4
.L_308:
        /*0150*/ 	.byte	0x04, 0x31
        /*0152*/ 	.short	(.L_310 - .L_309)


	//   ....[0]....
.L_309:
        /*0154*/ 	.word	0x00000130


	//   ....[1]....
        /*0158*/ 	.word	0x00000170


	//   ....[2]....
        /*015c*/ 	.word	0x000001e0


	//   ....[3]....
        /*0160*/ 	.word	0x0001dd00


	//   ....[4]....
        /*0164*/ 	.word	0x0001dd90


	//   ....[5]....
        /*0168*/ 	.word	0x00020be0


	//   ....[6]....
        /*016c*/ 	.word	0x00020c70


	//----- nvinfo : EIATTR_COOP_GROUP_MASK_REGIDS
	.align		4
.L_310:
        /*0170*/ 	.byte	0x04, 0x29
        /*0172*/ 	.short	(.L_312 - .L_311)


	//   ....[0]....
.L_311:
        /*0174*/ 	.word	0xffffffff


	//   ....[1]....
        /*0178*/ 	.word	0xffffffff


	//   ....[2]....
        /*017c*/ 	.word	0xffffffff


	//   ....[3]....
        /*0180*/ 	.word	0xffffffff


	//   ....[4]....
        /*0184*/ 	.word	0xffffffff


	//   ....[5]....
        /*0188*/ 	.word	0xffffffff


	//   ....[6]....
        /*018c*/ 	.word	0xffffffff


	//   ....[7]....
        /*0190*/ 	.word	0xffffffff


	//   ....[8]....
        /*0194*/ 	.word	0xffffffff


	//   ....[9]....
        /*0198*/ 	.word	0xffffffff


	//   ....[10]....
        /*019c*/ 	.word	0xffffffff


	//   ....[11]....
        /*01a0*/ 	.word	0xffffffff


	//   ....[12]....
        /*01a4*/ 	.word	0xffffffff


	//   ....[13]....
        /*01a8*/ 	.word	0xffffffff


	//   ....[14]....
        /*01ac*/ 	.word	0xffffffff


	//   ....[15]....
        /*01b0*/ 	.word	0xffffffff


	//   ....[16]....
        /*01b4*/ 	.word	0xffffffff


	//   ....[17]....
        /*01b8*/ 	.word	0xffffffff


	//   ....[18]....
        /*01bc*/ 	.word	0xffffffff


	//   ....[19]....
        /*01c0*/ 	.word	0xffffffff


	//   ....[20]....
        /*01c4*/ 	.word	0xffffffff


	//   ....[21]....
        /*01c8*/ 	.word	0xffffffff


	//   ....[22]....
        /*01cc*/ 	.word	0xffffffff


	//   ....[23]....
        /*01d0*/ 	.word	0xffffffff


	//   ....[24]....
        /*01d4*/ 	.word	0xffffffff


	//   ....[25]....
        /*01d8*/ 	.word	0xffffffff


	//   ....[26]....
        /*01dc*/ 	.word	0xffffffff


	//   ....[27]....
        /*01e0*/ 	.word	0xffffffff


	//   ....[28]....
        /*01e4*/ 	.word	0xffffffff


	//   ....[29]....
        /*01e8*/ 	.word	0xffffffff


	//   ....[30]....
        /*01ec*/ 	.word	0xffffffff


	//   ....[31]....
        /*01f0*/ 	.word	0xffffffff


	//   ....[32]....
        /*01f4*/ 	.word	0xffffffff


	//   ....[33]....
        /*01f8*/ 	.word	0xffffffff


	//   ....[34]....
        /*01fc*/ 	.word	0xffffffff


	//   ....[35]....
        /*0200*/ 	.word	0xffffffff


	//   ....[36]....
        /*0204*/ 	.word	0xffffffff


	//   ....[37]....
        /*0208*/ 	.word	0xffffffff


	//   ....[38]....
        /*020c*/ 	.word	0xffffffff


	//   ....[39]....
        /*0210*/ 	.word	0xffffffff


	//   ....[40]....
        /*0214*/ 	.word	0xffffffff


	//   ....[41]....
        /*0218*/ 	.word	0xffffffff


	//   ....[42]....
        /*021c*/ 	.word	0xffffffff


	//   ....[43]....
        /*0220*/ 	.word	0xffffffff


	//   ....[44]....
        /*0224*/ 	.word	0xffffffff


	//   ....[45]....
        /*0228*/ 	.word	0xffffffff


	//   ....[46]....
        /*022c*/ 	.word	0xffffffff


	//   ....[47]....
        /*0230*/ 	.word	0xffffffff


	//   ....[48]....
        /*0234*/ 	.word	0xffffffff


	//   ....[49]....
        /*0238*/ 	.word	0xffffffff


	//   ....[50]....
        /*023c*/ 	.word	0xffffffff


	//   ....[51]....
        /*0240*/ 	.word	0xffffffff


	//   ....[52]....
        /*0244*/ 	.word	0xffffffff


	//   ....[53]....
        /*0248*/ 	.word	0xffffffff


	//   ....[54]....
        /*024c*/ 	.word	0xffffffff


	//   ....[55]....
        /*0250*/ 	.word	0xffffffff


	//   ....[56]....
        /*0254*/ 	.word	0xffffffff


	//   ....[57]....
        /*0258*/ 	.word	0xffffffff


	//   ....[58]....
        /*025c*/ 	.word	0xffffffff


	//   ....[59]....
        /*0260*/ 	.word	0xffffffff


	//   ....[60]....
        /*0264*/ 	.word	0xffffffff


	//   ....[61]....
        /*0268*/ 	.word	0xffffffff


	//   ....[62]....
        /*026c*/ 	.word	0xffffffff


	//   ....[63]....
        /*0270*/ 	.word	0xffffffff


	//   ....[64]....
        /*0274*/ 	.word	0xffffffff


	//   ....[65]....
        /*0278*/ 	.word	0xffffffff


	//   ....[66]....
        /*027c*/ 	.word	0xffffffff


	//   ....[67]....
        /*0280*/ 	.word	0xffffffff


	//   ....[68]....
        /*0284*/ 	.word	0xffffffff


	//   ....[69]....
        /*0288*/ 	.word	0xffffffff


	//   ....[70]....
        /*028c*/ 	.word	0xffffffff


	//   ....[71]....
        /*0290*/ 	.word	0xffffffff


	//   ....[72]....
        /*0294*/ 	.word	0xffffffff


	//   ....[73]....
        /*0298*/ 	.word	0xffffffff


	//   ....[74]....
        /*029c*/ 	.word	0xffffffff


	//   ....[75]....
        /*02a0*/ 	.word	0xffffffff


	//   ....[76]....
        /*02a4*/ 	.word	0xffffffff


	//   ....[77]....
        /*02a8*/ 	.word	0xffffffff


	//   ....[78]....
        /*02ac*/ 	.word	0xffffffff


	//   ....[79]....
        /*02b0*/ 	.word	0xffffffff


	//   ....[80]....
        /*02b4*/ 	.word	0xffffffff


	//   ....[81]....
        /*02b8*/ 	.word	0xffffffff


	//   ....[82]....
        /*02bc*/ 	.word	0xffffffff


	//   ....[83]....
        /*02c0*/ 	.word	0xffffffff


	//   ....[84]....
        /*02c4*/ 	.word	0xffffffff


	//   ....[85]....
        /*02c8*/ 	.word	0xffffffff


	//   ....[86]....
        /*02cc*/ 	.word	0xffffffff


	//   ....[87]....
        /*02d0*/ 	.word	0xffffffff


	//   ....[88]....
        /*02d4*/ 	.word	0xffffffff


	//   ....[89]....
        /*02d8*/ 	.word	0xffffffff


	//   ....[90]....
        /*02dc*/ 	.word	0xffffffff


	//   ....[91]....
        /*02e0*/ 	.word	0xffffffff


	//   ....[92]....
        /*02e4*/ 	.word	0xffffffff


	//   ....[93]....
        /*02e8*/ 	.word	0xffffffff


	//   ....[94]....
        /*02ec*/ 	.word	0xffffffff


	//   ....[95]....
        /*02f0*/ 	.word	0xffffffff


	//   ....[96]....
        /*02f4*/ 	.word	0xffffffff


	//   ....[97]....
        /*02f8*/ 	.word	0xffffffff


	//   ....[98]....
        /*02fc*/ 	.word	0xffffffff


	//   ....[99]....
        /*0300*/ 	.word	0xffffffff


	//   ....[100]....
        /*0304*/ 	.word	0xffffffff


	//   ....[101]....
        /*0308*/ 	.word	0xffffffff


	//   ....[102]....
        /*030c*/ 	.word	0xffffffff


	//   ....[103]....
        /*0310*/ 	.word	0xffffffff


	//   ....[104]....
        /*0314*/ 	.word	0xffffffff


	//   ....[105]....
        /*0318*/ 	.word	0xffffffff


	//   ....[106]....
        /*031c*/ 	.word	0xffffffff


	//   ....[107]....
        /*0320*/ 	.word	0xffffffff


	//   ....[108]....
        /*0324*/ 	.word	0xffffffff


	//   ....[109]....
        /*0328*/ 	.word	0xffffffff


	//   ....[110]....
        /*032c*/ 	.word	0xffffffff


	//   ....[111]....
        /*0330*/ 	.word	0xffffffff


	//   ....[112]....
        /*0334*/ 	.word	0xffffffff


	//   ....[113]....
        /*0338*/ 	.word	0xffffffff


	//   ....[114]....
        /*033c*/ 	.word	0xffffffff


	//   ....[115]....
        /*0340*/ 	.word	0xffffffff


	//   ....[116]....
        /*0344*/ 	.word	0xffffffff


	//   ....[117]....
        /*0348*/ 	.word	0xffffffff


	//   ....[118]....
        /*034c*/ 	.word	0xffffffff


	//   ....[119]....
        /*0350*/ 	.word	0xffffffff


	//   ....[120]....
        /*0354*/ 	.word	0xffffffff


	//   ....[121]....
        /*0358*/ 	.word	0xffffffff


	//   ....[122]....
        /*035c*/ 	.word	0xffffffff


	//   ....[123]....
        /*0360*/ 	.word	0xffffffff


	//   ....[124]....
        /*0364*/ 	.word	0xffffffff


	//   ....[125]....
        /*0368*/ 	.word	0xffffffff


	//   ....[126]....
        /*036c*/ 	.word	0xffffffff


	//   ....[127]....
        /*0370*/ 	.word	0xffffffff


	//   ....[128]....
        /*0374*/ 	.word	0xffffffff


	//   ....[129]....
        /*0378*/ 	.word	0xffffffff


	//   ....[130]....
        /*037c*/ 	.word	0xffffffff


	//   ....[131]....
        /*0380*/ 	.word	0xffffffff


	//   ....[132]....
        /*0384*/ 	.word	0xffffffff


	//   ....[133]....
        /*0388*/ 	.word	0xffffffff


	//   ....[134]....
        /*038c*/ 	.word	0xffffffff


	//   ....[135]....
        /*0390*/ 	.word	0xffffffff


	//   ....[136]....
        /*0394*/ 	.word	0xffffffff


	//   ....[137]....
        /*0398*/ 	.word	0xffffffff


	//   ....[138]....
        /*039c*/ 	.word	0xffffffff


	//   ....[139]....
        /*03a0*/ 	.word	0xffffffff


	//   ....[140]....
        /*03a4*/ 	.word	0xffffffff


	//   ....[141]....
        /*03a8*/ 	.word	0xffffffff


	//   ....[142]....
        /*03ac*/ 	.word	0xffffffff


	//   ....[143]....
        /*03b0*/ 	.word	0xffffffff


	//   ....[144]....
        /*03b4*/ 	.word	0xffffffff


	//   ....[145]....
        /*03b8*/ 	.word	0xffffffff


	//   ....[146]....
        /*03bc*/ 	.word	0xffffffff


	//   ....[147]....
        /*03c0*/ 	.word	0xffffffff


	//   ....[148]....
        /*03c4*/ 	.word	0xffffffff


	//   ....[149]....
        /*03c8*/ 	.word	0xffffffff


	//   ....[150]....
        /*03cc*/ 	.word	0xffffffff


	//   ....[151]....
        /*03d0*/ 	.word	0xffffffff


	//   ....[152]....
        /*03d4*/ 	.word	0xffffffff


	//   ....[153]....
        /*03d8*/ 	.word	0xffffffff


	//   ....[154]....
        /*03dc*/ 	.word	0xffffffff


	//   ....[155]....
        /*03e0*/ 	.word	0xffffffff


	//   ....[156]....
        /*03e4*/ 	.word	0xffffffff


	//   ....[157]....
        /*03e8*/ 	.word	0xffffffff


	//   ....[158]....
        /*03ec*/ 	.word	0xffffffff


	//   ....[159]....
        /*03f0*/ 	.word	0xffffffff


	//   ....[160]....
        /*03f4*/ 	.word	0xffffffff


	//   ....[161]....
        /*03f8*/ 	.word	0xffffffff


	//   ....[162]....
        /*03fc*/ 	.word	0xffffffff


	//   ....[163]....
        /*0400*/ 	.word	0xffffffff


	//   ....[164]....
        /*0404*/ 	.word	0xffffffff


	//   ....[165]....
        /*0408*/ 	.word	0xffffffff


	//   ....[166]....
        /*040c*/ 	.word	0xffffffff


	//   ....[167]....
        /*0410*/ 	.word	0xffffffff


	//   ....[168]....
        /*0414*/ 	.word	0xffffffff


	//   ....[169]....
        /*0418*/ 	.word	0xffffffff


	//   ....[170]....
        /*041c*/ 	.word	0xffffffff


	//   ....[171]....
        /*0420*/ 	.word	0xffffffff


	//   ....[172]....
        /*0424*/ 	.word	0xffffffff


	//   ....[173]....
        /*0428*/ 	.word	0xffffffff


	//   ....[174]....
        /*042c*/ 	.word	0xffffffff


	//   ....[175]....
        /*0430*/ 	.word	0xffffffff


	//   ....[176]....
        /*0434*/ 	.word	0xffffffff


	//   ....[177]....
        /*0438*/ 	.word	0xffffffff


	//   ....[178]....
        /*043c*/ 	.word	0xffffffff


	//   ....[179]....
        /*0440*/ 	.word	0xffffffff


	//   ....[180]....
        /*0444*/ 	.word	0xffffffff


	//   ....[181]....
        /*0448*/ 	.word	0xffffffff


	//   ....[182]....
        /*044c*/ 	.word	0xffffffff


	//   ....[183]....
        /*0450*/ 	.word	0xffffffff


	//   ....[184]....
        /*0454*/ 	.word	0xffffffff


	//   ....[185]....
        /*0458*/ 	.word	0xffffffff


	//   ....[186]....
        /*045c*/ 	.word	0xffffffff


	//   ....[187]....
        /*0460*/ 	.word	0xffffffff


	//   ....[188]....
        /*0464*/ 	.word	0xffffffff


	//   ....[189]....
        /*0468*/ 	.word	0xffffffff


	//   ....[190]....
        /*046c*/ 	.word	0xffffffff


	//   ....[191]....
        /*0470*/ 	.word	0xffffffff


	//   ....[192]....
        /*0474*/ 	.word	0xffffffff


	//   ....[193]....
        /*0478*/ 	.word	0xffffffff


	//   ....[194]....
        /*047c*/ 	.word	0xffffffff


	//   ....[195]....
        /*0480*/ 	.word	0xffffffff


	//   ....[196]....
        /*0484*/ 	.word	0xffffffff


	//   ....[197]....
        /*0488*/ 	.word	0xffffffff


	//   ....[198]....
        /*048c*/ 	.word	0xffffffff


	//   ....[199]....
        /*0490*/ 	.word	0xffffffff


	//   ....[200]....
        /*0494*/ 	.word	0xffffffff


	//   ....[201]....
        /*0498*/ 	.word	0xffffffff


	//   ....[202]....
        /*049c*/ 	.word	0xffffffff


	//   ....[203]....
        /*04a0*/ 	.word	0xffffffff


	//   ....[204]....
        /*04a4*/ 	.word	0xffffffff


	//   ....[205]....
        /*04a8*/ 	.word	0xffffffff


	//   ....[206]....
        /*04ac*/ 	.word	0xffffffff


	//   ....[207]....
        /*04b0*/ 	.word	0xffffffff


	//   ....[208]....
        /*04b4*/ 	.word	0xffffffff


	//   ....[209]....
        /*04b8*/ 	.word	0xffffffff


	//   ....[210]....
        /*04bc*/ 	.word	0xffffffff


	//   ....[211]....
        /*04c0*/ 	.word	0xffffffff


	//   ....[212]....
        /*04c4*/ 	.word	0xffffffff


	//   ....[213]....
        /*04c8*/ 	.word	0xffffffff


	//   ....[214]....
        /*04cc*/ 	.word	0xffffffff


	//   ....[215]....
        /*04d0*/ 	.word	0xffffffff


	//   ....[216]....
        /*04d4*/ 	.word	0xffffffff


	//   ....[217]....
        /*04d8*/ 	.word	0xffffffff


	//   ....[218]....
        /*04dc*/ 	.word	0xffffffff


	//   ....[219]....
        /*04e0*/ 	.word	0xffffffff


	//   ....[220]....
        /*04e4*/ 	.word	0xffffffff


	//   ....[221]....
        /*04e8*/ 	.word	0xffffffff


	//   ....[222]....
        /*04ec*/ 	.word	0xffffffff


	//   ....[223]....
        /*04f0*/ 	.word	0xffffffff


	//   ....[224]....
        /*04f4*/ 	.word	0xffffffff


	//   ....[225]....
        /*04f8*/ 	.word	0xffffffff


	//   ....[226]....
        /*04fc*/ 	.word	0xffffffff


	//   ....[227]....
        /*0500*/ 	.word	0xffffffff


	//   ....[228]....
        /*0504*/ 	.word	0xffffffff


	//   ....[229]....
        /*0508*/ 	.word	0xffffffff


	//   ....[230]....
        /*050c*/ 	.word	0xffffffff


	//   ....[231]....
        /*0510*/ 	.word	0xffffffff


	//   ....[232]....
        /*0514*/ 	.word	0xffffffff


	//   ....[233]....
        /*0518*/ 	.word	0x0500000f


	//   ....[234]....
        /*051c*/ 	.word	0x0500000f


	//   ....[235]....
        /*0520*/ 	.word	0x0500000f


	//   ....[236]....
        /*0524*/ 	.word	0x0500000f


	//   ....[237]....
        /*0528*/ 	.word	0x0500000f


	//   ....[238]....
        /*052c*/ 	.word	0x0500000f


	//   ....[239]....
        /*0530*/ 	.word	0x0500000f


	//   ....[240]....
        /*0534*/ 	.word	0x0500000f


	//   ....[241]....
        /*0538*/ 	.word	0x0500000f


	//   ....[242]....
        /*053c*/ 	.word	0x0500000f


	//   ....[243]....
        /*0540*/ 	.word	0x0500000f


	//   ....[244]....
        /*0544*/ 	.word	0x0500000f


	//   ....[245]....
        /*0548*/ 	.word	0x0500000f


	//   ....[246]....
        /*054c*/ 	.word	0x0500000f


	//   ....[247]....
        /*0550*/ 	.word	0x0500000f


	//   ....[248]....
        /*0554*/ 	.word	0x0500000f


	//   ....[249]....
        /*0558*/ 	.word	0x0500000f


	//   ....[250]....
        /*055c*/ 	.word	0x0500000f


	//   ....[251]....
        /*0560*/ 	.word	0x0500000f


	//   ....[252]....
        /*0564*/ 	.word	0x0500000f


	//   ....[253]....
        /*0568*/ 	.word	0x0500000f


	//   ....[254]....
        /*056c*/ 	.word	0x0500000f


	//   ....[255]....
        /*0570*/ 	.word	0x0500000f


	//   ....[0]....
        /*0574*/ 	.word	0x0500000f


	//   ....[1]....
        /*0578*/ 	.word	0x0500000f


	//   ....[2]....
        /*057c*/ 	.word	0x0500000f


	//   ....[3]....
        /*0580*/ 	.word	0x0500000f


	//   ....[4]....
        /*0584*/ 	.word	0x0500000f


	//   ....[5]....
        /*0588*/ 	.word	0x0500000f


	//   ....[6]....
        /*058c*/ 	.word	0x0500000f


	//   ....[7]....
        /*0590*/ 	.word	0x0500000f


	//   ....[8]....
        /*0594*/ 	.word	0x0500000f


	//   ....[9]....
        /*0598*/ 	.word	0x0500000f


	//   ....[10]....
        /*059c*/ 	.word	0x0500000f


	//   ....[11]....
        /*05a0*/ 	.word	0x0500000f


	//   ....[12]....
        /*05a4*/ 	.word	0x0500000f


	//   ....[13]....
        /*05a8*/ 	.word	0x0500000f


	//   ....[14]....
        /*05ac*/ 	.word	0x0500000f


	//   ....[15]....
        /*05b0*/ 	.word	0x0500000f


	//   ....[16]....
        /*05b4*/ 	.word	0x0500000f


	//   ....[17]....
        /*05b8*/ 	.word	0x0500000f


	//   ....[18]....
        /*05bc*/ 	.word	0x0500000f


	//   ....[19]....
        /*05c0*/ 	.word	0x0500000f


	//   ....[20]....
        /*05c4*/ 	.word	0x0500000f


	//   ....[21]....
        /*05c8*/ 	.word	0x0500000f


	//   ....[22]....
        /*05cc*/ 	.word	0x0500000f


	//   ....[23]....
        /*05d0*/ 	.word	0x0500000f


	//   ....[24]....
        /*05d4*/ 	.word	0x0500000f


	//   ....[25]....
        /*05d8*/ 	.word	0x0500000f


	//   ....[26]....
        /*05dc*/ 	.word	0x0500000f


	//   ....[27]....
        /*05e0*/ 	.word	0x0500000f


	//   ....[28]....
        /*05e4*/ 	.word	0x0500000f


	//   ....[29]....
        /*05e8*/ 	.word	0x0500000f


	//   ....[30]....
        /*05ec*/ 	.word	0x0500000f


	//   ....[31]....
        /*05f0*/ 	.word	0x0500000f


	//   ....[32]....
        /*05f4*/ 	.word	0x0500000f


	//   ....[33]....
        /*05f8*/ 	.word	0x0500000f


	//   ....[34]....
        /*05fc*/ 	.word	0x0500000f


	//   ....[35]....
        /*0600*/ 	.word	0x0500000f


	//   ....[36]....
        /*0604*/ 	.word	0x0500000f


	//   ....[37]....
        /*0608*/ 	.word	0x0500000f


	//   ....[38]....
        /*060c*/ 	.word	0x0500000f


	//   ....[39]....
        /*0610*/ 	.word	0x0500000f


	//   ....[40]....
        /*0614*/ 	.word	0x0500000f


	//   ....[41]....
        /*0618*/ 	.word	0x0500000f


	//   ....[42]....
        /*061c*/ 	.word	0x0500000f


	//   ....[43]....
        /*0620*/ 	.word	0x0500000f


	//   ....[44]....
        /*0624*/ 	.word	0x0500000f


	//   ....[45]....
        /*0628*/ 	.word	0x0500000f


	//   ....[46]....
        /*062c*/ 	.word	0x0500000f


	//   ....[47]....
        /*0630*/ 	.word	0x0500000f


	//   ....[48]....
        /*0634*/ 	.word	0x0500000f


	//   ....[49]....
        /*0638*/ 	.word	0x0500000f


	//   ....[50]....
        /*063c*/ 	.word	0x0500000f


	//   ....[51]....
        /*0640*/ 	.word	0x0500000f


	//   ....[52]....
        /*0644*/ 	.word	0x0500000f


	//   ....[53]....
        /*0648*/ 	.word	0x0500000f


	//   ....[54]....
        /*064c*/ 	.word	0x0500000f


	//   ....[55]....
        /*0650*/ 	.word	0x0500000f


	//   ....[56]....
        /*0654*/ 	.word	0x0500000f


	//   ....[57]....
        /*0658*/ 	.word	0x0500000f


	//   ....[58]....
        /*065c*/ 	.word	0x0500000f


	//   ....[59]....
        /*0660*/ 	.word	0x0500000f


	//   ....[60]....
        /*0664*/ 	.word	0x0500000f


	//   ....[61]....
        /*0668*/ 	.word	0x0500000f


	//   ....[62]....
        /*066c*/ 	.word	0x0500000f


	//   ....[63]....
        /*0670*/ 	.word	0x0500000f


	//   ....[64]....
        /*0674*/ 	.word	0x0500000f


	//   ....[65]....
        /*0678*/ 	.word	0x0500000f


	//   ....[66]....
        /*067c*/ 	.word	0x0500000f


	//   ....[67]....
        /*0680*/ 	.word	0x0500000f


	//   ....[68]....
        /*0684*/ 	.word	0x0500000f


	//   ....[69]....
        /*0688*/ 	.word	0x0500000f


	//   ....[70]....
        /*068c*/ 	.word	0x0500000f


	//   ....[71]....
        /*0690*/ 	.word	0x0500000f


	//   ....[72]....
        /*0694*/ 	.word	0x0500000f


	//   ....[73]....
        /*0698*/ 	.word	0x0500000f


	//   ....[74]....
        /*069c*/ 	.word	0x0500000f


	//   ....[75]....
        /*06a0*/ 	.word	0x0500000f


	//   ....[76]....
        /*06a4*/ 	.word	0x0500000f


	//   ....[77]....
        /*06a8*/ 	.word	0x0500000f


	//   ....[78]....
        /*06ac*/ 	.word	0x0500000f


	//   ....[79]....
        /*06b0*/ 	.word	0x0500000f


	//   ....[80]....
        /*06b4*/ 	.word	0x0500000f


	//   ....[81]....
        /*06b8*/ 	.word	0x0500000f


	//   ....[82]....
        /*06bc*/ 	.word	0x0500000f


	//   ....[83]....
        /*06c0*/ 	.word	0x0500000f


	//   ....[84]....
        /*06c4*/ 	.word	0x0500000f


	//   ....[85]....
        /*06c8*/ 	.word	0x0500000f


	//   ....[86]....
        /*06cc*/ 	.word	0x0500000f


	//   ....[87]....
        /*06d0*/ 	.word	0x0500000f


	//   ....[88]....
        /*06d4*/ 	.word	0x0500000f


	//   ....[89]....
        /*06d8*/ 	.word	0x0500000f


	//   ....[90]....
        /*06dc*/ 	.word	0x0500000f


	//   ....[91]....
        /*06e0*/ 	.word	0x0500000f


	//   ....[92]....
        /*06e4*/ 	.word	0x0500000f


	//   ....[93]....
        /*06e8*/ 	.word	0x0500000f


	//   ....[94]....
        /*06ec*/ 	.word	0x0500000f


	//   ....[95]....
        /*06f0*/ 	.word	0x0500000f


	//   ....[96]....
        /*06f4*/ 	.word	0x0500000f


	//   ....[97]....
        /*06f8*/ 	.word	0x0500000f


	//   ....[98]....
        /*06fc*/ 	.word	0x0500000f


	//   ....[99]....
        /*0700*/ 	.word	0x0500000f


	//   ....[100]....
        /*0704*/ 	.word	0x0500000f


	//   ....[101]....
        /*0708*/ 	.word	0x0500000f


	//   ....[102]....
        /*070c*/ 	.word	0x0500000f


	//   ....[103]....
        /*0710*/ 	.word	0x0500000f


	//   ....[104]....
        /*0714*/ 	.word	0x0500000f


	//   ....[105]....
        /*0718*/ 	.word	0x0500000f


	//   ....[106]....
        /*071c*/ 	.word	0x0500000f


	//   ....[107]....
        /*0720*/ 	.word	0x0500000f


	//   ....[108]....
        /*0724*/ 	.word	0x0500000f


	//   ....[109]....
        /*0728*/ 	.word	0x0500000f


	//   ....[110]....
        /*072c*/ 	.word	0x0500000f


	//   ....[111]....
        /*0730*/ 	.word	0x0500000f


	//   ....[112]....
        /*0734*/ 	.word	0x0500000f


	//   ....[113]....
        /*0738*/ 	.word	0x0500000f


	//   ....[114]....
        /*073c*/ 	.word	0x0500000f


	//   ....[115]....
        /*0740*/ 	.word	0x0500000f


	//   ....[116]....
        /*0744*/ 	.word	0x0500000f


	//   ....[117]....
        /*0748*/ 	.word	0x0500000f


	//   ....[118]....
        /*074c*/ 	.word	0x0500000f


	//   ....[119]....
        /*0750*/ 	.word	0x0500000f


	//   ....[120]....
        /*0754*/ 	.word	0x0500000f


	//   ....[121]....
        /*0758*/ 	.word	0x0500000f


	//   ....[122]....
        /*075c*/ 	.word	0x0500000f


	//   ....[123]....
        /*0760*/ 	.word	0x0500000f


	//   ....[124]....
        /*0764*/ 	.word	0x0500000f


	//   ....[125]....
        /*0768*/ 	.word	0x0500000f


	//   ....[126]....
        /*076c*/ 	.word	0x0500000f


	//   ....[127]....
        /*0770*/ 	.word	0x0500000f


	//   ....[128]....
        /*0774*/ 	.word	0x0500000f


	//   ....[129]....
        /*0778*/ 	.word	0x0500000f


	//   ....[130]....
        /*077c*/ 	.word	0x0500000f


	//   ....[131]....
        /*0780*/ 	.word	0x0500000f


	//   ....[132]....
        /*0784*/ 	.word	0x0500000f


	//   ....[133]....
        /*0788*/ 	.word	0x0500000f


	//   ....[134]....
        /*078c*/ 	.word	0x0500000f


	//   ....[135]....
        /*0790*/ 	.word	0x0500000f


	//   ....[136]....
        /*0794*/ 	.word	0x0500000f


	//   ....[137]....
        /*0798*/ 	.word	0x0500000f


	//   ....[138]....
        /*079c*/ 	.word	0x0500000f


	//   ....[139]....
        /*07a0*/ 	.word	0x0500000f


	//   ....[140]....
        /*07a4*/ 	.word	0x0500000f


	//   ....[141]....
        /*07a8*/ 	.word	0x0500000f


	//   ....[142]....
        /*07ac*/ 	.word	0x0500000f


	//   ....[143]....
        /*07b0*/ 	.word	0x0500000f


	//   ....[144]....
        /*07b4*/ 	.word	0x0500000f


	//   ....[145]....
        /*07b8*/ 	.word	0x0500000f


	//   ....[146]....
        /*07bc*/ 	.word	0x0500000f


	//   ....[147]....
        /*07c0*/ 	.word	0x0500000f


	//   ....[148]....
        /*07c4*/ 	.word	0x0500000f


	//   ....[149]....
        /*07c8*/ 	.word	0x0500000f


	//   ....[150]....
        /*07cc*/ 	.word	0x0500000f


	//   ....[151]....
        /*07d0*/ 	.word	0x0500000f


	//   ....[152]....
        /*07d4*/ 	.word	0x0500000f


	//   ....[153]....
        /*07d8*/ 	.word	0x0500000f


	//   ....[154]....
        /*07dc*/ 	.word	0x0500000f


	//----- nvinfo : EIATTR_COOP_GROUP_INSTR_OFFSETS
	.align		4
.L_312:
        /*07e0*/ 	.byte	0x04, 0x28
        /*07e2*/ 	.short	(.L_314 - .L_313)


	//   ....[0]....
.L_313:
        /*07e4*/ 	.word	0x00000070


	//   ....[1]....
        /*07e8*/ 	.word	0x00000140


	//   ....[2]....
        /*07ec*/ 	.word	0x00000190


	//   ....[3]....
        /*07f0*/ 	.word	0x000003c0


	//   ....[4]....
        /*07f4*/ 	.word	0x00000520


	//   ....[5]....
        /*07f8*/ 	.word	0x00000640


	//   ....[6]....
        /*07fc*/ 	.word	0x000007a0


	//   ....[7]....
        /*0800*/ 	.word	0x000034c0


	//   ....[8]....
        /*0804*/ 	.word	0x000034d0


	//   ....[9]....
        /*0808*/ 	.word	0x00003c40


	//   ....[10]....
        /*080c*/ 	.word	0x00003c50


	//   ....[11]....
        /*0810*/ 	.word	0x000043c0


	//   ....[12]....
        /*0814*/ 	.word	0x000043d0


	//   ....[13]....
        /*0818*/ 	.word	0x00004b30


	//   ....[14]....
        /*081c*/ 	.word	0x00004b40


	//   ....[15]....
        /*0820*/ 	.word	0x00005cc0


	//   ....[16]....
        /*0824*/ 	.word	0x00005cd0


	//   ....[17]....
        /*0828*/ 	.word	0x000064c0


	//   ....[18]....
        /*082c*/ 	.word	0x000064d0


	//   ....[19]....
        /*0830*/ 	.word	0x00006cc0


	//   ....[20]....
        /*0834*/ 	.word	0x00006cd0


	//   ....[21]....
        /*0838*/ 	.word	0x000074e0


	//   ....[22]....
        /*083c*/ 	.word	0x000074f0


	//   ....[23]....
        /*0840*/ 	.word	0x00007ef0


	//   ....[24]....
        /*0844*/ 	.word	0x00007f00


	//   ....[25]....
        /*0848*/ 	.word	0x00008010


	//   ....[26]....
        /*084c*/ 	.word	0x00008020


	//   ....[27]....
        /*0850*/ 	.word	0x00008140


	//   ....[28]....
        /*0854*/ 	.word	0x00008150


	//   ....[29]....
        /*0858*/ 	.word	0x00008270


	//   ....[30]....
        /*085c*/ 	.word	0x00008280


	//   ....[31]....
        /*0860*/ 	.word	0x00008600


	//   ....[32]....
        /*0864*/ 	.word	0x00008620


	//   ....[33]....
        /*0868*/ 	.word	0x00008700


	//   ....[34]....
        /*086c*/ 	.word	0x00008720


	//   ....[35]....
        /*0870*/ 	.word	0x00008800


	//   ....[36]....
        /*0874*/ 	.word	0x00008820


	//   ....[37]....
        /*0878*/ 	.word	0x00008900


	//   ....[38]....
        /*087c*/ 	.word	0x00008920


	//   ....[39]....
        /*0880*/ 	.word	0x00009150


	//   ....[40]....
        /*0884*/ 	.word	0x00009850


	//   ....[41]....
        /*0888*/ 	.word	0x00009860


	//   ....[42]....
        /*088c*/ 	.word	0x00009870


	//   ....[43]....
        /*0890*/ 	.word	0x00009880


	//   ....[44]....
        /*0894*/ 	.word	0x00009bc0


	//   ....[45]....
        /*0898*/ 	.word	0x00009bd0


	//   ....[46]....
        /*089c*/ 	.word	0x00009be0


	//   ....[47]....
        /*08a0*/ 	.word	0x00009bf0


	//   ....[48]....
        /*08a4*/ 	.word	0x00009f10


	//   ....[49]....
        /*08a8*/ 	.word	0x00009f20


	//   ....[50]....
        /*08ac*/ 	.word	0x00009f30


	//   ....[51]....
        /*08b0*/ 	.word	0x00009f40


	//   ....[52]....
        /*08b4*/ 	.word	0x0000a280


	//   ....[53]....
        /*08b8*/ 	.word	0x0000a290


	//   ....[54]....
        /*08bc*/ 	.word	0x0000a2a0


	//   ....[55]....
        /*08c0*/ 	.word	0x0000a2b0


	//   ....[56]....
        /*08c4*/ 	.word	0x0000c1e0


	//   ....[57]....
        /*08c8*/ 	.word	0x0000c200


	//   ....[58]....
        /*08cc*/ 	.word	0x0000c210


	//   ....[59]....
        /*08d0*/ 	.word	0x0000c220


	//   ....[60]....
        /*08d4*/ 	.word	0x0000c330


	//   ....[61]....
        /*08d8*/ 	.word	0x0000c390


	//   ....[62]....
        /*08dc*/ 	.word	0x0000c3c0


	//   ....[63]....
        /*08e0*/ 	.word	0x0000c400


	//   ....[64]....
        /*08e4*/ 	.word	0x0000c770


	//   ....[65]....
        /*08e8*/ 	.word	0x0000c790


	//   ....[66]....
        /*08ec*/ 	.word	0x0000c7b0


	//   ....[67]....
        /*08f0*/ 	.word	0x0000c7c0


	//   ....[68]....
        /*08f4*/ 	.word	0x0000c890


	//   ....[69]....
        /*08f8*/ 	.word	0x0000c8b0


	//   ....[70]....
        /*08fc*/ 	.word	0x0000c8c0


	//   ....[71]....
        /*0900*/ 	.word	0x0000c940


	//   ....[72]....
        /*0904*/ 	.word	0x0000f310


	//   ....[73]....
        /*0908*/ 	.word	0x0000f350


	//   ....[74]....
        /*090c*/ 	.word	0x0000fd90


	//   ....[75]....
        /*0910*/ 	.word	0x0000fdf0


	//   ....[76]....
        /*0914*/ 	.word	0x00010870


	//   ....[77]....
        /*0918*/ 	.word	0x000108e0


	//   ....[78]....
        /*091c*/ 	.word	0x00012230


	//   ....[79]....
        /*0920*/ 	.word	0x00012c70


	//   ....[80]....
        /*0924*/ 	.word	0x00012ce0


	//   ....[81]....
        /*0928*/ 	.word	0x00012d00


	//   ....[82]....
        /*092c*/ 	.word	0x00013700


	//   ....[83]....
        /*0930*/ 	.word	0x00013780


	//   ....[84]....
        /*0934*/ 	.word	0x00015f40


	//   ....[85]....
        /*0938*/ 	.word	0x00015f60


	//   ....[86]....
        /*093c*/ 	.word	0x00015f90


	//   ....[87]....
        /*0940*/ 	.word	0x00015fa0


	//   ....[88]....
        /*0944*/ 	.word	0x000177f0


	//   ....[89]....
        /*0948*/ 	.word	0x00017800


	//   ....[90]....
        /*094c*/ 	.word	0x00017850


	//   ....[91]....
        /*0950*/ 	.word	0x00017860


	//   ....[92]....
        /*0954*/ 	.word	0x00018970


	//   ....[93]....
        /*0958*/ 	.word	0x000189a0


	//   ....[94]....
        /*095c*/ 	.word	0x000189c0


	//   ....[95]....
        /*0960*/ 	.word	0x000189d0


	//   ....[96]....
        /*0964*/ 	.word	0x00019090


	//   ....[97]....
        /*0968*/ 	.word	0x000190a0


	//   ....[98]....
        /*096c*/ 	.word	0x000191a0


	//   ....[99]....
        /*0970*/ 	.word	0x000191b0


	//   ....[100]....
        /*0974*/ 	.word	0x000192c0


	//   ....[101]....
        /*0978*/ 	.word	0x000192d0


	//   ....[102]....
        /*097c*/ 	.word	0x000193e0


	//   ....[103]....
        /*0980*/ 	.word	0x000193f0


	//   ....[104]....
        /*0984*/ 	.word	0x000198c0


	//   ....[105]....
        /*0988*/ 	.word	0x000198d0


	//   ....[106]....
        /*098c*/ 	.word	0x00019d50


	//   ....[107]....
        /*0990*/ 	.word	0x00019d60


	//   ....[108]....
        /*0994*/ 	.word	0x0001a980


	//   ....[109]....
        /*0998*/ 	.word	0x0001a990


	//   ....[110]....
        /*099c*/ 	.word	0x0001aaa0


	//   ....[111]....
        /*09a0*/ 	.word	0x0001aab0


	//   ....[112]....
        /*09a4*/ 	.word	0x0001abc0


	//   ....[113]....
        /*09a8*/ 	.word	0x0001abd0


	//   ....[114]....
        /*09ac*/ 	.word	0x0001ace0


	//   ....[115]....
        /*09b0*/ 	.word	0x0001acf0


	//   ....[116]....
        /*09b4*/ 	.word	0x0001ae60


	//   ....[117]....
        /*09b8*/ 	.word	0x0001b050


	//   ....[118]....
        /*09bc*/ 	.word	0x0001b080


	//   ....[119]....
        /*09c0*/ 	.word	0x0001b0b0


	//   ....[120]....
        /*09c4*/ 	.word	0x0001b0e0


	//   ....[121]....
        /*09c8*/ 	.word	0x0001b110


	//   ....[122]....
        /*09cc*/ 	.word	0x0001b140


	//   ....[123]....
        /*09d0*/ 	.word	0x0001b2d0


	//   ....[124]....
        /*09d4*/ 	.word	0x0001b300


	//   ....[125]....
        /*09d8*/ 	.word	0x0001b330


	//   ....[126]....
        /*09dc*/ 	.word	0x0001b360


	//   ....[127]....
        /*09e0*/ 	.word	0x0001b390


	//   ....[128]....
        /*09e4*/ 	.word	0x0001b3c0


	//   ....[129]....
        /*09e8*/ 	.word	0x0001b450


	//   ....[130]....
        /*09ec*/ 	.word	0x0001b480


	//   ....[131]....
        /*09f0*/ 	.word	0x0001b490


	//   ....[132]....
        /*09f4*/ 	.word	0x0001b4d0


	//   ....[133]....
        /*09f8*/ 	.word	0x0001c970


	//   ....[134]....
        /*09fc*/ 	.word	0x0001e7f0


	//   ....[135]....
        /*0a00*/ 	.word	0x0001e810


	//   ....[136]....
        /*0a04*/ 	.word	0x0001e8b0


	//   ....[137]....
        /*0a08*/ 	.word	0x0001e8d0


	//   ....[138]....
        /*0a0c*/ 	.word	0x0001e960


	//   ....[139]....
        /*0a10*/ 	.word	0x0001e980


	//   ....[140]....
        /*0a14*/ 	.word	0x0001ea10


	//   ....[141]....
        /*0a18*/ 	.word	0x0001ea30


	//   ....[142]....
        /*0a1c*/ 	.word	0x0001eac0


	//   ....[143]....
        /*0a20*/ 	.word	0x0001eae0


	//   ....[144]....
        /*0a24*/ 	.word	0x0001eb70


	//   ....[145]....
        /*0a28*/ 	.word	0x0001eb90


	//   ....[146]....
        /*0a2c*/ 	.word	0x0001ec20


	//   ....[147]....
        /*0a30*/ 	.word	0x0001ec40


	//   ....[148]....
        /*0a34*/ 	.word	0x0001ec50


	//   ....[149]....
        /*0a38*/ 	.word	0x0001ecd0


	//   ....[150]....
        /*0a3c*/ 	.word	0x0001f420


	//   ....[151]....
        /*0a40*/ 	.word	0x0001f450


	//   ....[152]....
        /*0a44*/ 	.word	0x0001f4b0


	//   ....[153]....
        /*0a48*/ 	.word	0x0001f500


	//   ....[154]....
        /*0a4c*/ 	.word	0x0001f550


	//   ....[155]....
        /*0a50*/ 	.word	0x0001f5a0


	//   ....[156]....
        /*0a54*/ 	.word	0x0001f5e0


	//   ....[157]....
        /*0a58*/ 	.word	0x0001f640


	//   ....[158]....
        /*0a5c*/ 	.word	0x0001f690


	//   ....[159]....
        /*0a60*/ 	.word	0x0001f6e0


	//   ....[160]....
        /*0a64*/ 	.word	0x0001f730


	//   ....[161]....
        /*0a68*/ 	.word	0x0001f780


	//   ....[162]....
        /*0a6c*/ 	.word	0x0001f7d0


	//   ....[163]....
        /*0a70*/ 	.word	0x0001f810


	//   ....[164]....
        /*0a74*/ 	.word	0x0001f830


	//   ....[165]....
        /*0a78*/ 	.word	0x0001f870


	//   ....[166]....
        /*0a7c*/ 	.word	0x0001ffb0


	//   ....[167]....
        /*0a80*/ 	.word	0x0001ffe0


	//   ....[168]....
        /*0a84*/ 	.word	0x00020040


	//   ....[169]....
        /*0a88*/ 	.word	0x00020050


	//   ....[170]....
        /*0a8c*/ 	.word	0x000200a0


	//   ....[171]....
        /*0a90*/ 	.word	0x000200b0


	//   ....[172]....
        /*0a94*/ 	.word	0x00020100


	//   ....[173]....
        /*0a98*/ 	.word	0x00020110


	//   ....[174]....
        /*0a9c*/ 	.word	0x00020160


	//   ....[175]....
        /*0aa0*/ 	.word	0x00020170


	//   ....[176]....
        /*0aa4*/ 	.word	0x000201c0


	//   ....[177]....
        /*0aa8*/ 	.word	0x000201d0


	//   ....[178]....
        /*0aac*/ 	.word	0x00020220


	//   ....[179]....
        /*0ab0*/ 	.word	0x00020230


	//   ....[180]....
        /*0ab4*/ 	.word	0x00020240


	//   ....[181]....
        /*0ab8*/ 	.word	0x00020290


	//   ....[182]....
        /*0abc*/ 	.word	0x000204f0


	//   ....[183]....
        /*0ac0*/ 	.word	0x00020510


	//   ....[184]....
        /*0ac4*/ 	.word	0x00020520


	//   ....[185]....
        /*0ac8*/ 	.word	0x00020590


	//   ....[186]....
        /*0acc*/ 	.word	0x000205a0


	//   ....[187]....
        /*0ad0*/ 	.word	0x00020610


	//   ....[188]....
        /*0ad4*/ 	.word	0x00020620


	//   ....[189]....
        /*0ad8*/ 	.word	0x00020690


	//   ....[190]....
        /*0adc*/ 	.word	0x000206a0


	//   ....[191]....
        /*0ae0*/ 	.word	0x00020710


	//   ....[192]....
        /*0ae4*/ 	.word	0x00020720


	//   ....[193]....
        /*0ae8*/ 	.word	0x00020790


	//   ....[194]....
        /*0aec*/ 	.word	0x000207a0


	//   ....[195]....
        /*0af0*/ 	.word	0x00020810


	//   ....[196]....
        /*0af4*/ 	.word	0x00020820


	//   ....[197]....
        /*0af8*/ 	.word	0x00020830


	//   ....[198]....
        /*0afc*/ 	.word	0x00020dc0


	//   ....[199]....
        /*0b00*/ 	.word	0x00020e00


	//   ....[200]....
        /*0b04*/ 	.word	0x00020e40


	//   ....[201]....
        /*0b08*/ 	.word	0x00020e60


	//   ....[202]....
        /*0b0c*/ 	.word	0x00020e70


	//   ....[203]....
        /*0b10*/ 	.word	0x00020e90


	//   ....[204]....
        /*0b14*/ 	.word	0x00020f00


	//   ....[205]....
        /*0b18*/ 	.word	0x00020f20


	//   ....[206]....
        /*0b1c*/ 	.word	0x00020f80


	//   ....[207]....
        /*0b20*/ 	.word	0x00020fa0


	//   ....[208]....
        /*0b24*/ 	.word	0x00021000


	//   ....[209]....
        /*0b28*/ 	.word	0x00021020


	//   ....[210]....
        /*0b2c*/ 	.word	0x00021080


	//   ....[211]....
        /*0b30*/ 	.word	0x000210a0


	//   ....[212]....
        /*0b34*/ 	.word	0x000210f0


	//   ....[213]....
        /*0b38*/ 	.word	0x00021110


	//   ....[214]....
        /*0b3c*/ 	.word	0x00021550


	//   ....[215]....
        /*0b40*/ 	.word	0x00021580


	//   ....[216]....
        /*0b44*/ 	.word	0x000215e0


	//   ....[217]....
        /*0b48*/ 	.word	0x00021610


	//   ....[218]....
        /*0b4c*/ 	.word	0x00021640


	//   ....[219]....
        /*0b50*/ 	.word	0x00021670


	//   ....[220]....
        /*0b54*/ 	.word	0x000216a0


	//   ....[221]....
        /*0b58*/ 	.word	0x000216d0


	//   ....[222]....
        /*0b5c*/ 	.word	0x00021870


	//   ....[223]....
        /*0b60*/ 	.word	0x000218a0


	//   ....[224]....
        /*0b64*/ 	.word	0x000218d0


	//   ....[225]....
        /*0b68*/ 	.word	0x00021900


	//   ....[226]....
        /*0b6c*/ 	.word	0x00021930


	//   ....[227]....
        /*0b70*/ 	.word	0x00021960


	//   ....[228]....
        /*0b74*/ 	.word	0x00021a20


	//   ....[229]....
        /*0b78*/ 	.word	0x00021a40


	//   ....[230]....
        /*0b7c*/ 	.word	0x00021a60


	//   ....[231]....
        /*0b80*/ 	.word	0x00021ac0


	//   ....[232]....
        /*0b84*/ 	.word	0x000224e0


	//   ....[233]....
        /*0b88*/ 	.word	0x00022800


	//   ....[234]....
        /*0b8c*/ 	.word	0x00022890


	//   ....[235]....
        /*0b90*/ 	.word	0x00022930


	//   ....[236]....
        /*0b94*/ 	.word	0x000229c0


	//   ....[237]....
        /*0b98*/ 	.word	0x00022a60


	//   ....[238]....
        /*0b9c*/ 	.word	0x00022af0


	//   ....[239]....
        /*0ba0*/ 	.word	0x00022b90


	//   ....[240]....
        /*0ba4*/ 	.word	0x00022c20


	//   ....[241]....
        /*0ba8*/ 	.word	0x00022d10


	//   ....[242]....
        /*0bac*/ 	.word	0x00022da0


	//   ....[243]....
        /*0bb0*/ 	.word	0x00022e40


	//   ....[244]....
        /*0bb4*/ 	.word	0x00022ed0


	//   ....[245]....
        /*0bb8*/ 	.word	0x00022f70


	//   ....[246]....
        /*0bbc*/ 	.word	0x00023000


	//   ....[247]....
        /*0bc0*/ 	.word	0x000230a0


	//   ....[248]....
        /*0bc4*/ 	.word	0x00023130


	//   ....[249]....
        /*0bc8*/ 	.word	0x00023220


	//   ....[250]....
        /*0bcc*/ 	.word	0x000232b0


	//   ....[251]....
        /*0bd0*/ 	.word	0x00023340


	//   ....[252]....
        /*0bd4*/ 	.word	0x000233d0


	//   ....[253]....
        /*0bd8*/ 	.word	0x00023460


	//   ....[254]....
        /*0bdc*/ 	.word	0x000234f0


	//   ....[255]....
        /*0be0*/ 	.word	0x00023580


	//   ....[0]....
        /*0be4*/ 	.word	0x00023610


	//   ....[1]....
        /*0be8*/ 	.word	0x00023740


	//   ....[2]....
        /*0bec*/ 	.word	0x000237f0


	//   ....[3]....
        /*0bf0*/ 	.word	0x00023880


	//   ....[4]....
        /*0bf4*/ 	.word	0x000238d0


	//   ....[5]....
        /*0bf8*/ 	.word	0x00023920


	//   ....[6]....
        /*0bfc*/ 	.word	0x000239b0


	//   ....[7]....
        /*0c00*/ 	.word	0x00023a40


	//   ....[8]....
        /*0c04*/ 	.word	0x00023a90


	//   ....[9]....
        /*0c08*/ 	.word	0x00023ae0


	//   ....[10]....
        /*0c0c*/ 	.word	0x00023b70


	//   ....[11]....
        /*0c10*/ 	.word	0x00023c00


	//   ....[12]....
        /*0c14*/ 	.word	0x00023c50


	//   ....[13]....
        /*0c18*/ 	.word	0x00023ca0


	//   ....[14]....
        /*0c1c*/ 	.word	0x00023d30


	//   ....[15]....
        /*0c20*/ 	.word	0x00023dc0


	//   ....[16]....
        /*0c24*/ 	.word	0x00023e10


	//   ....[17]....
        /*0c28*/ 	.word	0x00023e60


	//   ....[18]....
        /*0c2c*/ 	.word	0x00023f50


	//   ....[19]....
        /*0c30*/ 	.word	0x00024000


	//   ....[20]....
        /*0c34*/ 	.word	0x00024080


	//   ....[21]....
        /*0c38*/ 	.word	0x00024110


	//   ....[22]....
        /*0c3c*/ 	.word	0x00024290


	//   ....[23]....
        /*0c40*/ 	.word	0x000243b0


	//   ....[24]....
        /*0c44*/ 	.word	0x00024430


	//   ....[25]....
        /*0c48*/ 	.word	0x00024480


	//   ....[26]....
        /*0c4c*/ 	.word	0x00024510


	//   ....[27]....
        /*0c50*/ 	.word	0x000245b0


	//   ....[28]....
        /*0c54*/ 	.word	0x00024630


	//   ....[29]....
        /*0c58*/ 	.word	0x000246a0


	//   ....[30]....
        /*0c5c*/ 	.word	0x00024810


	//   ....[31]....
        /*0c60*/ 	.word	0x00024940


	//   ....[32]....
        /*0c64*/ 	.word	0x000249b0


	//   ....[33]....
        /*0c68*/ 	.word	0x00024a00


	//   ....[34]....
        /*0c6c*/ 	.word	0x00024ce0


	//   ....[35]....
        /*0c70*/ 	.word	0x00024d30


	//   ....[36]....
        /*0c74*/ 	.word	0x00024dc0


	//   ....[37]....
        /*0c78*/ 	.word	0x00024e50


	//   ....[38]....
        /*0c7c*/ 	.word	0x00024ee0


	//   ....[39]....
        /*0c80*/ 	.word	0x00024f70


	//   ....[40]....
        /*0c84*/ 	.word	0x00025000


	//   ....[41]....
        /*0c88*/ 	.word	0x00025090


	//   ....[42]....
        /*0c8c*/ 	.word	0x00025110


	//   ....[43]....
        /*0c90*/ 	.word	0x00025160


	//   ....[44]....
        /*0c94*/ 	.word	0x000251f0


	//   ....[45]....
        /*0c98*/ 	.word	0x00025280


	//   ....[46]....
        /*0c9c*/ 	.word	0x00025300


	//   ....[47]....
        /*0ca0*/ 	.word	0x00025350


	//   ....[48]....
        /*0ca4*/ 	.word	0x000253e0


	//   ....[49]....
        /*0ca8*/ 	.word	0x00025470


	//   ....[50]....
        /*0cac*/ 	.word	0x00025500


	//   ....[51]....
        /*0cb0*/ 	.word	0x00025590


	//   ....[52]....
        /*0cb4*/ 	.word	0x00025620


	//   ....[53]....
        /*0cb8*/ 	.word	0x000256b0


	//   ....[54]....
        /*0cbc*/ 	.word	0x00025770


	//   ....[55]....
        /*0cc0*/ 	.word	0x00025a50


	//   ....[56]....
        /*0cc4*/ 	.word	0x00025b40


	//   ....[57]....
        /*0cc8*/ 	.word	0x00025be0


	//   ....[58]....
        /*0ccc*/ 	.word	0x00025c40


	//   ....[59]....
        /*0cd0*/ 	.word	0x00025d40


	//   ....[60]....
        /*0cd4*/ 	.word	0x00025db0


	//   ....[61]....
        /*0cd8*/ 	.word	0x00025eb0


	//   ....[62]....
        /*0cdc*/ 	.word	0x00025f20


	//   ....[63]....
        /*0ce0*/ 	.word	0x00026020


	//   ....[64]....
        /*0ce4*/ 	.word	0x00026090


	//   ....[65]....
        /*0ce8*/ 	.word	0x00026190


	//   ....[66]....
        /*0cec*/ 	.word	0x00026200


	//   ....[67]....
        /*0cf0*/ 	.word	0x00026300


	//   ....[68]....
        /*0cf4*/ 	.word	0x00026370


	//   ....[69]....
        /*0cf8*/ 	.word	0x00026470


	//   ....[70]....
        /*0cfc*/ 	.word	0x000264e0


	//   ....[71]....
        /*0d00*/ 	.word	0x00026580


	//   ....[72]....
        /*0d04*/ 	.word	0x00026680


	//   ....[73]....
        /*0d08*/ 	.word	0x000266f0


	//   ....[74]....
        /*0d0c*/ 	.word	0x00026770


	//   ....[75]....
        /*0d10*/ 	.word	0x00026830


	//   ....[76]....
        /*0d14*/ 	.word	0x000268b0


	//   ....[77]....
        /*0d18*/ 	.word	0x00026980


	//   ....[78]....
        /*0d1c*/ 	.word	0x00026a00


	//   ....[79]....
        /*0d20*/ 	.word	0x00026ad0


	//   ....[80]....
        /*0d24*/ 	.word	0x00026b50


	//   ....[81]....
        /*0d28*/ 	.word	0x00026c20


	//   ....[82]....
        /*0d2c*/ 	.word	0x00026ca0


	//   ....[83]....
        /*0d30*/ 	.word	0x00026d70


	//   ....[84]....
        /*0d34*/ 	.word	0x00026df0


	//   ....[85]....
        /*0d38*/ 	.word	0x00026eb0


	//   ....[86]....
        /*0d3c*/ 	.word	0x00026f30


	//   ....[87]....
        /*0d40*/ 	.word	0x00026fe0


	//   ....[88]....
        /*0d44*/ 	.word	0x00027110


	//   ....[89]....
        /*0d48*/ 	.word	0x000271b0


	//   ....[90]....
        /*0d4c*/ 	.word	0x00027220


	//   ....[91]....
        /*0d50*/ 	.word	0x000272e0


	//   ....[92]....
        /*0d54*/ 	.word	0x00027340


	//   ....[93]....
        /*0d58*/ 	.word	0x00027400


	//   ....[94]....
        /*0d5c*/ 	.word	0x00027460


	//   ....[95]....
        /*0d60*/ 	.word	0x00027520


	//   ....[96]....
        /*0d64*/ 	.word	0x00027580


	//   ....[97]....
        /*0d68*/ 	.word	0x00027640


	//   ....[98]....
        /*0d6c*/ 	.word	0x000276a0


	//   ....[99]....
        /*0d70*/ 	.word	0x00027760


	//   ....[100]....
        /*0d74*/ 	.word	0x000277c0


	//   ....[101]....
        /*0d78*/ 	.word	0x00027880


	//   ....[102]....
        /*0d7c*/ 	.word	0x000278e0


	//   ....[103]....
        /*0d80*/ 	.word	0x000279a0


	//   ....[104]....
        /*0d84*/ 	.word	0x00027a90


	//   ....[105]....
        /*0d88*/ 	.word	0x00027b30


	//   ....[106]....
        /*0d8c*/ 	.word	0x00027b90


	//   ....[107]....
        /*0d90*/ 	.word	0x00027c70


	//   ....[108]....
        /*0d94*/ 	.word	0x00027cd0


	//   ....[109]....
        /*0d98*/ 	.word	0x00027db0


	//   ....[110]....
        /*0d9c*/ 	.word	0x00027e10


	//   ....[111]....
        /*0da0*/ 	.word	0x00027ef0


	//   ....[112]....
        /*0da4*/ 	.word	0x00027f50


	//   ....[113]....
        /*0da8*/ 	.word	0x00028030


	//   ....[114]....
        /*0dac*/ 	.word	0x00028090


	//   ....[115]....
        /*0db0*/ 	.word	0x00028170


	//   ....[116]....
        /*0db4*/ 	.word	0x000281d0


	//   ....[117]....
        /*0db8*/ 	.word	0x000282b0


	//   ....[118]....
        /*0dbc*/ 	.word	0x00028310


	//   ....[119]....
        /*0dc0*/ 	.word	0x000283e0


	//   ....[120]....
        /*0dc4*/ 	.word	0x00028500


	//   ....[121]....
        /*0dc8*/ 	.word	0x000285b0


	//   ....[122]....
        /*0dcc*/ 	.word	0x00028660


	//   ....[123]....
        /*0dd0*/ 	.word	0x00028730


	//   ....[124]....
        /*0dd4*/ 	.word	0x00028790


	//   ....[125]....
        /*0dd8*/ 	.word	0x00028870


	//   ....[126]....
        /*0ddc*/ 	.word	0x000288d0


	//   ....[127]....
        /*0de0*/ 	.word	0x000289a0


	//   ....[128]....
        /*0de4*/ 	.word	0x00028a00


	//   ....[129]....
        /*0de8*/ 	.word	0x00028ad0


	//   ....[130]....
        /*0dec*/ 	.word	0x00028b30


	//   ....[131]....
        /*0df0*/ 	.word	0x00028c10


	//   ....[132]....
        /*0df4*/ 	.word	0x00028c70


	//   ....[133]....
        /*0df8*/ 	.word	0x00028d40


	//   ....[134]....
        /*0dfc*/ 	.word	0x00028da0


	//   ....[135]....
        /*0e00*/ 	.word	0x00028e60


	//   ....[136]....
        /*0e04*/ 	.word	0x00028ef0


	//   ....[137]....
        /*0e08*/ 	.word	0x00028f90


	//   ....[138]....
        /*0e0c*/ 	.word	0x00029110


	//   ....[139]....
        /*0e10*/ 	.word	0x00029180


	//   ....[140]....
        /*0e14*/ 	.word	0x000291f0


	//   ....[141]....
        /*0e18*/ 	.word	0x00029260


	//   ....[142]....
        /*0e1c*/ 	.word	0x000292d0


	//   ....[143]....
        /*0e20*/ 	.word	0x00029350


	//   ....[144]....
        /*0e24*/ 	.word	0x000293d0


	//   ....[145]....
        /*0e28*/ 	.word	0x00029460


	//   ....[146]....
        /*0e2c*/ 	.word	0x000294d0


	//   ....[147]....
        /*0e30*/ 	.word	0x00029540


	//   ....[148]....
        /*0e34*/ 	.word	0x000295b0


	//   ....[149]....
        /*0e38*/ 	.word	0x00029630


	//   ....[150]....
        /*0e3c*/ 	.word	0x000296a0


	//   ....[151]....
        /*0e40*/ 	.word	0x00029730


	//   ....[152]....
        /*0e44*/ 	.word	0x00029790


	//   ....[153]....
        /*0e48*/ 	.word	0x00029820


	//   ....[154]....
        /*0e4c*/ 	.word	0x00029950


	//----- nvinfo : EIATTR_REG_RECONFIG
	.align		4
.L_314:
        /*0e50*/ 	.byte	0x01, 0x54
	.zero		2


	//----- nvinfo : EIATTR_SYSCALL_OFFSETS
	.align		4
        /*0e54*/ 	.byte	0x04, 0x46
        /*0e56*/ 	.short	(.L_316 - .L_315)


	//   ....[0]....
.L_315:
        /*0e58*/ 	.word	0x00001cd0


	//   ....[1]....
        /*0e5c*/ 	.word	0x00001e20


	//   ....[2]....
        /*0e60*/ 	.word	0x000092f0


	//   ....[3]....
        /*0e64*/ 	.word	0x000095f0


	//   ....[4]....
        /*0e68*/ 	.word	0x0001def0


	//   ....[5]....
        /*0e6c*/ 	.word	0x0001e040


	//   ....[6]....
        /*0e70*/ 	.word	0x0001e130


	//   ....[7]....
        /*0e74*/ 	.word	0x0001f0a0


	//----- nvinfo : EIATTR_MBARRIER_INSTR_OFFSETS
	.align		4
.L_316:
        /*0e78*/ 	.byte	0x04, 0x39
        /*0e7a*/ 	.short	(.L_318 - .L_317)


	//   ....[0]....
.L_317:
        /*0e7c*/ 	.word	0x00000270
        /*0e80*/ 	.word	0x000000ff
        /*0e84*/ 	.word	0x00028800
        /*0e88*/ 	.short	0x0100
        /*0e8a*/ 	.byte	0x08
	.zero		1


	//   ....[1]....
        /*0e8c*/ 	.word	0x00000280
        /*0e90*/ 	.word	0x000000ff
        /*0e94*/ 	.word	0x00028820
        /*0e98*/ 	.short	0x0100
        /*0e9a*/ 	.byte	0x08
	.zero		1


	//   ....[2]....
        /*0e9c*/ 	.word	0x00000370
        /*0ea0*/ 	.word	0x000000ff
        /*0ea4*/ 	.word	0x00028830
        /*0ea8*/ 	.short	0x0100
        /*0eaa*/ 	.byte	0x08
	.zero		1


	//   ....[3]....
        /*0eac*/ 	.word	0x00000380
        /*0eb0*/ 	.word	0x000000ff
        /*0eb4*/ 	.word	0x00028840
        /*0eb8*/ 	.short	0x0100
        /*0eba*/ 	.byte	0x08
	.zero		1


	//   ....[4]....
        /*0ebc*/ 	.word	0x00000390
        /*0ec0*/ 	.word	0x000000ff
        /*0ec4*/ 	.word	0x00028838
        /*0ec8*/ 	.short	0x0100
        /*0eca*/ 	.byte	0x08
	.zero		1


	//   ....[5]....
        /*0ecc*/ 	.word	0x000003a0
        /*0ed0*/ 	.word	0x000000ff
        /*0ed4*/ 	.word	0x00028848
        /*0ed8*/ 	.short	0x0100
        /*0eda*/ 	.byte	0x08
	.zero		1


	//   ....[6]....
        /*0edc*/ 	.word	0x000004d0
        /*0ee0*/ 	.word	0x000000ff
        /*0ee4*/ 	.word	0x00028850
        /*0ee8*/ 	.short	0x0100
        /*0eea*/ 	.byte	0x08
	.zero		1


	//   ....[7]....
        /*0eec*/ 	.word	0x000004e0
        /*0ef0*/ 	.word	0x000000ff
        /*0ef4*/ 	.word	0x00028860
        /*0ef8*/ 	.short	0x0100
        /*0efa*/ 	.byte	0x08
	.zero		1


	//   ....[8]....
        /*0efc*/ 	.word	0x000004f0
        /*0f00*/ 	.word	0x000000ff
        /*0f04*/ 	.word	0x00028858
        /*0f08*/ 	.short	0x0100
        /*0f0a*/ 	.byte	0x08
	.zero		1


	//   ....[9]....
        /*0f0c*/ 	.word	0x00000500
        /*0f10*/ 	.word	0x000000ff
        /*0f14*/ 	.word	0x00028868
        /*0f18*/ 	.short	0x0100
        /*0f1a*/ 	.byte	0x08
	.zero		1


	//   ....[10]....
        /*0f1c*/ 	.word	0x000005f0
        /*0f20*/ 	.word	0x000000ff
        /*0f24*/ 	.word	0x00028870
        /*0f28*/ 	.short	0x0100
        /*0f2a*/ 	.byte	0x06
	.zero		1


	//   ....[11]....
        /*0f2c*/ 	.word	0x00000600
        /*0f30*/ 	.word	0x000000ff
        /*0f34*/ 	.word	0x00028880
        /*0f38*/ 	.short	0x0100
        /*0f3a*/ 	.byte	0x06
	.zero		1


	//   ....[12]....
        /*0f3c*/ 	.word	0x00000610
        /*0f40*/ 	.word	0x000000ff
        /*0f44*/ 	.word	0x00028878
        /*0f48*/ 	.short	0x0100
        /*0f4a*/ 	.byte	0x06
	.zero		1


	//   ....[13]....
        /*0f4c*/ 	.word	0x00000620
        /*0f50*/ 	.word	0x000000ff
        /*0f54*/ 	.word	0x00028888
        /*0f58*/ 	.short	0x0100
        /*0f5a*/ 	.byte	0x06
	.zero		1


	//   ....[14]....
        /*0f5c*/ 	.word	0x00000750
        /*0f60*/ 	.word	0x000000ff
        /*0f64*/ 	.word	0x00028890
        /*0f68*/ 	.short	0x0100
        /*0f6a*/ 	.byte	0x08
	.zero		1


	//   ....[15]....
        /*0f6c*/ 	.word	0x00000760
        /*0f70*/ 	.word	0x000000ff
        /*0f74*/ 	.word	0x000288a0
        /*0f78*/ 	.short	0x0100
        /*0f7a*/ 	.byte	0x08
	.zero		1


	//   ....[16]....
        /*0f7c*/ 	.word	0x00000770
        /*0f80*/ 	.word	0x000000ff
        /*0f84*/ 	.word	0x00028898
        /*0f88*/ 	.short	0x0100
        /*0f8a*/ 	.byte	0x08
	.zero		1


	//   ....[17]....
        /*0f8c*/ 	.word	0x00000780
        /*0f90*/ 	.word	0x000000ff
        /*0f94*/ 	.word	0x000288a8
        /*0f98*/ 	.short	0x0100
        /*0f9a*/ 	.byte	0x08
	.zero		1


	//   ....[18]....
        /*0f9c*/ 	.word	0x000008b0
        /*0fa0*/ 	.word	0x000000ff
        /*0fa4*/ 	.word	0x000288b0
        /*0fa8*/ 	.short	0x0100
        /*0faa*/ 	.byte	0x08
	.zero		1


	//   ....[19]....
        /*0fac*/ 	.word	0x000008c0
        /*0fb0*/ 	.word	0x000000ff
        /*0fb4*/ 	.word	0x000288c0
        /*0fb8*/ 	.short	0x0100
        /*0fba*/ 	.byte	0x08
	.zero		1


	//   ....[20]....
        /*0fbc*/ 	.word	0x000008d0
        /*0fc0*/ 	.word	0x000000ff
        /*0fc4*/ 	.word	0x000288b8
        /*0fc8*/ 	.short	0x0100
        /*0fca*/ 	.byte	0x08
	.zero		1


	//   ....[21]....
        /*0fcc*/ 	.word	0x000008e0
        /*0fd0*/ 	.word	0x000000ff
        /*0fd4*/ 	.word	0x000288c8
        /*0fd8*/ 	.short	0x0100
        /*0fda*/ 	.byte	0x08
	.zero		1


	//   ....[22]....
        /*0fdc*/ 	.word	0x00003470
        /*0fe0*/ 	.word	0x00000059
        /*0fe4*/ 	.word	0x00028890
        /*0fe8*/ 	.short	0x010a
        /*0fea*/ 	.byte	0x3f
	.zero		1


	//   ....[23]....
        /*0fec*/ 	.word	0x00005c60
        /*0ff0*/ 	.word	0x00000059
        /*0ff4*/ 	.word	0x00028890
        /*0ff8*/ 	.short	0x010a
        /*0ffa*/ 	.byte	0x3f
	.zero		1


	//   ....[24]....
        /*0ffc*/ 	.word	0x00007d50
        /*1000*/ 	.word	0x00000059
        /*1004*/ 	.word	0x00028890
        /*1008*/ 	.short	0x010a
        /*100a*/ 	.byte	0x3f
	.zero		1


	//   ....[25]....
        /*100c*/ 	.word	0x00008450
        /*1010*/ 	.word	0x0000000b
        /*1014*/ 	.word	0x00000000
        /*1018*/ 	.short	0x0101
        /*101a*/ 	.byte	0x3f
	.zero		1


	//   ....[26]....
        /*101c*/ 	.word	0x00008490
        /*1020*/ 	.word	0x00000059
        /*1024*/ 	.word	0x000288b0
        /*1028*/ 	.short	0x010a
        /*102a*/ 	.byte	0x3f
	.zero		1


	//   ....[27]....
        /*102c*/ 	.word	0x00008aa0
        /*1030*/ 	.word	0x00000059
        /*1034*/ 	.word	0x00000000
        /*1038*/ 	.short	0x0101
        /*103a*/ 	.byte	0x3f
	.zero		1


	//   ....[28]....
        /*103c*/ 	.word	0x00009380
        /*1040*/ 	.word	0x00000012
        /*1044*/ 	.word	0x00028800
        /*1048*/ 	.short	0x010a
        /*104a*/ 	.byte	0x3f
	.zero		1


	//   ....[29]....
        /*104c*/ 	.word	0x000093d0
        /*1050*/ 	.word	0x00000012
        /*1054*/ 	.word	0x00028800
        /*1058*/ 	.short	0x010a
        /*105a*/ 	.byte	0x3f
	.zero		1


	//   ....[30]....
        /*105c*/ 	.word	0x0000a600
        /*1060*/ 	.word	0x00000012
        /*1064*/ 	.word	0x00028800
        /*1068*/ 	.short	0x010a
        /*106a*/ 	.byte	0x3f
	.zero		1


	//   ....[31]....
        /*106c*/ 	.word	0x0000cd00
        /*1070*/ 	.word	0x00000012
        /*1074*/ 	.word	0x00028800
        /*1078*/ 	.short	0x010a
        /*107a*/ 	.byte	0x3f
	.zero		1


	//   ....[32]....
        /*107c*/ 	.word	0x0000e910
        /*1080*/ 	.word	0x00000000
        /*1084*/ 	.word	0x00028830
        /*1088*/ 	.short	0x010a
        /*108a*/ 	.byte	0x3f
	.zero		1


	//   ....[33]....
        /*108c*/ 	.word	0x0000e950
        /*1090*/ 	.word	0x00000000
        /*1094*/ 	.word	0x00028830
        /*1098*/ 	.short	0x010a
        /*109a*/ 	.byte	0x3f
	.zero		1


	//   ....[34]....
        /*109c*/ 	.word	0x00010a90
        /*10a0*/ 	.word	0x00000000
        /*10a4*/ 	.word	0x00000000
        /*10a8*/ 	.short	0x0101
        /*10aa*/ 	.byte	0x3f
	.zero		1


	//   ....[35]....
        /*10ac*/ 	.word	0x000116a0
        /*10b0*/ 	.word	0x00000007
        /*10b4*/ 	.word	0x00028830
        /*10b8*/ 	.short	0x010a
        /*10ba*/ 	.byte	0x3f
	.zero		1


	//   ....[36]....
        /*10bc*/ 	.word	0x000116f0
        /*10c0*/ 	.word	0x00000007
        /*10c4*/ 	.word	0x00028830
        /*10c8*/ 	.short	0x010a
        /*10ca*/ 	.byte	0x3f
	.zero		1


	//   ....[37]....
        /*10cc*/ 	.word	0x00011b30
        /*10d0*/ 	.word	0x00000007
        /*10d4*/ 	.word	0x00028850
        /*10d8*/ 	.short	0x010a
        /*10da*/ 	.byte	0x3f
	.zero		1


	//   ....[38]....
        /*10dc*/ 	.word	0x00011b70
        /*10e0*/ 	.word	0x00000007
        /*10e4*/ 	.word	0x00028850
        /*10e8*/ 	.short	0x010a
        /*10ea*/ 	.byte	0x3f
	.zero		1


	//   ....[39]....
        /*10ec*/ 	.word	0x000140c0
        /*10f0*/ 	.word	0x00000000
        /*10f4*/ 	.word	0x00000000
        /*10f8*/ 	.short	0x0101
        /*10fa*/ 	.byte	0x3f
	.zero		1


	//   ....[40]....
        /*10fc*/ 	.word	0x00014350
        /*1100*/ 	.word	0x0000000d
        /*1104*/ 	.word	0x00000000
        /*1108*/ 	.short	0x0101
        /*110a*/ 	.byte	0x3f
	.zero		1


	//   ....[41]....
        /*110c*/ 	.word	0x00014a50
        /*1110*/ 	.word	0x00000007
        /*1114*/ 	.word	0x00028830
        /*1118*/ 	.short	0x010a
        /*111a*/ 	.byte	0x3f
	.zero		1


	//   ....[42]....
        /*111c*/ 	.word	0x00014aa0
        /*1120*/ 	.word	0x00000007
        /*1124*/ 	.word	0x00028830
        /*1128*/ 	.short	0x010a
        /*112a*/ 	.byte	0x3f
	.zero		1


	//   ....[43]....
        /*112c*/ 	.word	0x00014eb0
        /*1130*/ 	.word	0x00000007
        /*1134*/ 	.word	0x00028850
        /*1138*/ 	.short	0x010a
        /*113a*/ 	.byte	0x3f
	.zero		1


	//   ....[44]....
        /*113c*/ 	.word	0x00014ef0
        /*1140*/ 	.word	0x00000007
        /*1144*/ 	.word	0x00028850
        /*1148*/ 	.short	0x010a
        /*114a*/ 	.byte	0x3f
	.zero		1


	//   ....[45]....
        /*114c*/ 	.word	0x00016560
        /*1150*/ 	.word	0x0000002b
        /*1154*/ 	.word	0x00000000
        /*1158*/ 	.short	0x0101
        /*115a*/ 	.byte	0x3f
	.zero		1


	//   ....[46]....
        /*115c*/ 	.word	0x00016d90
        /*1160*/ 	.word	0x0000000b
        /*1164*/ 	.word	0x00000000
        /*1168*/ 	.short	0x0101
        /*116a*/ 	.byte	0x3f
	.zero		1


	//   ....[47]....
        /*116c*/ 	.word	0x000173e0
        /*1170*/ 	.word	0x0000000b
        /*1174*/ 	.word	0x00028850
        /*1178*/ 	.short	0x010a
        /*117a*/ 	.byte	0x3f
	.zero		1


	//   ....[48]....
        /*117c*/ 	.word	0x00017460
        /*1180*/ 	.word	0x0000000b
        /*1184*/ 	.word	0x00028850
        /*1188*/ 	.short	0x010a
        /*118a*/ 	.byte	0x3f
	.zero		1


	//   ....[49]....
        /*118c*/ 	.word	0x00017a80
        /*1190*/ 	.word	0x00000004
        /*1194*/ 	.word	0x00000000
        /*1198*/ 	.short	0x0101
        /*119a*/ 	.byte	0x3f
	.zero		1


	//   ....[50]....
        /*119c*/ 	.word	0x00018f90
        /*11a0*/ 	.word	0x00000000
        /*11a4*/ 	.word	0x00000000
        /*11a8*/ 	.short	0x0101
        /*11aa*/ 	.byte	0x3f
	.zero		1


	//   ....[51]....
        /*11ac*/ 	.word	0x000197f0
        /*11b0*/ 	.word	0x00000004
        /*11b4*/ 	.word	0x00000000
        /*11b8*/ 	.short	0x0101
        /*11ba*/ 	.byte	0x3f
	.zero		1


	//   ....[52]....
        /*11bc*/ 	.word	0x0001ca50
        /*11c0*/ 	.word	0x00000016
        /*11c4*/ 	.word	0x00028820
        /*11c8*/ 	.short	0x010a
        /*11ca*/ 	.byte	0x3f
	.zero		1


	//   ....[53]....
        /*11cc*/ 	.word	0x0001cae0
        /*11d0*/ 	.word	0x00000008
        /*11d4*/ 	.word	0x000288a0
        /*11d8*/ 	.short	0x010a
        /*11da*/ 	.byte	0x3f
	.zero		1


	//   ....[54]....
        /*11dc*/ 	.word	0x0001ce40
        /*11e0*/ 	.word	0x00000008
        /*11e4*/ 	.word	0x000288c0
        /*11e8*/ 	.short	0x010a
        /*11ea*/ 	.byte	0x3f
	.zero		1


	//   ....[55]....
        /*11ec*/ 	.word	0x0001d270
        /*11f0*/ 	.word	0x0000000b
        /*11f4*/ 	.word	0x000288a0
        /*11f8*/ 	.short	0x010a
        /*11fa*/ 	.byte	0x3f
	.zero		1


	//   ....[56]....
        /*11fc*/ 	.word	0x0001d5b0
        /*1200*/ 	.word	0x0000000b
        /*1204*/ 	.word	0x000288c0
        /*1208*/ 	.short	0x010a
        /*120a*/ 	.byte	0x3f
	.zero		1


	//   ....[57]....
        /*120c*/ 	.word	0x0001e620
        /*1210*/ 	.word	0x00000007
        /*1214*/ 	.word	0x00028840
        /*1218*/ 	.short	0x010a
        /*121a*/ 	.byte	0x3f
	.zero		1


	//   ....[58]....
        /*121c*/ 	.word	0x0001ed80
        /*1220*/ 	.word	0x00000007
        /*1224*/ 	.word	0x00028830
        /*1228*/ 	.short	0x0107
        /*122a*/ 	.byte	0x3f
	.zero		1


	//   ....[59]....
        /*122c*/ 	.word	0x0001ee50
        /*1230*/ 	.word	0x00000007
        /*1234*/ 	.word	0x00028830
        /*1238*/ 	.short	0x0101
        /*123a*/ 	.byte	0x3f
	.zero		1


	//   ....[60]....
        /*123c*/ 	.word	0x0001f960
        /*1240*/ 	.word	0x00000016
        /*1244*/ 	.word	0x00028800
        /*1248*/ 	.short	0x0107
        /*124a*/ 	.byte	0x3f
	.zero		1


	//   ....[61]....
        /*124c*/ 	.word	0x0001fa70
        /*1250*/ 	.word	0x00000016
        /*1254*/ 	.word	0x00028800
        /*1258*/ 	.short	0x0101
        /*125a*/ 	.byte	0x3f
	.zero		1


	//   ....[62]....
        /*125c*/ 	.word	0x0001fa90
        /*1260*/ 	.word	0x00000016
        /*1264*/ 	.word	0x00028820
        /*1268*/ 	.short	0x010a
        /*126a*/ 	.byte	0x3f
	.zero		1


	//   ....[63]....
        /*126c*/ 	.word	0x0001fe20
        /*1270*/ 	.word	0x00000006
        /*1274*/ 	.word	0x00028840
        /*1278*/ 	.short	0x010a
        /*127a*/ 	.byte	0x3f
	.zero		1


	//   ....[64]....
        /*127c*/ 	.word	0x00020320
        /*1280*/ 	.word	0x00000006
        /*1284*/ 	.word	0x00028830
        /*1288*/ 	.short	0x0107
        /*128a*/ 	.byte	0x3f
	.zero		1


	//   ....[65]....
        /*128c*/ 	.word	0x000203e0
        /*1290*/ 	.word	0x00000006
        /*1294*/ 	.word	0x00028830
        /*1298*/ 	.short	0x0101
        /*129a*/ 	.byte	0x3f
	.zero		1


	//   ....[66]....
        /*129c*/ 	.word	0x00020440
        /*12a0*/ 	.word	0x00000006
        /*12a4*/ 	.word	0x00028860
        /*12a8*/ 	.short	0x010a
        /*12aa*/ 	.byte	0x3f
	.zero		1


	//   ....[67]....
        /*12ac*/ 	.word	0x00020970
        /*12b0*/ 	.word	0x00000006
        /*12b4*/ 	.word	0x00028850
        /*12b8*/ 	.short	0x0107
        /*12ba*/ 	.byte	0x3f
	.zero		1


	//   ....[68]....
        /*12bc*/ 	.word	0x00020b10
        /*12c0*/ 	.word	0x00000006
        /*12c4*/ 	.word	0x00028850
        /*12c8*/ 	.short	0x0101
        /*12ca*/ 	.byte	0x3f
	.zero		1


	//   ....[69]....
        /*12cc*/ 	.word	0x00020d20
        /*12d0*/ 	.word	0x00000000
        /*12d4*/ 	.word	0x00028860
        /*12d8*/ 	.short	0x010a
        /*12da*/ 	.byte	0x3f
	.zero		1


	//   ....[70]....
        /*12dc*/ 	.word	0x00021250
        /*12e0*/ 	.word	0x00000000
        /*12e4*/ 	.word	0x00028850
        /*12e8*/ 	.short	0x0107
        /*12ea*/ 	.byte	0x3f
	.zero		1


	//   ....[71]....
        /*12ec*/ 	.word	0x00021310
        /*12f0*/ 	.word	0x00000000
        /*12f4*/ 	.word	0x00028850
        /*12f8*/ 	.short	0x0101
        /*12fa*/ 	.byte	0x3f
	.zero		1


	//   ....[72]....
        /*12fc*/ 	.word	0x00022460
        /*1300*/ 	.word	0x00000004
        /*1304*/ 	.word	0x00028820
        /*1308*/ 	.short	0x010a
        /*130a*/ 	.byte	0x3f
	.zero		1


	//   ....[73]....
        /*130c*/ 	.word	0x000225d0
        /*1310*/ 	.word	0x00000005
        /*1314*/ 	.word	0x00028840
        /*1318*/ 	.short	0x010a
        /*131a*/ 	.byte	0x3f
	.zero		1


	//   ....[74]....
        /*131c*/ 	.word	0x00022670
        /*1320*/ 	.word	0x00000019
        /*1324*/ 	.word	0x00028840
        /*1328*/ 	.short	0x010a
        /*132a*/ 	.byte	0x3f
	.zero		1


	//   ....[75]....
        /*132c*/ 	.word	0x000226b0
        /*1330*/ 	.word	0x00000005
        /*1334*/ 	.word	0x00028860
        /*1338*/ 	.short	0x010a
        /*133a*/ 	.byte	0x3f
	.zero		1


	//   ....[76]....
        /*133c*/ 	.word	0x000226f0
        /*1340*/ 	.word	0x00000019
        /*1344*/ 	.word	0x00028860
        /*1348*/ 	.short	0x010a
        /*134a*/ 	.byte	0x3f
	.zero		1


	//   ....[77]....
        /*134c*/ 	.word	0x00022750
        /*1350*/ 	.word	0x00000059
        /*1354*/ 	.word	0x00028890
        /*1358*/ 	.short	0x010a
        /*135a*/ 	.byte	0x3f
	.zero		1


	//   ....[78]....
        /*135c*/ 	.word	0x00022c60
        /*1360*/ 	.word	0x00000059
        /*1364*/ 	.word	0x00028890
        /*1368*/ 	.short	0x010a
        /*136a*/ 	.byte	0x3f
	.zero		1


	//   ....[79]....
        /*136c*/ 	.word	0x00023170
        /*1370*/ 	.word	0x00000059
        /*1374*/ 	.word	0x00028890
        /*1378*/ 	.short	0x010a
        /*137a*/ 	.byte	0x3f
	.zero		1


	//   ....[80]....
        /*137c*/ 	.word	0x00023640
        /*1380*/ 	.word	0x00000059
        /*1384*/ 	.word	0x000288b0
        /*1388*/ 	.short	0x010a
        /*138a*/ 	.byte	0x3f
	.zero		1


	//   ....[81]....
        /*138c*/ 	.word	0x00023e90
        /*1390*/ 	.word	0x00000012
        /*1394*/ 	.word	0x00028800
        /*1398*/ 	.short	0x010a
        /*139a*/ 	.byte	0x3f
	.zero		1


	//   ....[82]....
        /*139c*/ 	.word	0x00024a60
        /*13a0*/ 	.word	0x00000012
        /*13a4*/ 	.word	0x00028800
        /*13a8*/ 	.short	0x010a
        /*13aa*/ 	.byte	0x3f
	.zero		1


	//   ....[83]....
        /*13ac*/ 	.word	0x00024ab0
        /*13b0*/ 	.word	0x00000000
        /*13b4*/ 	.word	0x00028830
        /*13b8*/ 	.short	0x010a
        /*13ba*/ 	.byte	0x3f
	.zero		1


	//   ....[84]....
        /*13bc*/ 	.word	0x00024b00
        /*13c0*/ 	.word	0x00000007
        /*13c4*/ 	.word	0x00028830
        /*13c8*/ 	.short	0x010a
        /*13ca*/ 	.byte	0x3f
	.zero		1


	//   ....[85]....
        /*13cc*/ 	.word	0x00024b50
        /*13d0*/ 	.word	0x00000007
        /*13d4*/ 	.word	0x00028850
        /*13d8*/ 	.short	0x010a
        /*13da*/ 	.byte	0x3f
	.zero		1


	//   ....[86]....
        /*13dc*/ 	.word	0x00024ba0
        /*13e0*/ 	.word	0x00000007
        /*13e4*/ 	.word	0x00028830
        /*13e8*/ 	.short	0x010a
        /*13ea*/ 	.byte	0x3f
	.zero		1


	//   ....[87]....
        /*13ec*/ 	.word	0x00024bf0
        /*13f0*/ 	.word	0x00000007
        /*13f4*/ 	.word	0x00028850
        /*13f8*/ 	.short	0x010a
        /*13fa*/ 	.byte	0x3f
	.zero		1


	//   ....[88]....
        /*13fc*/ 	.word	0x00024c40
        /*1400*/ 	.word	0x0000000b
        /*1404*/ 	.word	0x00028850
        /*1408*/ 	.short	0x010a
        /*140a*/ 	.byte	0x3f
	.zero		1


	//   ....[89]....
        /*140c*/ 	.word	0x00025830
        /*1410*/ 	.word	0x00000016
        /*1414*/ 	.word	0x00028820
        /*1418*/ 	.short	0x010a
        /*141a*/ 	.byte	0x3f
	.zero		1


	//   ....[90]....
        /*141c*/ 	.word	0x00025880
        /*1420*/ 	.word	0x00000008
        /*1424*/ 	.word	0x000288a0
        /*1428*/ 	.short	0x010a
        /*142a*/ 	.byte	0x3f
	.zero		1


	//   ....[91]....
        /*142c*/ 	.word	0x000258d0
        /*1430*/ 	.word	0x00000008
        /*1434*/ 	.word	0x000288c0
        /*1438*/ 	.short	0x010a
        /*143a*/ 	.byte	0x3f
	.zero		1


	//   ....[92]....
        /*143c*/ 	.word	0x00025920
        /*1440*/ 	.word	0x0000000b
        /*1444*/ 	.word	0x000288a0
        /*1448*/ 	.short	0x010a
        /*144a*/ 	.byte	0x3f
	.zero		1


	//   ....[93]....
        /*144c*/ 	.word	0x00025970
        /*1450*/ 	.word	0x0000000b
        /*1454*/ 	.word	0x000288c0
        /*1458*/ 	.short	0x010a
        /*145a*/ 	.byte	0x3f
	.zero		1


	//   ....[94]....
        /*145c*/ 	.word	0x00025a90
        /*1460*/ 	.word	0x00000007
        /*1464*/ 	.word	0x00028840
        /*1468*/ 	.short	0x010a
        /*146a*/ 	.byte	0x3f
	.zero		1


	//   ....[95]....
        /*146c*/ 	.word	0x00027010
        /*1470*/ 	.word	0x00000016
        /*1474*/ 	.word	0x00028820
        /*1478*/ 	.short	0x010a
        /*147a*/ 	.byte	0x3f
	.zero		1


	//   ....[96]....
        /*147c*/ 	.word	0x00027060
        /*1480*/ 	.word	0x00000006
        /*1484*/ 	.word	0x00028840
        /*1488*/ 	.short	0x010a
        /*148a*/ 	.byte	0x3f
	.zero		1


	//   ....[97]....
        /*148c*/ 	.word	0x000279e0
        /*1490*/ 	.word	0x00000006
        /*1494*/ 	.word	0x00028860
        /*1498*/ 	.short	0x010a
        /*149a*/ 	.byte	0x3f
	.zero		1


	//   ....[98]....
        /*149c*/ 	.word	0x00028450
        /*14a0*/ 	.word	0x00000000
        /*14a4*/ 	.word	0x00028860
        /*14a8*/ 	.short	0x010a
        /*14aa*/ 	.byte	0x3f
	.zero		1


	//   ....[99]....
        /*14ac*/ 	.word	0x00029870
        /*14b0*/ 	.word	0x00000004
        /*14b4*/ 	.word	0x00028820
        /*14b8*/ 	.short	0x010a
        /*14ba*/ 	.byte	0x3f
	.zero		1


	//   ....[100]....
        /*14bc*/ 	.word	0x00029a10
        /*14c0*/ 	.word	0x00000005
        /*14c4*/ 	.word	0x00028840
        /*14c8*/ 	.short	0x010a
        /*14ca*/ 	.byte	0x3f
	.zero		1


	//   ....[101]....
        /*14cc*/ 	.word	0x00029a60
        /*14d0*/ 	.word	0x00000019
        /*14d4*/ 	.word	0x00028840
        /*14d8*/ 	.short	0x010a
        /*14da*/ 	.byte	0x3f
	.zero		1


	//   ....[102]....
        /*14dc*/ 	.word	0x00029ab0
        /*14e0*/ 	.word	0x00000005
        /*14e4*/ 	.word	0x00028860
        /*14e8*/ 	.short	0x010a
        /*14ea*/ 	.byte	0x3f
	.zero		1


	//----- nvinfo : EIATTR_NUM_MBARRIERS
	.align		4
.L_318:
        /*14ec*/ 	.byte	0x03, 0x38
        /*14ee*/ 	.short	0x0016


	//----- nvinfo : EIATTR_EXIT_INSTR_OFFSETS
	.align		4
        /*14f0*/ 	.byte	0x04, 0x1c
        /*14f2*/ 	.short	(.L_320 - .L_319)


	//   ....[0]....
.L_319:
        /*14f4*/ 	.word	0x00022740


	//----- nvinfo : EIATTR_MAX_THREADS
	.align		4
.L_320:
        /*14f8*/ 	.byte	0x04, 0x05
        /*14fa*/ 	.short	(.L_322 - .L_321)
.L_321:
        /*14fc*/ 	.word	0x00000180
        /*1500*/ 	.word	0x00000001
        /*1504*/ 	.word	0x00000001


	//----- nvinfo : EIATTR_CRS_STACK_SIZE
	.align		4
.L_322:
        /*1508*/ 	.byte	0x04, 0x1e
        /*150a*/ 	.short	(.L_324 - .L_323)
.L_323:
        /*150c*/ 	.word	0x00000000


	//----- nvinfo : EIATTR_CBANK_PARAM_SIZE
	.align		4
.L_324:
        /*1510*/ 	.byte	0x03, 0x19
        /*1512*/ 	.short	0x0af0


	//----- nvinfo : EIATTR_PARAM_CBANK
	.align		4
        /*1514*/ 	.byte	0x04, 0x0a
        /*1516*/ 	.short	(.L_326 - .L_325)
	.align		4
.L_325:
        /*1518*/ 	.word	index@(.nv.constant0._ZN7cutlass13device_kernelIN5flash11enable_sm90INS1_16FlashAttnFwdSm90INS1_25CollectiveMainloopFwdSm90ILi2EN4cute5tupleIJNS5_1CILi1EEES8_S8_EEENS6_IJNS7_ILi128EEESA_SA_EEELi128ENS_10bfloat16_tEfNS_4arch4Sm90ELb1ELb0ELb1ELb1ELb1ELb1ELb0ELb1ELb1ELb1ELb1ELb0EEENS1_21CollectiveEpilogueFwdISB_S9_SC_SE_Li256ELb1ELb1ELb1ELb0EEENS1_36VarlenDynamicPersistentTileSchedulerILi128ELi128ELi256ELi128ELb1ELb1ELb1ELb1ELb1ELb1EEEEEEEEEvNT_6ParamsE)
        /*151c*/ 	.short	0x0210
        /*151e*/ 	.short	0x0af0


	//----- nvinfo : EIATTR_SW_WAR
	.align		4
.L_326:
        /*1520*/ 	.byte	0x04, 0x36
        /*1522*/ 	.short	(.L_328 - .L_327)
.L_327:
        /*1524*/ 	.word	0x00000008
.L_328:


//--------------------- .nv.callgraph             --------------------------
	.section	.nv.callgraph,"",@"SHT_CUDA_CALLGRAPH"
	.align	4
	.sectionentsize	8
	.align		4
        /*0000*/ 	.word	0x00000000
	.align		4
        /*0004*/ 	.word	0xffffffff
	.align		4
        /*0008*/ 	.word	index@(_ZN7cutlass13device_kernelIN5flash11enable_sm90INS1_16FlashAttnFwdSm90INS1_25CollectiveMainloopFwdSm90ILi2EN4cute5tupleIJNS5_1CILi1EEES8_S8_EEENS6_IJNS7_ILi128EEESA_SA_EEELi128ENS_10bfloat16_tEfNS_4arch4Sm90ELb0ELb0ELb1ELb0ELb1ELb0ELb0ELb1ELb1ELb1ELb1ELb0EEENS1_21CollectiveEpilogueFwdISB_S9_SC_SE_Li256ELb0ELb1ELb1ELb0EEENS1_19SingleTileSchedulerILb0ELb1ELb1ELi128EEEEEEEEEvNT_6ParamsE)
	.align		4
        /*000c*/ 	.word	index@(__assertfail)
	.align		4
        /*0010*/ 	.word	index@(_ZN7cutlass13device_kernelIN5flash11enable_sm90INS1_16FlashAttnFwdSm90INS1_25CollectiveMainloopFwdSm90ILi2EN4cute5tupleIJNS5_1CILi1EEES8_S8_EEENS6_IJNS7_ILi128EEESA_SA_EEELi128ENS_10bfloat16_tEfNS_4arch4Sm90ELb0ELb0ELb1ELb1ELb1ELb0ELb0ELb1ELb1ELb1ELb1ELb0EEENS1_21CollectiveEpilogueFwdISB_S9_SC_SE_Li256ELb1ELb1ELb1ELb0EEENS1_36VarlenDynamicPersistentTileSchedulerILi128ELi128ELi256ELi128ELb1ELb1ELb1ELb0ELb1ELb1EEEEEEEEEvNT_6ParamsE)
	.align		4
        /*0014*/ 	.word	index@(__assertfail)
	.align		4
        /*0018*/ 	.word	index@(_ZN7cutlass13device_kernelIN5flash11enable_sm90INS1_16FlashAttnFwdSm90INS1_25CollectiveMainloopFwdSm90ILi2EN4cute5tupleIJNS5_1CILi1EEES8_S8_EEENS6_IJNS7_ILi128EEESA_SA_EEELi128ENS_10bfloat16_tEfNS_4arch4Sm90ELb0ELb0ELb1ELb1ELb1ELb1ELb0ELb1ELb1ELb1ELb1ELb0EEENS1_21CollectiveEpilogueFwdISB_S9_SC_SE_Li256ELb1ELb1ELb1ELb0EEENS1_36VarlenDynamicPersistentTileSchedulerILi128ELi128ELi256ELi128ELb1ELb1ELb1ELb0ELb1ELb1EEEEEEEEEvNT_6ParamsE)
	.align		4
        /*001c*/ 	.word	index@(__assertfail)
	.align		4
        /*0020*/ 	.word	index@(_ZN7cutlass13device_kernelIN5flash11enable_sm90INS1_16FlashAttnFwdSm90INS1_25CollectiveMainloopFwdSm90ILi2EN4cute5tupleIJNS5_1CILi1EEES8_S8_EEENS6_IJNS7_ILi128EEESA_SA_EEELi128ENS_10bfloat16_tEfNS_4arch4Sm90ELb0ELb1ELb1ELb0ELb1ELb0ELb0ELb1ELb1ELb1ELb1ELb0EEENS1_21CollectiveEpilogueFwdISB_S9_SC_SE_Li256ELb0ELb1ELb1ELb0EEENS1_19SingleTileSchedulerILb0ELb1ELb1ELi128EEEEEEEEEvNT_6ParamsE)
	.align		4
        /*0024*/ 	.word	index@(__assertfail)
	.align		4
        /*0028*/ 	.word	index@(_ZN7cutlass13device_kernelIN5flash11enable_sm90INS1_16FlashAttnFwdSm90INS1_25CollectiveMainloopFwdSm90ILi2EN4cute5tupleIJNS5_1CILi1EEES8_S8_EEENS6_IJNS7_ILi128EEESA_SA_EEELi128ENS_10bfloat16_tEfNS_4arch4Sm90ELb0ELb1ELb1ELb1ELb1ELb0ELb0ELb1ELb1ELb1ELb1ELb0EEENS1_21CollectiveEpilogueFwdISB_S9_SC_SE_Li256ELb1ELb1ELb1ELb0EEENS1_36VarlenDynamicPersistentTileSchedulerILi128ELi128ELi256ELi128ELb1ELb1ELb1ELb1ELb0ELb1EEEEEEEEEvNT_6ParamsE)
	.align		4
        /*002c*/ 	.word	index@(__assertfail)
	.align		4
        /*0030*/ 	.word	index@(_ZN7cutlass13device_kernelIN5flash11enable_sm90INS1_16FlashAttnFwdSm90INS1_25CollectiveMainloopFwdSm90ILi2EN4cute5tupleIJNS5_1CILi1EEES8_S8_EEENS6_IJNS7_ILi128EEESA_SA_EEELi128ENS_10bfloat16_tEfNS_4arch4Sm90ELb0ELb1ELb1ELb1ELb1ELb1ELb0ELb1ELb1ELb1ELb1ELb0EEENS1_21CollectiveEpilogueFwdISB_S9_SC_SE_Li256ELb1ELb1ELb1ELb0EEENS1_36VarlenDynamicPersistentTileSchedulerILi128ELi128ELi256ELi128ELb1ELb1ELb1ELb1ELb0ELb1EEEEEEEEEvNT_6ParamsE)
	.align		4
        /*0034*/ 	.word	index@(__assertfail)
	.align		4
        /*0038*/ 	.word	index@(_ZN7cutlass13device_kernelIN5flash11enable_sm90INS1_16FlashAttnFwdSm90INS1_25CollectiveMainloopFwdSm90ILi2EN4cute5tupleIJNS5_1CILi1EEES8_S8_EEENS6_IJNS7_ILi128EEESA_SA_EEELi128ENS_10bfloat16_tEfNS_4arch4Sm90ELb1ELb0ELb1ELb0ELb1ELb0ELb0ELb1ELb1ELb1ELb1ELb0EEENS1_21CollectiveEpilogueFwdISB_S9_SC_SE_Li256ELb0ELb1ELb1ELb0EEENS1_19SingleTileSchedulerILb0ELb1ELb1ELi128EEEEEEEEEvNT_6ParamsE)
	.align		4
        /*003c*/ 	.word	index@(__assertfail)
	.align		4
        /*0040*/ 	.word	index@(_ZN7cutlass13device_kernelIN5flash11enable_sm90INS1_16FlashAttnFwdSm90INS1_25CollectiveMainloopFwdSm90ILi2EN4cute5tupleIJNS5_1CILi1EEES8_S8_EEENS6_IJNS7_ILi128EEESA_SA_EEELi128ENS_10bfloat16_tEfNS_4arch4Sm90ELb1ELb0ELb1ELb1ELb1ELb0ELb0ELb1ELb1ELb1ELb1ELb0EEENS1_21CollectiveEpilogueFwdISB_S9_SC_SE_Li256ELb1ELb1ELb1ELb0EEENS1_36VarlenDynamicPersistentTileSchedulerILi128ELi128ELi256ELi128ELb1ELb1ELb1ELb1ELb1ELb1EEEEEEEEEvNT_6ParamsE)
	.align		4
        /*0044*/ 	.word	index@(__assertfail)
	.align		4
        /*0048*/ 	.word	index@(_ZN7cutlass13device_kernelIN5flash11enable_sm90INS1_16FlashAttnFwdSm90INS1_25CollectiveMainloopFwdSm90ILi2EN4cute5tupleIJNS5_1CILi1EEES8_S8_EEENS6_IJNS7_ILi128EEESA_SA_EEELi128ENS_10bfloat16_tEfNS_4arch4Sm90ELb1ELb0ELb1ELb1ELb1ELb1ELb0ELb1ELb1ELb1ELb1ELb0EEENS1_21CollectiveEpilogueFwdISB_S9_SC_SE_Li256ELb1ELb1ELb1ELb0EEENS1_36VarlenDynamicPersistentTileSchedulerILi128ELi128ELi256ELi128ELb1ELb1ELb1ELb1ELb1ELb1EEEEEEEEEvNT_6ParamsE)
	.align		4
        /*004c*/ 	.word	index@(__assertfail)
	.align		4
        /*0050*/ 	.word	0x00000000
	.align		4
        /*0054*/ 	.word	0xfffffffe
	.align		4
        /*0058*/ 	.word	0x00000000
	.align		4
        /*005c*/ 	.word	0xfffffffd
	.align		4
        /*0060*/ 	.word	0x00000000
	.align		4
        /*0064*/ 	.word	0xfffffffc


//--------------------- .nv.constant4             --------------------------
	.section	.nv.constant4,"a",@progbits
	.align	8
	.align		8
.nv.constant4:
        /*0000*/ 	.dword	__assertfail
	.align		8
        /*0008*/ 	.dword	__unnamed_1
	.align		8
        /*0010*/ 	.dword	__unnamed_2
	.align		8
        /*0018*/ 	.dword	__unnamed_3
	.align		8
        /*0020*/ 	.dword	__unnamed_4
	.align		8
        /*0028*/ 	.dword	_ZN86_INTERNAL_50bebadd_50_flash_fwd_hdim128_bf16_paged_split_softcap_sm90_cu_cf07d2ef_29124cuda3std3__45__cpo5beginE
	.align		8
        /*0030*/ 	.dword	_ZN86_INTERNAL_50bebadd_50_flash_fwd_hdim128_bf16_paged_split_softcap_sm90_cu_cf07d2ef_29124cuda3std3__45__cpo3endE
	.align		8
        /*0038*/ 	.dword	_ZN86_INTERNAL_50bebadd_50_flash_fwd_hdim128_bf16_paged_split_softcap_sm90_cu_cf07d2ef_29124cuda3std3__45__cpo6cbeginE
	.align		8
        /*0040*/ 	.dword	_ZN86_INTERNAL_50bebadd_50_flash_fwd_hdim128_bf16_paged_split_softcap_sm90_cu_cf07d2ef_29124cuda3std3__45__cpo4cendE
	.align		8
        /*0048*/ 	.dword	_ZN86_INTERNAL_50bebadd_50_flash_fwd_hdim128_bf16_paged_split_softcap_sm90_cu_cf07d2ef_29124cuda3std3__488_GLOBAL__N__50bebadd_50_flash_fwd_hdim128_bf16_paged_split_softcap_sm90_cu_cf07d2ef_29126ignoreE
	.align		8
        /*0050*/ 	.dword	_ZN86_INTERNAL_50bebadd_50_flash_fwd_hdim128_bf16_paged_split_softcap_sm90_cu_cf07d2ef_29124cuda3std3__419piecewise_constructE
	.align		8
        /*0058*/ 	.dword	_ZN86_INTERNAL_50bebadd_50_flash_fwd_hdim128_bf16_paged_split_softcap_sm90_cu_cf07d2ef_29124cuda3std3__48in_placeE
	.align		8
        /*0060*/ 	.dword	_ZN86_INTERNAL_50bebadd_50_flash_fwd_hdim128_bf16_paged_split_softcap_sm90_cu_cf07d2ef_29124cuda3std6ranges3__45__cpo4swapE
	.align		8
        /*0068*/ 	.dword	_ZN86_INTERNAL_50bebadd_50_flash_fwd_hdim128_bf16_paged_split_softcap_sm90_cu_cf07d2ef_29124cuda3std6ranges3__45__cpo9iter_moveE
	.align		8
        /*0070*/ 	.dword	_ZN86_INTERNAL_50bebadd_50_flash_fwd_hdim128_bf16_paged_split_softcap_sm90_cu_cf07d2ef_29124cute7productE
	.align		8
        /*0078*/ 	.dword	_ZN86_INTERNAL_50bebadd_50_flash_fwd_hdim128_bf16_paged_split_softcap_sm90_cu_cf07d2ef_29124cute1_E
	.align		8
        /*0080*/ 	.dword	$str$23
	.align		8
        /*0088*/ 	.dword	$str$24


//--------------------- .text._ZN7cutlass13device_kernelIN5flash11enable_sm90INS1_16FlashAttnFwdSm90INS1_25CollectiveMainloopFwdSm90ILi2EN4cute5tupleIJNS5_1CILi1EEES8_S8_EEENS6_IJNS7_ILi128EEESA_SA_EEELi128ENS_10bfloat16_tEfNS_4arch4Sm90ELb0ELb0ELb1ELb0ELb1ELb0ELb0ELb1ELb1ELb1ELb1ELb0EEENS1_21CollectiveEpilogueFwdISB_S9_SC_SE_Li256ELb0ELb1ELb1ELb0EEENS1_19SingleTileSchedulerILb0ELb1ELb1ELi128EEEEEEEEEvNT_6ParamsE --------------------------
	.section	.text._ZN7cutlass13device_kernelIN5flash11enable_sm90INS1_16FlashAttnFwdSm90INS1_25CollectiveMainloopFwdSm90ILi2EN4cute5tupleIJNS5_1CILi1EEES8_S8_EEENS6_IJNS7_ILi128EEESA_SA_EEELi128ENS_10bfloat16_tEfNS_4arch4Sm90ELb0ELb0ELb1ELb0ELb1ELb0ELb0ELb1ELb1ELb1ELb1ELb0EEENS1_21CollectiveEpilogueFwdISB_S9_SC_SE_Li256ELb0ELb1ELb1ELb0EEENS1_19SingleTileSchedulerILb0ELb1ELb1ELi128EEEEEEEEEvNT_6ParamsE,"ax",@progbits
	.align	128
.text._ZN7cutlass13device_kernelIN5flash11enable_sm90INS1_16FlashAttnFwdSm90INS1_25CollectiveMainloopFwdSm90ILi2EN4cute5tupleIJNS5_1CILi1EEES8_S8_EEENS6_IJNS7_ILi128EEESA_SA_EEELi128ENS_10bfloat16_tEfNS_4arch4Sm90ELb0ELb0ELb1ELb0ELb1ELb0ELb0ELb1ELb1ELb1ELb1ELb0EEENS1_21CollectiveEpilogueFwdISB_S9_SC_SE_Li256ELb0ELb1ELb1ELb0EEENS1_19SingleTileSchedulerILb0ELb1ELb1ELi128EEEEEEEEEvNT_6ParamsE:
        .type           _ZN7cutlass13device_kernelIN5flash11enable_sm90INS1_16FlashAttnFwdSm90INS1_25CollectiveMainloopFwdSm90ILi2EN4cute5tupleIJNS5_1CILi1EEES8_S8_EEENS6_IJNS7_ILi128EEESA_SA_EEELi128ENS_10bfloat16_tEfNS_4arch4Sm90ELb0ELb0ELb1ELb0ELb1ELb0ELb0ELb1ELb1ELb1ELb1ELb0EEENS1_21CollectiveEpilogueFwdISB_S9_SC_SE_Li256ELb0ELb1ELb1ELb0EEENS1_19SingleTileSchedulerILb0ELb1ELb1ELi128EEEEEEEEEvNT_6ParamsE,@function
        .size           _ZN7cutlass13device_kernelIN5flash11enable_sm90INS1_16FlashAttnFwdSm90INS1_25CollectiveMainloopFwdSm90ILi2EN4cute5tupleIJNS5_1CILi1EEES8_S8_EEENS6_IJNS7_ILi128EEESA_SA_EEELi128ENS_10bfloat16_tEfNS_4arch4Sm90ELb0ELb0ELb1ELb0ELb1ELb0ELb0ELb1ELb1ELb1ELb1ELb0EEENS1_21CollectiveEpilogueFwdISB_S9_SC_SE_Li256ELb0ELb1ELb1ELb0EEENS1_19SingleTileSchedulerILb0ELb1ELb1ELi128EEEEEEEEEvNT_6ParamsE,(.L_x_3542 - _ZN7cutlass13device_kernelIN5flash11enable_sm90INS1_16FlashAttnFwdSm90INS1_25CollectiveMainloopFwdSm90ILi2EN4cute5tupleIJNS5_1CILi1EEES8_S8_EEENS6_IJNS7_ILi128EEESA_SA_EEELi128ENS_10bfloat16_tEfNS_4arch4Sm90ELb0ELb0ELb1ELb0ELb1ELb0ELb0ELb1ELb1ELb1ELb1ELb0EEENS1_21CollectiveEpilogueFwdISB_S9_SC_SE_Li256ELb0ELb1ELb1ELb0EEENS1_19SingleTileSchedulerILb0ELb1ELb1ELi128EEEEEEEEEvNT_6ParamsE)
        .other          _ZN7cutlass13device_kernelIN5flash11enable_sm90INS1_16FlashAttnFwdSm90INS1_25CollectiveMainloopFwdSm90ILi2EN4cute5tupleIJNS5_1CILi1EEES8_S8_EEENS6_IJNS7_ILi128EEESA_SA_EEELi128ENS_10bfloat16_tEfNS_4arch4Sm90ELb0ELb0ELb1ELb0ELb1ELb0ELb0ELb1ELb1ELb1ELb1ELb0EEENS1_21CollectiveEpilogueFwdISB_S9_SC_SE_Li256ELb0ELb1ELb1ELb0EEENS1_19SingleTileSchedulerILb0ELb1ELb1ELi128EEEEEEEEEvNT_6ParamsE,@"STO_CUDA_ENTRY STV_DEFAULT"
_ZN7cutlass13device_kernelIN5flash11enable_sm90INS1_16FlashAttnFwdSm90INS1_25CollectiveMainloopFwdSm90ILi2EN4cute5tupleIJNS5_1CILi1EEES8_S8_EEENS6_IJNS7_ILi128EEESA_SA_EEELi128ENS_10bfloat16_tEfNS_4arch4Sm90ELb0ELb0ELb1ELb0ELb1ELb0ELb0ELb1ELb1ELb1ELb1ELb0EEENS1_21CollectiveEpilogueFwdISB_S9_SC_SE_Li256ELb0ELb1ELb1ELb0EEENS1_19SingleTileSchedulerILb0ELb1ELb1ELi128EEEEEEEEEvNT_6ParamsE:
[----:B------:R-:W0:Y:S01]  /*0000*/  LDC R1, c[0x0][0x28] ;  /* 0x00000a00ff017b82 */ /* 0x000e220000000800 */
[----:B------:R-:W1:Y:S01]  /*0010*/  S2R R18, SR_TID.X ;  /* 0x0000000000127919 */ /* 0x000e620000002100 */
[----:B------:R-:W-:Y:S01]  /*0020*/  ELECT P0, URZ, PT ;  /* 0x00000000003f782f */ /* 0x000fe20003800000 */
[----:B------:R-:W-:Y:S01]  /*0030*/  UMOV UR4, 0x80 ;  /* 0x0000008000047882 */ /* 0x000fe20000000000 */
[----:B------:R-:W-:Y:S01]  /*0040*/  UMOV UR7, 0x100 ;  /* 0x0000010000077882 */ /* 0x000fe20000000000 */
[--C-:B-1----:R-:W-:Y:S02]  /*0050*/  SHF.R.U32.HI R17, RZ, 0x5, R18.reuse ;  /* 0x00000005ff117819 */ /* 0x102fe40000011612 */
[----:B------:R-:W-:-:S03]  /*0060*/  SHF.R.U32.HI R2, RZ, 0x7, R18 ;  /* 0x00000007ff027819 */ /* 0x000fc60000011612 */
[----:B------:R-:W1:Y:S04]  /*0070*/  SHFL.IDX PT, R0, R17, RZ, 0x1f ;  /* 0x00001fff11007589 */ /* 0x000e6800000e0000 */
[----:B------:R2:W3:Y:S01]  /*0080*/  SHFL.IDX PT, R3, R2, RZ, 0x1f ;  /* 0x00001fff02037589 */ /* 0x0004e200000e0000 */
[C---:B-1----:R-:W-:Y:S02]  /*0090*/  ISETP.NE.OR P0, PT, R0.reuse, RZ, !P0 ;  /* 0x000000ff0000720c */ /* 0x042fe40004705670 */
[----:B------:R-:W-:-:S11]  /*00a0*/  ISETP.NE.AND P1, PT, R0, RZ, PT ;  /* 0x000000ff0000720c */ /* 0x000fd60003f25270 */
[----:B------:R-:W-:Y:S01]  /*00b0*/  VOTEU.ALL UP0, P0 ;  /* 0x00000000003f7886 */ /* 0x000fe20000000000 */
[----:B------:R-:W-:-:S04]  /*00c0*/  VOTEU.ALL UP1, P0 ;  /* 0x00000000003f7886 */ /* 0x000fc80000020000 */
[----:B------:R-:W1:Y:S01]  /*00d0*/  @!UP0 S2UR UR8, SR_CgaCtaId ;  /* 0x00000000000889c3 */ /* 0x000e620000008800 */
[----:B------:R-:W-:Y:S01]  /*00e0*/  @!UP0 UMOV UR6, 0x400 ;  /* 0x0000040000068882 */ /* 0x000fe20000000000 */
[----:B------:R-:W-:-:S04]  /*00f0*/  @!UP0 UIADD3 UR4, -UR4, 0x100000, URZ ;  /* 0x0010000004048890 */ /* 0x000fc8000fffe13f */
[----:B------:R-:W-:Y:S02]  /*0100*/  @!UP0 USHF.L.U32 UR5, UR4, 0xb, URZ ;  /* 0x0000000b04058899 */ /* 0x000fe4000800063f */
[----:B------:R-:W-:Y:S02]  /*0110*/  @!UP0 USHF.L.U32 UR4, UR4, 0x1, URZ ;  /* 0x0000000104048899 */ /* 0x000fe4000800063f */
[----:B-1----:R-:W-:Y:S02]  /*0120*/  @!UP0 ULEA UR8, UR8, UR6, 0x18 ;  /* 0x0000000608088291 */ /* 0x002fe4000f8ec03f */
[----:B------:R-:W-:-:S04]  /*0130*/  @!UP0 UIADD3 UR6, -UR7, 0x100000, URZ ;  /* 0x0010000007068890 */ /* 0x000fc8000fffe13f */
[----:B------:R-:W-:Y:S02]  /*0140*/  @!UP0 USHF.L.U32 UR7, UR6, 0xb, URZ ;  /* 0x0000000b06078899 */ /* 0x000fe4000800063f */
[----:B------:R-:W-:Y:S01]  /*0150*/  @!UP0 USHF.L.U32 UR6, UR6, 0x1, URZ ;  /* 0x0000000106068899 */ /* 0x000fe2000800063f */
[----:B------:R-:W-:-:S05]  /*0160*/  VOTEU.ALL UP0, P0 ;  /* 0x00000000003f7886 */ /* 0x000fca0000000000 */
[----:B------:R2:W1:Y:S06]  /*0170*/  @!UP0 SYNCS.EXCH.64 URZ, [UR8+0x28800], UR4 ;  /* 0x02880004083f85b2 */ /* 0x00046c0008000100 */
[----:B------:R2:W4:Y:S02]  /*0180*/  @!UP1 SYNCS.EXCH.64 URZ, [UR8+0x28820], UR6 ;  /* 0x02882006083f95b2 */ /* 0x0005240008000100 */
[----:B0-23--:R-:W-:Y:S05]  /*0190*/  @P1 BRA `(.L_x_0) ;  /* 0x0000000000481947 */ /* 0x00dfea0003800000 */
[----:B------:R-:W0:Y:S01]  /*01a0*/  S2UR UR5, SR_CgaCtaId ;  /* 0x00000000000579c3 */ /* 0x000e220000008800 */
[----:B------:R-:W-:Y:S01]  /*01b0*/  UMOV UR4, 0x400 ;  /* 0x0000040000047882 */ /* 0x000fe20000000000 */
[----:B------:R-:W-:Y:S01]  /*01c0*/  UMOV UR6, 0x80 ;  /* 0x0000008000067882 */ /* 0x000fe20000000000 */
[----:B------:R-:W-:Y:S01]  /*01d0*/  UMOV UR7, 0x100 ;  /* 0x0000010000077882 */ /* 0x000fe20000000000 */
[----:B------:R-:W-:Y:S01]  /*01e0*/  ELECT P0, URZ, PT ;  /* 0x00000000003f782f */ /* 0x000fe20003800000 */
[----:B0-----:R-:W-:Y:S02]  /*01f0*/  ULEA UR8, UR5, UR4, 0x18 ;  /* 0x0000000405087291 */ /* 0x001fe4000f8ec03f */
[----:B------:R-:W-:-:S04]  /*0200*/  UIADD3 UR4, -UR6, 0x100000, URZ ;  /* 0x0010000006047890 */ /* 0x000fc8000fffe13f */
[----:B------:R-:W-:Y:S02]  /*0210*/  USHF.L.U32 UR5, UR4, 0xb, URZ ;  /* 0x0000000b04057899 */ /* 0x000fe4000800063f */
[----:B------:R-:W-:Y:S02]  /*0220*/  USHF.L.U32 UR4, UR4, 0x1, URZ ;  /* 0x0000000104047899 */ /* 0x000fe4000800063f */
[----:B------:R-:W-:-:S04]  /*0230*/  UIADD3 UR6, -UR7, 0x100000, URZ ;  /* 0x0010000007067890 */ /* 0x000fc8000fffe13f */
[----:B------:R-:W-:Y:S02]  /*0240*/  USHF.L.U32 UR7, UR6, 0xb, URZ ;  /* 0x0000000b06077899 */ /* 0x000fe4000800063f */
[----:B------:R-:W-:Y:S01]  /*0250*/  USHF.L.U32 UR6, UR6, 0x1, URZ ;  /* 0x0000000106067899 */ /* 0x000fe2000800063f */
[----:B------:R-:W0:Y:S03]  /*0260*/  FENCE.VIEW.ASYNC.S ;  /* 0x00000000000073c6 */ /* 0x000e260000000000 */
[----:B0-----:R0:W2:Y:S08]  /*0270*/  SYNCS.EXCH.64 URZ, [UR8+0x28830], UR4 ;  /* 0x02883004083f75b2 */ /* 0x0010b00008000100 */
[----:B------:R0:W3:Y:S01]  /*0280*/  SYNCS.EXCH.64 URZ, [UR8+0x28840], UR6 ;  /* 0x02884006083f75b2 */ /* 0x0000e20008000100 */
[----:B------:R0:W0:Y:S01]  /*0290*/  SYNCS.EXCH.64 URZ, [UR8+0x28838], UR4 ;  /* 0x02883804083f75b2 */ /* 0x0000220008000100 */
[----:B------:R0:W0:Y:S01]  /*02a0*/  SYNCS.EXCH.64 URZ, [UR8+0x28848], UR6 ;  /* 0x02884806083f75b2 */ /* 0x0000220008000100 */
[----:B------:R-:W-:Y:S01]  /*02b0*/  NOP ;  /* 0x0000000000007918 */ /* 0x000fe20000000000 */
.L_x_0:
[----:B------:R-:W5:Y:S01]  /*02c0*/  SHFL.IDX PT, R0, R17, RZ, 0x1f ;  /* 0x00001fff11007589 */ /* 0x000f6200000e0000 */
[----:B------:R-:W-:Y:S01]  /*02d0*/  NOP ;  /* 0x0000000000007918 */ /* 0x000fe20000000000 */
[----:B-----5:R-:W-:-:S13]  /*02e0*/  ISETP.NE.AND P0, PT, R0, RZ, PT ;  /* 0x000000ff0000720c */ /* 0x020fda0003f05270 */
[----:B------:R-:W-:Y:S05]  /*02f0*/  @P0 BRA `(.L_x_1) ;  /* 0x0000000000480947 */ /* 0x000fea0003800000 */
[----:B0-----:R-:W0:Y:S01]  /*0300*/  S2UR UR5, SR_CgaCtaId ;  /* 0x00000000000579c3 */ /* 0x001e220000008800 */
        /* <DEDUP_REMOVED lines=12> */
[----:B0-----:R0:W0:Y:S08]  /*03d0*/  SYNCS.EXCH.64 URZ, [UR8+0x28850], UR4 ;  /* 0x02885004083f75b2 */ /* 0x0010300008000100 */
[----:B------:R0:W0:Y:S01]  /*03e0*/  SYNCS.EXCH.64 URZ, [UR8+0x28860], UR6 ;  /* 0x02886006083f75b2 */ /* 0x0000220008000100 */
[----:B------:R0:W0:Y:S01]  /*03f0*/  SYNCS.EXCH.64 URZ, [UR8+0x28858], UR4 ;  /* 0x02885804083f75b2 */ /* 0x0000220008000100 */
[----:B------:R0:W0:Y:S01]  /*0400*/  SYNCS.EXCH.64 URZ, [UR8+0x28868], UR6 ;  /* 0x02886806083f75b2 */ /* 0x0000220008000100 */
[----:B------:R-:W-:Y:S01]  /*0410*/  NOP ;  /* 0x0000000000007918 */ /* 0x000fe20000000000 */
.L_x_1:
[----:B------:R-:W5:Y:S01]  /*0420*/  SHFL.IDX PT, R0, R17, RZ, 0x1f ;  /* 0x00001fff11007589 */ /* 0x000f6200000e0000 */
[----:B------:R-:W-:Y:S01]  /*0430*/  NOP ;  /* 0x0000000000007918 */ /* 0x000fe20000000000 */
[----:B-----5:R-:W-:-:S13]  /*0440*/  ISETP.NE.AND P0, PT, R0, RZ, PT ;  /* 0x000000ff0000720c */ /* 0x020fda0003f05270 */
[----:B------:R-:W-:Y:S05]  /*0450*/  @P0 BRA `(.L_x_2) ;  /* 0x0000000000380947 */ /* 0x000fea0003800000 */
[----:B0-----:R-:W0:Y:S01]  /*0460*/  S2UR UR5, SR_CgaCtaId ;  /* 0x00000000000579c3 */ /* 0x001e220000008800 */
[----:B------:R-:W-:Y:S01]  /*0470*/  UMOV UR4, 0x400 ;  /* 0x0000040000047882 */ /* 0x000fe20000000000 */
[----:B------:R-:W-:Y:S01]  /*0480*/  UMOV UR7, 0x80 ;  /* 0x0000008000077882 */ /* 0x000fe20000000000 */
[----:B------:R-:W-:Y:S01]  /*0490*/  ELECT P0, URZ, PT ;  /* 0x00000000003f782f */ /* 0x000fe20003800000 */
[----:B0-----:R-:W-:Y:S02]  /*04a0*/  ULEA UR6, UR5, UR4, 0x18 ;  /* 0x0000000405067291 */ /* 0x001fe4000f8ec03f */
[----:B------:R-:W-:-:S04]  /*04b0*/  UIADD3 UR4, -UR7, 0x100000, URZ ;  /* 0x0010000007047890 */ /* 0x000fc8000fffe13f */
[----:B------:R-:W-:Y:S02]  /*04c0*/  USHF.L.U32 UR5, UR4, 0xb, URZ ;  /* 0x0000000b04057899 */ /* 0x000fe4000800063f */
[----:B------:R-:W-:Y:S01]  /*04d0*/  USHF.L.U32 UR4, UR4, 0x1, URZ ;  /* 0x0000000104047899 */ /* 0x000fe2000800063f */
[----:B------:R-:W0:Y:S11]  /*04e0*/  FENCE.VIEW.ASYNC.S ;  /* 0x00000000000073c6 */ /* 0x000e360000000000 */
[----:B0-----:R0:W0:Y:S01]  /*04f0*/  SYNCS.EXCH.64 URZ, [UR6+0x28870], UR4 ;  /* 0x02887004063f75b2 */ /* 0x0010220008000100 */
[----:B------:R0:W0:Y:S01]  /*0500*/  SYNCS.EXCH.64 URZ, [UR6+0x28880], UR4 ;  /* 0x02888004063f75b2 */ /* 0x0000220008000100 */
[----:B------:R0:W0:Y:S01]  /*0510*/  SYNCS.EXCH.64 URZ, [UR6+0x28878], UR4 ;  /* 0x02887804063f75b2 */ /* 0x0000220008000100 */
[----:B------:R0:W0:Y:S01]  /*0520*/  SYNCS.EXCH.64 URZ, [UR6+0x28888], UR4 ;  /* 0x02888804063f75b2 */ /* 0x0000220008000100 */
[----:B------:R-:W-:Y:S01]  /*0530*/  NOP ;  /* 0x0000000000007918 */ /* 0x000fe20000000000 */
.L_x_2:
        /* <DEDUP_REMOVED lines=22> */
.L_x_3:
[----:B------:R-:W5:Y:S01]  /*06a0*/  SHFL.IDX PT, R0, R17, RZ, 0x1f ;  /* 0x00001fff11007589 */ /* 0x000f6200000e0000 */
[----:B------:R-:W-:Y:S01]  /*06b0*/  R2UR UR9, R3 ;  /* 0x00000000030972ca */ /* 0x000fe200000e0000 */
        /* <DEDUP_REMOVED lines=21> */
.L_x_4:
[----:B------:R-:W-:Y:S01]  /*0810*/  UISETP.NE.AND UP0, UPT, UR9, URZ, UPT ;  /* 0x0000003f0900728c */ /* 0x000fe2000bf05270 */
[----:B------:R-:W-:Y:S01]  /*0820*/  NOP ;  /* 0x0000000000007918 */ /* 0x000fe20000000000 */
[----:B------:R-:W-:Y:S01]  /*0830*/  UMOV UR40, 0x1 ;  /* 0x0000000100287882 */ /* 0x000fe20000000000 */
[----:B------:R-:W-:Y:S01]  /*0840*/  ULDC.64 UR38, c[0x0][0x208] ;  /* 0x0000820000267ab9 */ /* 0x000fe20000000a00 */
[----:B------:R-:W-:Y:S01]  /*0850*/  USEL UR40, UR40, 0x2, !UP0 ;  /* 0x0000000228287887 */ /* 0x000fe2000c000000 */
[----:B------:R-:W-:Y:S01]  /*0860*/  BSSY B6, `(.L_x_5) ;  /* 0x0000bcf000067945 */ /* 0x000fe20003800000 */
[----:B01234-:R-:W-:Y:S01]  /*0870*/  BAR.SYNC.DEFER_BLOCKING 0x0 ;  /* 0x0000000000007b1d */ /* 0x01ffe20000010000 */
[----:B------:R-:W-:-:S13]  /*0880*/  PLOP3.LUT P0, PT, PT, PT, UP0, 0x80, 0x0 ;  /* 0x000000000000781c */ /* 0x000fda0003f0f008 */
[----:B------:R-:W-:Y:S05]  /*0890*/  @!P0 BRA `(.L_x_6) ;  /* 0x0000008000788947 */ /* 0x000fea0003800000 */
.L_x_7:
[----:B------:R-:W-:-:S08]  /*08a0*/  NOP ;  /* 0x0000000000007918 */ /* 0x000fd00000000000 */
[----:B------:R-:W0:Y:S02]  /*08b0*/  USETMAXREG.TRY_ALLOC.CTAPOOL UP0, 0xe8 ;  /* 0x000000e8000079c8 */ /* 0x000e240008000600 */
[----:B0-----:R-:W-:-:S13]  /*08c0*/  PLOP3.LUT P0, PT, PT, PT, UP0, 0x80, 0x0 ;  /* 0x000000000000781c */ /* 0x001fda0003f0f008 */
[----:B------:R-:W-:Y:S05]  /*08d0*/  @!P0 BRA `(.L_x_7) ;  /* 0xfffffffc00f08947 */ /* 0x000fea000383ffff */
[----:B------:R-:W0:Y:S01]  /*08e0*/  S2UR UR6, SR_CTAID.Y ;  /* 0x00000000000679c3 */ /* 0x000e220000002600 */
[----:B------:R-:W-:Y:S01]  /*08f0*/  LOP3.LUT R0, R18, 0xffffff80, RZ, 0xc0, !PT ;  /* 0xffffff8012007812 */ /* 0x000fe200078ec0ff */
[----:B------:R-:W-:Y:S02]  /*0900*/  ULDC UR7, c[0x0][0xc50] ;  /* 0x0003140000077ab9 */ /* 0x000fe40000000800 */
[----:B------:R-:W-:-:S04]  /*0910*/  UISETP.NE.AND UP0, UPT, UR7, 0x1, UPT ;  /* 0x000000010700788c */ /* 0x000fc8000bf05270 */
[----:B------:R-:W-:Y:S08]  /*0920*/  BAR.ARV 0x8, 0x180 ;  /* 0x0206000000007b1d */ /* 0x000ff00000002000 */
[----:B------:R-:W1:Y:S01]  /*0930*/  S2UR UR8, SR_CTAID.Z ;  /* 0x00000000000879c3 */ /* 0x000e620000002700 */
[----:B------:R-:W-:Y:S01]  /*0940*/  ISETP.NE.AND P0, PT, R0, 0x80, PT ;  /* 0x000000800000780c */ /* 0x000fe20003f05270 */
[----:B------:R-:W-:Y:S01]  /*0950*/  @UP0 ULDC UR4, c[0x0][0xc54] ;  /* 0x0003150000040ab9 */ /* 0x000fe20000000800 */
[----:B------:R-:W-:Y:S01]  /*0960*/  @UP0 ULDC UR9, c[0x0][0xc58] ;  /* 0x0003160000090ab9 */ /* 0x000fe20000000800 */
[----:B0-----:R-:W-:-:S10]  /*0970*/  UIMAD.WIDE.U32 UR4, UR6, UR4, URZ ;  /* 0x00000004060472a5 */ /* 0x001fd4000f8e003f */
[----:B------:R-:W-:Y:S06]  /*0980*/  @!P0 BAR.ARV 0x9, 0x100 ;  /* 0x0244000000008b1d */ /* 0x000fec0000002000 */
[----:B------:R-:W-:Y:S01]  /*0990*/  UMOV UR37, UR6 ;  /* 0x0000000600257c82 */ /* 0x000fe20008000000 */
[----:B------:R-:W-:Y:S01]  /*09a0*/  @UP0 USHF.R.U32.HI UR37, URZ, UR9, UR5 ;  /* 0x000000093f250299 */ /* 0x000fe20008011605 */
[----:B-1----:R-:W-:-:S03]  /*09b0*/  ISETP.LE.AND P0, PT, RZ, UR8, PT ;  /* 0x00000008ff007c0c */ /* 0x002fc6000bf03270 */
[----:B------:R-:W-:-:S04]  /*09c0*/  UIADD3 UR4, -UR37, URZ, URZ ;  /* 0x0000003f25047290 */ /* 0x000fc8000fffe13f */
[----:B------:R-:W-:-:S06]  /*09d0*/  UIMAD UR7, UR7, UR4, UR6 ;  /* 0x00000004070772a4 */ /* 0x000fcc000f8e0206 */
[----:B------:R-:W-:Y:S06]  /*09e0*/  @!P0 BRA `(.L_x_8) ;  /* 0x000000b800d88947 */ /* 0x000fec0003800000 */
[----:B------:R-:W-:Y:S01]  /*09f0*/  ULDC.64 UR4, c[0x0][0x418] ;  /* 0x0001060000047ab9 */ /* 0x000fe20000000a00 */
[----:B------:R-:W-:Y:S01]  /*0a00*/  ULDC UR43, c[0x0][0x424] ;  /* 0x00010900002b7ab9 */ /* 0x000fe20000000800 */
[----:B------:R-:W-:Y:S01]  /*0a10*/  UISETP.NE.U32.AND UP0, UPT, UR4, URZ, UPT ;  /* 0x0000003f0400728c */ /* 0x000fe2000bf05070 */
[----:B------:R-:W-:Y:S01]  /*0a20*/  IMAD.MOV.U32 R3, RZ, RZ, RZ ;  /* 0x000000ffff037224 */ /* 0x000fe200078e00ff */
[----:B------:R-:W-:Y:S02]  /*0a30*/  ULOP3.LUT UR8, UR7, 0xffff, URZ, 0xc0, !UPT ;  /* 0x0000ffff07087892 */ /* 0x000fe4000f8ec03f */
[----:B------:R-:W-:Y:S01]  /*0a40*/  UISETP.NE.AND.EX UP0, UPT, UR5, URZ, UPT, UP0 ;  /* 0x0000003f0500728c */ /* 0x000fe2000bf05300 */
[----:B------:R-:W-:-:S03]  /*0a50*/  ULDC UR4, c[0x0][0x2f0] ;  /* 0x0000bc0000047ab9 */ /* 0x000fc60000000800 */
[----:B------:R-:W-:-:S04]  /*0a60*/  USEL UR43, UR43, 0x1, UP0 ;  /* 0x000000012b2b7887 */ /* 0x000fc80008000000 */
[----:B------:R-:W-:-:S04]  /*0a70*/  UIMAD UR43, UR43, UR4, URZ ;  /* 0x000000042b2b72a4 */ /* 0x000fc8000f8e023f */
[----:B------:R-:W-:Y:S02]  /*0a80*/  UISETP.GE.AND UP0, UPT, UR43, 0x1, UPT ;  /* 0x000000012b00788c */ /* 0x000fe4000bf06270 */
[----:B------:R-:W-:-:S04]  /*0a90*/  UIADD3 UR4, UR43, 0x7f, URZ ;  /* 0x0000007f2b047890 */ /* 0x000fc8000fffe03f */
[----:B------:R-:W-:Y:S01]  /*0aa0*/  PLOP3.LUT P0, PT, PT, PT, UP0, 0x80, 0x0 ;  /* 0x000000000000781c */ /* 0x000fe20003f0f008 */
[----:B------:R-:W-:-:S04]  /*0ab0*/  USHF.R.S32.HI UR5, URZ, 0x1f, UR4 ;  /* 0x0000001f3f057899 */ /* 0x000fc80008011404 */
[----:B------:R-:W-:-:S04]  /*0ac0*/  ULEA.HI UR5, UR5, UR4, URZ, 0x7 ;  /* 0x0000000405057291 */ /* 0x000fc8000f8f383f */
[----:B------:R-:W-:-:S04]  /*0ad0*/  USHF.R.S32.HI UR5, URZ, 0x7, UR5 ;  /* 0x000000073f057899 */ /* 0x000fc80008011405 */
[----:B------:R-:W-:Y:S08]  /*0ae0*/  @!P0 BRA `(.L_x_9) ;  /* 0x0000000000808947 */ /* 0x000ff00003800000 */
[----:B------:R-:W-:-:S04]  /*0af0*/  USHF.R.U32.HI UR4, URZ, 0x10, UR7 ;  /* 0x000000103f047899 */ /* 0x000fc80008011607 */
[----:B------:R-:W-:-:S11]  /*0b00*/  UISETP.NE.AND UP0, UPT, UR4, URZ, UPT ;  /* 0x0000003f0400728c */ /* 0x000fd6000bf05270 */
[----:B------:R-:W-:Y:S02]  /*0b10*/  @!UP0 ULDC UR4, c[0x0][0x9f0] ;  /* 0x00027c0000048ab9 */ /* 0x000fe40000000800 */
[----:B------:R-:W-:Y:S01]  /*0b20*/  IMAD.U32 R6, RZ, RZ, UR4 ;  /* 0x00000004ff067e24 */ /* 0x000fe2000f8e00ff */
[----:B------:R-:W-:-:S04]  /*0b30*/  UIADD3 UR6, UR5, -0x1, UR4 ;  /* 0xffffffff05067890 */ /* 0x000fc8000fffe004 */
[-C--:B------:R-:W-:Y:S02]  /*0b40*/  IABS R3, R6.reuse ;  /* 0x0000000600037213 */ /* 0x080fe40000000000 */
[----:B------:R-:W-:Y:S01]  /*0b50*/  IMAD.U32 R8, RZ, RZ, UR6 ;  /* 0x00000006ff087e24 */ /* 0x000fe2000f8e00ff */
[----:B------:R-:W-:Y:S01]  /*0b60*/  IABS R6, R6 ;  /* 0x0000000600067213 */ /* 0x000fe20000000000 */
[----:B------:R-:W0:Y:S01]  /*0b70*/  I2F.RP R0, R3 ;  /* 0x0000000300007306 */ /* 0x000e220000209400 */
[----:B------:R-:W-:Y:S02]  /*0b80*/  ULOP3.LUT UR6, UR6, UR4, URZ, 0x3c, !UPT ;  /* 0x0000000406067292 */ /* 0x000fe4000f8e3c3f */
[----:B------:R-:W-:-:S04]  /*0b90*/  IADD3 R6, RZ, -R6, RZ ;  /* 0x80000006ff067210 */ /* 0x000fc80007ffe0ff */
[----:B------:R-:W-:Y:S01]  /*0ba0*/  ISETP.LE.AND P2, PT, RZ, UR6, PT ;  /* 0x00000006ff007c0c */ /* 0x000fe2000bf43270 */
[----:B0-----:R-:W0:Y:S02]  /*0bb0*/  MUFU.RCP R0, R0 ;  /* 0x0000000000007308 */ /* 0x001e240000001000 */
[----:B0-----:R-:W-:Y:S02]  /*0bc0*/  IADD3 R4, R0, 0xffffffe, RZ ;  /* 0x0ffffffe00047810 */ /* 0x001fe40007ffe0ff */
[----:B------:R-:W-:-:S04]  /*0bd0*/  IABS R0, R8 ;  /* 0x0000000800007213 */ /* 0x000fc80000000000 */
[----:B------:R0:W1:Y:S02]  /*0be0*/  F2I.FTZ.U32.TRUNC.NTZ R5, R4 ;  /* 0x0000000400057305 */ /* 0x000064000021f000 */
[----:B0-----:R-:W-:Y:S02]  /*0bf0*/  IMAD.MOV.U32 R4, RZ, RZ, RZ ;  /* 0x000000ffff047224 */ /* 0x001fe400078e00ff */
[----:B-1----:R-:W-:-:S04]  /*0c00*/  IMAD.MOV R10, RZ, RZ, -R5 ;  /* 0x000000ffff0a7224 */ /* 0x002fc800078e0a05 */
[----:B------:R-:W-:-:S04]  /*0c10*/  IMAD R7, R10, R3, RZ ;  /* 0x000000030a077224 */ /* 0x000fc800078e02ff */
[----:B------:R-:W-:-:S04]  /*0c20*/  IMAD.HI.U32 R5, R5, R7, R4 ;  /* 0x0000000705057227 */ /* 0x000fc800078e0004 */
[----:B------:R-:W-:Y:S02]  /*0c30*/  IMAD.MOV.U32 R4, RZ, RZ, R6 ;  /* 0x000000ffff047224 */ /* 0x000fe400078e0006 */
[----:B------:R-:W-:-:S04]  /*0c40*/  IMAD.HI.U32 R5, R5, R0, RZ ;  /* 0x0000000005057227 */ /* 0x000fc800078e00ff */
[----:B------:R-:W-:-:S05]  /*0c50*/  IMAD R0, R5, R4, R0 ;  /* 0x0000000405007224 */ /* 0x000fca00078e0200 */
[----:B------:R-:W-:-:S13]  /*0c60*/  ISETP.GT.U32.AND P1, PT, R3, R0, PT ;  /* 0x000000000300720c */ /* 0x000fda0003f24070 */
[-C--:B------:R-:W-:Y:S01]  /*0c70*/  @!P1 IADD3 R0, R0, -R3.reuse, RZ ;  /* 0x8000000300009210 */ /* 0x080fe20007ffe0ff */
[----:B------:R-:W-:Y:S01]  /*0c80*/  @!P1 VIADD R5, R5, 0x1 ;  /* 0x0000000105059836 */ /* 0x000fe20000000000 */
[----:B------:R-:W-:Y:S02]  /*0c90*/  ISETP.NE.AND P1, PT, RZ, UR4, PT ;  /* 0x00000004ff007c0c */ /* 0x000fe4000bf25270 */
[----:B------:R-:W-:-:S13]  /*0ca0*/  ISETP.GE.U32.AND P0, PT, R0, R3, PT ;  /* 0x000000030000720c */ /* 0x000fda0003f06070 */
[----:B------:R-:W-:-:S05]  /*0cb0*/  @P0 VIADD R5, R5, 0x1 ;  /* 0x0000000105050836 */ /* 0x000fca0000000000 */
[----:B------:R-:W-:-:S05]  /*0cc0*/  MOV R3, R5 ;  /* 0x0000000500037202 */ /* 0x000fca0000000f00 */
[----:B------:R-:W-:Y:S01]  /*0cd0*/  @!P2 IMAD.MOV R3, RZ, RZ, -R3 ;  /* 0x000000ffff03a224 */ /* 0x000fe200078e0a03 */
[----:B------:R-:W-:-:S07]  /*0ce0*/  @!P1 LOP3.LUT R3, RZ, UR4, RZ, 0x33, !PT ;  /* 0x00000004ff039c12 */ /* 0x000fce000f8e33ff */
.L_x_9:
[----:B------:R-:W-:Y:S01]  /*0cf0*/  IMAD R16, R3, UR8, RZ ;  /* 0x0000000803107c24 */ /* 0x000fe2000f8e02ff */
[----:B------:R-:W-:Y:S01]  /*0d00*/  PLOP3.LUT P0, PT, PT, PT, PT, 0x80, 0x0 ;  /* 0x000000000000781c */ /* 0x000fe20003f0f070 */
[----:B------:R-:W-:Y:S01]  /*0d10*/  VIADD R18, R18, 0xffffff80 ;  /* 0xffffff8012127836 */ /* 0x000fe20000000000 */
[----:B------:R-:W-:Y:S02]  /*0d20*/  MOV R0, RZ ;  /* 0x000000ff00007202 */ /* 0x000fe40000000f00 */
[----:B------:R-:W-:Y:S02]  /*0d30*/  CS2R R150, SRZ ;  /* 0x0000000000967805 */ /* 0x000fe4000001ff00 */
[----:B------:R-:W-:Y:S02]  /*0d40*/  VIADDMNMX R3, R16, R3, UR5, PT ;  /* 0x0000000510037e46 */ /* 0x000fe4000b800103 */
[----:B------:R-:W-:Y:S02]  /*0d50*/  CS2R R68, SRZ ;  /* 0x0000000000447805 */ /* 0x000fe4000001ff00 */
[----:B------:R-:W-:-:S02]  /*0d60*/  CS2R R66, SRZ ;  /* 0x0000000000427805 */ /* 0x000fc4000001ff00 */
[----:B------:R-:W-:Y:S02]  /*0d70*/  CS2R R36, SRZ ;  /* 0x0000000000247805 */ /* 0x000fe4000001ff00 */
[----:B------:R-:W-:Y:S01]  /*0d80*/  R2UR UR42, R3 ;  /* 0x00000000032a72ca */ /* 0x000fe200000e0000 */
[----:B------:R-:W-:Y:S01]  /*0d90*/  IMAD.MOV.U32 R3, RZ, RZ, RZ ;  /* 0x000000ffff037224 */ /* 0x000fe200078e00ff */
[----:B------:R-:W-:Y:S02]  /*0da0*/  CS2R R38, SRZ ;  /* 0x0000000000267805 */ /* 0x000fe4000001ff00 */
[----:B------:R-:W-:Y:S02]  /*0db0*/  CS2R R24, SRZ ;  /* 0x0000000000187805 */ /* 0x000fe4000001ff00 */
[----:B------:R-:W-:Y:S02]  /*0dc0*/  CS2R R26, SRZ ;  /* 0x00000000001a7805 */ /* 0x000fe4000001ff00 */
[----:B------:R-:W-:-:S02]  /*0dd0*/  CS2R R14, SRZ ;  /* 0x00000000000e7805 */ /* 0x000fc4000001ff00 */
[----:B------:R-:W-:Y:S02]  /*0de0*/  CS2R R20, SRZ ;  /* 0x0000000000147805 */ /* 0x000fe4000001ff00 */
[----:B------:R-:W-:Y:S02]  /*0df0*/  CS2R R8, SRZ ;  /* 0x0000000000087805 */ /* 0x000fe4000001ff00 */
[----:B------:R-:W-:Y:S02]  /*0e00*/  CS2R R10, SRZ ;  /* 0x00000000000a7805 */ /* 0x000fe4000001ff00 */
[----:B------:R-:W-:Y:S02]  /*0e10*/  CS2R R6, SRZ ;  /* 0x0000000000067805 */ /* 0x000fe4000001ff00 */
[----:B------:R-:W-:Y:S02]  /*0e20*/  CS2R R64, SRZ ;  /* 0x0000000000407805 */ /* 0x000fe4000001ff00 */
[----:B------:R-:W-:-:S02]  /*0e30*/  CS2R R4, SRZ ;  /* 0x0000000000047805 */ /* 0x000fc4000001ff00 */
[----:B------:R-:W-:Y:S02]  /*0e40*/  CS2R R40, SRZ ;  /* 0x0000000000287805 */ /* 0x000fe4000001ff00 */
[----:B------:R-:W-:Y:S02]  /*0e50*/  ISETP.LT.AND P1, PT, R16, UR42, PT ;  /* 0x0000002a10007c0c */ /* 0x000fe4000bf21270 */
        /* <DEDUP_REMOVED lines=16> */
[----:B------:R-:W-:Y:S01]  /*0f60*/  CS2R R50, SRZ ;  /* 0x0000000000327805 */ /* 0x000fe2000001ff00 */
[----:B------:R-:W-:Y:S06]  /*0f70*/  @!P1 BRA `(.L_x_10) ;  /* 0x0000006000809947 */ /* 0x000fec0003800000 */
[----:B------:R-:W-:Y:S01]  /*0f80*/  SHF.R.S32.HI R3, RZ, 0x1f, R18 ;  /* 0x0000001fff037819 */ /* 0x000fe20000011412 */
[----:B------:R-:W0:Y:S01]  /*0f90*/  S2UR UR5, SR_CgaCtaId ;  /* 0x00000000000579c3 */ /* 0x000e220000008800 */
[----:B------:R-:W-:Y:S02]  /*0fa0*/  UMOV UR36, 0x400 ;  /* 0x0000040000247882 */ /* 0x000fe40000000000 */
[----:B------:R-:W-:-:S04]  /*0fb0*/  LEA.HI R17, R3, R18, RZ, 0x7 ;  /* 0x0000001203117211 */ /* 0x000fc800078f38ff */
[----:B------:R-:W-:-:S06]  /*0fc0*/  SHF.R.S32.HI R0, RZ, 0x7, R17 ;  /* 0x00000007ff007819 */ /* 0x000fcc0000011411 */
[----:B------:R-:W1:Y:S01]  /*0fd0*/  SHFL.IDX PT, R0, R0, RZ, 0x1f ;  /* 0x00001fff00007589 */ /* 0x000e6200000e0000 */
[----:B0-----:R-:W-:-:S04]  /*0fe0*/  ULEA UR36, UR5, UR36, 0x18 ;  /* 0x0000002405247291 */ /* 0x001fc8000f8ec03f */
[----:B------:R-:W-:-:S04]  /*0ff0*/  UIADD3 UR5, UR36, 0x10400, URZ ;  /* 0x0001040024057890 */ /* 0x000fc8000fffe03f */
[----:B------:R-:W-:Y:S01]  /*1000*/  ULOP3.LUT UP0, URZ, UR5, 0x3ff, URZ, 0xc0, !UPT ;  /* 0x000003ff053f7892 */ /* 0x000fe2000f80c03f */
[----:B-1----:R-:W-:-:S05]  /*1010*/  R2UR UR41, R0 ;  /* 0x00000000002972ca */ /* 0x002fca00000e0000 */
[----:B------:R-:W-:-:S08]  /*1020*/  PLOP3.LUT P0, PT, PT, PT, UP0, 0x80, 0x0 ;  /* 0x000000000000781c */ /* 0x000fd00003f0f008 */
[----:B------:R-:W-:-:S04]  /*1030*/  ULEA.HI UR4, UR41, UR41, URZ, 0x1 ;  /* 0x0000002929047291 */ /* 0x000fc8000f8f083f */
[----:B------:R-:W-:-:S04]  /*1040*/  ULOP3.LUT UR4, UR4, 0x1e, URZ, 0xc0, !UPT ;  /* 0x0000001e04047892 */ /* 0x000fc8000f8ec03f */
[----:B------:R-:W-:-:S04]  /*1050*/  UIADD3 UR4, UR41, -UR4, URZ ;  /* 0x8000000429047290 */ /* 0x000fc8000fffe03f */
[----:B------:R-:W-:-:S04]  /*1060*/  ULEA UR4, UR4, UR5, 0xd ;  /* 0x0000000504047291 */ /* 0x000fc8000f8e683f */
[----:B------:R-:W-:-:S04]  /*1070*/  USHF.R.U32.HI UR4, URZ, 0x4, UR4 ;  /* 0x000000043f047899 */ /* 0x000fc80008011604 */
[----:B------:R-:W-:Y:S01]  /*1080*/  ULOP3.LUT UR44, UR4, 0x3fff, URZ, 0xc0, !UPT ;  /* 0x00003fff042c7892 */ /* 0x000fe2000f8ec03f */
[----:B------:R-:W-:Y:S11]  /*1090*/  @!P0 BRA `(.L_x_11) ;  /* 0x0000000000408947 */ /* 0x000ff60003800000 */
[----:B------:R-:W-:Y:S01]  /*10a0*/  MOV R0, 0x0 ;  /* 0x0000000000007802 */ /* 0x000fe20000000f00 */
[----:B------:R-:W-:Y:S01]  /*10b0*/  ULDC.64 UR4, c[0x4][0x80] ;  /* 0x0100200000047ab9 */ /* 0x000fe20000000a00 */
[----:B------:R-:W-:Y:S01]  /*10c0*/  ULDC.64 UR6, c[0x4][0x20] ;  /* 0x0100080000067ab9 */ /* 0x000fe20000000a00 */
[----:B------:R-:W-:Y:S01]  /*10d0*/  IMAD.U32 R4, RZ, RZ, UR4 ;  /* 0x00000004ff047e24 */ /* 0x000fe2000f8e00ff */
[----:B------:R0:W1:Y:S01]  /*10e0*/  LDC.64 R14, c[0x4][R0] ;  /* 0x01000000000e7b82 */ /* 0x0000620000000a00 */
[----:B------:R-:W-:Y:S01]  /*10f0*/  MOV R5, UR5 ;  /* 0x0000000500057c02 */ /* 0x000fe20008000f00 */
[----:B------:R-:W-:Y:S01]  /*1100*/  ULDC.64 UR4, c[0x4][0x88] ;  /* 0x0100220000047ab9 */ /* 0x000fe20000000a00 */
[----:B------:R-:W-:Y:S01]  /*1110*/  MOV R10, UR6 ;  /* 0x00000006000a7c02 */ /* 0x000fe20008000f00 */
[----:B------:R-:W-:Y:S01]  /*1120*/  IMAD.U32 R6, RZ, RZ, UR4 ;  /* 0x00000004ff067e24 */ /* 0x000fe2000f8e00ff */
[----:B------:R-:W-:Y:S01]  /*1130*/  MOV R12, 0x1 ;  /* 0x00000001000c7802 */ /* 0x000fe20000000f00 */
[----:B------:R-:W-:-:S02]  /*1140*/  IMAD.U32 R7, RZ, RZ, UR5 ;  /* 0x00000005ff077e24 */ /* 0x000fc4000f8e00ff */
[----:B------:R-:W-:Y:S02]  /*1150*/  IMAD.U32 R11, RZ, RZ, UR7 ;  /* 0x00000007ff0b7e24 */ /* 0x000fe4000f8e00ff */
[----:B------:R-:W-:Y:S02]  /*1160*/  IMAD.MOV.U32 R8, RZ, RZ, 0x70 ;  /* 0x00000070ff087424 */ /* 0x000fe400078e00ff */
[----:B0-----:R-:W-:-:S07]  /*1170*/  IMAD.MOV.U32 R13, RZ, RZ, RZ ;  /* 0x000000ffff0d7224 */ /* 0x001fce00078e00ff */
[----:B------:R-:W-:-:S07]  /*1180*/  LEPC R20, `(.L_x_11) ;  /* 0x000000001014794e */ /* 0x000fce0000000000 */
[----:B-1----:R-:W-:Y:S05]  /*1190*/  CALL.ABS.NOINC R14 ;  /* 0x000000000e007343 */ /* 0x002fea0003c00000 */
.L_x_11:
[----:B------:R-:W-:-:S04]  /*11a0*/  SHF.L.U32 R3, RZ, 0x1f, RZ ;  /* 0x0000001fff037819 */ /* 0x000fc800000006ff */
[----:B------:R-:W0:Y:S02]  /*11b0*/  SYNCS.PHASECHK.TRANS64.TRYWAIT P0, [UR36+0x28800], R3 ;  /* 0x02880003ff0075a7 */ /* 0x000e240008000164 */
[----:B0-----:R-:W-:Y:S05]  /*11c0*/  @!P0 BRA `(.L_x_12) ;  /* 0x000000b000e88947 */ /* 0x001fea0003800000 */
.L_x_85:
[----:B------:R-:W-:-:S06]  /*11d0*/  ULOP3.LUT UR4, UR40, 0x1, URZ, 0xfc, !UPT ;  /* 0x0000000128047892 */ /* 0x000fcc000f8efc3f */
[----:B0-----:R-:W-:-:S05]  /*11e0*/  IMAD.U32 R0, RZ, RZ, UR4 ;  /* 0x00000004ff007e24 */ /* 0x001fca000f8e00ff */
[----:B------:R-:W-:-:S13]  /*11f0*/  ISETP.NE.AND P0, PT, R0, 0x3, PT ;  /* 0x000000030000780c */ /* 0x000fda0003f05270 */
[----:B------:R-:W-:Y:S05]  /*1200*/  @!P0 BRA `(.L_x_13) ;  /* 0x0000000000048947 */ /* 0x000fea0003800000 */
[----:B------:R-:W-:Y:S01]  /*1210*/  BPT.TRAP 0x1 ;  /* 0x000000040000795c */ /* 0x000fe20000300000 */
.L_x_13:
[----:B------:R0:W1:Y:S01]  /*1220*/  SYNCS.PHASECHK.TRANS64.TRYWAIT P1, [UR36+0x28830], R3 ;  /* 0x02883003ff0075a7 */ /* 0x0000620008020164 */
[----:B------:R-:W-:Y:S05]  /*1230*/  @!P0 BRA `(.L_x_14) ;  /* 0x0000000000048947 */ /* 0x000fea0003800000 */
[----:B------:R-:W-:Y:S01]  /*1240*/  BPT.TRAP 0x1 ;  /* 0x000000040000795c */ /* 0x000fe20000300000 */
.L_x_14:
[----:B------:R-:W-:Y:S01]  /*1250*/  MOV R5, UR44 ;  /* 0x0000002c00057c02 */ /* 0x000fe20008000f00 */
[----:B------:R-:W-:Y:S01]  /*1260*/  IMAD.MOV.U32 R0, RZ, RZ, RZ ;  /* 0x000000ffff007224 */ /* 0x000fe200078e00ff */
[----:B-1----:R-:W-:Y:S06]  /*1270*/  @P1 BRA `(.L_x_15) ;  /* 0x0000000000081947 */ /* 0x002fec0003800000 */
[----:B------:R-:W1:Y:S02]  /*1280*/  SYNCS.PHASECHK.TRANS64.TRYWAIT P1, [UR36+0x28830], R3 ;  /* 0x02883003ff0075a7 */ /* 0x000e640008020164 */
[----:B-1----:R-:W-:Y:S05]  /*1290*/  @!P1 BRA `(.L_x_16) ;  /* 0x000000b000cc9947 */ /* 0x002fea0003800000 */
.L_x_15:
[----:B------:R-:W-:Y:S05]  /*12a0*/  WARPSYNC.ALL ;  /* 0x0000000000007948 */ /* 0x000fea0003800000 */
[----:B-1----:R-:W-:Y:S01]  /*12b0*/  LOP3.LUT R4, R5, 0x10000, RZ, 0xfc, !PT ;  /* 0x0001000005047812 */ /* 0x002fe200078efcff */
[----:B------:R-:W-:Y:S01]  /*12c0*/  IMAD.MOV.U32 R151, RZ, RZ, RZ ;  /* 0x000000ffff977224 */ /* 0x000fe200078e00ff */
[----:B------:R-:W-:Y:S01]  /*12d0*/  MOV R5, 0x40000040 ;  /* 0x4000004000057802 */ /* 0x000fe20000000f00 */
[----:B------:R-:W-:Y:S01]  /*12e0*/  UIADD3 UR4, UR36, 0x18400, URZ ;  /* 0x0001840024047890 */ /* 0x000fe2000fffe03f */
[C---:B------:R-:W-:Y:S01]  /*12f0*/  R2UR UR8, R4.reuse ;  /* 0x00000000040872ca */ /* 0x040fe200000e0000 */
[----:B------:R-:W-:Y:S01]  /*1300*/  WARPGROUP.ARRIVE ;  /* 0x00000000000079c5 */ /* 0x000fe20000000000 */
[----:B------:R-:W-:Y:S01]  /*1310*/  R2UR UR9, R5 ;  /* 0x00000000050972ca */ /* 0x000fe200000e0000 */
[----:B------:R-:W-:Y:S01]  /*1320*/  USHF.R.U32.HI UR4, URZ, 0x4, UR4 ;  /* 0x000000043f047899 */ /* 0x000fe20008011604 */
[----:B------:R-:W-:Y:S01]  /*1330*/  R2UR UR32, R4 ;  /* 0x00000000042072ca */ /* 0x000fe200000e0000 */
[----:B------:R-:W-:Y:S01]  /*1340*/  UMOV UR11, 0x40000040 ;  /* 0x40000040000b7882 */ /* 0x000fe20000000000 */
[----:B------:R-:W-:Y:S01]  /*1350*/  UMOV UR13, 0x40000040 ;  /* 0x40000040000d7882 */ /* 0x000fe20000000000 */
[----:B------:R-:W-:Y:S01]  /*1360*/  ULOP3.LUT UR4, UR4, 0x3fff, URZ, 0xc0, !UPT ;  /* 0x00003fff04047892 */ /* 0x000fe2000f8ec03f */
[----:B------:R-:W1:Y:S01]  /*1370*/  S2UR UR7, SR_CgaCtaId ;  /* 0x00000000000779c3 */ /* 0x000e620000008800 */
[----:B------:R-:W-:Y:S01]  /*1380*/  UMOV UR15, 0x40000040 ;  /* 0x40000040000f7882 */ /* 0x000fe20000000000 */
[----:B------:R-:W-:Y:S01]  /*1390*/  UMOV UR17, 0x40000040 ;  /* 0x4000004000117882 */ /* 0x000fe20000000000 */
[----:B------:R-:W-:Y:S01]  /*13a0*/  ULOP3.LUT UR48, UR4, 0x10000, URZ, 0xfc, !UPT ;  /* 0x0001000004307892 */ /* 0x000fe2000f8efc3f */
[----:B------:R-:W-:Y:S01]  /*13b0*/  UMOV UR19, 0x40000040 ;  /* 0x4000004000137882 */ /* 0x000fe20000000000 */
[----:B------:R-:W-:-:S02]  /*13c0*/  UMOV UR21, 0x40000040 ;  /* 0x4000004000157882 */ /* 0x000fc40000000000 */
[----:B------:R-:W-:Y:S02]  /*13d0*/  UIADD3 UR14, UR48, 0x4, URZ ;  /* 0x00000004300e7890 */ /* 0x000fe4000fffe03f */
[----:B------:R-:W-:Y:S01]  /*13e0*/  UIADD3 UR12, UR32, 0x4, URZ ;  /* 0x00000004200c7890 */ /* 0x000fe2000fffe03f */
[----:B------:R-:W-:Y:S01]  /*13f0*/  UMOV UR10, UR48 ;  /* 0x00000030000a7c82 */ /* 0x000fe20008000000 */
[----:B------:R-:W-:Y:S01]  /*1400*/  UIADD3 UR16, UR32, 0x6, URZ ;  /* 0x0000000620107890 */ /* 0x000fe2000fffe03f */
[----:B------:R-:W-:Y:S01]  /*1410*/  HGMMA.64x128x16.F32.BF16 R24, gdesc[UR8], RZ, !UPT, gsb0 ;  /* 0x01e00000081879f0 */ /* 0x000fe2000c0018ff */
[----:B------:R-:W-:Y:S02]  /*1420*/  UIADD3 UR8, UR32, 0x2, URZ ;  /* 0x0000000220087890 */ /* 0x000fe4000fffe03f */
[----:B------:R-:W-:Y:S01]  /*1430*/  UIADD3 UR10, UR48, 0x2, URZ ;  /* 0x00000002300a7890 */ /* 0x000fe2000fffe03f */
[----:B------:R-:W-:Y:S01]  /*1440*/  UMOV UR9, 0x40000040 ;  /* 0x4000004000097882 */ /* 0x000fe20000000000 */
[----:B------:R-:W-:Y:S01]  /*1450*/  UMOV UR11, 0x40000040 ;  /* 0x40000040000b7882 */ /* 0x000fe20000000000 */
[----:B------:R-:W-:-:S02]  /*1460*/  UIADD3 UR18, UR48, 0x6, URZ ;  /* 0x0000000630127890 */ /* 0x000fc4000fffe03f */
[----:B------:R-:W-:Y:S02]  /*1470*/  UIADD3 UR20, UR32, 0x400, URZ ;  /* 0x0000040020147890 */ /* 0x000fe4000fffe03f */
[----:B------:R-:W-:Y:S01]  /*1480*/  UIADD3 UR22, UR48, 0x400, URZ ;  /* 0x0000040030167890 */ /* 0x000fe2000fffe03f */
[----:B------:R-:W-:Y:S01]  /*1490*/  UMOV UR23, 0x40000040 ;  /* 0x4000004000177882 */ /* 0x000fe20000000000 */
[----:B------:R-:W-:Y:S02]  /*14a0*/  UIADD3 UR24, UR32, 0x402, URZ ;  /* 0x0000040220187890 */ /* 0x000fe4000fffe03f */
[----:B------:R-:W-:Y:S01]  /*14b0*/  UIADD3 UR26, UR48, 0x402, URZ ;  /* 0x00000402301a7890 */ /* 0x000fe2000fffe03f */
[----:B------:R-:W-:Y:S01]  /*14c0*/  UMOV UR25, 0x40000040 ;  /* 0x4000004000197882 */ /* 0x000fe20000000000 */
[----:B------:R-:W-:Y:S01]  /*14d0*/  UMOV UR27, 0x40000040 ;  /* 0x40000040001b7882 */ /* 0x000fe20000000000 */
[----:B------:R-:W-:Y:S02]  /*14e0*/  UIADD3 UR28, UR32, 0x404, URZ ;  /* 0x00000404201c7890 */ /* 0x000fe4000fffe03f */
[----:B------:R-:W-:Y:S01]  /*14f0*/  UIADD3 UR30, UR48, 0x404, URZ ;  /* 0x00000404301e7890 */ /* 0x000fe2000fffe03f */
[----:B------:R-:W-:Y:S01]  /*1500*/  UMOV UR29, 0x40000040 ;  /* 0x40000040001d7882 */ /* 0x000fe20000000000 */
[----:B------:R-:W-:Y:S01]  /*1510*/  UMOV UR31, 0x40000040 ;  /* 0x40000040001f7882 */ /* 0x000fe20000000000 */
[----:B------:R-:W-:-:S02]  /*1520*/  UIADD3 UR32, UR32, 0x406, URZ ;  /* 0x0000040620207890 */ /* 0x000fc4000fffe03f */
[----:B------:R-:W-:Y:S01]  /*1530*/  UIADD3 UR34, UR48, 0x406, URZ ;  /* 0x0000040630227890 */ /* 0x000fe2000fffe03f */
[----:B------:R-:W-:Y:S01]  /*1540*/  UMOV UR33, 0x40000040 ;  /* 0x4000004000217882 */ /* 0x000fe20000000000 */
[----:B------:R-:W-:Y:S01]  /*1550*/  UMOV UR35, 0x40000040 ;  /* 0x4000004000237882 */ /* 0x000fe20000000000 */
[----:B------:R-:W-:Y:S02]  /*1560*/  WARPGROUP.DEPBAR.LE gsb0, 0x0 ;  /* 0x00008000000079c5 */ /* 0x000fe40000010000 */
[----:B------:R-:W-:-:S06]  /*1570*/  WARPGROUP.ARRIVE ;  /* 0x00000000000079c5 */ /* 0x000fcc0000000000 */
[----:B------:R-:W-:Y:S03]  /*1580*/  HGMMA.64x128x16.F32.BF16 R24, gdesc[UR8], R24, gsb0 ;  /* 0x01e00000081879f0 */ /* 0x000fe60008001818 */
[----:B------:R-:W-:Y:S02]  /*1590*/  WARPGROUP.DEPBAR.LE gsb0, 0x0 ;  /* 0x00008000000079c5 */ /* 0x000fe40000010000 */
[----:B------:R-:W-:-:S07]  /*15a0*/  WARPGROUP.ARRIVE ;  /* 0x00000000000079c5 */ /* 0x000fce0000000000 */
        /* <DEDUP_REMOVED lines=17> */
[----:B-1----:R-:W-:Y:S05]  /*16c0*/  @!P0 BRA `(.L_x_17) ;  /* 0x0000000000048947 */ /* 0x002fea0003800000 */
[----:B------:R-:W-:Y:S01]  /*16d0*/  BPT.TRAP 0x1 ;  /* 0x000000040000795c */ /* 0x000fe20000300000 */
.L_x_17:
[----:B------:R-:W-:Y:S01]  /*16e0*/  LOP3.LUT R17, R17, 0xffffff80, RZ, 0xc0, !PT ;  /* 0xffffff8011117812 */ /* 0x000fe200078ec0ff */
[----:B------:R-:W-:Y:S01]  /*16f0*/  ULDC UR4, c[0x0][0x9d8] ;  /* 0x0002760000047ab9 */ /* 0x000fe20000000800 */
[----:B------:R-:W-:Y:S01]  /*1700*/  MOV R9, 0xfffffffe ;  /* 0xfffffffe00097802 */ /* 0x000fe20000000f00 */
[----:B------:R-:W-:Y:S01]  /*1710*/  FMUL.FTZ R26, R26, UR4 ;  /* 0x000000041a1a7c20 */ /* 0x000fe20008410000 */
[----:B------:R-:W-:Y:S01]  /*1720*/  FMUL.FTZ R27, R27, UR4 ;  /* 0x000000041b1b7c20 */ /* 0x000fe20008410000 */
[----:B------:R-:W-:Y:S02]  /*1730*/  IMAD.IADD R17, R18, 0x1, -R17 ;  /* 0x0000000112117824 */ /* 0x000fe400078e0a11 */
[----:B------:R-:W-:Y:S01]  /*1740*/  FMUL.FTZ R30, R30, UR4 ;  /* 0x000000041e1e7c20 */ /* 0x000fe20008410000 */
[----:B------:R-:W-:Y:S01]  /*1750*/  FMUL.FTZ R31, R31, UR4 ;  /* 0x000000041f1f7c20 */ /* 0x000fe20008410000 */
[----:B------:R-:W-:Y:S01]  /*1760*/  FMUL.FTZ R34, R34, UR4 ;  /* 0x0000000422227c20 */ /* 0x000fe20008410000 */
[----:B------:R-:W1:Y:S01]  /*1770*/  MUFU.TANH R26, R26 ;  /* 0x0000001a001a7308 */ /* 0x000e620000002400 */
[----:B------:R-:W-:Y:S01]  /*1780*/  SHF.R.S32.HI R10, RZ, 0x1f, R17 ;  /* 0x0000001fff0a7819 */ /* 0x000fe20000011411 */
[----:B------:R-:W-:Y:S01]  /*1790*/  FMUL.FTZ R35, R35, UR4 ;  /* 0x0000000423237c20 */ /* 0x000fe20008410000 */
[----:B------:R-:W-:Y:S01]  /*17a0*/  FMUL.FTZ R24, R24, UR4 ;  /* 0x0000000418187c20 */ /* 0x000fe20008410000 */
[----:B------:R-:W-:Y:S01]  /*17b0*/  FMUL.FTZ R38, R38, UR4 ;  /* 0x0000000426267c20 */ /* 0x000fe20008410000 */
[----:B------:R-:W-:Y:S01]  /*17c0*/  LEA.HI R10, R10, R17, RZ, 0x2 ;  /* 0x000000110a0a7211 */ /* 0x000fe200078f10ff */
[----:B------:R-:W-:Y:S01]  /*17d0*/  FMUL.FTZ R25, R25, UR4 ;  /* 0x0000000419197c20 */ /* 0x000fe20008410000 */
[----:B------:R-:W-:Y:S01]  /*17e0*/  FMUL.FTZ R39, R39, UR4 ;  /* 0x0000000427277c20 */ /* 0x000fe20008410000 */
[----:B------:R-:W2:Y:S01]  /*17f0*/  MUFU.TANH R27, R27 ;  /* 0x0000001b001b7308 */ /* 0x000ea20000002400 */
[----:B------:R-:W-:Y:S01]  /*1800*/  LOP3.LUT R10, R10, 0x7ffffffc, RZ, 0xc0, !PT ;  /* 0x7ffffffc0a0a7812 */ /* 0x000fe200078ec0ff */
[----:B------:R-:W-:Y:S01]  /*1810*/  FMUL.FTZ R28, R28, UR4 ;  /* 0x000000041c1c7c20 */ /* 0x000fe20008410000 */
[----:B------:R-:W-:Y:S01]  /*1820*/  FMUL.FTZ R42, R42, UR4 ;  /* 0x000000042a2a7c20 */ /* 0x000fe20008410000 */
[----:B------:R-:W-:Y:S01]  /*1830*/  FMUL.FTZ R29, R29, UR4 ;  /* 0x000000041d1d7c20 */ /* 0x000fe20008410000 */
[----:B------:R-:W-:Y:S01]  /*1840*/  FMUL.FTZ R32, R32, UR4 ;  /* 0x0000000420207c20 */ /* 0x000fe20008410000 */
[----:B------:R-:W-:-:S02]  /*1850*/  IMAD.IADD R10, R17, 0x1, -R10 ;  /* 0x00000001110a7824 */ /* 0x000fc400078e0a0a */
[----:B------:R-:W-:Y:S01]  /*1860*/  FMUL.FTZ R43, R43, UR4 ;  /* 0x000000042b2b7c20 */ /* 0x000fe20008410000 */
[----:B------:R-:W3:Y:S01]  /*1870*/  MUFU.TANH R30, R30 ;  /* 0x0000001e001e7308 */ /* 0x000ee20000002400 */
[----:B------:R-:W-:Y:S01]  /*1880*/  FMUL.FTZ R46, R46, UR4 ;  /* 0x000000042e2e7c20 */ /* 0x000fe20008410000 */
[----:B------:R-:W-:Y:S02]  /*1890*/  IMAD R10, R10, R9, 0x80 ;  /* 0x000000800a0a7424 */ /* 0x000fe400078e0209 */
[----:B------:R-:W-:Y:S01]  /*18a0*/  FMUL.FTZ R33, R33, UR4 ;  /* 0x0000000421217c20 */ /* 0x000fe20008410000 */
[----:B------:R-:W-:Y:S02]  /*18b0*/  IMAD.U32 R9, RZ, RZ, UR42 ;  /* 0x0000002aff097e24 */ /* 0x000fe4000f8e00ff */
[----:B------:R-:W-:Y:S01]  /*18c0*/  FMUL.FTZ R47, R47, UR4 ;  /* 0x000000042f2f7c20 */ /* 0x000fe20008410000 */
[----:B------:R-:W-:Y:S02]  /*18d0*/  VIADD R10, R10, UR43 ;  /* 0x0000002b0a0a7c36 */ /* 0x000fe40008000000 */
[----:B------:R-:W-:Y:S01]  /*18e0*/  FMUL.FTZ R36, R36, UR4 ;  /* 0x0000000424247c20 */ /* 0x000fe20008410000 */
[----:B------:R-:W4:Y:S01]  /*18f0*/  MUFU.TANH R31, R31 ;  /* 0x0000001f001f7308 */ /* 0x000f220000002400 */
[----:B------:R-:W-:Y:S01]  /*1900*/  FMUL.FTZ R50, R50, UR4 ;  /* 0x0000000432327c20 */ /* 0x000fe20008410000 */
[----:B------:R-:W-:-:S02]  /*1910*/  IMAD R10, R9, -0x80, R10 ;  /* 0xffffff80090a7824 */ /* 0x000fc400078e020a */
[----:B------:R-:W-:Y:S01]  /*1920*/  FMUL.FTZ R37, R37, UR4 ;  /* 0x0000000425257c20 */ /* 0x000fe20008410000 */
[----:B------:R-:W-:Y:S01]  /*1930*/  FMUL.FTZ R40, R40, UR4 ;  /* 0x0000000428287c20 */ /* 0x000fe20008410000 */
[----:B------:R-:W-:Y:S01]  /*1940*/  FMUL.FTZ R51, R51, UR4 ;  /* 0x0000000433337c20 */ /* 0x000fe20008410000 */
[----:B------:R-:W-:Y:S01]  /*1950*/  FMUL.FTZ R54, R54, UR4 ;  /* 0x0000000436367c20 */ /* 0x000fe20008410000 */
[C---:B------:R-:W-:Y:S01]  /*1960*/  ISETP.GT.AND P2, PT, R10.reuse, RZ, PT ;  /* 0x000000ff0a00720c */ /* 0x040fe20003f44270 */
[----:B------:R-:W5:Y:S01]  /*1970*/  MUFU.TANH R34, R34 ;  /* 0x0000002200227308 */ /* 0x000f620000002400 */
[C---:B------:R-:W-:Y:S01]  /*1980*/  ISETP.GT.AND P1, PT, R10.reuse, 0x1, PT ;  /* 0x000000010a00780c */ /* 0x040fe20003f24270 */
[----:B------:R-:W-:Y:S01]  /*1990*/  FMUL.FTZ R41, R41, UR4 ;  /* 0x0000000429297c20 */ /* 0x000fe20008410000 */
[----:B------:R-:W-:Y:S01]  /*19a0*/  ISETP.GT.AND P6, PT, R10, 0x8, PT ;  /* 0x000000080a00780c */ /* 0x000fe20003fc4270 */
[----:B------:R-:W-:Y:S01]  /*19b0*/  FMUL.FTZ R44, R44, UR4 ;  /* 0x000000042c2c7c20 */ /* 0x000fe20008410000 */
[----:B-1----:R-:W-:Y:S01]  /*19c0*/  FSEL R12, R26, -INF , P2 ;  /* 0xff8000001a0c7808 */ /* 0x002fe20001000000 */
[----:B------:R-:W-:Y:S01]  /*19d0*/  FMUL.FTZ R55, R55, UR4 ;  /* 0x0000000437377c20 */ /* 0x000fe20008410000 */
[----:B--2---:R-:W-:Y:S01]  /*19e0*/  FSEL R27, R27, -INF , P1 ;  /* 0xff8000001b1b7808 */ /* 0x004fe20000800000 */
[----:B------:R-:W1:Y:S01]  /*19f0*/  MUFU.TANH R6, R24 ;  /* 0x0000001800067308 */ /* 0x000e620000002400 */
[----:B------:R-:W-:Y:S01]  /*1a00*/  ISETP.GT.AND P5, PT, R10, 0x9, PT ;  /* 0x000000090a00780c */ /* 0x000fe20003fa4270 */
[----:B------:R-:W-:Y:S01]  /*1a10*/  FMUL.FTZ R45, R45, UR4 ;  /* 0x000000042d2d7c20 */ /* 0x000fe20008410000 */
[----:B---3--:R-:W-:Y:S01]  /*1a20*/  FSEL R88, R30, -INF , P6 ;  /* 0xff8000001e587808 */ /* 0x008fe20003000000 */
[----:B------:R-:W-:Y:S01]  /*1a30*/  FMUL.FTZ R58, R58, UR4 ;  /* 0x000000043a3a7c20 */ /* 0x000fe20008410000 */
[----:B------:R-:W-:Y:S01]  /*1a40*/  FMNMX.FTZ R9, R12, R27, !PT ;  /* 0x0000001b0c097209 */ /* 0x000fe20007810000 */
[----:B------:R-:W-:Y:S01]  /*1a50*/  FMUL.FTZ R48, R48, UR4 ;  /* 0x0000000430307c20 */ /* 0x000fe20008410000 */
[----:B------:R-:W-:Y:S01]  /*1a60*/  ISETP.GT.AND P4, PT, R10, 0x10, PT ;  /* 0x000000100a00780c */ /* 0x000fe20003f84270 */
[----:B------:R-:W2:Y:S01]  /*1a70*/  MUFU.TANH R35, R35 ;  /* 0x0000002300237308 */ /* 0x000ea20000002400 */
[----:B----4-:R-:W-:Y:S01]  /*1a80*/  FSEL R90, R31, -INF , P5 ;  /* 0xff8000001f5a7808 */ /* 0x010fe20002800000 */
[----:B------:R-:W-:Y:S01]  /*1a90*/  FMUL.FTZ R59, R59, UR4 ;  /* 0x000000043b3b7c20 */ /* 0x000fe20008410000 */
[----:B------:R-:W-:Y:S01]  /*1aa0*/  FMNMX.FTZ R9, R88, R9, !PT ;  /* 0x0000000958097209 */ /* 0x000fe20007810000 */
[----:B------:R-:W-:Y:S01]  /*1ab0*/  FMUL.FTZ R62, R62, UR4 ;  /* 0x000000043e3e7c20 */ /* 0x000fe20008410000 */
[----:B------:R-:W-:Y:S01]  /*1ac0*/  ISETP.GT.AND P3, PT, R10, 0x11, PT ;  /* 0x000000110a00780c */ /* 0x000fe20003f64270 */
[----:B------:R-:W-:Y:S01]  /*1ad0*/  FMUL.FTZ R49, R49, UR4 ;  /* 0x0000000431317c20 */ /* 0x000fe20008410000 */
[----:B-----5:R-:W-:Y:S01]  /*1ae0*/  FSEL R92, R34, -INF , P4 ;  /* 0xff800000225c7808 */ /* 0x020fe20002000000 */
[----:B0-----:R-:W0:Y:S01]  /*1af0*/  MUFU.TANH R3, R25 ;  /* 0x0000001900037308 */ /* 0x001e220000002400 */
[----:B------:R-:W-:Y:S01]  /*1b00*/  FMNMX.FTZ R9, R90, R9, !PT ;  /* 0x000000095a097209 */ /* 0x000fe20007810000 */
[----:B------:R-:W-:Y:S01]  /*1b10*/  FMUL.FTZ R52, R52, UR4 ;  /* 0x0000000434347c20 */ /* 0x000fe20008410000 */
[----:B-1----:R-:W-:Y:S01]  /*1b20*/  FSEL R6, R6, -INF , P2 ;  /* 0xff80000006067808 */ /* 0x002fe20001000000 */
[----:B------:R-:W-:Y:S01]  /*1b30*/  FMUL.FTZ R63, R63, UR4 ;  /* 0x000000043f3f7c20 */ /* 0x000fe20008410000 */
[----:B------:R-:W-:Y:S01]  /*1b40*/  ISETP.GT.AND P2, PT, R10, 0x18, PT ;  /* 0x000000180a00780c */ /* 0x000fe20003f44270 */
[----:B------:R-:W-:Y:S01]  /*1b50*/  FMUL.FTZ R53, R53, UR4 ;  /* 0x0000000435357c20 */ /* 0x000fe20008410000 */
[----:B------:R-:W-:Y:S01]  /*1b60*/  FMNMX.FTZ R9, R92, R9, !PT ;  /* 0x000000095c097209 */ /* 0x000fe20007810000 */
[----:B------:R-:W1:Y:S01]  /*1b70*/  MUFU.TANH R38, R38 ;  /* 0x0000002600267308 */ /* 0x000e620000002400 */
[----:B--2---:R-:W-:Y:S01]  /*1b80*/  FSEL R94, R35, -INF , P3 ;  /* 0xff800000235e7808 */ /* 0x004fe20001800000 */
[----:B------:R-:W-:Y:S01]  /*1b90*/  FMUL.FTZ R66, R66, UR4 ;  /* 0x0000000442427c20 */ /* 0x000fe20008410000 */
[----:B------:R-:W-:Y:S01]  /*1ba0*/  FMUL.FTZ R56, R56, UR4 ;  /* 0x0000000438387c20 */ /* 0x000fe20008410000 */
[----:B------:R-:W-:Y:S01]  /*1bb0*/  FMUL.FTZ R67, R67, UR4 ;  /* 0x0000000443437c20 */ /* 0x000fe20008410000 */
[----:B------:R-:W-:Y:S01]  /*1bc0*/  FMNMX.FTZ R9, R94, R9, !PT ;  /* 0x000000095e097209 */ /* 0x000fe20007810000 */
[----:B------:R-:W-:Y:S01]  /*1bd0*/  FMUL.FTZ R57, R57, UR4 ;  /* 0x0000000439397c20 */ /* 0x000fe20008410000 */
[----:B------:R-:W-:Y:S01]  /*1be0*/  FMUL.FTZ R70, R70, UR4 ;  /* 0x0000000446467c20 */ /* 0x000fe20008410000 */
[----:B------:R-:W2:Y:S01]  /*1bf0*/  MUFU.TANH R8, R28 ;  /* 0x0000001c00087308 */ /* 0x000ea20000002400 */
[----:B0-----:R-:W-:Y:S01]  /*1c00*/  FSEL R3, R3, -INF , P1 ;  /* 0xff80000003037808 */ /* 0x001fe20000800000 */
[----:B------:R-:W-:Y:S01]  /*1c10*/  FMUL.FTZ R60, R60, UR4 ;  /* 0x000000043c3c7c20 */ /* 0x000fe20008410000 */
[----:B------:R-:W-:Y:S01]  /*1c20*/  ISETP.GT.AND P1, PT, R10, 0x19, PT ;  /* 0x000000190a00780c */ /* 0x000fe20003f24270 */
[----:B------:R-:W-:Y:S01]  /*1c30*/  FMUL.FTZ R71, R71, UR4 ;  /* 0x0000000447477c20 */ /* 0x000fe20008410000 */
[----:B------:R-:W-:Y:S01]  /*1c40*/  FMUL.FTZ R61, R61, UR4 ;  /* 0x000000043d3d7c20 */ /* 0x000fe20008410000 */
[----:B------:R-:W-:Y:S01]  /*1c50*/  FMUL.FTZ R74, R74, UR4 ;  /* 0x000000044a4a7c20 */ /* 0x000fe20008410000 */
[----:B------:R-:W-:Y:S01]  /*1c60*/  FMUL.FTZ R64, R64, UR4 ;  /* 0x0000000440407c20 */ /* 0x000fe20008410000 */
[----:B------:R-:W0:Y:S01]  /*1c70*/  MUFU.TANH R39, R39 ;  /* 0x0000002700277308 */ /* 0x000e220000002400 */
[----:B-1----:R-:W-:Y:S01]  /*1c80*/  FSEL R96, R38, -INF , P2 ;  /* 0xff80000026607808 */ /* 0x002fe20001000000 */
[----:B------:R-:W-:Y:S01]  /*1c90*/  FMUL.FTZ R75, R75, UR4 ;  /* 0x000000044b4b7c20 */ /* 0x000fe20008410000 */
[----:B------:R-:W-:Y:S01]  /*1ca0*/  FMUL.FTZ R65, R65, UR4 ;  /* 0x0000000441417c20 */ /* 0x000fe20008410000 */
[----:B------:R-:W-:Y:S01]  /*1cb0*/  FMUL.FTZ R78, R78, UR4 ;  /* 0x000000044e4e7c20 */ /* 0x000fe20008410000 */
[----:B------:R-:W-:Y:S01]  /*1cc0*/  FMNMX.FTZ R9, R96, R9, !PT ;  /* 0x0000000960097209 */ /* 0x000fe20007810000 */
[----:B------:R-:W-:Y:S01]  /*1cd0*/  FMUL.FTZ R68, R68, UR4 ;  /* 0x0000000444447c20 */ /* 0x000fe20008410000 */
[----:B------:R-:W-:Y:S01]  /*1ce0*/  FMUL.FTZ R79, R79, UR4 ;  /* 0x000000044f4f7c20 */ /* 0x000fe20008410000 */
[----:B------:R-:W1:Y:S01]  /*1cf0*/  MUFU.TANH R14, R29 ;  /* 0x0000001d000e7308 */ /* 0x000e620000002400 */
[----:B--2---:R-:W-:Y:S01]  /*1d00*/  FSEL R8, R8, -INF , P6 ;  /* 0xff80000008087808 */ /* 0x004fe20003000000 */
[----:B------:R-:W-:Y:S01]  /*1d10*/  FMUL.FTZ R69, R69, UR4 ;  /* 0x0000000445457c20 */ /* 0x000fe20008410000 */
[----:B------:R-:W-:Y:S01]  /*1d20*/  ISETP.GT.AND P6, PT, R10, 0x20, PT ;  /* 0x000000200a00780c */ /* 0x000fe20003fc4270 */
[----:B------:R-:W-:Y:S01]  /*1d30*/  FMUL.FTZ R82, R82, UR4 ;  /* 0x0000000452527c20 */ /* 0x000fe20008410000 */
[----:B------:R-:W-:Y:S01]  /*1d40*/  FMUL.FTZ R72, R72, UR4 ;  /* 0x0000000448487c20 */ /* 0x000fe20008410000 */
[----:B------:R-:W-:Y:S01]  /*1d50*/  FMUL.FTZ R83, R83, UR4 ;  /* 0x0000000453537c20 */ /* 0x000fe20008410000 */
[----:B------:R-:W-:Y:S01]  /*1d60*/  FMUL.FTZ R73, R73, UR4 ;  /* 0x0000000449497c20 */ /* 0x000fe20008410000 */
[----:B------:R-:W2:Y:S01]  /*1d70*/  MUFU.TANH R42, R42 ;  /* 0x0000002a002a7308 */ /* 0x000ea20000002400 */
[----:B0-----:R-:W-:Y:S01]  /*1d80*/  FSEL R98, R39, -INF , P1 ;  /* 0xff80000027627808 */ /* 0x001fe20000800000 */
[----:B------:R-:W-:Y:S01]  /*1d90*/  FMUL.FTZ R86, R86, UR4 ;  /* 0x0000000456567c20 */ /* 0x000fe20008410000 */
[----:B------:R-:W-:Y:S01]  /*1da0*/  FMUL.FTZ R87, R87, UR4 ;  /* 0x0000000457577c20 */ /* 0x000fe20008410000 */
[----:B------:R-:W-:Y:S01]  /*1db0*/  ULDC UR5, c[0x0][0x988] ;  /* 0x0002620000057ab9 */ /* 0x000fe20000000800 */
[----:B------:R-:W-:Y:S01]  /*1dc0*/  FMNMX.FTZ R9, R98, R9, !PT ;  /* 0x0000000962097209 */ /* 0x000fe20007810000 */
[----:B------:R-:W-:Y:S01]  /*1dd0*/  FMUL.FTZ R76, R76, UR4 ;  /* 0x000000044c4c7c20 */ /* 0x000fe20008410000 */
[----:B------:R-:W-:Y:S01]  /*1de0*/  P2R R7, PR, RZ, 0x1 ;  /* 0x00000001ff077803 */ /* 0x000fe20000000000 */
[----:B------:R-:W0:Y:S01]  /*1df0*/  MUFU.TANH R32, R32 ;  /* 0x0000002000207308 */ /* 0x000e220000002400 */
[----:B-1----:R-:W-:Y:S01]  /*1e00*/  FSEL R14, R14, -INF , P5 ;  /* 0xff8000000e0e7808 */ /* 0x002fe20002800000 */
[----:B------:R-:W-:Y:S01]  /*1e10*/  FMUL.FTZ R77, R77, UR4 ;  /* 0x000000044d4d7c20 */ /* 0x000fe20008410000 */
[----:B------:R-:W-:Y:S01]  /*1e20*/  ISETP.GT.AND P5, PT, R10, 0x21, PT ;  /* 0x000000210a00780c */ /* 0x000fe20003fa4270 */
[----:B------:R-:W-:Y:S01]  /*1e30*/  FMUL.FTZ R80, R80, UR4 ;  /* 0x0000000450507c20 */ /* 0x000fe20008410000 */
[----:B------:R-:W-:Y:S01]  /*1e40*/  FMUL.FTZ R81, R81, UR4 ;  /* 0x0000000451517c20 */ /* 0x000fe20008410000 */
[----:B------:R-:W-:Y:S01]  /*1e50*/  FMUL.FTZ R84, R84, UR4 ;  /* 0x0000000454547c20 */ /* 0x000fe20008410000 */
[----:B------:R-:W-:Y:S01]  /*1e60*/  FMUL.FTZ R85, R85, UR4 ;  /* 0x0000000455557c20 */ /* 0x000fe20008410000 */
[----:B------:R-:W1:Y:S01]  /*1e70*/  MUFU.TANH R43, R43 ;  /* 0x0000002b002b7308 */ /* 0x000e620000002400 */
[----:B--2---:R-:W-:Y:S01]  /*1e80*/  FSEL R100, R42, -INF , P6 ;  /* 0xff8000002a647808 */ /* 0x004fe20003000000 */
[----:B------:R-:W-:Y:S01]  /*1e90*/  UIADD3 UR42, UR42, -0x2, URZ ;  /* 0xfffffffe2a2a7890 */ /* 0x000fe2000fffe03f */
[--C-:B------:R-:W-:Y:S01]  /*1ea0*/  IMAD.MOV.U32 R150, RZ, RZ, R151.reuse ;  /* 0x000000ffff967224 */ /* 0x100fe200078e0097 */
[----:B------:R-:W-:Y:S01]  /*1eb0*/  UIADD3 UR4, UR36, 0x28840, URZ ;  /* 0x0002884024047890 */ /* 0x000fe2000fffe03f */
[----:B------:R-:W-:Y:S01]  /*1ec0*/  FMNMX.FTZ R9, R100, R9, !PT ;  /* 0x0000000964097209 */ /* 0x000fe20007810000 */
[--C-:B------:R-:W-:Y:S01]  /*1ed0*/  IMAD.MOV.U32 R149, RZ, RZ, R151.reuse ;  /* 0x000000ffff957224 */ /* 0x100fe200078e0097 */
[-C--:B------:R-:W-:Y:S01]  /*1ee0*/  MOV R148, R151.reuse ;  /* 0x0000009700947202 */ /* 0x080fe20000000f00 */
[----:B------:R-:W2:Y:S01]  /*1ef0*/  MUFU.TANH R20, R33 ;  /* 0x0000002100147308 */ /* 0x000ea20000002400 */
[----:B0-----:R-:W-:Y:S01]  /*1f00*/  FSEL R18, R32, -INF , P4 ;  /* 0xff80000020127808 */ /* 0x001fe20002000000 */
[----:B------:R-:W-:Y:S01]  /*1f10*/  UPRMT UR4, UR7, 0x654, UR4 ;  /* 0x0000065407047896 */ /* 0x000fe20008000004 */
[----:B------:R-:W-:Y:S01]  /*1f20*/  ISETP.GT.AND P4, PT, R10, 0x28, PT ;  /* 0x000000280a00780c */ /* 0x000fe20003f84270 */
[--C-:B------:R-:W-:Y:S01]  /*1f30*/  IMAD.MOV.U32 R147, RZ, RZ, R151.reuse ;  /* 0x000000ffff937224 */ /* 0x100fe200078e0097 */
[-C--:B------:R-:W-:Y:S01]  /*1f40*/  MOV R145, R151.reuse ;  /* 0x0000009700917202 */ /* 0x080fe20000000f00 */
[--C-:B------:R-:W-:Y:S01]  /*1f50*/  IMAD.MOV.U32 R143, RZ, RZ, R151.reuse ;  /* 0x000000ffff8f7224 */ /* 0x100fe200078e0097 */
[----:B------:R-:W-:Y:S01]  /*1f60*/  MOV R139, R151 ;  /* 0x00000097008b7202 */ /* 0x000fe20000000f00 */
[----:B------:R-:W0:Y:S01]  /*1f70*/  MUFU.TANH R46, R46 ;  /* 0x0000002e002e7308 */ /* 0x000e220000002400 */
[----:B-1----:R-:W-:Y:S01]  /*1f80*/  FSEL R102, R43, -INF , P5 ;  /* 0xff8000002b667808 */ /* 0x002fe20002800000 */
[--C-:B------:R-:W-:Y:S01]  /*1f90*/  IMAD.MOV.U32 R141, RZ, RZ, R151.reuse ;  /* 0x000000ffff8d7224 */ /* 0x100fe200078e0097 */
[----:B------:R-:W-:Y:S01]  /*1fa0*/  SYNCS.ARRIVE.TRANS64.RED.A1T0 RZ, [UR4], RZ ;  /* 0x000000ffffff79a7 */ /* 0x000fe20008100404 */
[----:B------:R-:W-:Y:S01]  /*1fb0*/  UMOV UR4, URZ ;  /* 0x0000003f00047c82 */ /* 0x000fe20008000000 */
[----:B------:R-:W-:Y:S01]  /*1fc0*/  FMNMX.FTZ R9, R102, R9, !PT ;  /* 0x0000000966097209 */ /* 0x000fe20007810000 */
[--C-:B------:R-:W-:Y:S01]  /*1fd0*/  IMAD.MOV.U32 R137, RZ, RZ, R151.reuse ;  /* 0x000000ffff897224 */ /* 0x100fe200078e0097 */
[-C--:B------:R-:W-:Y:S01]  /*1fe0*/  MOV R133, R151.reuse ;  /* 0x0000009700857202 */ /* 0x080fe20000000f00 */
[----:B------:R-:W1:Y:S01]  /*1ff0*/  MUFU.TANH R22, R36 ;  /* 0x0000002400167308 */ /* 0x000e620000002400 */
[----:B--2---:R-:W-:Y:S01]  /*2000*/  FSEL R20, R20, -INF , P3 ;  /* 0xff80000014147808 */ /* 0x004fe20001800000 */
[--C-:B------:R-:W-:Y:S01]  /*2010*/  IMAD.MOV.U32 R135, RZ, RZ, R151.reuse ;  /* 0x000000ffff877224 */ /* 0x100fe200078e0097 */
[----:B------:R-:W-:Y:S01]  /*2020*/  ISETP.GT.AND P3, PT, R10, 0x29, PT ;  /* 0x000000290a00780c */ /* 0x000fe20003f64270 */
[--C-:B------:R-:W-:Y:S01]  /*2030*/  IMAD.MOV.U32 R131, RZ, RZ, R151.reuse ;  /* 0x000000ffff837224 */ /* 0x100fe200078e0097 */
[-C--:B------:R-:W-:Y:S01]  /*2040*/  MOV R127, R151.reuse ;  /* 0x00000097007f7202 */ /* 0x080fe20000000f00 */
[--C-:B------:R-:W-:Y:S01]  /*2050*/  IMAD.MOV.U32 R129, RZ, RZ, R151.reuse ;  /* 0x000000ffff817224 */ /* 0x100fe200078e0097 */
[-C--:B------:R-:W-:Y:S01]  /*2060*/  MOV R121, R151.reuse ;  /* 0x0000009700797202 */ /* 0x080fe20000000f00 */
[----:B------:R-:W2:Y:S01]  /*2070*/  MUFU.TANH R47, R47 ;  /* 0x0000002f002f7308 */ /* 0x000ea20000002400 */
[----:B0-----:R-:W-:Y:S01]  /*2080*/  FSEL R104, R46, -INF , P4 ;  /* 0xff8000002e687808 */ /* 0x001fe20002000000 */
[--C-:B------:R-:W-:Y:S01]  /*2090*/  IMAD.MOV.U32 R125, RZ, RZ, R151.reuse ;  /* 0x000000ffff7d7224 */ /* 0x100fe200078e0097 */
[----:B------:R-:W-:Y:S01]  /*20a0*/  MOV R115, R151 ;  /* 0x0000009700737202 */ /* 0x000fe20000000f00 */
[--C-:B------:R-:W-:Y:S01]  /*20b0*/  IMAD.MOV.U32 R123, RZ, RZ, R151.reuse ;  /* 0x000000ffff7b7224 */ /* 0x100fe200078e0097 */
[----:B------:R-:W-:Y:S01]  /*20c0*/  FMNMX.FTZ R9, R104, R9, !PT ;  /* 0x0000000968097209 */ /* 0x000fe20007810000 */
[--C-:B------:R-:W-:Y:S01]  /*20d0*/  IMAD.MOV.U32 R119, RZ, RZ, R151.reuse ;  /* 0x000000ffff777224 */ /* 0x100fe200078e0097 */
[-C--:B------:R-:W-:Y:S01]  /*20e0*/  MOV R109, R151.reuse ;  /* 0x00000097006d7202 */ /* 0x080fe20000000f00 */
[----:B------:R-:W0:Y:S01]  /*20f0*/  MUFU.TANH R24, R37 ;  /* 0x0000002500187308 */ /* 0x000e220000002400 */
[----:B-1----:R-:W-:Y:S01]  /*2100*/  FSEL R22, R22, -INF , P2 ;  /* 0xff80000016167808 */ /* 0x002fe20001000000 */
[--C-:B------:R-:W-:Y:S01]  /*2110*/  IMAD.MOV.U32 R117, RZ, RZ, R151.reuse ;  /* 0x000000ffff757224 */ /* 0x100fe200078e0097 */
[----:B------:R-:W-:Y:S01]  /*2120*/  ISETP.GT.AND P2, PT, R10, 0x30, PT ;  /* 0x000000300a00780c */ /* 0x000fe20003f44270 */
[--C-:B------:R-:W-:Y:S01]  /*2130*/  IMAD.MOV.U32 R113, RZ, RZ, R151.reuse ;  /* 0x000000ffff717224 */ /* 0x100fe200078e0097 */
[-C--:B------:R-:W-:Y:S01]  /*2140*/  MOV R103, R151.reuse ;  /* 0x0000009700677202 */ /* 0x080fe20000000f00 */
[--C-:B------:R-:W-:Y:S01]  /*2150*/  IMAD.MOV.U32 R111, RZ, RZ, R151.reuse ;  /* 0x000000ffff6f7224 */ /* 0x100fe200078e0097 */
[-C--:B------:R-:W-:Y:S01]  /*2160*/  MOV R97, R151.reuse ;  /* 0x0000009700617202 */ /* 0x080fe20000000f00 */
[----:B------:R-:W1:Y:S01]  /*2170*/  MUFU.TANH R50, R50 ;  /* 0x0000003200327308 */ /* 0x000e620000002400 */
[----:B--2---:R-:W-:Y:S01]  /*2180*/  FSEL R106, R47, -INF , P3 ;  /* 0xff8000002f6a7808 */ /* 0x004fe20001800000 */
[--C-:B------:R-:W-:Y:S01]  /*2190*/  IMAD.MOV.U32 R107, RZ, RZ, R151.reuse ;  /* 0x000000ffff6b7224 */ /* 0x100fe200078e0097 */
[----:B------:R-:W-:Y:S01]  /*21a0*/  MOV R91, R151 ;  /* 0x00000097005b7202 */ /* 0x000fe20000000f00 */
[--C-:B------:R-:W-:Y:S01]  /*21b0*/  IMAD.MOV.U32 R105, RZ, RZ, R151.reuse ;  /* 0x000000ffff697224 */ /* 0x100fe200078e0097 */
[----:B------:R-:W-:Y:S01]  /*21c0*/  FMNMX.FTZ R9, R106, R9, !PT ;  /* 0x000000096a097209 */ /* 0x000fe20007810000 */
[----:B------:R-:W-:-:S02]  /*21d0*/  IMAD.MOV.U32 R101, RZ, RZ, R151 ;  /* 0x000000ffff657224 */ /* 0x000fc400078e0097 */
[----:B------:R-:W2:Y:S01]  /*21e0*/  MUFU.TANH R40, R40 ;  /* 0x0000002800287308 */ /* 0x000ea20000002400 */
[----:B0-----:R-:W-:Y:S01]  /*21f0*/  FSEL R24, R24, -INF , P1 ;  /* 0xff80000018187808 */ /* 0x001fe20000800000 */
[--C-:B------:R-:W-:Y:S01]  /*2200*/  IMAD.MOV.U32 R99, RZ, RZ, R151.reuse ;  /* 0x000000ffff637224 */ /* 0x100fe200078e0097 */
[----:B------:R-:W-:Y:S01]  /*2210*/  ISETP.GT.AND P1, PT, R10, 0x31, PT ;  /* 0x000000310a00780c */ /* 0x000fe20003f24270 */
[--C-:B------:R-:W-:Y:S02]  /*2220*/  IMAD.MOV.U32 R95, RZ, RZ, R151.reuse ;  /* 0x000000ffff5f7224 */ /* 0x100fe400078e0097 */
[--C-:B------:R-:W-:Y:S02]  /*2230*/  IMAD.MOV.U32 R93, RZ, RZ, R151.reuse ;  /* 0x000000ffff5d7224 */ /* 0x100fe400078e0097 */
[----:B------:R-:W0:Y:S01]  /*2240*/  MUFU.TANH R51, R51 ;  /* 0x0000003300337308 */ /* 0x000e220000002400 */
[----:B-1----:R-:W-:Y:S01]  /*2250*/  FSEL R108, R50, -INF , P2 ;  /* 0xff800000326c7808 */ /* 0x002fe20001000000 */
[----:B------:R-:W-:-:S03]  /*2260*/  IMAD.MOV.U32 R89, RZ, RZ, R151 ;  /* 0x000000ffff597224 */ /* 0x000fc600078e0097 */
[----:B------:R-:W-:-:S03]  /*2270*/  FMNMX.FTZ R9, R108, R9, !PT ;  /* 0x000000096c097209 */ /* 0x000fc60007810000 */
[----:B------:R-:W1:Y:S01]  /*2280*/  MUFU.TANH R28, R41 ;  /* 0x00000029001c7308 */ /* 0x000e620000002400 */
[----:B--2---:R-:W-:Y:S02]  /*2290*/  FSEL R26, R40, -INF , P6 ;  /* 0xff800000281a7808 */ /* 0x004fe40003000000 */
[----:B------:R-:W-:-:S05]  /*22a0*/  ISETP.GT.AND P6, PT, R10, 0x38, PT ;  /* 0x000000380a00780c */ /* 0x000fca0003fc4270 */
[----:B------:R-:W2:Y:S01]  /*22b0*/  MUFU.TANH R54, R54 ;  /* 0x0000003600367308 */ /* 0x000ea20000002400 */
[----:B0-----:R-:W-:-:S04]  /*22c0*/  FSEL R110, R51, -INF , P1 ;  /* 0xff800000336e7808 */ /* 0x001fc80000800000 */
[----:B------:R-:W-:-:S03]  /*22d0*/  FMNMX.FTZ R9, R110, R9, !PT ;  /* 0x000000096e097209 */ /* 0x000fc60007810000 */
[----:B------:R-:W0:Y:S01]  /*22e0*/  MUFU.TANH R44, R44 ;  /* 0x0000002c002c7308 */ /* 0x000e220000002400 */
[----:B-1----:R-:W-:Y:S02]  /*22f0*/  FSEL R28, R28, -INF , P5 ;  /* 0xff8000001c1c7808 */ /* 0x002fe40002800000 */
[----:B------:R-:W-:-:S05]  /*2300*/  ISETP.GT.AND P5, PT, R10, 0x39, PT ;  /* 0x000000390a00780c */ /* 0x000fca0003fa4270 */
[----:B------:R-:W1:Y:S01]  /*2310*/  MUFU.TANH R55, R55 ;  /* 0x0000003700377308 */ /* 0x000e620000002400 */
[----:B--2---:R-:W-:-:S04]  /*2320*/  FSEL R112, R54, -INF , P6 ;  /* 0xff80000036707808 */ /* 0x004fc80003000000 */
[----:B------:R-:W-:-:S03]  /*2330*/  FMNMX.FTZ R9, R112, R9, !PT ;  /* 0x0000000970097209 */ /* 0x000fc60007810000 */
[----:B------:R-:W2:Y:S01]  /*2340*/  MUFU.TANH R45, R45 ;  /* 0x0000002d002d7308 */ /* 0x000ea20000002400 */
[----:B0-----:R-:W-:Y:S02]  /*2350*/  FSEL R30, R44, -INF , P4 ;  /* 0xff8000002c1e7808 */ /* 0x001fe40002000000 */
[----:B------:R-:W-:-:S05]  /*2360*/  ISETP.GT.AND P4, PT, R10, 0x40, PT ;  /* 0x000000400a00780c */ /* 0x000fca0003f84270 */
[----:B------:R-:W0:Y:S01]  /*2370*/  MUFU.TANH R58, R58 ;  /* 0x0000003a003a7308 */ /* 0x000e220000002400 */
[----:B-1----:R-:W-:-:S04]  /*2380*/  FSEL R114, R55, -INF , P5 ;  /* 0xff80000037727808 */ /* 0x002fc80002800000 */
        /* <DEDUP_REMOVED lines=92> */
[----:B--2---:R-:W-:-:S04]  /*2950*/  FSEL R146, R87, -INF , P1 ;  /* 0xff80000057927808 */ /* 0x004fc80000800000 */
[----:B------:R-:W-:Y:S02]  /*2960*/  FMNMX.FTZ R11, R146, R9, !PT ;  /* 0x00000009920b7209 */ /* 0x000fe40007810000 */
[----:B------:R-:W-:Y:S01]  /*2970*/  MOV R9, UR5 ;  /* 0x0000000500097c02 */ /* 0x000fe20008000f00 */
[----:B------:R-:W2:Y:S01]  /*2980*/  MUFU.TANH R80, R80 ;  /* 0x0000005000507308 */ /* 0x000ea20000002400 */
[----:B0-----:R-:W-:Y:S01]  /*2990*/  FSEL R78, R76, -INF , P6 ;  /* 0xff8000004c4e7808 */ /* 0x001fe20003000000 */
[----:B------:R-:W0:Y:S06]  /*29a0*/  SHFL.BFLY PT, R10, R11, 0x2, 0x1f ;  /* 0x0c401f000b0a7f89 */ /* 0x000e2c00000e0000 */
[----:B------:R-:W3:Y:S01]  /*29b0*/  MUFU.TANH R81, R81 ;  /* 0x0000005100517308 */ /* 0x000ee20000002400 */
[----:B-1----:R-:W-:-:S07]  /*29c0*/  FSEL R82, R77, -INF , P5 ;  /* 0xff8000004d527808 */ /* 0x002fce0002800000 */
[----:B------:R-:W1:Y:S01]  /*29d0*/  MUFU.TANH R84, R84 ;  /* 0x0000005400547308 */ /* 0x000e620000002400 */
[----:B--2---:R-:W-:-:S07]  /*29e0*/  FSEL R80, R80, -INF , P4 ;  /* 0xff80000050507808 */ /* 0x004fce0002000000 */
[----:B------:R-:W2:Y:S01]  /*29f0*/  MUFU.TANH R85, R85 ;  /* 0x0000005500557308 */ /* 0x000ea20000002400 */
[----:B---3--:R-:W-:Y:S02]  /*2a00*/  FSEL R86, R81, -INF , P3 ;  /* 0xff80000051567808 */ /* 0x008fe40001800000 */
[----:B0-----:R-:W-:-:S05]  /*2a10*/  FMNMX.FTZ R13, R11, R10, !PT ;  /* 0x0000000a0b0d7209 */ /* 0x001fca0007810000 */
[----:B------:R-:W0:Y:S01]  /*2a20*/  SHFL.BFLY PT, R10, R13, 0x1, 0x1f ;  /* 0x0c201f000d0a7f89 */ /* 0x000e2200000e0000 */
[----:B-1----:R-:W-:Y:S02]  /*2a30*/  FSEL R84, R84, -INF , P2 ;  /* 0xff80000054547808 */ /* 0x002fe40001000000 */
[----:B0-----:R-:W-:-:S04]  /*2a40*/  FMNMX.FTZ R10, R13, R10, !PT ;  /* 0x0000000a0d0a7209 */ /* 0x001fc80007810000 */
[C---:B------:R-:W-:Y:S01]  /*2a50*/  FSETP.NEU.FTZ.AND P0, PT, R10.reuse, -INF , PT ;  /* 0xff8000000a00780b */ /* 0x040fe20003f1d000 */
[----:B------:R-:W-:-:S05]  /*2a60*/  FMUL.FTZ R15, R10, R9 ;  /* 0x000000090a0f7220 */ /* 0x000fca0000410000 */
[----:B------:R-:W-:Y:S02]  /*2a70*/  FSEL R15, R15, RZ, P0 ;  /* 0x000000ff0f0f7208 */ /* 0x000fe40000000000 */
[----:B------:R-:W-:Y:S02]  /*2a80*/  ISETP.NE.AND P0, PT, R7, RZ, PT ;  /* 0x000000ff0700720c */ /* 0x000fe40003f05270 */
[----:B------:R-:W-:Y:S01]  /*2a90*/  FMNMX.FTZ R7, R6, R3, !PT ;  /* 0x0000000306077209 */ /* 0x000fe20007810000 */
[-CC-:B------:R-:W-:Y:S01]  /*2aa0*/  FFMA.FTZ R155, R88, R9.reuse, -R15.reuse ;  /* 0x00000009589b7223 */ /* 0x180fe2000001080f */
[----:B--2---:R-:W-:Y:S01]  /*2ab0*/  FSEL R88, R85, -INF , P1 ;  /* 0xff80000055587808 */ /* 0x004fe20000800000 */
[--C-:B------:R-:W-:Y:S01]  /*2ac0*/  FFMA.FTZ R153, R12, R9, -R15.reuse ;  /* 0x000000090c997223 */ /* 0x100fe2000001080f */
[----:B------:R-:W-:Y:S01]  /*2ad0*/  FMNMX.FTZ R7, R8, R7, !PT ;  /* 0x0000000708077209 */ /* 0x000fe20007810000 */
[-CC-:B------:R-:W-:Y:S01]  /*2ae0*/  FFMA.FTZ R62, R27, R9.reuse, -R15.reuse ;  /* 0x000000091b3e7223 */ /* 0x180fe2000001080f */
[--C-:B------:R-:W-:Y:S01]  /*2af0*/  FFMA.FTZ R64, R90, R9, -R15.reuse ;  /* 0x000000095a407223 */ /* 0x100fe2000001080f */
[----:B------:R-:W-:Y:S01]  /*2b00*/  MUFU.EX2 R155, R155 ;  /* 0x0000009b009b7308 */ /* 0x000fe20000000800 */
[----:B------:R-:W-:Y:S01]  /*2b10*/  FMNMX.FTZ R7, R14, R7, !PT ;  /* 0x000000070e077209 */ /* 0x000fe20007810000 */
[-CC-:B------:R-:W-:Y:S01]  /*2b20*/  FFMA.FTZ R157, R92, R9.reuse, -R15.reuse ;  /* 0x000000095c9d7223 */ /* 0x180fe2000001080f */
[-CC-:B------:R-:W-:Y:S01]  /*2b30*/  FFMA.FTZ R66, R94, R9.reuse, -R15.reuse ;  /* 0x000000095e427223 */ /* 0x180fe2000001080f */
        /* <DEDUP_REMOVED lines=12> */
[----:B------:R-:W0:Y:S01]  /*2c00*/  MUFU.EX2 R62, R62 ;  /* 0x0000003e003e7308 */ /* 0x000e220000000800 */
[----:B------:R-:W-:Y:S01]  /*2c10*/  FMNMX.FTZ R7, R24, R7, !PT ;  /* 0x0000000718077209 */ /* 0x000fe20007810000 */
[-CC-:B------:R-:W-:Y:S01]  /*2c20*/  FFMA.FTZ R167, R112, R9.reuse, -R15.reuse ;  /* 0x0000000970a77223 */ /* 0x180fe2000001080f */
[-CC-:B------:R-:W-:Y:S01]  /*2c30*/  FFMA.FTZ R76, R114, R9.reuse, -R15.reuse ;  /* 0x00000009724c7223 */ /* 0x180fe2000001080f */
[--C-:B------:R-:W-:Y:S01]  /*2c40*/  FFMA.FTZ R169, R116, R9, -R15.reuse ;  /* 0x0000000974a97223 */ /* 0x100fe2000001080f */
[----:B------:R-:W-:Y:S01]  /*2c50*/  FMNMX.FTZ R7, R26, R7, !PT ;  /* 0x000000071a077209 */ /* 0x000fe20007810000 */
[-CC-:B------:R-:W-:Y:S01]  /*2c60*/  FFMA.FTZ R118, R118, R9.reuse, -R15.reuse ;  /* 0x0000000976767223 */ /* 0x180fe2000001080f */
[--C-:B------:R-:W-:Y:S01]  /*2c70*/  FFMA.FTZ R120, R120, R9, -R15.reuse ;  /* 0x0000000978787223 */ /* 0x100fe2000001080f */
[----:B------:R-:W1:Y:S01]  /*2c80*/  MUFU.EX2 R64, R64 ;  /* 0x0000004000407308 */ /* 0x000e620000000800 */
[----:B------:R-:W-:Y:S01]  /*2c90*/  FMNMX.FTZ R7, R28, R7, !PT ;  /* 0x000000071c077209 */ /* 0x000fe20007810000 */
[-CC-:B------:R-:W-:Y:S01]  /*2ca0*/  FFMA.FTZ R122, R122, R9.reuse, -R15.reuse ;  /* 0x000000097a7a7223 */ /* 0x180fe2000001080f */
[-CC-:B------:R-:W-:Y:S01]  /*2cb0*/  FFMA.FTZ R124, R124, R9.reuse, -R15.reuse ;  /* 0x000000097c7c7223 */ /* 0x180fe2000001080f */
[--C-:B------:R-:W-:Y:S01]  /*2cc0*/  FFMA.FTZ R126, R126, R9, -R15.reuse ;  /* 0x000000097e7e7223 */ /* 0x100fe2000001080f */
[----:B------:R-:W-:Y:S01]  /*2cd0*/  FMNMX.FTZ R7, R30, R7, !PT ;  /* 0x000000071e077209 */ /* 0x000fe20007810000 */
[-CC-:B------:R-:W-:Y:S01]  /*2ce0*/  FFMA.FTZ R128, R128, R9.reuse, -R15.reuse ;  /* 0x0000000980807223 */ /* 0x180fe2000001080f */
[--C-:B------:R-:W-:Y:S01]  /*2cf0*/  FFMA.FTZ R130, R130, R9, -R15.reuse ;  /* 0x0000000982827223 */ /* 0x100fe2000001080f */
[----:B------:R-:W2:Y:S01]  /*2d00*/  MUFU.EX2 R157, R157 ;  /* 0x0000009d009d7308 */ /* 0x000ea20000000800 */
[----:B------:R-:W-:Y:S01]  /*2d10*/  FMNMX.FTZ R7, R32, R7, !PT ;  /* 0x0000000720077209 */ /* 0x000fe20007810000 */
[-CC-:B------:R-:W-:Y:S01]  /*2d20*/  FFMA.FTZ R132, R132, R9.reuse, -R15.reuse ;  /* 0x0000000984847223 */ /* 0x180fe2000001080f */
[-CC-:B------:R-:W-:Y:S01]  /*2d30*/  FFMA.FTZ R134, R134, R9.reuse, -R15.reuse ;  /* 0x0000000986867223 */ /* 0x180fe2000001080f */
[--C-:B------:R-:W-:Y:S01]  /*2d40*/  FFMA.FTZ R136, R136, R9, -R15.reuse ;  /* 0x0000000988887223 */ /* 0x100fe2000001080f */
[----:B------:R-:W-:Y:S01]  /*2d50*/  FMNMX.FTZ R7, R34, R7, !PT ;  /* 0x0000000722077209 */ /* 0x000fe20007810000 */
[-CC-:B------:R-:W-:Y:S01]  /*2d60*/  FFMA.FTZ R138, R138, R9.reuse, -R15.reuse ;  /* 0x000000098a8a7223 */ /* 0x180fe2000001080f */
[--C-:B------:R-:W-:Y:S01]  /*2d70*/  FFMA.FTZ R140, R140, R9, -R15.reuse ;  /* 0x000000098c8c7223 */ /* 0x100fe2000001080f */
[----:B------:R-:W3:Y:S01]  /*2d80*/  MUFU.EX2 R66, R66 ;  /* 0x0000004200427308 */ /* 0x000ee20000000800 */
[----:B------:R-:W-:Y:S01]  /*2d90*/  FMNMX.FTZ R7, R36, R7, !PT ;  /* 0x0000000724077209 */ /* 0x000fe20007810000 */
[-CC-:B------:R-:W-:Y:S01]  /*2da0*/  FFMA.FTZ R142, R142, R9.reuse, -R15.reuse ;  /* 0x000000098e8e7223 */ /* 0x180fe2000001080f */
[-CC-:B------:R-:W-:Y:S01]  /*2db0*/  FFMA.FTZ R144, R144, R9.reuse, -R15.reuse ;  /* 0x0000000990907223 */ /* 0x180fe2000001080f */
[----:B------:R-:W-:Y:S01]  /*2dc0*/  FFMA.FTZ R15, R146, R9, -R15 ;  /* 0x00000009920f7223 */ /* 0x000fe2000001080f */
[----:B------:R-:W-:Y:S01]  /*2dd0*/  FMNMX.FTZ R7, R38, R7, !PT ;  /* 0x0000000726077209 */ /* 0x000fe20007810000 */
[--C-:B------:R-:W-:Y:S01]  /*2de0*/  IMAD.MOV.U32 R146, RZ, RZ, R151.reuse ;  /* 0x000000ffff927224 */ /* 0x100fe200078e0097 */
[----:B------:R-:W-:Y:S01]  /*2df0*/  MOV R112, R151 ;  /* 0x0000009700707202 */ /* 0x000fe20000000f00 */
[----:B------:R-:W4:Y:S01]  /*2e00*/  MUFU.EX2 R159, R159 ;  /* 0x0000009f009f7308 */ /* 0x000f220000000800 */
[----:B------:R-:W-:Y:S01]  /*2e10*/  FMNMX.FTZ R7, R40, R7, !PT ;  /* 0x0000000728077209 */ /* 0x000fe20007810000 */
[--C-:B------:R-:W-:Y:S01]  /*2e20*/  IMAD.MOV.U32 R116, RZ, RZ, R151.reuse ;  /* 0x000000ffff747224 */ /* 0x100fe200078e0097 */
[----:B------:R-:W-:Y:S01]  /*2e30*/  MOV R106, R151 ;  /* 0x00000097006a7202 */ /* 0x000fe20000000f00 */
[--C-:B------:R-:W-:Y:S01]  /*2e40*/  IMAD.MOV.U32 R114, RZ, RZ, R151.reuse ;  /* 0x000000ffff727224 */ /* 0x100fe200078e0097 */
[----:B------:R-:W-:Y:S01]  /*2e50*/  FMNMX.FTZ R7, R42, R7, !PT ;  /* 0x000000072a077209 */ /* 0x000fe20007810000 */
[--C-:B------:R-:W-:Y:S01]  /*2e60*/  IMAD.MOV.U32 R110, RZ, RZ, R151.reuse ;  /* 0x000000ffff6e7224 */ /* 0x100fe200078e0097 */
[----:B------:R-:W-:Y:S01]  /*2e70*/  MOV R100, R151 ;  /* 0x0000009700647202 */ /* 0x000fe20000000f00 */
[----:B------:R-:W-:Y:S01]  /*2e80*/  MUFU.EX2 R68, R68 ;  /* 0x0000004400447308 */ /* 0x000fe20000000800 */
[----:B------:R-:W-:Y:S01]  /*2e90*/  FMNMX.FTZ R7, R44, R7, !PT ;  /* 0x000000072c077209 */ /* 0x000fe20007810000 */
[--C-:B------:R-:W-:Y:S01]  /*2ea0*/  IMAD.MOV.U32 R108, RZ, RZ, R151.reuse ;  /* 0x000000ffff6c7224 */ /* 0x100fe200078e0097 */
[----:B------:R-:W-:Y:S01]  /*2eb0*/  MOV R94, R151 ;  /* 0x00000097005e7202 */ /* 0x000fe20000000f00 */
[--C-:B------:R-:W-:Y:S01]  /*2ec0*/  IMAD.MOV.U32 R104, RZ, RZ, R151.reuse ;  /* 0x000000ffff687224 */ /* 0x100fe200078e0097 */
[----:B------:R-:W-:Y:S01]  /*2ed0*/  FMNMX.FTZ R7, R46, R7, !PT ;  /* 0x000000072e077209 */ /* 0x000fe20007810000 */
[----:B------:R-:W-:-:S02]  /*2ee0*/  IMAD.MOV.U32 R102, RZ, RZ, R151 ;  /* 0x000000ffff667224 */ /* 0x000fc400078e0097 */
[----:B------:R-:W-:Y:S01]  /*2ef0*/  MUFU.EX2 R161, R161 ;  /* 0x000000a100a17308 */ /* 0x000fe20000000800 */
[----:B------:R-:W-:Y:S01]  /*2f00*/  FMNMX.FTZ R7, R48, R7, !PT ;  /* 0x0000000730077209 */ /* 0x000fe20007810000 */
[--C-:B------:R-:W-:Y:S02]  /*2f10*/  IMAD.MOV.U32 R98, RZ, RZ, R151.reuse ;  /* 0x000000ffff627224 */ /* 0x100fe400078e0097 */
[--C-:B------:R-:W-:Y:S01]  /*2f20*/  IMAD.MOV.U32 R96, RZ, RZ, R151.reuse ;  /* 0x000000ffff607224 */ /* 0x100fe200078e0097 */
[----:B------:R-:W-:Y:S01]  /*2f30*/  FMNMX.FTZ R7, R50, R7, !PT ;  /* 0x0000000732077209 */ /* 0x000fe20007810000 */
[--C-:B------:R-:W-:Y:S02]  /*2f40*/  IMAD.MOV.U32 R92, RZ, RZ, R151.reuse ;  /* 0x000000ffff5c7224 */ /* 0x100fe400078e0097 */
[----:B------:R-:W-:Y:S01]  /*2f50*/  MUFU.EX2 R70, R70 ;  /* 0x0000004600467308 */ /* 0x000fe20000000800 */
[----:B------:R-:W-:Y:S01]  /*2f60*/  FMNMX.FTZ R7, R52, R7, !PT ;  /* 0x0000000734077209 */ /* 0x000fe20007810000 */
[----:B------:R-:W-:-:S03]  /*2f70*/  IMAD.MOV.U32 R90, RZ, RZ, R151 ;  /* 0x000000ffff5a7224 */ /* 0x000fc600078e0097 */
[----:B------:R-:W-:-:S03]  /*2f80*/  FMNMX.FTZ R7, R54, R7, !PT ;  /* 0x0000000736077209 */ /* 0x000fc60007810000 */
[----:B------:R-:W-:Y:S01]  /*2f90*/  MUFU.EX2 R163, R163 ;  /* 0x000000a300a37308 */ /* 0x000fe20000000800 */
[----:B------:R-:W-:-:S04]  /*2fa0*/  FMNMX.FTZ R7, R56, R7, !PT ;  /* 0x0000000738077209 */ /* 0x000fc80007810000 */
        /* <DEDUP_REMOVED lines=11> */
[----:B------:R-:W-:-:S05]  /*3060*/  FMNMX.FTZ R7, R88, R7, !PT ;  /* 0x0000000758077209 */ /* 0x000fca0007810000 */
[----:B------:R-:W5:Y:S02]  /*3070*/  SHFL.BFLY PT, R12, R7, 0x2, 0x1f ;  /* 0x0c401f00070c7f89 */ /* 0x000f6400000e0000 */
[----:B------:R-:W-:Y:S08]  /*3080*/  MUFU.EX2 R167, R167 ;  /* 0x000000a700a77308 */ /* 0x000ff00000000800 */
[----:B------:R-:W-:Y:S08]  /*3090*/  MUFU.EX2 R76, R76 ;  /* 0x0000004c004c7308 */ /* 0x000ff00000000800 */
[----:B------:R-:W-:Y:S01]  /*30a0*/  MUFU.EX2 R169, R169 ;  /* 0x000000a900a97308 */ /* 0x000fe20000000800 */
[----:B-----5:R-:W-:-:S07]  /*30b0*/  FMNMX.FTZ R11, R7, R12, !PT ;  /* 0x0000000c070b7209 */ /* 0x020fce0007810000 */
[----:B------:R-:W-:Y:S01]  /*30c0*/  MUFU.EX2 R118, R118 ;  /* 0x0000007600767308 */ /* 0x000fe20000000800 */
[----:B------:R-:W5:Y:S07]  /*30d0*/  SHFL.BFLY PT, R12, R11, 0x1, 0x1f ;  /* 0x0c201f000b0c7f89 */ /* 0x000f6e00000e0000 */
[----:B------:R-:W-:Y:S08]  /*30e0*/  MUFU.EX2 R120, R120 ;  /* 0x0000007800787308 */ /* 0x000ff00000000800 */
[----:B------:R0:W-:Y:S08]  /*30f0*/  MUFU.EX2 R171, R122 ;  /* 0x0000007a00ab7308 */ /* 0x0001f00000000800 */
[----:B------:R-:W-:Y:S01]  /*3100*/  MUFU.EX2 R124, R124 ;  /* 0x0000007c007c7308 */ /* 0x000fe20000000800 */
[----:B0-----:R-:W-:Y:S01]  /*3110*/  IMAD.MOV.U32 R122, RZ, RZ, R151 ;  /* 0x000000ffff7a7224 */ /* 0x001fe200078e0097 */
[----:B-----5:R-:W-:-:S04]  /*3120*/  FMNMX.FTZ R12, R11, R12, !PT ;  /* 0x0000000c0b0c7209 */ /* 0x020fc80007810000 */
[C---:B------:R-:W-:Y:S01]  /*3130*/  FSETP.NEU.FTZ.AND P1, PT, R12.reuse, -INF , PT ;  /* 0xff8000000c00780b */ /* 0x040fe20003f3d000 */
[-C--:B------:R-:W-:Y:S01]  /*3140*/  FMUL.FTZ R7, R12, R9.reuse ;  /* 0x000000090c077220 */ /* 0x080fe20000410000 */
[----:B------:R-:W-:Y:S04]  /*3150*/  MUFU.EX2 R173, R126 ;  /* 0x0000007e00ad7308 */ /* 0x000fe80000000800 */
[----:B------:R-:W-:Y:S02]  /*3160*/  FSEL R7, R7, RZ, P1 ;  /* 0x000000ff07077208 */ /* 0x000fe40000800000 */
[----:B------:R-:W-:Y:S02]  /*3170*/  ISETP.LE.AND P1, PT, R16, UR42, PT ;  /* 0x0000002a10007c0c */ /* 0x000fe4000bf23270 */
[----:B------:R-:W-:Y:S01]  /*3180*/  MUFU.EX2 R128, R128 ;  /* 0x0000008000807308 */ /* 0x000fe20000000800 */
[-CC-:B------:R-:W-:Y:S01]  /*3190*/  FFMA.FTZ R8, R8, R9.reuse, -R7.reuse ;  /* 0x0000000908087223 */ /* 0x180fe20000010807 */
[-CC-:B------:R-:W-:Y:S01]  /*31a0*/  FFMA.FTZ R6, R6, R9.reuse, -R7.reuse ;  /* 0x0000000906067223 */ /* 0x180fe20000010807 */
[-CC-:B------:R-:W-:Y:S01]  /*31b0*/  FFMA.FTZ R3, R3, R9.reuse, -R7.reuse ;  /* 0x0000000903037223 */ /* 0x180fe20000010807 */
[-CC-:B------:R-:W-:Y:S01]  /*31c0*/  FFMA.FTZ R14, R14, R9.reuse, -R7.reuse ;  /* 0x000000090e0e7223 */ /* 0x180fe20000010807 */
[-CC-:B------:R-:W-:Y:S01]  /*31d0*/  FFMA.FTZ R18, R18, R9.reuse, -R7.reuse ;  /* 0x0000000912127223 */ /* 0x180fe20000010807 */
[-CC-:B------:R-:W-:Y:S01]  /*31e0*/  FFMA.FTZ R20, R20, R9.reuse, -R7.reuse ;  /* 0x0000000914147223 */ /* 0x180fe20000010807 */
[-CC-:B------:R-:W-:Y:S01]  /*31f0*/  FFMA.FTZ R22, R22, R9.reuse, -R7.reuse ;  /* 0x0000000916167223 */ /* 0x180fe20000010807 */
[----:B------:R0:W-:Y:S01]  /*3200*/  MUFU.EX2 R154, R8 ;  /* 0x00000008009a7308 */ /* 0x0001e20000000800 */
[-CC-:B------:R-:W-:Y:S01]  /*3210*/  FFMA.FTZ R24, R24, R9.reuse, -R7.reuse ;  /* 0x0000000918187223 */ /* 0x180fe20000010807 */
[-CC-:B------:R-:W-:Y:S01]  /*3220*/  FFMA.FTZ R26, R26, R9.reuse, -R7.reuse ;  /* 0x000000091a1a7223 */ /* 0x180fe20000010807 */
[-CC-:B------:R-:W-:Y:S01]  /*3230*/  FFMA.FTZ R28, R28, R9.reuse, -R7.reuse ;  /* 0x000000091c1c7223 */ /* 0x180fe20000010807 */
[-CC-:B------:R-:W-:Y:S01]  /*3240*/  FFMA.FTZ R30, R30, R9.reuse, -R7.reuse ;  /* 0x000000091e1e7223 */ /* 0x180fe20000010807 */
[-CC-:B------:R-:W-:Y:S01]  /*3250*/  FFMA.FTZ R32, R32, R9.reuse, -R7.reuse ;  /* 0x0000000920207223 */ /* 0x180fe20000010807 */
[-CC-:B------:R-:W-:Y:S01]  /*3260*/  FFMA.FTZ R34, R34, R9.reuse, -R7.reuse ;  /* 0x0000000922227223 */ /* 0x180fe20000010807 */
[-CC-:B------:R-:W-:Y:S01]  /*3270*/  FFMA.FTZ R36, R36, R9.reuse, -R7.reuse ;  /* 0x0000000924247223 */ /* 0x180fe20000010807 */
[----:B------:R-:W-:Y:S01]  /*3280*/  MUFU.EX2 R6, R6 ;  /* 0x0000000600067308 */ /* 0x000fe20000000800 */
[----:B0-----:R-:W-:Y:S01]  /*3290*/  FADD.FTZ R8, R153, R62 ;  /* 0x0000003e99087221 */ /* 0x001fe20000010000 */
[-CC-:B------:R-:W-:Y:S01]  /*32a0*/  FFMA.FTZ R38, R38, R9.reuse, -R7.reuse ;  /* 0x0000000926267223 */ /* 0x180fe20000010807 */
[-CC-:B------:R-:W-:Y:S01]  /*32b0*/  FFMA.FTZ R40, R40, R9.reuse, -R7.reuse ;  /* 0x0000000928287223 */ /* 0x180fe20000010807 */
[-CC-:B------:R-:W-:Y:S01]  /*32c0*/  FFMA.FTZ R42, R42, R9.reuse, -R7.reuse ;  /* 0x000000092a2a7223 */ /* 0x180fe20000010807 */
[----:B------:R-:W-:Y:S01]  /*32d0*/  FADD.FTZ R25, R155, R8 ;  /* 0x000000089b197221 */ /* 0x000fe20000010000 */
[-CC-:B------:R-:W-:Y:S01]  /*32e0*/  FFMA.FTZ R44, R44, R9.reuse, -R7.reuse ;  /* 0x000000092c2c7223 */ /* 0x180fe20000010807 */
[-C--:B------:R-:W-:Y:S01]  /*32f0*/  FFMA.FTZ R46, R46, R9.reuse, -R7 ;  /* 0x000000092e2e7223 */ /* 0x080fe20000010807 */
[----:B------:R-:W0:Y:S01]  /*3300*/  MUFU.EX2 R3, R3 ;  /* 0x0000000300037308 */ /* 0x000e220000000800 */
[----:B-1----:R-:W-:Y:S01]  /*3310*/  FADD.FTZ R8, R64, R25 ;  /* 0x0000001940087221 */ /* 0x002fe20000010000 */
[-CC-:B------:R-:W-:Y:S01]  /*3320*/  FFMA.FTZ R48, R48, R9.reuse, -R7.reuse ;  /* 0x0000000930307223 */ /* 0x180fe20000010807 */
[-CC-:B------:R-:W-:Y:S01]  /*3330*/  FFMA.FTZ R50, R50, R9.reuse, -R7.reuse ;  /* 0x0000000932327223 */ /* 0x180fe20000010807 */
[-CC-:B------:R-:W-:Y:S01]  /*3340*/  FFMA.FTZ R52, R52, R9.reuse, -R7.reuse ;  /* 0x0000000934347223 */ /* 0x180fe20000010807 */
[----:B--2---:R-:W-:Y:S01]  /*3350*/  FADD.FTZ R27, R157, R8 ;  /* 0x000000089d1b7221 */ /* 0x004fe20000010000 */
[-CC-:B------:R-:W-:Y:S01]  /*3360*/  FFMA.FTZ R54, R54, R9.reuse, -R7.reuse ;  /* 0x0000000936367223 */ /* 0x180fe20000010807 */
[-C--:B------:R-:W-:Y:S01]  /*3370*/  FFMA.FTZ R56, R56, R9.reuse, -R7 ;  /* 0x0000000938387223 */ /* 0x080fe20000010807 */
[----:B------:R1:W2:Y:S01]  /*3380*/  MUFU.EX2 R11, R14 ;  /* 0x0000000e000b7308 */ /* 0x0002a20000000800 */
[----:B---3--:R-:W-:Y:S01]  /*3390*/  FADD.FTZ R8, R66, R27 ;  /* 0x0000001b42087221 */ /* 0x008fe20000010000 */
[-CC-:B------:R-:W-:Y:S01]  /*33a0*/  FFMA.FTZ R58, R58, R9.reuse, -R7.reuse ;  /* 0x000000093a3a7223 */ /* 0x180fe20000010807 */
[-CC-:B------:R-:W-:Y:S01]  /*33b0*/  FFMA.FTZ R60, R60, R9.reuse, -R7.reuse ;  /* 0x000000093c3c7223 */ /* 0x180fe20000010807 */
[-CC-:B------:R-:W-:Y:S01]  /*33c0*/  FFMA.FTZ R78, R78, R9.reuse, -R7.reuse ;  /* 0x000000094e4e7223 */ /* 0x180fe20000010807 */
[----:B----4-:R-:W-:Y:S01]  /*33d0*/  FADD.FTZ R29, R159, R8 ;  /* 0x000000089f1d7221 */ /* 0x010fe20000010000 */
[-CC-:B------:R-:W-:Y:S01]  /*33e0*/  FFMA.FTZ R82, R82, R9.reuse, -R7.reuse ;  /* 0x0000000952527223 */ /* 0x180fe20000010807 */
[-C--:B------:R-:W-:Y:S01]  /*33f0*/  FFMA.FTZ R80, R80, R9.reuse, -R7 ;  /* 0x0000000950507223 */ /* 0x080fe20000010807 */
[----:B------:R-:W3:Y:S01]  /*3400*/  MUFU.EX2 R18, R18 ;  /* 0x0000001200127308 */ /* 0x000ee20000000800 */
[----:B0-----:R-:W-:Y:S01]  /*3410*/  FADD.FTZ R27, R6, R3 ;  /* 0x00000003061b7221 */ /* 0x001fe20000010000 */
[----:B-1----:R-:W-:Y:S01]  /*3420*/  FADD.FTZ R14, R68, R29 ;  /* 0x0000001d440e7221 */ /* 0x002fe20000010000 */
[-CC-:B------:R-:W-:Y:S01]  /*3430*/  FFMA.FTZ R86, R86, R9.reuse, -R7.reuse ;  /* 0x0000000956567223 */ /* 0x180fe20000010807 */
[-C--:B------:R-:W-:Y:S01]  /*3440*/  FFMA.FTZ R84, R84, R9.reuse, -R7 ;  /* 0x0000000954547223 */ /* 0x080fe20000010807 */
[----:B------:R-:W-:Y:S01]  /*3450*/  FADD.FTZ R8, R154, R27 ;  /* 0x0000001b9a087221 */ /* 0x000fe20000010000 */
[----:B------:R-:W-:Y:S01]  /*3460*/  FADD.FTZ R31, R161, R14 ;  /* 0x0000000ea11f7221 */ /* 0x000fe20000010000 */
[----:B------:R-:W-:Y:S01]  /*3470*/  FFMA.FTZ R88, R88, R9, -R7 ;  /* 0x0000000958587223 */ /* 0x000fe20000010807 */
[----:B------:R-:W0:Y:S01]  /*3480*/  MUFU.EX2 R13, R20 ;  /* 0x00000014000d7308 */ /* 0x000e220000000800 */
[----:B--2---:R-:W-:Y:S01]  /*3490*/  FADD.FTZ R29, R11, R8 ;  /* 0x000000080b1d7221 */ /* 0x004fe20000010000 */
[----:B------:R-:W-:Y:S01]  /*34a0*/  FADD.FTZ R14, R70, R31 ;  /* 0x0000001f460e7221 */ /* 0x000fe20000010000 */
[----:B------:R-:W-:Y:S01]  /*34b0*/  F2FP.BF16.F32.PACK_AB R152, R3, R6 ;  /* 0x000000060398723e */ /* 0x000fe200000010ff */
[----:B------:R-:W-:Y:S01]  /*34c0*/  IMAD.MOV.U32 R126, RZ, RZ, R151 ;  /* 0x000000ffff7e7224 */ /* 0x000fe200078e0097 */
[----:B------:R-:W-:Y:S01]  /*34d0*/  F2FP.BF16.F32.PACK_AB R154, R11, R154 ;  /* 0x0000009a0b9a723e */ /* 0x000fe200000010ff */
[----:B------:R-:W-:Y:S01]  /*34e0*/  FADD.FTZ R31, R163, R14 ;  /* 0x0000000ea31f7221 */ /* 0x000fe20000010000 */
[----:B------:R-:W-:Y:S01]  /*34f0*/  F2FP.BF16.F32.PACK_AB R153, R62, R153 ;  /* 0x000000993e99723e */ /* 0x000fe200000010ff */
[----:B------:R-:W1:Y:S01]  /*3500*/  MUFU.EX2 R22, R22 ;  /* 0x0000001600167308 */ /* 0x000e620000000800 */
[----:B---3--:R-:W-:Y:S01]  /*3510*/  FADD.FTZ R8, R18, R29 ;  /* 0x0000001d12087221 */ /* 0x008fe20000010000 */
[----:B------:R-:W-:Y:S01]  /*3520*/  FADD.FTZ R14, R72, R31 ;  /* 0x0000001f480e7221 */ /* 0x000fe20000010000 */
[----:B------:R-:W-:-:S02]  /*3530*/  F2FP.BF16.F32.PACK_AB R155, R64, R155 ;  /* 0x0000009b409b723e */ /* 0x000fc400000010ff */
[----:B------:R-:W-:Y:S01]  /*3540*/  F2FP.BF16.F32.PACK_AB R157, R66, R157 ;  /* 0x0000009d429d723e */ /* 0x000fe200000010ff */
[----:B------:R-:W-:Y:S01]  /*3550*/  FADD.FTZ R33, R165, R14 ;  /* 0x0000000ea5217221 */ /* 0x000fe20000010000 */
[----:B------:R-:W-:Y:S01]  /*3560*/  F2FP.BF16.F32.PACK_AB R159, R68, R159 ;  /* 0x0000009f449f723e */ /* 0x000fe200000010ff */
[----:B------:R-:W2:Y:S01]  /*3570*/  MUFU.EX2 R15, R24 ;  /* 0x00000018000f7308 */ /* 0x000ea20000000800 */
[----:B0-----:R-:W-:Y:S01]  /*3580*/  FADD.FTZ R29, R13, R8 ;  /* 0x000000080d1d7221 */ /* 0x001fe20000010000 */
[----:B------:R-:W-:Y:S01]  /*3590*/  FADD.FTZ R14, R74, R33 ;  /* 0x000000214a0e7221 */ /* 0x000fe20000010000 */
[----:B------:R-:W-:Y:S02]  /*35a0*/  F2FP.BF16.F32.PACK_AB R161, R70, R161 ;  /* 0x000000a146a1723e */ /* 0x000fe400000010ff */
[----:B------:R-:W-:Y:S01]  /*35b0*/  F2FP.BF16.F32.PACK_AB R163, R72, R163 ;  /* 0x000000a348a3723e */ /* 0x000fe200000010ff */
[----:B------:R-:W-:Y:S01]  /*35c0*/  FADD.FTZ R33, R167, R14 ;  /* 0x0000000ea7217221 */ /* 0x000fe20000010000 */
[----:B------:R-:W-:Y:S01]  /*35d0*/  F2FP.BF16.F32.PACK_AB R165, R74, R165 ;  /* 0x000000a54aa5723e */ /* 0x000fe200000010ff */
[----:B------:R-:W0:Y:S01]  /*35e0*/  MUFU.EX2 R26, R26 ;  /* 0x0000001a001a7308 */ /* 0x000e220000000800 */
[----:B-1----:R-:W-:Y:S01]  /*35f0*/  FADD.FTZ R8, R22, R29 ;  /* 0x0000001d16087221 */ /* 0x002fe20000010000 */
[C---:B------:R-:W-:Y:S01]  /*3600*/  FADD.FTZ R14, R76.reuse, R33 ;  /* 0x000000214c0e7221 */ /* 0x040fe20000010000 */
[----:B------:R-:W-:-:S02]  /*3610*/  F2FP.BF16.F32.PACK_AB R167, R76, R167 ;  /* 0x000000a74ca7723e */ /* 0x000fc400000010ff */
[----:B------:R-:W-:Y:S01]  /*3620*/  F2FP.BF16.F32.PACK_AB R156, R13, R18 ;  /* 0x000000120d9c723e */ /* 0x000fe200000010ff */
[----:B------:R-:W-:Y:S01]  /*3630*/  FADD.FTZ R35, R169, R14 ;  /* 0x0000000ea9237221 */ /* 0x000fe20000010000 */
[C---:B------:R-:W-:Y:S01]  /*3640*/  F2FP.BF16.F32.PACK_AB R169, R118.reuse, R169 ;  /* 0x000000a976a9723e */ /* 0x040fe200000010ff */
[----:B------:R-:W1:Y:S01]  /*3650*/  MUFU.EX2 R17, R28 ;  /* 0x0000001c00117308 */ /* 0x000e620000000800 */
[C---:B--2---:R-:W-:Y:S01]  /*3660*/  FADD.FTZ R31, R15.reuse, R8 ;  /* 0x000000080f1f7221 */ /* 0x044fe20000010000 */
[----:B------:R-:W-:Y:S01]  /*3670*/  FADD.FTZ R35, R118, R35 ;  /* 0x0000002376237221 */ /* 0x000fe20000010000 */
[----:B------:R-:W-:Y:S02]  /*3680*/  F2FP.BF16.F32.PACK_AB R158, R15, R22 ;  /* 0x000000160f9e723e */ /* 0x000fe400000010ff */
[----:B------:R-:W-:Y:S01]  /*3690*/  MOV R118, R151 ;  /* 0x0000009700767202 */ /* 0x000fe20000000f00 */
[----:B------:R-:W-:Y:S02]  /*36a0*/  FADD.FTZ R14, R120, R35 ;  /* 0x00000023780e7221 */ /* 0x000fe40000010000 */
[----:B------:R-:W2:Y:S01]  /*36b0*/  MUFU.EX2 R30, R30 ;  /* 0x0000001e001e7308 */ /* 0x000ea20000000800 */
[----:B0-----:R-:W-:Y:S01]  /*36c0*/  FADD.FTZ R8, R26, R31 ;  /* 0x0000001f1a087221 */ /* 0x001fe20000010000 */
[C---:B------:R-:W-:Y:S01]  /*36d0*/  FADD.FTZ R35, R171.reuse, R14 ;  /* 0x0000000eab237221 */ /* 0x040fe20000010000 */
[----:B------:R-:W-:Y:S01]  /*36e0*/  F2FP.BF16.F32.PACK_AB R171, R171, R120 ;  /* 0x00000078abab723e */ /* 0x000fe200000010ff */
[----:B------:R-:W-:-:S02]  /*36f0*/  IMAD.MOV.U32 R120, RZ, RZ, R151 ;  /* 0x000000ffff787224 */ /* 0x000fc400078e0097 */
[----:B------:R-:W-:Y:S02]  /*3700*/  FADD.FTZ R14, R124, R35 ;  /* 0x000000237c0e7221 */ /* 0x000fe40000010000 */
[----:B------:R-:W0:Y:S01]  /*3710*/  MUFU.EX2 R19, R32 ;  /* 0x0000002000137308 */ /* 0x000e220000000800 */
[----:B-1----:R-:W-:Y:S01]  /*3720*/  FADD.FTZ R31, R17, R8 ;  /* 0x00000008111f7221 */ /* 0x002fe20000010000 */
[C---:B------:R-:W-:Y:S01]  /*3730*/  FADD.FTZ R35, R173.reuse, R14 ;  /* 0x0000000ead237221 */ /* 0x040fe20000010000 */
[----:B------:R-:W-:Y:S02]  /*3740*/  F2FP.BF16.F32.PACK_AB R173, R173, R124 ;  /* 0x0000007cadad723e */ /* 0x000fe400000010ff */
[----:B------:R-:W-:Y:S01]  /*3750*/  F2FP.BF16.F32.PACK_AB R160, R17, R26 ;  /* 0x0000001a11a0723e */ /* 0x000fe200000010ff */
[----:B------:R-:W-:Y:S01]  /*3760*/  FADD.FTZ R14, R128, R35 ;  /* 0x00000023800e7221 */ /* 0x000fe20000010000 */
[----:B------:R-:W-:Y:S01]  /*3770*/  MOV R124, R151 ;  /* 0x00000097007c7202 */ /* 0x000fe20000000f00 */
[----:B------:R-:W1:Y:S01]  /*3780*/  MUFU.EX2 R34, R34 ;  /* 0x0000002200227308 */ /* 0x000e620000000800 */
[----:B--2---:R-:W-:-:S07]  /*3790*/  FADD.FTZ R8, R30, R31 ;  /* 0x0000001f1e087221 */ /* 0x004fce0000010000 */
[----:B------:R-:W2:Y:S01]  /*37a0*/  MUFU.EX2 R21, R36 ;  /* 0x0000002400157308 */ /* 0x000ea20000000800 */
[C---:B0-----:R-:W-:Y:S01]  /*37b0*/  FADD.FTZ R33, R19.reuse, R8 ;  /* 0x0000000813217221 */ /* 0x041fe20000010000 */
[----:B------:R-:W-:-:S06]  /*37c0*/  F2FP.BF16.F32.PACK_AB R162, R19, R30 ;  /* 0x0000001e13a2723e */ /* 0x000fcc00000010ff */
[----:B------:R-:W0:Y:S01]  /*37d0*/  MUFU.EX2 R38, R38 ;  /* 0x0000002600267308 */ /* 0x000e220000000800 */
[----:B-1----:R-:W-:-:S07]  /*37e0*/  FADD.FTZ R8, R34, R33 ;  /* 0x0000002122087221 */ /* 0x002fce0000010000 */
[----:B------:R-:W1:Y:S01]  /*37f0*/  MUFU.EX2 R23, R40 ;  /* 0x0000002800177308 */ /* 0x000e620000000800 */
[C---:B--2---:R-:W-:Y:S01]  /*3800*/  FADD.FTZ R33, R21.reuse, R8 ;  /* 0x0000000815217221 */ /* 0x044fe20000010000 */
[----:B------:R-:W-:-:S06]  /*3810*/  F2FP.BF16.F32.PACK_AB R164, R21, R34 ;  /* 0x0000002215a4723e */ /* 0x000fcc00000010ff */
[----:B------:R-:W2:Y:S01]  /*3820*/  MUFU.EX2 R42, R42 ;  /* 0x0000002a002a7308 */ /* 0x000ea20000000800 */
[----:B0-----:R-:W-:-:S07]  /*3830*/  FADD.FTZ R8, R38, R33 ;  /* 0x0000002126087221 */ /* 0x001fce0000010000 */
[----:B------:R-:W0:Y:S01]  /*3840*/  MUFU.EX2 R25, R44 ;  /* 0x0000002c00197308 */ /* 0x000e220000000800 */
[C---:B-1----:R-:W-:Y:S01]  /*3850*/  FADD.FTZ R33, R23.reuse, R8 ;  /* 0x0000000817217221 */ /* 0x042fe20000010000 */
[----:B------:R-:W-:-:S06]  /*3860*/  F2FP.BF16.F32.PACK_AB R166, R23, R38 ;  /* 0x0000002617a6723e */ /* 0x000fcc00000010ff */
[----:B------:R1:W3:Y:S01]  /*3870*/  MUFU.EX2 R175, R130 ;  /* 0x0000008200af7308 */ /* 0x0002e20000000800 */
[----:B--2---:R-:W-:-:S07]  /*3880*/  FADD.FTZ R8, R42, R33 ;  /* 0x000000212a087221 */ /* 0x004fce0000010000 */
[----:B------:R-:W2:Y:S01]  /*3890*/  MUFU.EX2 R46, R46 ;  /* 0x0000002e002e7308 */ /* 0x000ea20000000800 */
[C---:B0-----:R-:W-:Y:S01]  /*38a0*/  FADD.FTZ R33, R25.reuse, R8 ;  /* 0x0000000819217221 */ /* 0x041fe20000010000 */
[----:B------:R-:W-:Y:S02]  /*38b0*/  F2FP.BF16.F32.PACK_AB R168, R25, R42 ;  /* 0x0000002a19a8723e */ /* 0x000fe400000010ff */
[----:B-1----:R-:W-:-:S04]  /*38c0*/  MOV R130, R151 ;  /* 0x0000009700827202 */ /* 0x002fc80000000f00 */
[----:B------:R-:W0:Y:S01]  /*38d0*/  MUFU.EX2 R132, R132 ;  /* 0x0000008400847308 */ /* 0x000e220000000800 */
[C---:B---3--:R-:W-:Y:S01]  /*38e0*/  FADD.FTZ R35, R175.reuse, R14 ;  /* 0x0000000eaf237221 */ /* 0x048fe20000010000 */
[----:B------:R-:W-:Y:S01]  /*38f0*/  F2FP.BF16.F32.PACK_AB R175, R175, R128 ;  /* 0x00000080afaf723e */ /* 0x000fe200000010ff */
[----:B------:R-:W-:-:S05]  /*3900*/  IMAD.MOV.U32 R128, RZ, RZ, R151 ;  /* 0x000000ffff807224 */ /* 0x000fca00078e0097 */
[----:B------:R-:W1:Y:S01]  /*3910*/  MUFU.EX2 R27, R48 ;  /* 0x00000030001b7308 */ /* 0x000e620000000800 */
[----:B--2---:R-:W-:-:S07]  /*3920*/  FADD.FTZ R8, R46, R33 ;  /* 0x000000212e087221 */ /* 0x004fce0000010000 */
[----:B------:R2:W3:Y:S01]  /*3930*/  MUFU.EX2 R177, R134 ;  /* 0x0000008600b17308 */ /* 0x0004e20000000800 */
[----:B0-----:R-:W-:-:S07]  /*3940*/  FADD.FTZ R14, R132, R35 ;  /* 0x00000023840e7221 */ /* 0x001fce0000010000 */
[----:B------:R-:W0:Y:S01]  /*3950*/  MUFU.EX2 R50, R50 ;  /* 0x0000003200327308 */ /* 0x000e220000000800 */
[C---:B-1----:R-:W-:Y:S01]  /*3960*/  FADD.FTZ R35, R27.reuse, R8 ;  /* 0x000000081b237221 */ /* 0x042fe20000010000 */
[----:B------:R-:W-:Y:S01]  /*3970*/  F2FP.BF16.F32.PACK_AB R170, R27, R46 ;  /* 0x0000002e1baa723e */ /* 0x000fe200000010ff */
[----:B--2---:R-:W-:-:S05]  /*3980*/  IMAD.MOV.U32 R134, RZ, RZ, R151 ;  /* 0x000000ffff867224 */ /* 0x004fca00078e0097 */
[----:B------:R-:W1:Y:S01]  /*3990*/  MUFU.EX2 R136, R136 ;  /* 0x0000008800887308 */ /* 0x000e620000000800 */
[C---:B---3--:R-:W-:Y:S01]  /*39a0*/  FADD.FTZ R37, R177.reuse, R14 ;  /* 0x0000000eb1257221 */ /* 0x048fe20000010000 */
[----:B------:R-:W-:Y:S01]  /*39b0*/  F2FP.BF16.F32.PACK_AB R177, R177, R132 ;  /* 0x00000084b1b1723e */ /* 0x000fe200000010ff */
[----:B------:R-:W-:-:S05]  /*39c0*/  IMAD.MOV.U32 R132, RZ, RZ, R151 ;  /* 0x000000ffff847224 */ /* 0x000fca00078e0097 */
[----:B------:R-:W2:Y:S01]  /*39d0*/  MUFU.EX2 R29, R52 ;  /* 0x00000034001d7308 */ /* 0x000ea20000000800 */
[----:B0-----:R-:W-:-:S07]  /*39e0*/  FADD.FTZ R8, R50, R35 ;  /* 0x0000002332087221 */ /* 0x001fce0000010000 */
[----:B------:R0:W3:Y:S01]  /*39f0*/  MUFU.EX2 R179, R138 ;  /* 0x0000008a00b37308 */ /* 0x0000e20000000800 */
[----:B-1----:R-:W-:-:S07]  /*3a00*/  FADD.FTZ R14, R136, R37 ;  /* 0x00000025880e7221 */ /* 0x002fce0000010000 */
[----:B------:R-:W1:Y:S01]  /*3a10*/  MUFU.EX2 R54, R54 ;  /* 0x0000003600367308 */ /* 0x000e620000000800 */
[C---:B--2---:R-:W-:Y:S01]  /*3a20*/  FADD.FTZ R35, R29.reuse, R8 ;  /* 0x000000081d237221 */ /* 0x044fe20000010000 */
[----:B------:R-:W-:Y:S01]  /*3a30*/  F2FP.BF16.F32.PACK_AB R172, R29, R50 ;  /* 0x000000321dac723e */ /* 0x000fe200000010ff */
[----:B0-----:R-:W-:-:S05]  /*3a40*/  IMAD.MOV.U32 R138, RZ, RZ, R151 ;  /* 0x000000ffff8a7224 */ /* 0x001fca00078e0097 */
[----:B------:R-:W0:Y:S01]  /*3a50*/  MUFU.EX2 R140, R140 ;  /* 0x0000008c008c7308 */ /* 0x000e220000000800 */
[C---:B---3--:R-:W-:Y:S01]  /*3a60*/  FADD.FTZ R37, R179.reuse, R14 ;  /* 0x0000000eb3257221 */ /* 0x048fe20000010000 */
[----:B------:R-:W-:Y:S02]  /*3a70*/  F2FP.BF16.F32.PACK_AB R179, R179, R136 ;  /* 0x00000088b3b3723e */ /* 0x000fe400000010ff */
[----:B------:R-:W-:-:S04]  /*3a80*/  MOV R136, R151 ;  /* 0x0000009700887202 */ /* 0x000fc80000000f00 */
[----:B------:R-:W2:Y:S01]  /*3a90*/  MUFU.EX2 R31, R56 ;  /* 0x00000038001f7308 */ /* 0x000ea20000000800 */
[----:B-1----:R-:W-:-:S07]  /*3aa0*/  FADD.FTZ R8, R54, R35 ;  /* 0x0000002336087221 */ /* 0x002fce0000010000 */
[----:B------:R-:W1:Y:S01]  /*3ab0*/  MUFU.EX2 R58, R58 ;  /* 0x0000003a003a7308 */ /* 0x000e620000000800 */
[----:B0-----:R-:W-:-:S07]  /*3ac0*/  FADD.FTZ R14, R140, R37 ;  /* 0x000000258c0e7221 */ /* 0x001fce0000010000 */
[----:B------:R-:W0:Y:S01]  /*3ad0*/  MUFU.EX2 R7, R60 ;  /* 0x0000003c00077308 */ /* 0x000e220000000800 */
[C---:B--2---:R-:W-:Y:S01]  /*3ae0*/  FADD.FTZ R37, R31.reuse, R8 ;  /* 0x000000081f257221 */ /* 0x044fe20000010000 */
[----:B------:R-:W-:-:S06]  /*3af0*/  F2FP.BF16.F32.PACK_AB R174, R31, R54 ;  /* 0x000000361fae723e */ /* 0x000fcc00000010ff */
[----:B------:R-:W2:Y:S01]  /*3b00*/  MUFU.EX2 R78, R78 ;  /* 0x0000004e004e7308 */ /* 0x000ea20000000800 */
[----:B-1----:R-:W-:-:S07]  /*3b10*/  FADD.FTZ R8, R58, R37 ;  /* 0x000000253a087221 */ /* 0x002fce0000010000 */
[----:B------:R-:W1:Y:S01]  /*3b20*/  MUFU.EX2 R33, R82 ;  /* 0x0000005200217308 */ /* 0x000e620000000800 */
[C---:B0-----:R-:W-:Y:S01]  /*3b30*/  FADD.FTZ R37, R7.reuse, R8 ;  /* 0x0000000807257221 */ /* 0x041fe20000010000 */
[----:B------:R-:W-:-:S06]  /*3b40*/  F2FP.BF16.F32.PACK_AB R176, R7, R58 ;  /* 0x0000003a07b0723e */ /* 0x000fcc00000010ff */
[----:B------:R-:W0:Y:S01]  /*3b50*/  MUFU.EX2 R80, R80 ;  /* 0x0000005000507308 */ /* 0x000e220000000800 */
[----:B--2---:R-:W-:-:S07]  /*3b60*/  FADD.FTZ R6, R78, R37 ;  /* 0x000000254e067221 */ /* 0x004fce0000010000 */
[----:B------:R2:W3:Y:S01]  /*3b70*/  MUFU.EX2 R181, R142 ;  /* 0x0000008e00b57308 */ /* 0x0004e20000000800 */
[C---:B-1----:R-:W-:Y:S01]  /*3b80*/  FADD.FTZ R11, R33.reuse, R6 ;  /* 0x00000006210b7221 */ /* 0x042fe20000010000 */
[----:B------:R-:W-:-:S06]  /*3b90*/  F2FP.BF16.F32.PACK_AB R178, R33, R78 ;  /* 0x0000004e21b2723e */ /* 0x000fcc00000010ff */
[----:B------:R-:W1:Y:S01]  /*3ba0*/  MUFU.EX2 R35, R86 ;  /* 0x0000005600237308 */ /* 0x000e620000000800 */
[----:B0-----:R-:W-:Y:S01]  /*3bb0*/  FADD.FTZ R6, R80, R11 ;  /* 0x0000000b50067221 */ /* 0x001fe20000010000 */
[----:B--2---:R-:W-:-:S06]  /*3bc0*/  MOV R142, R151 ;  /* 0x00000097008e7202 */ /* 0x004fcc0000000f00 */
[----:B------:R-:W0:Y:S01]  /*3bd0*/  MUFU.EX2 R144, R144 ;  /* 0x0000009000907308 */ /* 0x000e220000000800 */
[C---:B---3--:R-:W-:Y:S01]  /*3be0*/  FADD.FTZ R39, R181.reuse, R14 ;  /* 0x0000000eb5277221 */ /* 0x048fe20000010000 */
[----:B------:R-:W-:Y:S01]  /*3bf0*/  F2FP.BF16.F32.PACK_AB R181, R181, R140 ;  /* 0x0000008cb5b5723e */ /* 0x000fe200000010ff */
[----:B------:R-:W-:-:S05]  /*3c00*/  IMAD.MOV.U32 R140, RZ, RZ, R151 ;  /* 0x000000ffff8c7224 */ /* 0x000fca00078e0097 */
[----:B------:R-:W2:Y:S01]  /*3c10*/  MUFU.EX2 R84, R84 ;  /* 0x0000005400547308 */ /* 0x000ea20000000800 */
[C---:B-1----:R-:W-:Y:S01]  /*3c20*/  FADD.FTZ R11, R35.reuse, R6 ;  /* 0x00000006230b7221 */ /* 0x042fe20000010000 */
[----:B------:R-:W-:-:S06]  /*3c30*/  F2FP.BF16.F32.PACK_AB R180, R35, R80 ;  /* 0x0000005023b4723e */ /* 0x000fcc00000010ff */
[----:B------:R1:W3:Y:S01]  /*3c40*/  MUFU.EX2 R3, R88 ;  /* 0x0000005800037308 */ /* 0x0002e20000000800 */
[----:B0-----:R-:W-:-:S04]  /*3c50*/  FADD.FTZ R14, R144, R39 ;  /* 0x00000027900e7221 */ /* 0x001fc80000010000 */
[C---:B------:R-:W-:Y:S01]  /*3c60*/  FADD.FTZ R8, R183.reuse, R14 ;  /* 0x0000000eb7087221 */ /* 0x040fe20000010000 */
[----:B------:R-:W-:Y:S01]  /*3c70*/  F2FP.BF16.F32.PACK_AB R183, R183, R144 ;  /* 0x00000090b7b7723e */ /* 0x000fe200000010ff */
[----:B------:R-:W-:Y:S02]  /*3c80*/  IMAD.MOV.U32 R144, RZ, RZ, R151 ;  /* 0x000000ffff907224 */ /* 0x000fe400078e0097 */
[----:B--2---:R-:W-:Y:S01]  /*3c90*/  FADD.FTZ R6, R84, R11 ;  /* 0x0000000b54067221 */ /* 0x004fe20000010000 */
[----:B-1----:R-:W-:-:S03]  /*3ca0*/  MOV R88, R151 ;  /* 0x0000009700587202 */ /* 0x002fc60000000f00 */
[C---:B---3--:R-:W-:Y:S01]  /*3cb0*/  FADD.FTZ R6, R3.reuse, R6 ;  /* 0x0000000603067221 */ /* 0x048fe20000010000 */
[----:B------:R-:W-:Y:S01]  /*3cc0*/  F2FP.BF16.F32.PACK_AB R182, R3, R84 ;  /* 0x0000005403b6723e */ /* 0x000fe200000010ff */
[----:B------:R-:W-:Y:S06]  /*3cd0*/  @!P1 BRA `(.L_x_18) ;  /* 0x0000002800a89947 */ /* 0x000fec0003800000 */
[----:B------:R-:W-:Y:S01]  /*3ce0*/  IMAD.MOV.U32 R7, RZ, RZ, R10 ;  /* 0x000000ffff077224 */ /* 0x000fe200078e000a */
[----:B------:R-:W-:Y:S01]  /*3cf0*/  CS2R R150, SRZ ;  /* 0x0000000000967805 */ /* 0x000fe2000001ff00 */
[----:B------:R-:W-:Y:S01]  /*3d00*/  IMAD.MOV.U32 R3, RZ, RZ, R12 ;  /* 0x000000ffff037224 */ /* 0x000fe200078e000c */
        /* <DEDUP_REMOVED lines=30> */
[----:B------:R-:W-:Y:S01]  /*3ef0*/  CS2R R88, SRZ ;  /* 0x0000000000587805 */ /* 0x000fe2000001ff00 */
[----:B------:R-:W-:Y:S01]  /*3f00*/  UMOV UR6, URZ ;  /* 0x0000003f00067c82 */ /* 0x000fe20008000000 */
[----:B------:R-:W-:Y:S01]  /*3f10*/  UMOV UR5, URZ ;  /* 0x0000003f00057c82 */ /* 0x000fe20008000000 */
[----:B------:R-:W-:-:S05]  /*3f20*/  ULDC UR43, c[0x0][0x9d8] ;  /* 0x00027600002b7ab9 */ /* 0x000fca0000000800 */
.L_x_29:
[----:B------:R-:W-:Y:S01]  /*3f30*/  ISETP.NE.AND P2, PT, RZ, UR41, PT ;  /* 0x00000029ff007c0c */ /* 0x000fe2000bf45270 */
[----:B------:R-:W-:-:S04]  /*3f40*/  UISETP.NE.AND UP0, UPT, UR5, 0x1, UPT ;  /* 0x000000010500788c */ /* 0x000fc8000bf05270 */
[----:B------:R-:W-:-:S04]  /*3f50*/  USEL UR4, URZ, 0x1, UP0 ;  /* 0x000000013f047887 */ /* 0x000fc80008000000 */
[----:B------:R-:W-:-:S04]  /*3f60*/  ULOP3.LUT UR4, UR6, UR4, URZ, 0x3c, !UPT ;  /* 0x0000000406047292 */ /* 0x000fc8000f8e3c3f */
[----:B------:R-:W-:Y:S08]  /*3f70*/  @P2 BRA `(.L_x_19) ;  /* 0x0000000000382947 */ /* 0x000ff00003800000 */
[----:B------:R-:W-:Y:S05]  /*3f80*/  @!P0 BRA `(.L_x_20) ;  /* 0x0000000000048947 */ /* 0x000fea0003800000 */
[----:B------:R-:W-:Y:S01]  /*3f90*/  BPT.TRAP 0x1 ;  /* 0x000000040000795c */ /* 0x000fe20000300000 */
.L_x_20:
[----:B------:R-:W-:Y:S01]  /*3fa0*/  UIADD3 UR10, UR5, 0x1, URZ ;  /* 0x00000001050a7890 */ /* 0x000fe2000fffe03f */
[----:B------:R-:W-:-:S03]  /*3fb0*/  MOV R0, UR4 ;  /* 0x0000000400007c02 */ /* 0x000fc60008000f00 */
[----:B------:R-:W-:Y:S01]  /*3fc0*/  UISETP.NE.AND UP0, UPT, UR10, 0x2, UPT ;  /* 0x000000020a00788c */ /* 0x000fe2000bf05270 */
[----:B------:R-:W-:-:S03]  /*3fd0*/  SHF.L.U32 R0, R0, 0x1f, RZ ;  /* 0x0000001f00007819 */ /* 0x000fc600000006ff */
[----:B------:R-:W-:-:S04]  /*3fe0*/  USEL UR10, UR10, URZ, UP0 ;  /* 0x0000003f0a0a7287 */ /* 0x000fc80008000000 */
[----:B------:R-:W-:-:S09]  /*3ff0*/  ULEA UR10, UR10, UR36, 0x3 ;  /* 0x000000240a0a7291 */ /* 0x000fd2000f8e183f */
[----:B------:R0:W1:Y:S01]  /*4000*/  SYNCS.PHASECHK.TRANS64.TRYWAIT P1, [UR10+0x28830], R0 ;  /* 0x02883000ff0075a7 */ /* 0x000062000802014a */
[----:B------:R-:W-:Y:S05]  /*4010*/  @!P0 BRA `(.L_x_21) ;  /* 0x0000000000048947 */ /* 0x000fea0003800000 */
[----:B------:R-:W-:Y:S01]  /*4020*/  BPT.TRAP 0x1 ;  /* 0x000000040000795c */ /* 0x000fe20000300000 */
.L_x_21:
[----:B-1----:R-:W-:Y:S05]  /*4030*/  @P1 BRA `(.L_x_19) ;  /* 0x0000000000081947 */ /* 0x002fea0003800000 */
[----:B------:R-:W1:Y:S02]  /*4040*/  SYNCS.PHASECHK.TRANS64.TRYWAIT P1, [UR10+0x28830], R0 ;  /* 0x02883000ff0075a7 */ /* 0x000e64000802014a */
[----:B-1----:R-:W-:Y:S05]  /*4050*/  @!P1 BRA `(.L_x_22) ;  /* 0x0000008400749947 */ /* 0x002fea0003800000 */
.L_x_19:
[----:B01----:R-:W-:Y:S01]  /*4060*/  VIADD R0, R2, 0x8 ;  /* 0x0000000802007836 */ /* 0x003fe20000000000 */
[----:B------:R-:W-:Y:S01]  /*4070*/  UIADD3 UR10, UR5, 0x1, URZ ;  /* 0x00000001050a7890 */ /* 0x000fe2000fffe03f */
[----:B------:R-:W-:Y:S01]  /*4080*/  R2UR UR44, R4 ;  /* 0x00000000042c72ca */ /* 0x000fe200000e0000 */
[----:B------:R-:W-:Y:S01]  /*4090*/  UMOV UR47, 0x40000040 ;  /* 0x40000040002f7882 */ /* 0x000fe20000000000 */
[----:B------:R-:W-:Y:S01]  /*40a0*/  R2UR UR45, R5 ;  /* 0x00000000052d72ca */ /* 0x000fe200000e0000 */
[----:B------:R0:W-:Y:S01]  /*40b0*/  BAR.SYNC.DEFER_BLOCKING R0, 0x100 ;  /* 0x000400000000751d */ /* 0x0001e20000010000 */
[----:B------:R-:W-:-:S04]  /*40c0*/  UISETP.NE.AND UP0, UPT, UR10, 0x2, UPT ;  /* 0x000000020a00788c */ /* 0x000fc8000bf05270 */
[----:B------:R-:W-:Y:S01]  /*40d0*/  USEL UR49, UR10, URZ, UP0 ;  /* 0x0000003f0a317287 */ /* 0x000fe20008000000 */
[----:B------:R-:W-:Y:S01]  /*40e0*/  UMOV UR11, 0x40000040 ;  /* 0x40000040000b7882 */ /* 0x000fe20000000000 */
[----:B------:R-:W-:Y:S02]  /*40f0*/  UMOV UR15, 0x40000040 ;  /* 0x40000040000f7882 */ /* 0x000fe40000000000 */
[----:B------:R-:W-:Y:S01]  /*4100*/  ULEA UR46, UR49, UR48, 0xb ;  /* 0x00000030312e7291 */ /* 0x000fe2000f8e583f */
[----:B------:R-:W-:Y:S01]  /*4110*/  UMOV UR19, 0x40000040 ;  /* 0x4000004000137882 */ /* 0x000fe20000000000 */
[----:B------:R-:W-:Y:S02]  /*4120*/  UMOV UR23, 0x40000040 ;  /* 0x4000004000177882 */ /* 0x000fe40000000000 */
[----:B------:R-:W-:Y:S01]  /*4130*/  UIADD3 UR10, UR46, 0x2, URZ ;  /* 0x000000022e0a7890 */ /* 0x000fe2000fffe03f */
[----:B0-----:R-:W-:Y:S01]  /*4140*/  IMAD.U32 R0, RZ, RZ, UR49 ;  /* 0x00000031ff007e24 */ /* 0x001fe2000f8e00ff */
[----:B------:R-:W-:-:S02]  /*4150*/  UIADD3 UR14, UR46, 0x4, URZ ;  /* 0x000000042e0e7890 */ /* 0x000fc4000fffe03f */
[----:B------:R-:W-:Y:S02]  /*4160*/  UIADD3 UR18, UR46, 0x6, URZ ;  /* 0x000000062e127890 */ /* 0x000fe4000fffe03f */
[----:B------:R-:W-:Y:S02]  /*4170*/  UIADD3 UR22, UR46, 0x400, URZ ;  /* 0x000004002e167890 */ /* 0x000fe4000fffe03f */
[----:B------:R-:W-:Y:S01]  /*4180*/  UIADD3 UR26, UR46, 0x402, URZ ;  /* 0x000004022e1a7890 */ /* 0x000fe2000fffe03f */
[----:B------:R-:W-:Y:S01]  /*4190*/  UMOV UR27, 0x40000040 ;  /* 0x40000040001b7882 */ /* 0x000fe20000000000 */
[----:B------:R-:W-:Y:S01]  /*41a0*/  WARPGROUP.ARRIVE ;  /* 0x00000000000079c5 */ /* 0x000fe20000000000 */
[----:B------:R-:W-:Y:S01]  /*41b0*/  UIADD3 UR30, UR46, 0x404, URZ ;  /* 0x000004042e1e7890 */ /* 0x000fe2000fffe03f */
[----:B------:R-:W-:Y:S01]  /*41c0*/  UMOV UR31, 0x40000040 ;  /* 0x40000040001f7882 */ /* 0x000fe20000000000 */
[----:B------:R-:W-:-:S03]  /*41d0*/  UIADD3 UR34, UR46, 0x406, URZ ;  /* 0x000004062e227890 */ /* 0x000fc6000fffe03f */
[----:B------:R-:W-:Y:S01]  /*41e0*/  HGMMA.64x128x16.F32.BF16 R24, gdesc[UR44], RZ, !UPT, gsb0 ;  /* 0x01e000002c1879f0 */ /* 0x000fe2000c0018ff */
[----:B------:R-:W-:Y:S02]  /*41f0*/  UMOV UR35, 0x40000040 ;  /* 0x4000004000237882 */ /* 0x000fe40000000000 */
        /* <DEDUP_REMOVED lines=22> */
[----:B------:R-:W-:Y:S05]  /*4360*/  @P2 BRA `(.L_x_23) ;  /* 0x00000000002c2947 */ /* 0x000fea0003800000 */
[----:B------:R-:W-:Y:S05]  /*4370*/  @!P0 BRA `(.L_x_24) ;  /* 0x0000000000048947 */ /* 0x000fea0003800000 */
[----:B------:R-:W-:Y:S01]  /*4380*/  BPT.TRAP 0x1 ;  /* 0x000000040000795c */ /* 0x000fe20000300000 */
.L_x_24:
[----:B------:R-:W-:Y:S01]  /*4390*/  ULEA UR10, UR5, UR36, 0x3 ;  /* 0x00000024050a7291 */ /* 0x000fe2000f8e183f */
[----:B------:R-:W-:-:S04]  /*43a0*/  MOV R9, UR6 ;  /* 0x0000000600097c02 */ /* 0x000fc80008000f00 */
[----:B------:R-:W-:-:S04]  /*43b0*/  SHF.L.U32 R9, R9, 0x1f, RZ ;  /* 0x0000001f09097819 */ /* 0x000fc800000006ff */
[----:B------:R0:W1:Y:S01]  /*43c0*/  SYNCS.PHASECHK.TRANS64.TRYWAIT P1, [UR10+0x28850], R9 ;  /* 0x02885009ff0075a7 */ /* 0x000062000802014a */
[----:B------:R-:W-:Y:S05]  /*43d0*/  @!P0 BRA `(.L_x_25) ;  /* 0x0000000000048947 */ /* 0x000fea0003800000 */
[----:B------:R-:W-:Y:S01]  /*43e0*/  BPT.TRAP 0x1 ;  /* 0x000000040000795c */ /* 0x000fe20000300000 */
.L_x_25:
[----:B-1----:R-:W-:Y:S05]  /*43f0*/  @P1 BRA `(.L_x_23) ;  /* 0x0000000000081947 */ /* 0x002fea0003800000 */
[----:B------:R-:W1:Y:S02]  /*4400*/  SYNCS.PHASECHK.TRANS64.TRYWAIT P1, [UR10+0x28850], R9 ;  /* 0x02885009ff0075a7 */ /* 0x000e64000802014a */
[----:B-1----:R-:W-:Y:S05]  /*4410*/  @!P1 BRA `(.L_x_26) ;  /* 0x00000080009c9947 */ /* 0x002fea0003800000 */
.L_x_23:
[----:B------:R-:W-:Y:S01]  /*4420*/  UIADD3 UR6, UR36, 0x400, URZ ;  /* 0x0000040024067890 */ /* 0x000fe2000fffe03f */
[----:B------:R-:W-:Y:S01]  /*4430*/  WARPGROUP.ARRIVE ;  /* 0x00000000000079c5 */ /* 0x000fe20000000000 */
[----:B------:R-:W-:Y:S01]  /*4440*/  UMOV UR11, 0x40000040 ;  /* 0x40000040000b7882 */ /* 0x000fe20000000000 */
[----:B01----:R-:W-:Y:S01]  /*4450*/  IADD3 R9, -R2, 0xb, RZ ;  /* 0x0000000b02097810 */ /* 0x003fe20007ffe1ff */
[----:B------:R-:W-:-:S04]  /*4460*/  USHF.R.U32.HI UR6, URZ, 0x4, UR6 ;  /* 0x000000043f067899 */ /* 0x000fc80008011606 */
[----:B------:R-:W-:-:S04]  /*4470*/  ULOP3.LUT UR6, UR6, 0x3fff, URZ, 0xc0, !UPT ;  /* 0x00003fff06067892 */ /* 0x000fc8000f8ec03f */
[----:B------:R-:W-:-:S04]  /*4480*/  ULOP3.LUT UR6, UR6, 0x4000000, URZ, 0xfc, !UPT ;  /* 0x0400000006067892 */ /* 0x000fc8000f8efc3f */
[----:B------:R-:W-:-:S07]  /*4490*/  ULEA UR6, UR5, UR6, 0xb ;  /* 0x0000000605067291 */ /* 0x000fce000f8e583f */
[----:B------:R-:W-:Y:S02]  /*44a0*/  UMOV UR10, UR6 ;  /* 0x00000006000a7c82 */ /* 0x000fe40008000000 */
[----:B------:R-:W-:Y:S01]  /*44b0*/  HGMMA.64x128x16.F32.BF16 R88, R152, gdesc[UR8].tnspB, R88, gsb0 ;  /* 0x41e0000898587df0 */ /* 0x000fe20008001858 */
[----:B------:R-:W-:Y:S01]  /*44c0*/  UIADD3 UR10, UR6, 0x80, URZ ;  /* 0x00000080060a7890 */ /* 0x000fe2000fffe03f */
[----:B------:R-:W-:Y:S01]  /*44d0*/  UMOV UR11, 0x40000040 ;  /* 0x40000040000b7882 */ /* 0x000fe20000000000 */
[----:B------:R-:W-:Y:S02]  /*44e0*/  WARPGROUP.DEPBAR.LE gsb0, 0x0 ;  /* 0x00008000000079c5 */ /* 0x000fe40000010000 */
[----:B------:R-:W-:-:S07]  /*44f0*/  WARPGROUP.ARRIVE ;  /* 0x00000000000079c5 */ /* 0x000fce0000000000 */
        /* <DEDUP_REMOVED lines=23> */
[----:B------:R-:W-:Y:S01]  /*4670*/  UIADD3 UR6, UR6, 0x380, URZ ;  /* 0x0000038006067890 */ /* 0x000fe2000fffe03f */
[----:B------:R-:W-:Y:S02]  /*4680*/  WARPGROUP.DEPBAR.LE gsb0, 0x0 ;  /* 0x00008000000079c5 */ /* 0x000fe40000010000 */
[----:B------:R-:W-:-:S06]  /*4690*/  WARPGROUP.ARRIVE ;  /* 0x00000000000079c5 */ /* 0x000fcc0000000000 */
[----:B------:R-:W-:Y:S01]  /*46a0*/  HGMMA.64x128x16.F32.BF16 R88, R176, gdesc[UR8].tnspB, R88, gsb0 ;  /* 0x41e00008b0587df0 */ /* 0x000fe20008001858 */
[----:B------:R-:W-:Y:S01]  /*46b0*/  UMOV UR10, UR6 ;  /* 0x00000006000a7c82 */ /* 0x000fe20008000000 */
[----:B------:R-:W-:Y:S01]  /*46c0*/  UMOV UR11, 0x40000040 ;  /* 0x40000040000b7882 */ /* 0x000fe20000000000 */
[----:B------:R-:W-:Y:S02]  /*46d0*/  WARPGROUP.DEPBAR.LE gsb0, 0x0 ;  /* 0x00008000000079c5 */ /* 0x000fe40000010000 */
[----:B------:R-:W-:-:S07]  /*46e0*/  WARPGROUP.ARRIVE ;  /* 0x00000000000079c5 */ /* 0x000fce0000000000 */
[----:B------:R-:W-:Y:S03]  /*46f0*/  HGMMA.64x128x16.F32.BF16 R88, R180, gdesc[UR8].tnspB, R88, gsb0 ;  /* 0x41e00008b4587df0 */ /* 0x000fe60008001858 */
[----:B------:R-:W-:Y:S02]  /*4700*/  WARPGROUP.DEPBAR.LE gsb0, 0x0 ;  /* 0x00008000000079c5 */ /* 0x000fe40000010000 */
[----:B------:R0:W-:Y:S06]  /*4710*/  BAR.ARV R9, 0x100 ;  /* 0x000400090000751d */ /* 0x0001ec0000002000 */
[----:B------:R-:W-:Y:S05]  /*4720*/  @!P0 BRA `(.L_x_27) ;  /* 0x0000000000048947 */ /* 0x000fea0003800000 */
[----:B------:R-:W-:Y:S01]  /*4730*/  BPT.TRAP 0x1 ;  /* 0x000000040000795c */ /* 0x000fe20000300000 */
.L_x_27:
[----:B------:R-:W-:Y:S01]  /*4740*/  FMUL.FTZ R152, R24, UR43 ;  /* 0x0000002b18987c20 */ /* 0x000fe20008410000 */
[----:B------:R-:W-:Y:S01]  /*4750*/  FMUL.FTZ R154, R25, UR43 ;  /* 0x0000002b199a7c20 */ /* 0x000fe20008410000 */
[----:B------:R-:W-:Y:S01]  /*4760*/  FMUL.FTZ R14, R26, UR43 ;  /* 0x0000002b1a0e7c20 */ /* 0x000fe20008410000 */
[----:B------:R-:W-:Y:S01]  /*4770*/  FMUL.FTZ R18, R27, UR43 ;  /* 0x0000002b1b127c20 */ /* 0x000fe20008410000 */
[----:B------:R-:W-:Y:S01]  /*4780*/  FMUL.FTZ R156, R28, UR43 ;  /* 0x0000002b1c9c7c20 */ /* 0x000fe20008410000 */
[----:B------:R-:W-:Y:S01]  /*4790*/  FMUL.FTZ R158, R29, UR43 ;  /* 0x0000002b1d9e7c20 */ /* 0x000fe20008410000 */
[----:B------:R-:W0:Y:S01]  /*47a0*/  MUFU.TANH R152, R152 ;  /* 0x0000009800987308 */ /* 0x000e220000002400 */
[----:B------:R-:W-:Y:S01]  /*47b0*/  FMUL.FTZ R20, R30, UR43 ;  /* 0x0000002b1e147c20 */ /* 0x000fe20008410000 */
[----:B------:R-:W-:Y:S01]  /*47c0*/  FMUL.FTZ R22, R31, UR43 ;  /* 0x0000002b1f167c20 */ /* 0x000fe20008410000 */
[----:B------:R-:W-:Y:S01]  /*47d0*/  FMUL.FTZ R160, R32, UR43 ;  /* 0x0000002b20a07c20 */ /* 0x000fe20008410000 */
[----:B------:R-:W-:Y:S01]  /*47e0*/  FMUL.FTZ R162, R33, UR43 ;  /* 0x0000002b21a27c20 */ /* 0x000fe20008410000 */
[----:B------:R-:W-:Y:S01]  /*47f0*/  FMUL.FTZ R24, R34, UR43 ;  /* 0x0000002b22187c20 */ /* 0x000fe20008410000 */
[----:B------:R-:W-:Y:S01]  /*4800*/  FMUL.FTZ R26, R35, UR43 ;  /* 0x0000002b231a7c20 */ /* 0x000fe20008410000 */
[----:B------:R-:W-:Y:S01]  /*4810*/  FMUL.FTZ R164, R36, UR43 ;  /* 0x0000002b24a47c20 */ /* 0x000fe20008410000 */
[----:B------:R-:W1:Y:S01]  /*4820*/  MUFU.TANH R154, R154 ;  /* 0x0000009a009a7308 */ /* 0x000e620000002400 */
[----:B------:R-:W-:Y:S01]  /*4830*/  FMUL.FTZ R166, R37, UR43 ;  /* 0x0000002b25a67c20 */ /* 0x000fe20008410000 */
[----:B------:R-:W-:Y:S01]  /*4840*/  FMUL.FTZ R28, R38, UR43 ;  /* 0x0000002b261c7c20 */ /* 0x000fe20008410000 */
[----:B------:R-:W-:Y:S01]  /*4850*/  FMUL.FTZ R30, R39, UR43 ;  /* 0x0000002b271e7c20 */ /* 0x000fe20008410000 */
[----:B------:R-:W-:Y:S01]  /*4860*/  FMUL.FTZ R168, R40, UR43 ;  /* 0x0000002b28a87c20 */ /* 0x000fe20008410000 */
[----:B------:R-:W-:Y:S01]  /*4870*/  FMUL.FTZ R170, R41, UR43 ;  /* 0x0000002b29aa7c20 */ /* 0x000fe20008410000 */
[----:B------:R-:W-:Y:S01]  /*4880*/  FMUL.FTZ R32, R42, UR43 ;  /* 0x0000002b2a207c20 */ /* 0x000fe20008410000 */
[----:B------:R-:W-:Y:S01]  /*4890*/  FMUL.FTZ R34, R43, UR43 ;  /* 0x0000002b2b227c20 */ /* 0x000fe20008410000 */
[----:B------:R-:W2:Y:S01]  /*48a0*/  MUFU.TANH R14, R14 ;  /* 0x0000000e000e7308 */ /* 0x000ea20000002400 */
[----:B0-----:R-:W-:Y:S01]  /*48b0*/  FMNMX.FTZ R9, R152, R3, !PT ;  /* 0x0000000398097209 */ /* 0x001fe20007810000 */
[----:B------:R-:W-:Y:S01]  /*48c0*/  FMUL.FTZ R172, R44, UR43 ;  /* 0x0000002b2cac7c20 */ /* 0x000fe20008410000 */
[----:B------:R-:W-:Y:S01]  /*48d0*/  FMUL.FTZ R174, R45, UR43 ;  /* 0x0000002b2dae7c20 */ /* 0x000fe20008410000 */
[----:B------:R-:W-:Y:S01]  /*48e0*/  FMUL.FTZ R36, R46, UR43 ;  /* 0x0000002b2e247c20 */ /* 0x000fe20008410000 */
[----:B------:R-:W-:Y:S01]  /*48f0*/  FMUL.FTZ R38, R47, UR43 ;  /* 0x0000002b2f267c20 */ /* 0x000fe20008410000 */
[----:B------:R-:W-:Y:S01]  /*4900*/  FMUL.FTZ R176, R48, UR43 ;  /* 0x0000002b30b07c20 */ /* 0x000fe20008410000 */
[----:B------:R-:W-:Y:S01]  /*4910*/  FMUL.FTZ R178, R49, UR43 ;  /* 0x0000002b31b27c20 */ /* 0x000fe20008410000 */
[----:B------:R-:W0:Y:S01]  /*4920*/  MUFU.TANH R18, R18 ;  /* 0x0000001200127308 */ /* 0x000e220000002400 */
[----:B-1----:R-:W-:Y:S01]  /*4930*/  FMNMX.FTZ R9, R154, R9, !PT ;  /* 0x000000099a097209 */ /* 0x002fe20007810000 */
[----:B------:R-:W-:Y:S01]  /*4940*/  FMUL.FTZ R40, R50, UR43 ;  /* 0x0000002b32287c20 */ /* 0x000fe20008410000 */
[----:B------:R-:W-:Y:S01]  /*4950*/  FMUL.FTZ R42, R51, UR43 ;  /* 0x0000002b332a7c20 */ /* 0x000fe20008410000 */
[----:B------:R-:W-:Y:S01]  /*4960*/  FMUL.FTZ R180, R52, UR43 ;  /* 0x0000002b34b47c20 */ /* 0x000fe20008410000 */
[----:B------:R-:W-:Y:S01]  /*4970*/  FMUL.FTZ R182, R53, UR43 ;  /* 0x0000002b35b67c20 */ /* 0x000fe20008410000 */
[----:B------:R-:W-:Y:S01]  /*4980*/  FMUL.FTZ R44, R54, UR43 ;  /* 0x0000002b362c7c20 */ /* 0x000fe20008410000 */
[----:B------:R-:W-:Y:S01]  /*4990*/  FMUL.FTZ R46, R55, UR43 ;  /* 0x0000002b372e7c20 */ /* 0x000fe20008410000 */
[----:B------:R-:W1:Y:S01]  /*49a0*/  MUFU.TANH R156, R156 ;  /* 0x0000009c009c7308 */ /* 0x000e620000002400 */
[----:B--2---:R-:W-:Y:S01]  /*49b0*/  FMNMX.FTZ R11, R14, R7, !PT ;  /* 0x000000070e0b7209 */ /* 0x004fe20007810000 */
        /* <DEDUP_REMOVED lines=42> */
[----:B------:R-:W-:-:S04]  /*4c60*/  R2UR UR6, R0 ;  /* 0x00000000000672ca */ /* 0x000fc800000e0000 */
[----:B------:R-:W1:Y:S01]  /*4c70*/  MUFU.TANH R24, R24 ;  /* 0x0000001800187308 */ /* 0x000e620000002400 */
[----:B--2---:R-:W-:-:S07]  /*4c80*/  FMNMX.FTZ R9, R160, R9, !PT ;  /* 0x00000009a0097209 */ /* 0x004fce0007810000 */
[----:B------:R-:W2:Y:S01]  /*4c90*/  MUFU.TANH R26, R26 ;  /* 0x0000001a001a7308 */ /* 0x000ea20000002400 */
[----:B0-----:R-:W-:Y:S01]  /*4ca0*/  FMNMX.FTZ R9, R162, R9, !PT ;  /* 0x00000009a2097209 */ /* 0x001fe20007810000 */
[----:B------:R-:W-:-:S04]  /*4cb0*/  ULEA UR6, UR6, UR36, 0x3 ;  /* 0x0000002406067291 */ /* 0x000fc8000f8e183f */
[----:B------:R-:W-:Y:S02]  /*4cc0*/  UIADD3 UR6, UR6, 0x28840, URZ ;  /* 0x0002884006067890 */ /* 0x000fe4000fffe03f */
[----:B------:R-:W0:Y:S01]  /*4cd0*/  MUFU.TANH R164, R164 ;  /* 0x000000a400a47308 */ /* 0x000e220000002400 */
[----:B-1----:R-:W-:Y:S01]  /*4ce0*/  FMNMX.FTZ R11, R24, R11, !PT ;  /* 0x0000000b180b7209 */ /* 0x002fe20007810000 */
[----:B------:R-:W-:-:S06]  /*4cf0*/  UPRMT UR6, UR7, 0x654, UR6 ;  /* 0x0000065407067896 */ /* 0x000fcc0008000006 */
[----:B------:R-:W1:Y:S01]  /*4d00*/  MUFU.TANH R166, R166 ;  /* 0x000000a600a67308 */ /* 0x000e620000002400 */
[----:B--2---:R-:W-:Y:S02]  /*4d10*/  FMNMX.FTZ R11, R26, R11, !PT ;  /* 0x0000000b1a0b7209 */ /* 0x004fe40007810000 */
[----:B------:R-:W-:Y:S05]  /*4d20*/  SYNCS.ARRIVE.TRANS64.RED.A1T0 RZ, [UR6], RZ ;  /* 0x000000ffffff79a7 */ /* 0x000fea0008100406 */
[----:B------:R-:W2:Y:S01]  /*4d30*/  MUFU.TANH R28, R28 ;  /* 0x0000001c001c7308 */ /* 0x000ea20000002400 */
[----:B0-----:R-:W-:-:S07]  /*4d40*/  FMNMX.FTZ R9, R164, R9, !PT ;  /* 0x00000009a4097209 */ /* 0x001fce0007810000 */
[----:B------:R-:W0:Y:S01]  /*4d50*/  MUFU.TANH R30, R30 ;  /* 0x0000001e001e7308 */ /* 0x000e220000002400 */
[----:B-1----:R-:W-:-:S07]  /*4d60*/  FMNMX.FTZ R9, R166, R9, !PT ;  /* 0x00000009a6097209 */ /* 0x002fce0007810000 */
[----:B------:R-:W1:Y:S01]  /*4d70*/  MUFU.TANH R168, R168 ;  /* 0x000000a800a87308 */ /* 0x000e620000002400 */
[----:B--2---:R-:W-:-:S07]  /*4d80*/  FMNMX.FTZ R11, R28, R11, !PT ;  /* 0x0000000b1c0b7209 */ /* 0x004fce0007810000 */
        /* <DEDUP_REMOVED lines=93> */
[----:B-1----:R-:W-:Y:S02]  /*5360*/  FMNMX.FTZ R13, R208, R9, !PT ;  /* 0x00000009d00d7209 */ /* 0x002fe40007810000 */
[----:B------:R-:W1:Y:S03]  /*5370*/  LDC R9, c[0x0][0x988] ;  /* 0x00026200ff097b82 */ /* 0x000e660000000800 */
[----:B------:R-:W3:Y:S01]  /*5380*/  SHFL.BFLY PT, R10, R13, 0x2, 0x1f ;  /* 0x0c401f000d0a7f89 */ /* 0x000ee200000e0000 */
[----:B--2---:R-:W-:-:S04]  /*5390*/  FMNMX.FTZ R11, R82, R11, !PT ;  /* 0x0000000b520b7209 */ /* 0x004fc80007810000 */
[----:B0-----:R-:W-:-:S05]  /*53a0*/  FMNMX.FTZ R11, R84, R11, !PT ;  /* 0x0000000b540b7209 */ /* 0x001fca0007810000 */
[----:B------:R-:W0:Y:S01]  /*53b0*/  SHFL.BFLY PT, R12, R11, 0x2, 0x1f ;  /* 0x0c401f000b0c7f89 */ /* 0x000e2200000e0000 */
[----:B---3--:R-:W-:Y:S02]  /*53c0*/  FMNMX.FTZ R15, R13, R10, !PT ;  /* 0x0000000a0d0f7209 */ /* 0x008fe40007810000 */
[----:B0-----:R-:W-:-:S03]  /*53d0*/  FMNMX.FTZ R17, R11, R12, !PT ;  /* 0x0000000c0b117209 */ /* 0x001fc60007810000 */
[----:B------:R-:W0:Y:S04]  /*53e0*/  SHFL.BFLY PT, R12, R15, 0x1, 0x1f ;  /* 0x0c201f000f0c7f89 */ /* 0x000e2800000e0000 */
[----:B------:R-:W2:Y:S01]  /*53f0*/  SHFL.BFLY PT, R10, R17, 0x1, 0x1f ;  /* 0x0c201f00110a7f89 */ /* 0x000ea200000e0000 */
[----:B0-----:R-:W-:Y:S02]  /*5400*/  FMNMX.FTZ R12, R15, R12, !PT ;  /* 0x0000000c0f0c7209 */ /* 0x001fe40007810000 */
[----:B--2---:R-:W-:-:S03]  /*5410*/  FMNMX.FTZ R10, R17, R10, !PT ;  /* 0x0000000a110a7209 */ /* 0x004fc60007810000 */
[C---:B------:R-:W-:Y:S01]  /*5420*/  FADD.FTZ R86, -R12.reuse, R3 ;  /* 0x000000030c567221 */ /* 0x040fe20000010100 */
[----:B-1----:R-:W-:-:S03]  /*5430*/  FMUL.FTZ R41, R12, R9 ;  /* 0x000000090c297220 */ /* 0x002fc60000410000 */
[-C--:B------:R-:W-:Y:S01]  /*5440*/  FMUL.FTZ R3, R86, R9.reuse ;  /* 0x0000000956037220 */ /* 0x080fe20000410000 */
[C---:B------:R-:W-:Y:S01]  /*5450*/  FADD.FTZ R86, -R10.reuse, R7 ;  /* 0x000000070a567221 */ /* 0x040fe20000010100 */
[-C--:B------:R-:W-:Y:S01]  /*5460*/  FMUL.FTZ R43, R10, R9.reuse ;  /* 0x000000090a2b7220 */ /* 0x080fe20000410000 */
[-CC-:B------:R-:W-:Y:S01]  /*5470*/  FFMA.FTZ R152, R152, R9.reuse, -R41.reuse ;  /* 0x0000000998987223 */ /* 0x180fe20000010829 */
[-C--:B------:R-:W-:Y:S01]  /*5480*/  FFMA.FTZ R11, R154, R9.reuse, -R41 ;  /* 0x000000099a0b7223 */ /* 0x080fe20000010829 */
[-C--:B------:R-:W-:Y:S01]  /*5490*/  FMUL.FTZ R7, R86, R9.reuse ;  /* 0x0000000956077220 */ /* 0x080fe20000410000 */
[-CC-:B------:R-:W-:Y:S01]  /*54a0*/  FFMA.FTZ R14, R14, R9.reuse, -R43.reuse ;  /* 0x000000090e0e7223 */ /* 0x180fe2000001082b */
[-C--:B------:R-:W-:Y:S01]  /*54b0*/  FFMA.FTZ R153, R18, R9.reuse, -R43 ;  /* 0x0000000912997223 */ /* 0x080fe2000001082b */
[----:B------:R-:W-:Y:S01]  /*54c0*/  MUFU.EX2 R3, R3 ;  /* 0x0000000300037308 */ /* 0x000fe20000000800 */
[-C--:B------:R-:W-:Y:S01]  /*54d0*/  FFMA.FTZ R154, R156, R9.reuse, -R41 ;  /* 0x000000099c9a7223 */ /* 0x080fe20000010829 */
[-C--:B------:R-:W-:Y:S01]  /*54e0*/  FFMA.FTZ R155, R20, R9.reuse, -R43 ;  /* 0x00000009149b7223 */ /* 0x080fe2000001082b */
[-C--:B------:R-:W-:Y:S01]  /*54f0*/  FFMA.FTZ R13, R158, R9.reuse, -R41 ;  /* 0x000000099e0d7223 */ /* 0x080fe20000010829 */
[-C--:B------:R-:W-:Y:S01]  /*5500*/  FFMA.FTZ R18, R22, R9.reuse, -R43 ;  /* 0x0000000916127223 */ /* 0x080fe2000001082b */
[-C--:B------:R-:W-:Y:S01]  /*5510*/  FFMA.FTZ R156, R160, R9.reuse, -R41 ;  /* 0x00000009a09c7223 */ /* 0x080fe20000010829 */
[-C--:B------:R-:W-:Y:S01]  /*5520*/  FFMA.FTZ R157, R24, R9.reuse, -R43 ;  /* 0x00000009189d7223 */ /* 0x080fe2000001082b */
[-C--:B------:R-:W-:Y:S01]  /*5530*/  FFMA.FTZ R15, R162, R9.reuse, -R41 ;  /* 0x00000009a20f7223 */ /* 0x080fe20000010829 */
[----:B------:R-:W0:Y:S01]  /*5540*/  MUFU.EX2 R152, R152 ;  /* 0x0000009800987308 */ /* 0x000e220000000800 */
[-C--:B------:R-:W-:Y:S01]  /*5550*/  FFMA.FTZ R20, R26, R9.reuse, -R43 ;  /* 0x000000091a147223 */ /* 0x080fe2000001082b */
[-C--:B------:R-:W-:Y:S01]  /*5560*/  FFMA.FTZ R158, R164, R9.reuse, -R41 ;  /* 0x00000009a49e7223 */ /* 0x080fe20000010829 */
[-C--:B------:R-:W-:Y:S01]  /*5570*/  FFMA.FTZ R159, R28, R9.reuse, -R43 ;  /* 0x000000091c9f7223 */ /* 0x080fe2000001082b */
[-C--:B------:R-:W-:Y:S01]  /*5580*/  FFMA.FTZ R17, R166, R9.reuse, -R41 ;  /* 0x00000009a6117223 */ /* 0x080fe20000010829 */
[-C--:B------:R-:W-:Y:S01]  /*5590*/  FFMA.FTZ R22, R30, R9.reuse, -R43 ;  /* 0x000000091e167223 */ /* 0x080fe2000001082b */
[-C--:B------:R-:W-:Y:S01]  /*55a0*/  FFMA.FTZ R160, R168, R9.reuse, -R41 ;  /* 0x00000009a8a07223 */ /* 0x080fe20000010829 */
        /* <DEDUP_REMOVED lines=9> */
[----:B------:R-:W1:Y:S01]  /*5640*/  MUFU.EX2 R14, R14 ;  /* 0x0000000e000e7308 */ /* 0x000e620000000800 */
[----:B0-----:R-:W-:Y:S01]  /*5650*/  FFMA.FTZ R6, R3, R6, R152 ;  /* 0x0000000603067223 */ /* 0x001fe20000010098 */
        /* <DEDUP_REMOVED lines=14> */
[----:B------:R-:W2:Y:S01]  /*5740*/  MUFU.EX2 R153, R153 ;  /* 0x0000009900997308 */ /* 0x000ea20000000800 */
[----:B-1----:R-:W-:Y:S01]  /*5750*/  FFMA.FTZ R8, R7, R8, R14 ;  /* 0x0000000807087223 */ /* 0x002fe2000001000e */
[-C--:B------:R-:W-:Y:S01]  /*5760*/  FFMA.FTZ R29, R190, R9.reuse, -R41 ;  /* 0x00000009be1d7223 */ /* 0x080fe20000010829 */
[-C--:B------:R-:W-:Y:S01]  /*5770*/  FFMA.FTZ R34, R54, R9.reuse, -R43 ;  /* 0x0000000936227223 */ /* 0x080fe2000001082b */
[-C--:B------:R-:W-:Y:S01]  /*5780*/  FFMA.FTZ R172, R192, R9.reuse, -R41 ;  /* 0x00000009c0ac7223 */ /* 0x080fe20000010829 */
[-C--:B------:R-:W-:Y:S01]  /*5790*/  FFMA.FTZ R173, R56, R9.reuse, -R43 ;  /* 0x0000000938ad7223 */ /* 0x080fe2000001082b */
[-C--:B------:R-:W-:Y:S01]  /*57a0*/  FFMA.FTZ R31, R194, R9.reuse, -R41 ;  /* 0x00000009c21f7223 */ /* 0x080fe20000010829 */
[-C--:B------:R-:W-:Y:S01]  /*57b0*/  FFMA.FTZ R36, R58, R9.reuse, -R43 ;  /* 0x000000093a247223 */ /* 0x080fe2000001082b */
[----:B------:R-:W1:Y:S01]  /*57c0*/  MUFU.EX2 R154, R154 ;  /* 0x0000009a009a7308 */ /* 0x000e620000000800 */
[----:B0-----:R-:W-:Y:S01]  /*57d0*/  FADD.FTZ R45, R11, R6 ;  /* 0x000000060b2d7221 */ /* 0x001fe20000010000 */
[-C--:B------:R-:W-:Y:S01]  /*57e0*/  FFMA.FTZ R174, R68, R9.reuse, -R41 ;  /* 0x0000000944ae7223 */ /* 0x080fe20000010829 */
[-C--:B------:R-:W-:Y:S01]  /*57f0*/  FFMA.FTZ R60, R60, R9.reuse, -R43 ;  /* 0x000000093c3c7223 */ /* 0x080fe2000001082b */
[-C--:B------:R-:W-:Y:S01]  /*5800*/  FFMA.FTZ R33, R196, R9.reuse, -R41 ;  /* 0x00000009c4217223 */ /* 0x080fe20000010829 */
[-C--:B------:R-:W-:Y:S01]  /*5810*/  FFMA.FTZ R62, R62, R9.reuse, -R43 ;  /* 0x000000093e3e7223 */ /* 0x080fe2000001082b */
[-C--:B------:R-:W-:Y:S01]  /*5820*/  FFMA.FTZ R176, R72, R9.reuse, -R41 ;  /* 0x0000000948b07223 */ /* 0x080fe20000010829 */
[-C--:B------:R-:W-:Y:S01]  /*5830*/  FFMA.FTZ R64, R64, R9.reuse, -R43 ;  /* 0x0000000940407223 */ /* 0x080fe2000001082b */
[----:B------:R-:W0:Y:S01]  /*5840*/  MUFU.EX2 R155, R155 ;  /* 0x0000009b009b7308 */ /* 0x000e220000000800 */
[----:B--2---:R-:W-:Y:S01]  /*5850*/  FADD.FTZ R8, R153, R8 ;  /* 0x0000000899087221 */ /* 0x004fe20000010000 */
[-C--:B------:R-:W-:Y:S01]  /*5860*/  FFMA.FTZ R35, R198, R9.reuse, -R41 ;  /* 0x00000009c6237223 */ /* 0x080fe20000010829 */
[-C--:B------:R-:W-:Y:S01]  /*5870*/  FFMA.FTZ R66, R66, R9.reuse, -R43 ;  /* 0x0000000942427223 */ /* 0x080fe2000001082b */
[-C--:B------:R-:W-:Y:S01]  /*5880*/  FFMA.FTZ R178, R76, R9.reuse, -R41 ;  /* 0x000000094cb27223 */ /* 0x080fe20000010829 */
[-C--:B------:R-:W-:Y:S01]  /*5890*/  FFMA.FTZ R70, R70, R9.reuse, -R43 ;  /* 0x0000000946467223 */ /* 0x080fe2000001082b */
[-C--:B------:R-:W-:Y:S01]  /*58a0*/  FFMA.FTZ R37, R200, R9.reuse, -R41 ;  /* 0x00000009c8257223 */ /* 0x080fe20000010829 */
[-C--:B------:R-:W-:Y:S01]  /*58b0*/  FFMA.FTZ R74, R74, R9.reuse, -R43 ;  /* 0x000000094a4a7223 */ /* 0x080fe2000001082b */
[----:B------:R-:W2:Y:S01]  /*58c0*/  MUFU.EX2 R13, R13 ;  /* 0x0000000d000d7308 */ /* 0x000ea20000000800 */
[----:B-1----:R-:W-:Y:S01]  /*58d0*/  FADD.FTZ R6, R154, R45 ;  /* 0x0000002d9a067221 */ /* 0x002fe20000010000 */
        /* <DEDUP_REMOVED lines=9> */
[----:B------:R-:W-:-:S05]  /*5970*/  FFMA.FTZ R43, R84, R9, -R43 ;  /* 0x00000009542b7223 */ /* 0x000fca000001082b */
[----:B------:R-:W0:Y:S01]  /*5980*/  MUFU.EX2 R156, R156 ;  /* 0x0000009c009c7308 */ /* 0x000e220000000800 */
[----:B--2---:R-:W-:-:S07]  /*5990*/  FADD.FTZ R47, R13, R6 ;  /* 0x000000060d2f7221 */ /* 0x004fce0000010000 */
[----:B------:R-:W2:Y:S01]  /*59a0*/  MUFU.EX2 R157, R157 ;  /* 0x0000009d009d7308 */ /* 0x000ea20000000800 */
[----:B-1----:R-:W-:-:S07]  /*59b0*/  FADD.FTZ R6, R18, R45 ;  /* 0x0000002d12067221 */ /* 0x002fce0000010000 */
[----:B------:R-:W1:Y:S01]  /*59c0*/  MUFU.EX2 R15, R15 ;  /* 0x0000000f000f7308 */ /* 0x000e620000000800 */
[----:B0-----:R-:W-:-:S07]  /*59d0*/  FADD.FTZ R8, R156, R47 ;  /* 0x0000002f9c087221 */ /* 0x001fce0000010000 */
        /* <DEDUP_REMOVED lines=105> */
[----:B-1----:R-:W-:Y:S01]  /*6070*/  FADD.FTZ R45, R82, R45 ;  /* 0x0000002d522d7221 */ /* 0x002fe20000010000 */
[----:B0-----:R-:W-:-:S03]  /*6080*/  FADD.FTZ R6, R41, R6 ;  /* 0x0000000629067221 */ /* 0x001fc60000010000 */
[----:B--2---:R-:W-:Y:S01]  /*6090*/  FADD.FTZ R8, R43, R45 ;  /* 0x0000002d2b087221 */ /* 0x004fe20000010000 */
[----:B------:R-:W-:Y:S06]  /*60a0*/  @!P0 BRA `(.L_x_28) ;  /* 0x0000000000048947 */ /* 0x000fec0003800000 */
[----:B------:R-:W-:Y:S01]  /*60b0*/  BPT.TRAP 0x1 ;  /* 0x000000040000795c */ /* 0x000fe20000300000 */
.L_x_28:
[----:B------:R-:W-:Y:S01]  /*60c0*/  ULEA UR5, UR5, UR36, 0x3 ;  /* 0x0000002405057291 */ /* 0x000fe2000f8e183f */
[----:B------:R-:W-:Y:S01]  /*60d0*/  ISETP.LT.AND P1, PT, R16, UR42, PT ;  /* 0x0000002a10007c0c */ /* 0x000fe2000bf21270 */
[----:B------:R-:W-:Y:S01]  /*60e0*/  UIADD3 UR10, UR42, -0x1, URZ ;  /* 0xffffffff2a0a7890 */ /* 0x000fe2000fffe03f */
[-C--:B------:R-:W-:Y:S01]  /*60f0*/  FMUL.FTZ R88, R88, R3.reuse ;  /* 0x0000000358587220 */ /* 0x080fe20000410000 */
[----:B------:R-:W-:Y:S01]  /*6100*/  UIADD3 UR5, UR5, 0x28860, URZ ;  /* 0x0002886005057890 */ /* 0x000fe2000fffe03f */
[-C--:B------:R-:W-:Y:S01]  /*6110*/  FMUL.FTZ R89, R89, R3.reuse ;  /* 0x0000000359597220 */ /* 0x080fe20000410000 */
[----:B------:R-:W-:Y:S01]  /*6120*/  UMOV UR6, UR4 ;  /* 0x0000000400067c82 */ /* 0x000fe20008000000 */
[-C--:B------:R-:W-:Y:S01]  /*6130*/  FMUL.FTZ R92, R92, R3.reuse ;  /* 0x000000035c5c7220 */ /* 0x080fe20000410000 */
[----:B------:R-:W-:Y:S01]  /*6140*/  UPRMT UR5, UR7, 0x654, UR5 ;  /* 0x0000065407057896 */ /* 0x000fe20008000005 */
[-C--:B------:R-:W-:Y:S01]  /*6150*/  FMUL.FTZ R93, R93, R3.reuse ;  /* 0x000000035d5d7220 */ /* 0x080fe20000410000 */
[----:B------:R-:W-:Y:S01]  /*6160*/  UMOV UR42, UR10 ;  /* 0x0000000a002a7c82 */ /* 0x000fe20008000000 */
[-C--:B------:R-:W-:Y:S01]  /*6170*/  FMUL.FTZ R96, R96, R3.reuse ;  /* 0x0000000360607220 */ /* 0x080fe20000410000 */
[-C--:B------:R-:W-:Y:S01]  /*6180*/  FMUL.FTZ R97, R97, R3.reuse ;  /* 0x0000000361617220 */ /* 0x080fe20000410000 */
[-C--:B------:R-:W-:Y:S01]  /*6190*/  FMUL.FTZ R100, R100, R3.reuse ;  /* 0x0000000364647220 */ /* 0x080fe20000410000 */
[-C--:B------:R-:W-:Y:S01]  /*61a0*/  FMUL.FTZ R101, R101, R3.reuse ;  /* 0x0000000365657220 */ /* 0x080fe20000410000 */
[-C--:B------:R-:W-:Y:S01]  /*61b0*/  FMUL.FTZ R104, R104, R3.reuse ;  /* 0x0000000368687220 */ /* 0x080fe20000410000 */
[-C--:B------:R-:W-:Y:S01]  /*61c0*/  FMUL.FTZ R105, R105, R3.reuse ;  /* 0x0000000369697220 */ /* 0x080fe20000410000 */
[----:B------:R-:W-:Y:S01]  /*61d0*/  SYNCS.ARRIVE.TRANS64.RED.A1T0 RZ, [UR5], RZ ;  /* 0x000000ffffff79a7 */ /* 0x000fe20008100405 */
[----:B------:R-:W-:Y:S01]  /*61e0*/  R2UR UR5, R0 ;  /* 0x00000000000572ca */ /* 0x000fe200000e0000 */
[-C--:B------:R-:W-:Y:S01]  /*61f0*/  FMUL.FTZ R108, R108, R3.reuse ;  /* 0x000000036c6c7220 */ /* 0x080fe20000410000 */
        /* <DEDUP_REMOVED lines=20> */
[----:B------:R-:W-:Y:S01]  /*6340*/  FMUL.FTZ R149, R149, R3 ;  /* 0x0000000395957220 */ /* 0x000fe20000410000 */
        /* <DEDUP_REMOVED lines=32> */
[----:B------:R-:W-:Y:S01]  /*6550*/  F2FP.BF16.F32.PACK_AB R152, R11, R152 ;  /* 0x000000980b98723e */ /* 0x000fe200000010ff */
[----:B------:R-:W-:Y:S01]  /*6560*/  IMAD.MOV.U32 R7, RZ, RZ, R10 ;  /* 0x000000ffff077224 */ /* 0x000fe200078e000a */
[----:B------:R-:W-:Y:S01]  /*6570*/  F2FP.BF16.F32.PACK_AB R153, R153, R14 ;  /* 0x0000000e9999723e */ /* 0x000fe200000010ff */
[----:B------:R-:W-:Y:S01]  /*6580*/  IMAD.MOV.U32 R3, RZ, RZ, R12 ;  /* 0x000000ffff037224 */ /* 0x000fe200078e000c */
[----:B------:R-:W-:-:S02]  /*6590*/  F2FP.BF16.F32.PACK_AB R154, R13, R154 ;  /* 0x0000009a0d9a723e */ /* 0x000fc400000010ff */
[----:B------:R-:W-:Y:S02]  /*65a0*/  F2FP.BF16.F32.PACK_AB R155, R18, R155 ;  /* 0x0000009b129b723e */ /* 0x000fe400000010ff */
[----:B------:R-:W-:Y:S02]  /*65b0*/  F2FP.BF16.F32.PACK_AB R156, R15, R156 ;  /* 0x0000009c0f9c723e */ /* 0x000fe400000010ff */
[----:B------:R-:W-:Y:S02]  /*65c0*/  F2FP.BF16.F32.PACK_AB R157, R20, R157 ;  /* 0x0000009d149d723e */ /* 0x000fe400000010ff */
[----:B------:R-:W-:Y:S02]  /*65d0*/  F2FP.BF16.F32.PACK_AB R158, R17, R158 ;  /* 0x0000009e119e723e */ /* 0x000fe400000010ff */
[----:B------:R-:W-:Y:S02]  /*65e0*/  F2FP.BF16.F32.PACK_AB R159, R22, R159 ;  /* 0x0000009f169f723e */ /* 0x000fe400000010ff */
        /* <DEDUP_REMOVED lines=23> */
[----:B------:R-:W-:Y:S01]  /*6760*/  F2FP.BF16.F32.PACK_AB R183, R43, R82 ;  /* 0x000000522bb7723e */ /* 0x000fe200000010ff */
[----:B------:R-:W-:Y:S06]  /*6770*/  @P1 BRA `(.L_x_29) ;  /* 0xffffffd400ec1947 */ /* 0x000fec000383ffff */
.L_x_18:
[----:B------:R-:W-:Y:S06]  /*6780*/  BAR.ARV 0x8, 0x180 ;  /* 0x0206000000007b1d */ /* 0x000fec0000002000 */
[----:B------:R-:W-:Y:S05]  /*6790*/  @!P0 BRA `(.L_x_30) ;  /* 0x0000000000048947 */ /* 0x000fea0003800000 */
[----:B------:R-:W-:Y:S01]  /*67a0*/  BPT.TRAP 0x1 ;  /* 0x000000040000795c */ /* 0x000fe20000300000 */
.L_x_30:
[----:B------:R-:W-:Y:S02]  /*67b0*/  R2UR UR5, R0 ;  /* 0x00000000000572ca */ /* 0x000fe400000e0000 */
[----:B------:R-:W-:-:S04]  /*67c0*/  MOV R2, UR4 ;  /* 0x0000000400027c02 */ /* 0x000fc80008000f00 */
[----:B------:R-:W-:-:S07]  /*67d0*/  SHF.L.U32 R2, R2, 0x1f, RZ ;  /* 0x0000001f02027819 */ /* 0x000fce00000006ff */
[----:B------:R-:W-:-:S09]  /*67e0*/  ULEA UR5, UR5, UR36, 0x3 ;  /* 0x0000002405057291 */ /* 0x000fd2000f8e183f */
[----:B------:R0:W1:Y:S01]  /*67f0*/  SYNCS.PHASECHK.TRANS64.TRYWAIT P1, [UR5+0x28850], R2 ;  /* 0x02885002ff0075a7 */ /* 0x0000620008020145 */
[----:B------:R-:W-:Y:S05]  /*6800*/  @!P0 BRA `(.L_x_31) ;  /* 0x0000000000048947 */ /* 0x000fea0003800000 */
[----:B------:R-:W-:Y:S01]  /*6810*/  BPT.TRAP 0x1 ;  /* 0x000000040000795c */ /* 0x000fe20000300000 */
.L_x_31:
[----:B-1----:R-:W-:Y:S05]  /*6820*/  @P1 BRA `(.L_x_32) ;  /* 0x0000000000081947 */ /* 0x002fea0003800000 */
[----:B------:R-:W1:Y:S02]  /*6830*/  SYNCS.PHASECHK.TRANS64.TRYWAIT P1, [UR5+0x28850], R2 ;  /* 0x02885002ff0075a7 */ /* 0x000e640008020145 */
[----:B-1----:R-:W-:Y:S05]  /*6840*/  @!P1 BRA `(.L_x_33) ;  /* 0x0000005c00a89947 */ /* 0x002fea0003800000 */
.L_x_32:
[----:B------:R-:W-:Y:S01]  /*6850*/  UIADD3 UR36, UR36, 0x400, URZ ;  /* 0x0000040024247890 */ /* 0x000fe2000fffe03f */
[----:B------:R-:W-:Y:S01]  /*6860*/  R2UR UR6, R0 ;  /* 0x00000000000672ca */ /* 0x000fe200000e0000 */
[----:B------:R-:W-:Y:S01]  /*6870*/  WARPGROUP.ARRIVE ;  /* 0x00000000000079c5 */ /* 0x000fe20000000000 */
[----:B------:R-:W-:Y:S01]  /*6880*/  UMOV UR11, 0x40000040 ;  /* 0x40000040000b7882 */ /* 0x000fe20000000000 */
[----:B------:R-:W-:Y:S01]  /*6890*/  USHF.R.U32.HI UR36, URZ, 0x4, UR36 ;  /* 0x000000043f247899 */ /* 0x000fe20008011624 */
[----:B-1----:R-:W1:Y:S01]  /*68a0*/  SHFL.BFLY PT, R3, R6, 0x2, 0x1f ;  /* 0x0c401f0006037f89 */ /* 0x002e6200000e0000 */
[----:B------:R-:W-:Y:S02]  /*68b0*/  IMAD.MOV.U32 R69, RZ, RZ, RZ ;  /* 0x000000ffff457224 */ /* 0x000fe400078e00ff */
[----:B------:R-:W-:Y:S01]  /*68c0*/  ULOP3.LUT UR36, UR36, 0x3fff, URZ, 0xc0, !UPT ;  /* 0x00003fff24247892 */ /* 0x000fe2000f8ec03f */
[----:B------:R-:W2:Y:S01]  /*68d0*/  SHFL.BFLY PT, R5, R8, 0x2, 0x1f ;  /* 0x0c401f0008057f89 */ /* 0x000ea200000e0000 */
[----:B------:R-:W-:-:S02]  /*68e0*/  IMAD.MOV.U32 R16, RZ, RZ, RZ ;  /* 0x000000ffff107224 */ /* 0x000fc400078e00ff */
[----:B------:R-:W-:-:S04]  /*68f0*/  ULOP3.LUT UR4, UR36, 0x4000000, URZ, 0xfc, !UPT ;  /* 0x0400000024047892 */ /* 0x000fc8000f8efc3f */
[----:B------:R-:W-:-:S04]  /*6900*/  ULEA UR4, UR6, UR4, 0xb ;  /* 0x0000000406047291 */ /* 0x000fc8000f8e583f */
[----:B------:R-:W-:-:S03]  /*6910*/  UIADD3 UR6, UR4, 0x80, URZ ;  /* 0x0000008004067890 */ /* 0x000fc6000fffe03f */
[----:B------:R-:W-:Y:S02]  /*6920*/  UMOV UR10, UR4 ;  /* 0x00000004000a7c82 */ /* 0x000fe40008000000 */
[----:B------:R-:W-:Y:S01]  /*6930*/  HGMMA.64x128x16.F32.BF16 R88, R152, gdesc[UR8].tnspB, R88, gsb0 ;  /* 0x41e0000898587df0 */ /* 0x000fe20008001858 */
[----:B------:R-:W-:Y:S01]  /*6940*/  UMOV UR11, 0x40000040 ;  /* 0x40000040000b7882 */ /* 0x000fe20000000000 */
[----:B------:R-:W-:Y:S01]  /*6950*/  UMOV UR10, UR6 ;  /* 0x00000006000a7c82 */ /* 0x000fe20008000000 */
[----:B------:R-:W-:Y:S01]  /*6960*/  UIADD3 UR6, UR4, 0x100, URZ ;  /* 0x0000010004067890 */ /* 0x000fe2000fffe03f */
[----:B-1----:R-:W-:Y:S01]  /*6970*/  FADD.FTZ R3, R3, R6 ;  /* 0x0000000603037221 */ /* 0x002fe20000010000 */
[----:B--2---:R-:W-:-:S04]  /*6980*/  FADD.FTZ R5, R5, R8 ;  /* 0x0000000805057221 */ /* 0x004fc80000010000 */
[----:B------:R-:W1:Y:S04]  /*6990*/  SHFL.BFLY PT, R0, R3, 0x1, 0x1f ;  /* 0x0c201f0003007f89 */ /* 0x000e6800000e0000 */
[----:B0-----:R-:W0:Y:S01]  /*69a0*/  SHFL.BFLY PT, R2, R5, 0x1, 0x1f ;  /* 0x0c201f0005027f89 */ /* 0x001e2200000e0000 */
[----:B-1----:R-:W-:Y:S01]  /*69b0*/  FADD.FTZ R11, R3, R0 ;  /* 0x00000000030b7221 */ /* 0x002fe20000010000 */
[----:B------:R-:W-:Y:S01]  /*69c0*/  MOV R3, 0xff800000 ;  /* 0xff80000000037802 */ /* 0x000fe20000000f00 */
[----:B------:R-:W-:Y:S02]  /*69d0*/  IMAD.MOV.U32 R0, RZ, RZ, -0x800000 ;  /* 0xff800000ff007424 */ /* 0x000fe400078e00ff */
[----:B0-----:R-:W-:Y:S01]  /*69e0*/  FADD.FTZ R13, R5, R2 ;  /* 0x00000002050d7221 */ /* 0x001fe20000010000 */
[----:B------:R-:W-:-:S04]  /*69f0*/  FSETP.NE.FTZ.AND P1, PT, R11, RZ, PT ;  /* 0x000000ff0b00720b */ /* 0x000fc80003f35000 */
[----:B------:R-:W-:-:S09]  /*6a00*/  FSETP.NE.FTZ.AND P2, PT, R13, RZ, PT ;  /* 0x000000ff0d00720b */ /* 0x000fd20003f55000 */
[----:B------:R-:W0:Y:S01]  /*6a10*/  @P1 MUFU.LG2 R2, R11 ;  /* 0x0000000b00021308 */ /* 0x000e220000000c00 */
[----:B------:R-:W-:-:S03]  /*6a20*/  @P1 FMUL.FTZ R5, R9, 0.69314718246459960938 ;  /* 0x3f31721809051820 */ /* 0x000fc60000410000 */
[----:B------:R-:W-:-:S04]  /*6a30*/  @P2 FMUL.FTZ R6, R9, 0.69314718246459960938 ;  /* 0x3f31721809062820 */ /* 0x000fc80000410000 */
[----:B------:R-:W1:Y:S08]  /*6a40*/  @P2 MUFU.LG2 R4, R13 ;  /* 0x0000000d00042308 */ /* 0x000e700000000c00 */
[----:B------:R2:W3:Y:S01]  /*6a50*/  @P1 MUFU.RCP R69, R11 ;  /* 0x0000000b00451308 */ /* 0x0004e20000001000 */
[----:B0-----:R-:W-:-:S04]  /*6a60*/  @P1 FMUL.FTZ R2, R2, 0.69314718246459960938 ;  /* 0x3f31721802021820 */ /* 0x001fc80000410000 */
[----:B------:R-:W-:-:S03]  /*6a70*/  @P1 FFMA.FTZ R3, R5, R12, R2 ;  /* 0x0000000c05031223 */ /* 0x000fc60000010002 */
[----:B------:R2:W0:Y:S01]  /*6a80*/  @P2 MUFU.RCP R16, R13 ;  /* 0x0000000d00102308 */ /* 0x0004220000001000 */
[----:B-1----:R-:W-:-:S04]  /*6a90*/  @P2 FMUL.FTZ R7, R4, 0.69314718246459960938 ;  /* 0x3f31721804072820 */ /* 0x002fc80000410000 */
[----:B------:R-:W-:Y:S01]  /*6aa0*/  @P2 FFMA.FTZ R0, R6, R10, R7 ;  /* 0x0000000a06002223 */ /* 0x000fe20000010007 */
[----:B------:R-:W-:Y:S02]  /*6ab0*/  WARPGROUP.DEPBAR.LE gsb0, 0x0 ;  /* 0x00008000000079c5 */ /* 0x000fe40000010000 */
[----:B------:R-:W-:-:S06]  /*6ac0*/  WARPGROUP.ARRIVE ;  /* 0x00000000000079c5 */ /* 0x000fcc0000000000 */
[----:B------:R-:W-:Y:S01]  /*6ad0*/  HGMMA.64x128x16.F32.BF16 R88, R156, gdesc[UR8].tnspB, R88, gsb0 ;  /* 0x41e000089c587df0 */ /* 0x000fe20008001858 */
[----:B------:R-:W-:Y:S01]  /*6ae0*/  UMOV UR10, UR6 ;  /* 0x00000006000a7c82 */ /* 0x000fe20008000000 */
[----:B------:R-:W-:Y:S01]  /*6af0*/  UMOV UR11, 0x40000040 ;  /* 0x40000040000b7882 */ /* 0x000fe20000000000 */
[----:B------:R-:W-:Y:S01]  /*6b00*/  UIADD3 UR6, UR4, 0x180, URZ ;  /* 0x0000018004067890 */ /* 0x000fe2000fffe03f */
        /* <DEDUP_REMOVED lines=17> */
[----:B------:R-:W-:Y:S02]  /*6c20*/  UIADD3 UR6, UR4, 0x300, URZ ;  /* 0x0000030004067890 */ /* 0x000fe4000fffe03f */
        /* <DEDUP_REMOVED lines=8> */
[----:B------:R-:W-:Y:S01]  /*6cb0*/  HGMMA.64x128x16.F32.BF16 R88, R176, gdesc[UR8].tnspB, R88, gsb0 ;  /* 0x41e00008b0587df0 */ /* 0x000fe20008001858 */
[----:B------:R-:W-:Y:S01]  /*6cc0*/  UMOV UR10, UR4 ;  /* 0x00000004000a7c82 */ /* 0x000fe20008000000 */
[----:B------:R-:W-:Y:S01]  /*6cd0*/  UMOV UR11, 0x40000040 ;  /* 0x40000040000b7882 */ /* 0x000fe20000000000 */
[----:B------:R-:W-:Y:S02]  /*6ce0*/  WARPGROUP.DEPBAR.LE gsb0, 0x0 ;  /* 0x00008000000079c5 */ /* 0x000fe40000010000 */
[----:B------:R-:W-:-:S07]  /*6cf0*/  WARPGROUP.ARRIVE ;  /* 0x00000000000079c5 */ /* 0x000fce0000000000 */
[----:B------:R-:W-:Y:S03]  /*6d00*/  HGMMA.64x128x16.F32.BF16 R88, R180, gdesc[UR8].tnspB, R88, gsb0 ;  /* 0x41e00008b4587df0 */ /* 0x000fe60008001858 */
[----:B------:R-:W-:Y:S02]  /*6d10*/  WARPGROUP.DEPBAR.LE gsb0, 0x0 ;  /* 0x00008000000079c5 */ /* 0x000fe40000010000 */
[----:B0-23--:R-:W-:Y:S05]  /*6d20*/  @!P0 BRA `(.L_x_34) ;  /* 0x0000000000048947 */ /* 0x00dfea0003800000 */
[----:B------:R-:W-:Y:S01]  /*6d30*/  BPT.TRAP 0x1 ;  /* 0x000000040000795c */ /* 0x000fe20000300000 */
.L_x_34:
[----:B------:R-:W-:Y:S01]  /*6d40*/  UIADD3 UR4, UR5, 0x28860, URZ ;  /* 0x0002886005047890 */ /* 0x000fe2000fffe03f */
[-C--:B------:R-:W-:Y:S01]  /*6d50*/  FMUL.FTZ R50, R88, R69.reuse ;  /* 0x0000004558327220 */ /* 0x080fe20000410000 */
[-C--:B------:R-:W-:Y:S01]  /*6d60*/  FMUL.FTZ R51, R89, R69.reuse ;  /* 0x0000004559337220 */ /* 0x080fe20000410000 */
[-C--:B------:R-:W-:Y:S01]  /*6d70*/  FMUL.FTZ R54, R92, R69.reuse ;  /* 0x000000455c367220 */ /* 0x080fe20000410000 */
[----:B------:R-:W-:Y:S01]  /*6d80*/  UPRMT UR4, UR7, 0x654, UR4 ;  /* 0x0000065407047896 */ /* 0x000fe20008000004 */
        /* <DEDUP_REMOVED lines=8> */
[----:B------:R-:W-:Y:S01]  /*6e10*/  SYNCS.ARRIVE.TRANS64.RED.A1T0 RZ, [UR4], RZ ;  /* 0x000000ffffff79a7 */ /* 0x000fe20008100404 */
        /* <DEDUP_REMOVED lines=21> */
[----:B------:R-:W-:Y:S01]  /*6f70*/  PLOP3.LUT P0, PT, PT, PT, PT, 0x8, 0x0 ;  /* 0x000000000000781c */ /* 0x000fe20003f0e170 */
        /* <DEDUP_REMOVED lines=31> */
[----:B------:R-:W-:-:S07]  /*7170*/  FMUL.FTZ R151, R151, R16 ;  /* 0x0000001097977220 */ /* 0x000fce0000410000 */
.L_x_10:
[----:B------:R-:W-:Y:S05]  /*7180*/  @P0 BRA `(.L_x_35) ;  /* 0x00000014004c0947 */ /* 0x000fea0003800000 */
[----:B------:R-:W0:Y:S01]  /*7190*/  S2R R2, SR_TID.X ;  /* 0x0000000000027919 */ /* 0x000e220000002100 */
[----:B------:R-:W1:Y:S01]  /*71a0*/  LDC R78, c[0x0][0xbe8] ;  /* 0x0002fa00ff4e7b82 */ /* 0x000e620000000800 */
[----:B------:R-:W-:Y:S02]  /*71b0*/  USHF.R.S32.HI UR7, URZ, 0x1f, UR37 ;  /* 0x0000001f3f077899 */ /* 0x000fe40008011425 */
[----:B------:R-:W-:Y:S01]  /*71c0*/  IADD3 R76, RZ, -UR37, RZ ;  /* 0x80000025ff4c7c10 */ /* 0x000fe2000fffe0ff */
[----:B------:R-:W2:Y:S01]  /*71d0*/  S2R R72, SR_CTAID.X ;  /* 0x0000000000487919 */ /* 0x000ea20000002500 */
[----:B------:R-:W-:Y:S01]  /*71e0*/  ULDC.64 UR8, c[0x0][0xbd0] ;  /* 0x0002f40000087ab9 */ /* 0x000fe20000000a00 */
[----:B------:R-:W-:Y:S01]  /*71f0*/  BSSY B0, `(.L_x_36) ;  /* 0x00000e8000007945 */ /* 0x000fe20003800000 */
[----:B------:R-:W-:Y:S01]  /*7200*/  UIMAD UR6, UR7, UR8, URZ ;  /* 0x00000008070672a4 */ /* 0x000fe2000f8e023f */
[----:B------:R-:W3:Y:S01]  /*7210*/  S2UR UR12, SR_CTAID.Z ;  /* 0x00000000000c79c3 */ /* 0x000ee20000002700 */
[----:B------:R-:W-:-:S02]  /*7220*/  UIMAD.WIDE.U32 UR4, UR37, UR8, URZ ;  /* 0x00000008250472a5 */ /* 0x000fc4000f8e003f */
[----:B------:R-:W-:-:S03]  /*7230*/  UIMAD UR6, UR37, UR9, UR6 ;  /* 0x00000009250672a4 */ /* 0x000fc6000f8e0206 */
[----:B------:R-:W-:Y:S01]  /*7240*/  ULDC.64 UR8, c[0x0][0xb38] ;  /* 0x0002ce0000087ab9 */ /* 0x000fe20000000a00 */
[----:B------:R-:W-:Y:S01]  /*7250*/  UIADD3 UR6, UR5, UR6, URZ ;  /* 0x0000000605067290 */ /* 0x000fe2000fffe03f */
[----:B------:R-:W4:Y:S01]  /*7260*/  LDC.64 R74, c[0x0][0xbd8] ;  /* 0x0002f600ff4a7b82 */ /* 0x000f220000000a00 */
[----:B------:R-:W-:-:S07]  /*7270*/  UIMAD UR7, UR7, UR8, URZ ;  /* 0x00000008070772a4 */ /* 0x000fce000f8e023f */
[----:B------:R-:W-:Y:S01]  /*7280*/  BAR.SYNC.DEFER_BLOCKING 0x1, 0x100 ;  /* 0x0044000000007b1d */ /* 0x000fe20000010000 */
[----:B-1----:R-:W-:-:S07]  /*7290*/  ISETP.NE.AND P0, PT, R78, 0x1, PT ;  /* 0x000000014e00780c */ /* 0x002fce0003f05270 */
[----:B------:R-:W1:Y:S01]  /*72a0*/  S2UR UR11, SR_CTAID.Y ;  /* 0x00000000000b79c3 */ /* 0x000e620000002600 */
[----:B0-----:R-:W-:Y:S01]  /*72b0*/  VIADD R19, R2, 0xffffff80 ;  /* 0xffffff8002137836 */ /* 0x001fe20000000000 */
[----:B---3--:R-:W-:-:S06]  /*72c0*/  USHF.R.S32.HI UR10, URZ, 0x1f, UR12 ;  /* 0x0000001f3f0a7899 */ /* 0x008fcc000801140c */
[----:B------:R-:W1:Y:S01]  /*72d0*/  LDC R79, c[0x0][0xc50] ;  /* 0x00031400ff4f7b82 */ /* 0x000e620000000800 */
[----:B------:R-:W-:-:S04]  /*72e0*/  SHF.R.S32.HI R18, RZ, 0x1f, R19 ;  /* 0x0000001fff127819 */ /* 0x000fc80000011413 */
[----:B------:R-:W-:-:S03]  /*72f0*/  LEA.HI R2, R18, R19, RZ, 0x7 ;  /* 0x0000001312027211 */ /* 0x000fc600078f38ff */
[----:B------:R-:W0:Y:S01]  /*7300*/  @P0 LDC R70, c[0x0][0xbec] ;  /* 0x0002fb00ff460b82 */ /* 0x000e220000000800 */
[----:B------:R-:W-:Y:S02]  /*7310*/  LEA.HI R18, R18, R19, RZ, 0x2 ;  /* 0x0000001312127211 */ /* 0x000fe400078f10ff */
[----:B------:R-:W-:Y:S02]  /*7320*/  LOP3.LUT R16, R2, 0xffffff80, RZ, 0xc0, !PT ;  /* 0xffffff8002107812 */ /* 0x000fe400078ec0ff */
[----:B------:R-:W-:Y:S02]  /*7330*/  LOP3.LUT R18, R18, 0xfffffffc, RZ, 0xc0, !PT ;  /* 0xfffffffc12127812 */ /* 0x000fe400078ec0ff */
[C---:B------:R-:W-:Y:S01]  /*7340*/  IADD3 R82, R19.reuse, -R16, RZ ;  /* 0x8000001013527210 */ /* 0x040fe20007ffe0ff */
[----:B------:R-:W3:Y:S01]  /*7350*/  LDC.64 R80, c[0x0][0xb40] ;  /* 0x0002d000ff507b82 */ /* 0x000ee20000000a00 */
[----:B------:R-:W-:Y:S01]  /*7360*/  SHF.R.S32.HI R71, RZ, 0x7, R2 ;  /* 0x00000007ff477819 */ /* 0x000fe20000011402 */
[----:B------:R-:W-:Y:S01]  /*7370*/  IMAD.IADD R18, R19, 0x1, -R18 ;  /* 0x0000000113127824 */ /* 0x000fe200078e0a12 */
[----:B------:R-:W-:-:S02]  /*7380*/  SHF.R.S32.HI R73, RZ, 0x1f, R82 ;  /* 0x0000001fff497819 */ /* 0x000fc40000011452 */
[----:B------:R-:W-:Y:S02]  /*7390*/  LEA.HI R2, R2, R71, RZ, 0x1 ;  /* 0x0000004702027211 */ /* 0x000fe400078f08ff */
[----:B------:R-:W-:Y:S01]  /*73a0*/  LEA.HI R84, R73, R82, RZ, 0x2 ;  /* 0x0000005249547211 */ /* 0x000fe200078f10ff */
[----:B------:R-:W5:Y:S01]  /*73b0*/  @P0 LDC R86, c[0x0][0xbec] ;  /* 0x0002fb00ff560b82 */ /* 0x000f620000000800 */
[----:B------:R-:W-:Y:S01]  /*73c0*/  LEA.HI R19, R18, R18, RZ, 0x1 ;  /* 0x0000001212137211 */ /* 0x000fe200078f08ff */
[----:B-1----:R-:W-:Y:S01]  /*73d0*/  IMAD R83, R79, R76, UR11 ;  /* 0x0000000b4f537e24 */ /* 0x002fe2000f8e024c */
[--C-:B------:R-:W-:Y:S02]  /*73e0*/  SHF.R.S32.HI R16, RZ, 0x2, R84.reuse ;  /* 0x00000002ff107819 */ /* 0x100fe40000011454 */
[----:B------:R-:W-:Y:S02]  /*73f0*/  SHF.R.S32.HI R17, RZ, 0x1f, R84 ;  /* 0x0000001fff117819 */ /* 0x000fe40000011454 */
[----:B------:R-:W-:Y:S01]  /*7400*/  LOP3.LUT R2, R2, 0x3fffffe, RZ, 0xc0, !PT ;  /* 0x03fffffe02027812 */ /* 0x000fe200078ec0ff */
[----:B------:R-:W1:Y:S01]  /*7410*/  @P0 LDC R77, c[0x0][0xbf0] ;  /* 0x0002fc00ff4d0b82 */ /* 0x000e620000000800 */
[----:B------:R-:W-:-:S02]  /*7420*/  LEA.HI R17, R17, R16, RZ, 0x3 ;  /* 0x0000001011117211 */ /* 0x000fc400078f18ff */
[----:B------:R-:W-:Y:S01]  /*7430*/  LOP3.LUT R19, R19, 0x1ffffffe, RZ, 0xc0, !PT ;  /* 0x1ffffffe13137812 */ /* 0x000fe200078ec0ff */
[----:B------:R-:W-:Y:S01]  /*7440*/  IMAD.IADD R2, R71, 0x1, -R2 ;  /* 0x0000000147027824 */ /* 0x000fe200078e0a02 */
[----:B------:R-:W-:Y:S02]  /*7450*/  LOP3.LUT R17, R17, 0xfffffff8, RZ, 0xc0, !PT ;  /* 0xfffffff811117812 */ /* 0x000fe400078ec0ff */
[----:B------:R-:W-:Y:S01]  /*7460*/  SHF.R.S32.HI R76, RZ, 0x1f, R83 ;  /* 0x0000001fff4c7819 */ /* 0x000fe20000011453 */
[----:B------:R-:W-:Y:S01]  /*7470*/  IMAD.IADD R71, R18, 0x1, -R19 ;  /* 0x0000000112477824 */ /* 0x000fe200078e0a13 */
[----:B------:R-:W-:Y:S01]  /*7480*/  IADD3 R17, R16, -R17, RZ ;  /* 0x8000001110117210 */ /* 0x000fe20007ffe0ff */
[----:B------:R-:W1:Y:S01]  /*7490*/  @P0 LDC R85, c[0x0][0xbf0] ;  /* 0x0002fc00ff550b82 */ /* 0x000e620000000800 */
[----:B------:R-:W-:Y:S01]  /*74a0*/  LEA.HI R16, R73, R82, RZ, 0x5 ;  /* 0x0000005249107211 */ /* 0x000fe200078f28ff */
[----:B----4-:R-:W-:-:S03]  /*74b0*/  IMAD R18, R74, UR10, RZ ;  /* 0x0000000a4a127c24 */ /* 0x010fc6000f8e02ff */
[----:B------:R-:W-:Y:S01]  /*74c0*/  SHF.R.S32.HI R16, RZ, 0x5, R16 ;  /* 0x00000005ff107819 */ /* 0x000fe20000011410 */
[----:B------:R-:W-:-:S04]  /*74d0*/  IMAD R75, R75, UR12, R18 ;  /* 0x0000000c4b4b7c24 */ /* 0x000fc8000f8e0212 */
[----:B------:R-:W-:Y:S01]  /*74e0*/  IMAD R19, R16, 0x10, R17 ;  /* 0x0000001010137824 */ /* 0x000fe200078e0211 */
[----:B------:R-:W-:Y:S01]  /*74f0*/  MOV R16, UR4 ;  /* 0x0000000400107c02 */ /* 0x000fe20008000f00 */
[----:B------:R-:W-:Y:S01]  /*7500*/  IMAD.U32 R17, RZ, RZ, UR5 ;  /* 0x00000005ff117e24 */ /* 0x000fe2000f8e00ff */
[----:B------:R-:W-:Y:S01]  /*7510*/  UIMAD.WIDE.U32 UR4, UR37, UR8, URZ ;  /* 0x00000008250472a5 */ /* 0x000fe2000f8e003f */
[----:B------:R-:W-:Y:S01]  /*7520*/  IMAD.U32 R17, RZ, RZ, UR6 ;  /* 0x00000006ff117e24 */ /* 0x000fe2000f8e00ff */
[----:B------:R-:W-:Y:S01]  /*7530*/  LEA R2, R2, R19, 0x6 ;  /* 0x0000001302027211 */ /* 0x000fe200078e30ff */
[----:B------:R-:W-:Y:S01]  /*7540*/  UIMAD UR6, UR37, UR9, UR7 ;  /* 0x00000009250672a4 */ /* 0x000fe2000f8e0207 */
[----:B------:R-:W-:Y:S02]  /*7550*/  IMAD.WIDE.U32 R16, R74, UR12, R16 ;  /* 0x0000000c4a107c25 */ /* 0x000fe4000f8e0010 */
[----:B------:R-:W-:Y:S01]  /*7560*/  MOV R18, UR4 ;  /* 0x0000000400127c02 */ /* 0x000fe20008000f00 */
[----:B------:R-:W-:Y:S01]  /*7570*/  UIADD3 UR6, UR5, UR6, URZ ;  /* 0x0000000605067290 */ /* 0x000fe2000fffe03f */
[----:B------:R-:W-:Y:S01]  /*7580*/  IMAD R71, R71, 0x8, R2 ;  /* 0x0000000847477824 */ /* 0x000fe200078e0202 */
[----:B------:R-:W-:Y:S01]  /*7590*/  ULDC.64 UR8, c[0x0][0xb28] ;  /* 0x0002ca0000087ab9 */ /* 0x000fe20000000a00 */
[----:B------:R-:W-:Y:S01]  /*75a0*/  IMAD.U32 R19, RZ, RZ, UR5 ;  /* 0x00000005ff137e24 */ /* 0x000fe2000f8e00ff */
[----:B------:R-:W-:Y:S01]  /*75b0*/  ULDC.64 UR4, c[0x0][0xbe0] ;  /* 0x0002f80000047ab9 */ /* 0x000fe20000000a00 */
[----:B--2---:R-:W-:-:S02]  /*75c0*/  IMAD R71, R72, 0x80, R71 ;  /* 0x0000008048477824 */ /* 0x004fc400078e0247 */
[----:B------:R-:W-:Y:S01]  /*75d0*/  IMAD.U32 R19, RZ, RZ, UR6 ;  /* 0x00000006ff137e24 */ /* 0x000fe2000f8e00ff */
[----:B------:R-:W-:Y:S01]  /*75e0*/  ULDC.64 UR6, c[0x0][0xb48] ;  /* 0x0002d20000067ab9 */ /* 0x000fe20000000a00 */
[----:B0-----:R-:W-:-:S04]  /*75f0*/  @P0 IMAD.HI.U32 R70, R71, R70, RZ ;  /* 0x0000004647460227 */ /* 0x001fc800078e00ff */
[----:B------:R-:W-:Y:S01]  /*7600*/  IMAD.IADD R17, R17, 0x1, R75 ;  /* 0x0000000111117824 */ /* 0x000fe200078e024b */
[----:B------:R-:W-:Y:S01]  /*7610*/  MOV R75, R71 ;  /* 0x00000047004b7202 */ /* 0x000fe20000000f00 */
[----:B---3--:R-:W-:Y:S02]  /*7620*/  IMAD R74, R80, UR10, RZ ;  /* 0x0000000a504a7c24 */ /* 0x008fe4000f8e02ff */
[----:B-----5:R-:W-:-:S04]  /*7630*/  @P0 IMAD.HI.U32 R86, R71, R86, RZ ;  /* 0x0000005647560227 */ /* 0x020fc800078e00ff */
[----:B------:R-:W-:Y:S01]  /*7640*/  IMAD.MOV.U32 R73, RZ, RZ, R71 ;  /* 0x000000ffff497224 */ /* 0x000fe200078e0047 */
[----:B-1----:R-:W-:Y:S01]  /*7650*/  @P0 SHF.R.U32.HI R73, RZ, R77, R70 ;  /* 0x0000004dff490219 */ /* 0x002fe20000011646 */
[----:B------:R-:W-:Y:S01]  /*7660*/  IMAD R77, R81, UR12, R74 ;  /* 0x0000000c514d7c24 */ /* 0x000fe2000f8e024a */
[----:B------:R-:W-:Y:S01]  /*7670*/  @P0 SHF.R.U32.HI R75, RZ, R85, R86 ;  /* 0x00000055ff4b0219 */ /* 0x000fe20000011656 */
[----:B------:R-:W-:-:S04]  /*7680*/  IMAD.WIDE.U32 R18, R80, UR12, R18 ;  /* 0x0000000c50127c25 */ /* 0x000fc8000f8e0012 */
[----:B------:R-:W-:Y:S02]  /*7690*/  IMAD R70, R76, UR4, RZ ;  /* 0x000000044c467c24 */ /* 0x000fe4000f8e02ff */
[----:B------:R-:W-:-:S04]  /*76a0*/  IMAD.WIDE.U32 R16, R83, UR4, R16 ;  /* 0x0000000453107c25 */ /* 0x000fc8000f8e0010 */
[----:B------:R-:W-:Y:S01]  /*76b0*/  IMAD.IADD R19, R19, 0x1, R77 ;  /* 0x0000000113137824 */ /* 0x000fe200078e024d */
[----:B------:R-:W-:Y:S01]  /*76c0*/  SHF.R.S32.HI R77, RZ, 0x1f, R73 ;  /* 0x0000001fff4d7819 */ /* 0x000fe20000011449 */
[----:B------:R-:W-:Y:S01]  /*76d0*/  IMAD R76, R76, UR6, RZ ;  /* 0x000000064c4c7c24 */ /* 0x000fe2000f8e02ff */
[----:B------:R-:W-:Y:S01]  /*76e0*/  IADD3 R16, P0, R73, R16, RZ ;  /* 0x0000001049107210 */ /* 0x000fe20007f1e0ff */
[C---:B------:R-:W-:Y:S01]  /*76f0*/  IMAD R74, R83.reuse, UR5, R70 ;  /* 0x00000005534a7c24 */ /* 0x040fe2000f8e0246 */
[----:B------:R-:W-:Y:S01]  /*7700*/  SHF.R.S32.HI R70, RZ, 0x1f, R75 ;  /* 0x0000001fff467819 */ /* 0x000fe2000001144b */
[----:B------:R-:W-:Y:S01]  /*7710*/  IMAD.MOV R73, RZ, RZ, -R73 ;  /* 0x000000ffff497224 */ /* 0x000fe200078e0a49 */
[----:B------:R-:W-:Y:S01]  /*7720*/  ULDC.64 UR4, c[0x0][0xb30] ;  /* 0x0002cc0000047ab9 */ /* 0x000fe20000000a00 */
[----:B------:R-:W-:Y:S01]  /*7730*/  IMAD R79, R83, UR7, R76 ;  /* 0x00000007534f7c24 */ /* 0x000fe2000f8e024c */
[----:B------:R-:W-:Y:S01]  /*7740*/  IADD3 R76, -R75, RZ, RZ ;  /* 0x000000ff4b4c7210 */ /* 0x000fe20007ffe1ff */
[----:B------:R-:W-:Y:S01]  /*7750*/  IMAD R70, R70, UR4, RZ ;  /* 0x0000000446467c24 */ /* 0x000fe2000f8e02ff */
[----:B------:R-:W-:Y:S01]  /*7760*/  IADD3.X R17, R77, R17, R74, P0, !PT ;  /* 0x000000114d117210 */ /* 0x000fe200007fe44a */
[----:B------:R-:W-:-:S02]  /*7770*/  IMAD R73, R78, R73, R71 ;  /* 0x000000494e497224 */ /* 0x000fc400078e0247 */
[----:B------:R-:W-:Y:S01]  /*7780*/  IMAD.WIDE.U32 R18, R83, UR6, R18 ;  /* 0x0000000653127c25 */ /* 0x000fe2000f8e0012 */
[----:B------:R-:W-:-:S03]  /*7790*/  ULDC.64 UR6, c[0x0][0xbc8] ;  /* 0x0002f20000067ab9 */ /* 0x000fc60000000a00 */
[----:B------:R-:W-:Y:S02]  /*77a0*/  IMAD R71, R78, R76, R71 ;  /* 0x0000004c4e477224 */ /* 0x000fe400078e0247 */
[----:B------:R-:W-:Y:S01]  /*77b0*/  IMAD R77, R75, UR5, R70 ;  /* 0x000000054b4d7c24 */ /* 0x000fe2000f8e0246 */
[----:B------:R-:W-:Y:S01]  /*77c0*/  SHF.R.S32.HI R70, RZ, 0x1f, R73 ;  /* 0x0000001fff467819 */ /* 0x000fe20000011449 */
[----:B------:R-:W-:Y:S01]  /*77d0*/  IMAD.IADD R19, R19, 0x1, R79 ;  /* 0x0000000113137824 */ /* 0x000fe200078e024f */
[----:B------:R-:W-:Y:S01]  /*77e0*/  SHF.R.S32.HI R74, RZ, 0x1f, R71 ;  /* 0x0000001fff4a7819 */ /* 0x000fe20000011447 */
[----:B------:R-:W0:Y:S01]  /*77f0*/  S2UR UR5, SR_CgaCtaId ;  /* 0x00000000000579c3 */ /* 0x000e220000008800 */
[----:B------:R-:W-:-:S04]  /*7800*/  IMAD.WIDE.U32 R16, R73, UR6, R16 ;  /* 0x0000000649107c25 */ /* 0x000fc8000f8e0010 */
[----:B------:R-:W-:Y:S01]  /*7810*/  IMAD.WIDE.U32 R18, R75, UR4, R18 ;  /* 0x000000044b127c25 */ /* 0x000fe2000f8e0012 */
[----:B------:R-:W-:-:S03]  /*7820*/  UMOV UR4, 0x400 ;  /* 0x0000040000047882 */ /* 0x000fc60000000000 */
[----:B------:R-:W-:Y:S02]  /*7830*/  IMAD R70, R70, UR6, RZ ;  /* 0x0000000646467c24 */ /* 0x000fe4000f8e02ff */
[----:B------:R-:W-:Y:S02]  /*7840*/  IMAD.IADD R19, R19, 0x1, R77 ;  /* 0x0000000113137824 */ /* 0x000fe400078e024d */
[----:B------:R-:W-:Y:S02]  /*7850*/  IMAD R74, R74, UR8, RZ ;  /* 0x000000084a4a7c24 */ /* 0x000fe4000f8e02ff */
[----:B------:R-:W-:Y:S01]  /*7860*/  IMAD R75, R73, UR7, R70 ;  /* 0x00000007494b7c24 */ /* 0x000fe2000f8e0246 */
[----:B------:R-:W-:Y:S01]  /*7870*/  ULDC.64 UR6, c[0x0][0xba8] ;  /* 0x0002ea0000067ab9 */ /* 0x000fe20000000a00 */
[C---:B------:R-:W-:Y:S01]  /*7880*/  IMAD R73, R71.reuse, UR9, R74 ;  /* 0x0000000947497c24 */ /* 0x040fe2000f8e024a */
[----:B------:R-:W-:Y:S01]  /*7890*/  LEA R74, P0, R16, UR6, 0x2 ;  /* 0x00000006104a7c11 */ /* 0x000fe2000f8010ff */
[----:B------:R-:W-:Y:S01]  /*78a0*/  IMAD.WIDE.U32 R18, R71, UR8, R18 ;  /* 0x0000000847127c25 */ /* 0x000fe2000f8e0012 */
[----:B------:R-:W-:Y:S01]  /*78b0*/  IADD3 R71, R17, R75, RZ ;  /* 0x0000004b11477210 */ /* 0x000fe20007ffe0ff */
[----:B------:R-:W-:Y:S01]  /*78c0*/  ULDC.64 UR8, c[0x0][0xb00] ;  /* 0x0002c00000087ab9 */ /* 0x000fe20000000a00 */
[----:B------:R-:W-:Y:S01]  /*78d0*/  ULDC UR6, c[0x0][0xa88] ;  /* 0x0002a20000067ab9 */ /* 0x000fe20000000800 */
[----:B------:R-:W-:Y:S01]  /*78e0*/  IMAD.IADD R17, R19, 0x1, R73 ;  /* 0x0000000113117824 */ /* 0x000fe200078e0249 */
[----:B------:R-:W-:Y:S01]  /*78f0*/  LEA R79, P1, R18, UR8, 0x2 ;  /* 0x00000008124f7c11 */ /* 0x000fe2000f8210ff */
[----:B------:R-:W-:Y:S01]  /*7900*/  IMAD R2, R72, 0x80, R2 ;  /* 0x0000008048027824 */ /* 0x000fe200078e0202 */
[----:B------:R-:W-:Y:S01]  /*7910*/  LEA.HI.X R75, R16, UR7, R71, 0x2, P0 ;  /* 0x00000007104b7c11 */ /* 0x000fe200080f1447 */
[----:B0-----:R-:W-:Y:S01]  /*7920*/  ULEA UR4, UR5, UR4, 0x18 ;  /* 0x0000000405047291 */ /* 0x001fe2000f8ec03f */
[----:B------:R-:W-:Y:S01]  /*7930*/  LEA.HI.X R80, R18, UR9, R17, 0x2, P1 ;  /* 0x0000000912507c11 */ /* 0x000fe200088f1411 */
[----:B------:R-:W-:Y:S01]  /*7940*/  SHFL.IDX PT, R16, R74, RZ, 0x1c1f ;  /* 0x001c1fff4a107589 */ /* 0x000fe200000e0000 */
[----:B------:R-:W-:Y:S01]  /*7950*/  IMAD R73, R78, UR6, RZ ;  /* 0x000000064e497c24 */ /* 0x000fe2000f8e02ff */
[----:B------:R-:W-:Y:S01]  /*7960*/  LOP3.LUT P0, RZ, R82, 0x3, RZ, 0xc0, !PT ;  /* 0x0000000352ff7812 */ /* 0x000fe2000780c0ff */
[----:B------:R-:W-:Y:S01]  /*7970*/  UIADD3 UR4, UR4, 0x28820, URZ ;  /* 0x0002882004047890 */ /* 0x000fe2000fffe03f */
[----:B------:R-:W0:Y:S01]  /*7980*/  SHFL.IDX PT, R17, R75, RZ, 0x1c1f ;  /* 0x001c1fff4b117589 */ /* 0x000e2200000e0000 */
[----:B------:R-:W-:-:S02]  /*7990*/  IADD3 R72, R2, 0x8, RZ ;  /* 0x0000000802487810 */ /* 0x000fc40007ffe0ff */
[-C--:B------:R-:W-:Y:S01]  /*79a0*/  ISETP.GE.OR P1, PT, R2, R73.reuse, P0 ;  /* 0x000000490200720c */ /* 0x080fe20000726670 */
[----:B------:R-:W-:Y:S01]  /*79b0*/  SHFL.IDX PT, R18, R74, 0x1, 0x1c1f ;  /* 0x003c1f004a127f89 */ /* 0x000fe200000e0000 */
[-C--:B------:R-:W-:Y:S01]  /*79c0*/  ISETP.GE.OR P0, PT, R72, R73.reuse, P0 ;  /* 0x000000494800720c */ /* 0x080fe20000706670 */
[----:B------:R-:W-:Y:S01]  /*79d0*/  UPRMT UR4, URZ, 0x654, UR4 ;  /* 0x000006543f047896 */ /* 0x000fe20008000004 */
[----:B------:R-:W-:Y:S01]  /*79e0*/  ISETP.GE.AND P2, PT, R2, R73, PT ;  /* 0x000000490200720c */ /* 0x000fe20003f46270 */
[----:B------:R1:W2:Y:S04]  /*79f0*/  SHFL.IDX PT, R19, R75, 0x1, 0x1c1f ;  /* 0x003c1f004b137f89 */ /* 0x0002a800000e0000 */
[----:B------:R3:W4:Y:S03]  /*7a00*/  SHFL.IDX PT, R70, R79, RZ, 0x1c1f ;  /* 0x001c1fff4f467589 */ /* 0x00072600000e0000 */
[----:B------:R-:W-:Y:S01]  /*7a10*/  SYNCS.ARRIVE.TRANS64.RED.A1T0 RZ, [UR4], RZ ;  /* 0x000000ffffff79a7 */ /* 0x000fe20008100404 */
[----:B-1----:R-:W-:Y:S01]  /*7a20*/  LOP3.LUT R75, R84, 0x7ffffffc, RZ, 0xc0, !PT ;  /* 0x7ffffffc544b7812 */ /* 0x002fe200078ec0ff */
[----:B------:R3:W1:Y:S04]  /*7a30*/  SHFL.IDX PT, R71, R80, RZ, 0x1c1f ;  /* 0x001c1fff50477589 */ /* 0x00066800000e0000 */
[----:B------:R-:W-:Y:S01]  /*7a40*/  IMAD.IADD R75, R82, 0x1, -R75 ;  /* 0x00000001524b7824 */ /* 0x000fe200078e0a4b */
[----:B0-----:R3:W-:Y:S03]  /*7a50*/  @!P1 ST.E desc[UR38][R16.64], R3 ;  /* 0x0000000310009985 */ /* 0x0017e6000c101926 */
[----:B------:R-:W-:Y:S01]  /*7a60*/  IMAD.SHL.U32 R75, R75, 0x2, RZ ;  /* 0x000000024b4b7824 */ /* 0x000fe200078e00ff */
[----:B--2---:R3:W-:Y:S01]  /*7a70*/  @!P0 ST.E desc[UR38][R18.64], R0 ;  /* 0x0000000012008985 */ /* 0x0047e2000c101926 */
[----:B------:R-:W-:Y:S05]  /*7a80*/  @P2 BRA `(.L_x_37) ;  /* 0x0000000400782947 */ /* 0x000fea0003800000 */
[C---:B---3--:R-:W-:Y:S01]  /*7a90*/  IADD3 R0, R75.reuse, 0x8, RZ ;  /* 0x000000084b007810 */ /* 0x048fe20007ffe0ff */
[----:B------:R-:W-:Y:S01]  /*7aa0*/  ULDC UR4, c[0x0][0xac8] ;  /* 0x0002b20000047ab9 */ /* 0x000fe20000000800 */
[C---:B------:R-:W-:Y:S01]  /*7ab0*/  VIADD R18, R75.reuse, 0x10 ;  /* 0x000000104b127836 */ /* 0x040fe20000000000 */
[C---:B------:R-:W-:Y:S01]  /*7ac0*/  ISETP.GE.AND P2, PT, R75.reuse, UR4, PT ;  /* 0x000000044b007c0c */ /* 0x040fe2000bf46270 */
[C---:B------:R-:W-:Y:S01]  /*7ad0*/  VIADD R19, R75.reuse, 0x18 ;  /* 0x000000184b137836 */ /* 0x040fe20000000000 */
[----:B------:R-:W-:Y:S01]  /*7ae0*/  ISETP.GE.AND P3, PT, R0, UR4, PT ;  /* 0x0000000400007c0c */ /* 0x000fe2000bf66270 */
[C---:B------:R-:W-:Y:S01]  /*7af0*/  VIADD R74, R75.reuse, 0x28 ;  /* 0x000000284b4a7836 */ /* 0x040fe20000000000 */
[----:B------:R-:W-:Y:S01]  /*7b00*/  ISETP.GE.AND P0, PT, R18, UR4, PT ;  /* 0x0000000412007c0c */ /* 0x000fe2000bf06270 */
[----:B------:R-:W-:Y:S01]  /*7b10*/  VIADD R76, R75, 0x30 ;  /* 0x000000304b4c7836 */ /* 0x000fe20000000000 */
[----:B------:R-:W-:Y:S01]  /*7b20*/  ISETP.GE.AND P1, PT, R19, UR4, PT ;  /* 0x0000000413007c0c */ /* 0x000fe2000bf26270 */
[C---:B------:R-:W-:Y:S01]  /*7b30*/  VIADD R78, R75.reuse, 0x40 ;  /* 0x000000404b4e7836 */ /* 0x040fe20000000000 */
[----:B------:R-:W-:-:S02]  /*7b40*/  IADD3 R77, R75, 0x38, RZ ;  /* 0x000000384b4d7810 */ /* 0x000fc40007ffe0ff */
[----:B------:R-:W-:Y:S02]  /*7b50*/  ISETP.GE.AND P4, PT, R76, UR4, PT ;  /* 0x000000044c007c0c */ /* 0x000fe4000bf86270 */
[----:B------:R-:W-:Y:S01]  /*7b60*/  ISETP.GE.AND P5, PT, R77, UR4, PT ;  /* 0x000000044d007c0c */ /* 0x000fe2000bfa6270 */
[----:B-1--4-:R-:W-:Y:S01]  /*7b70*/  @!P2 IMAD.WIDE R2, R75, 0x4, R70 ;  /* 0x000000044b02a825 */ /* 0x012fe200078e0246 */
[----:B------:R-:W-:Y:S02]  /*7b80*/  ISETP.GE.AND P6, PT, R78, UR4, PT ;  /* 0x000000044e007c0c */ /* 0x000fe4000bfc6270 */
[----:B------:R-:W-:Y:S02]  /*7b90*/  @!P3 LEA.HI R0, R0, R0, RZ, 0x1 ;  /* 0x000000000000b211 */ /* 0x000fe400078f08ff */
[----:B------:R0:W-:Y:S01]  /*7ba0*/  @!P2 ST.E.64 desc[UR38][R2.64], R50 ;  /* 0x000000320200a985 */ /* 0x0001e2000c101b26 */
[----:B------:R-:W-:Y:S02]  /*7bb0*/  @!P0 LEA.HI R18, R18, R18, RZ, 0x1 ;  /* 0x0000001212128211 */ /* 0x000fe400078f08ff */
[----:B------:R-:W-:-:S02]  /*7bc0*/  @!P3 LOP3.LUT R17, R0, 0xfffffffe, RZ, 0xc0, !PT ;  /* 0xfffffffe0011b812 */ /* 0x000fc400078ec0ff */
[----:B------:R-:W-:Y:S02]  /*7bd0*/  IADD3 R0, R75, 0x20, RZ ;  /* 0x000000204b007810 */ /* 0x000fe40007ffe0ff */
[----:B------:R-:W-:Y:S01]  /*7be0*/  @!P1 LEA.HI R19, R19, R19, RZ, 0x1 ;  /* 0x0000001313139211 */ /* 0x000fe200078f08ff */
[----:B------:R-:W-:Y:S01]  /*7bf0*/  @!P3 IMAD.WIDE R16, R17, 0x4, R70 ;  /* 0x000000041110b825 */ /* 0x000fe200078e0246 */
[----:B------:R-:W-:Y:S02]  /*7c00*/  ISETP.GE.AND P2, PT, R0, UR4, PT ;  /* 0x0000000400007c0c */ /* 0x000fe4000bf46270 */
[----:B------:R-:W-:Y:S02]  /*7c10*/  @!P4 LEA.HI R76, R76, R76, RZ, 0x1 ;  /* 0x0000004c4c4cc211 */ /* 0x000fe400078f08ff */
[----:B------:R1:W-:Y:S01]  /*7c20*/  @!P3 ST.E.64 desc[UR38][R16.64], R54 ;  /* 0x000000361000b985 */ /* 0x0003e2000c101b26 */
[----:B------:R-:W-:Y:S02]  /*7c30*/  ISETP.GE.AND P3, PT, R74, UR4, PT ;  /* 0x000000044a007c0c */ /* 0x000fe4000bf66270 */
[----:B0-----:R-:W-:-:S02]  /*7c40*/  @!P0 LOP3.LUT R3, R18, 0xfffffffe, RZ, 0xc0, !PT ;  /* 0xfffffffe12038812 */ /* 0x001fc400078ec0ff */
[----:B------:R-:W-:Y:S02]  /*7c50*/  @!P5 LEA.HI R77, R77, R77, RZ, 0x1 ;  /* 0x0000004d4d4dd211 */ /* 0x000fe400078f08ff */
[----:B------:R-:W-:Y:S01]  /*7c60*/  @!P6 LEA.HI R78, R78, R78, RZ, 0x1 ;  /* 0x0000004e4e4ee211 */ /* 0x000fe200078f08ff */
[----:B------:R-:W-:Y:S01]  /*7c70*/  @!P0 IMAD.WIDE R2, R3, 0x4, R70 ;  /* 0x0000000403028825 */ /* 0x000fe200078e0246 */
[----:B------:R-:W-:-:S04]  /*7c80*/  @!P2 LEA.HI R0, R0, R0, RZ, 0x1 ;  /* 0x000000000000a211 */ /* 0x000fc800078f08ff */
[----:B------:R0:W-:Y:S01]  /*7c90*/  @!P0 ST.E.64 desc[UR38][R2.64], R46 ;  /* 0x0000002e02008985 */ /* 0x0001e2000c101b26 */
[----:B------:R-:W-:Y:S02]  /*7ca0*/  @!P3 LEA.HI R74, R74, R74, RZ, 0x1 ;  /* 0x0000004a4a4ab211 */ /* 0x000fe400078f08ff */
[----:B-1----:R-:W-:Y:S02]  /*7cb0*/  @!P1 LOP3.LUT R17, R19, 0xfffffffe, RZ, 0xc0, !PT ;  /* 0xfffffffe13119812 */ /* 0x002fe400078ec0ff */
[----:B------:R-:W-:Y:S01]  /*7cc0*/  @!P2 LOP3.LUT R19, R0, 0xfffffffe, RZ, 0xc0, !PT ;  /* 0xfffffffe0013a812 */ /* 0x000fe200078ec0ff */
[----:B------:R-:W-:Y:S01]  /*7cd0*/  VIADD R0, R75, 0x48 ;  /* 0x000000484b007836 */ /* 0x000fe20000000000 */
[----:B------:R-:W-:Y:S01]  /*7ce0*/  @!P3 LOP3.LUT R51, R74, 0xfffffffe, RZ, 0xc0, !PT ;  /* 0xfffffffe4a33b812 */ /* 0x000fe200078ec0ff */
[--C-:B------:R-:W-:Y:S01]  /*7cf0*/  @!P1 IMAD.WIDE R16, R17, 0x4, R70.reuse ;  /* 0x0000000411109825 */ /* 0x100fe200078e0246 */
[----:B------:R-:W-:Y:S02]  /*7d00*/  @!P4 LOP3.LUT R55, R76, 0xfffffffe, RZ, 0xc0, !PT ;  /* 0xfffffffe4c37c812 */ /* 0x000fe400078ec0ff */
[----:B------:R-:W-:Y:S01]  /*7d10*/  IADD3 R54, R75, 0x50, RZ ;  /* 0x000000504b367810 */ /* 0x000fe20007ffe0ff */
[----:B------:R-:W-:Y:S01]  /*7d20*/  @!P2 IMAD.WIDE R18, R19, 0x4, R70 ;  /* 0x000000041312a825 */ /* 0x000fe200078e0246 */
[----:B------:R1:W-:Y:S01]  /*7d30*/  @!P1 ST.E.64 desc[UR38][R16.64], R58 ;  /* 0x0000003a10009985 */ /* 0x0003e2000c101b26 */
[----:B0-----:R-:W-:-:S02]  /*7d40*/  @!P5 LOP3.LUT R47, R77, 0xfffffffe, RZ, 0xc0, !PT ;  /* 0xfffffffe4d2fd812 */ /* 0x001fc400078ec0ff */
[--C-:B------:R-:W-:Y:S01]  /*7d50*/  @!P3 IMAD.WIDE R2, R51, 0x4, R70.reuse ;  /* 0x000000043302b825 */ /* 0x100fe200078e0246 */
[----:B------:R-:W-:Y:S01]  /*7d60*/  @!P6 LOP3.LUT R51, R78, 0xfffffffe, RZ, 0xc0, !PT ;  /* 0xfffffffe4e33e812 */ /* 0x000fe200078ec0ff */
[----:B------:R0:W-:Y:S01]  /*7d70*/  @!P2 ST.E.64 desc[UR38][R18.64], R34 ;  /* 0x000000221200a985 */ /* 0x0001e2000c101b26 */
[----:B------:R-:W-:Y:S01]  /*7d80*/  ISETP.GE.AND P0, PT, R0, UR4, PT ;  /* 0x0000000400007c0c */ /* 0x000fe2000bf06270 */
[--C-:B------:R-:W-:Y:S01]  /*7d90*/  @!P5 IMAD.WIDE R46, R47, 0x4, R70.reuse ;  /* 0x000000042f2ed825 */ /* 0x100fe200078e0246 */
[----:B------:R-:W-:Y:S01]  /*7da0*/  ISETP.GE.AND P1, PT, R54, UR4, PT ;  /* 0x0000000436007c0c */ /* 0x000fe2000bf26270 */
[----:B------:R2:W-:Y:S02]  /*7db0*/  @!P3 ST.E.64 desc[UR38][R2.64], R32 ;  /* 0x000000200200b985 */ /* 0x0005e4000c101b26 */
[----:B------:R-:W-:-:S04]  /*7dc0*/  @!P6 IMAD.WIDE R50, R51, 0x4, R70 ;  /* 0x000000043332e825 */ /* 0x000fc800078e0246 */
[----:B-1----:R-:W-:-:S04]  /*7dd0*/  @!P4 IMAD.WIDE R16, R55, 0x4, R70 ;  /* 0x000000043710c825 */ /* 0x002fc800078e0246 */
[C---:B------:R-:W-:Y:S01]  /*7de0*/  VIADD R55, R75.reuse, 0x58 ;  /* 0x000000584b377836 */ /* 0x040fe20000000000 */
[----:B------:R1:W-:Y:S01]  /*7df0*/  @!P4 ST.E.64 desc[UR38][R16.64], R28 ;  /* 0x0000001c1000c985 */ /* 0x0003e2000c101b26 */
[C---:B------:R-:W-:Y:S01]  /*7e00*/  VIADD R58, R75.reuse, 0x60 ;  /* 0x000000604b3a7836 */ /* 0x040fe20000000000 */
[C---:B0-----:R-:W-:Y:S01]  /*7e10*/  IADD3 R18, R75.reuse, 0x68, RZ ;  /* 0x000000684b127810 */ /* 0x041fe20007ffe0ff */
[C---:B--2---:R-:W-:Y:S01]  /*7e20*/  VIADD R3, R75.reuse, 0x78 ;  /* 0x000000784b037836 */ /* 0x044fe20000000000 */
[----:B------:R0:W-:Y:S01]  /*7e30*/  @!P5 ST.E.64 desc[UR38][R46.64], R42 ;  /* 0x0000002a2e00d985 */ /* 0x0001e2000c101b26 */
[----:B------:R-:W-:Y:S01]  /*7e40*/  VIADD R19, R75, 0x70 ;  /* 0x000000704b137836 */ /* 0x000fe20000000000 */
[----:B------:R-:W-:Y:S02]  /*7e50*/  ISETP.GE.AND P2, PT, R55, UR4, PT ;  /* 0x0000000437007c0c */ /* 0x000fe4000bf46270 */
[----:B------:R2:W-:Y:S01]  /*7e60*/  @!P6 ST.E.64 desc[UR38][R50.64], R62 ;  /* 0x0000003e3200e985 */ /* 0x0005e2000c101b26 */
[----:B------:R-:W-:-:S02]  /*7e70*/  ISETP.GE.AND P3, PT, R58, UR4, PT ;  /* 0x000000043a007c0c */ /* 0x000fc4000bf66270 */
[----:B------:R-:W-:Y:S02]  /*7e80*/  ISETP.GE.AND P6, PT, R3, UR4, PT ;  /* 0x0000000403007c0c */ /* 0x000fe4000bfc6270 */
[----:B------:R-:W-:Y:S02]  /*7e90*/  ISETP.GE.AND P4, PT, R18, UR4, PT ;  /* 0x0000000412007c0c */ /* 0x000fe4000bf86270 */
[----:B------:R-:W-:Y:S02]  /*7ea0*/  ISETP.GE.AND P5, PT, R19, UR4, PT ;  /* 0x0000000413007c0c */ /* 0x000fe4000bfa6270 */
[----:B------:R-:W-:Y:S02]  /*7eb0*/  @!P0 LEA.HI R0, R0, R0, RZ, 0x1 ;  /* 0x0000000000008211 */ /* 0x000fe400078f08ff */
[----:B------:R-:W-:Y:S02]  /*7ec0*/  @!P1 LEA.HI R54, R54, R54, RZ, 0x1 ;  /* 0x0000003636369211 */ /* 0x000fe400078f08ff */
[----:B------:R-:W-:-:S02]  /*7ed0*/  @!P2 LEA.HI R55, R55, R55, RZ, 0x1 ;  /* 0x000000373737a211 */ /* 0x000fc400078f08ff */
[----:B------:R-:W-:Y:S02]  /*7ee0*/  @!P3 LEA.HI R58, R58, R58, RZ, 0x1 ;  /* 0x0000003a3a3ab211 */ /* 0x000fe400078f08ff */
[----:B-1----:R-:W-:Y:S02]  /*7ef0*/  @!P6 LEA.HI R16, R3, R3, RZ, 0x1 ;  /* 0x000000030310e211 */ /* 0x002fe400078f08ff */
[----:B------:R-:W-:Y:S02]  /*7f00*/  @!P4 LEA.HI R18, R18, R18, RZ, 0x1 ;  /* 0x000000121212c211 */ /* 0x000fe400078f08ff */
[----:B------:R-:W-:Y:S02]  /*7f10*/  @!P5 LEA.HI R2, R19, R19, RZ, 0x1 ;  /* 0x000000131302d211 */ /* 0x000fe400078f08ff */
[----:B------:R-:W-:Y:S02]  /*7f20*/  @!P0 LOP3.LUT R3, R0, 0xfffffffe, RZ, 0xc0, !PT ;  /* 0xfffffffe00038812 */ /* 0x000fe400078ec0ff */
[----:B------:R-:W-:-:S02]  /*7f30*/  @!P1 LOP3.LUT R17, R54, 0xfffffffe, RZ, 0xc0, !PT ;  /* 0xfffffffe36119812 */ /* 0x000fc400078ec0ff */
[----:B------:R-:W-:Y:S02]  /*7f40*/  @!P2 LOP3.LUT R19, R55, 0xfffffffe, RZ, 0xc0, !PT ;  /* 0xfffffffe3713a812 */ /* 0x000fe400078ec0ff */
[----:B------:R-:W-:Y:S02]  /*7f50*/  @!P3 LOP3.LUT R29, R58, 0xfffffffe, RZ, 0xc0, !PT ;  /* 0xfffffffe3a1db812 */ /* 0x000fe400078ec0ff */
[----:B------:R-:W-:Y:S01]  /*7f60*/  @!P4 LOP3.LUT R33, R18, 0xfffffffe, RZ, 0xc0, !PT ;  /* 0xfffffffe1221c812 */ /* 0x000fe200078ec0ff */
[--C-:B------:R-:W-:Y:S01]  /*7f70*/  @!P2 IMAD.WIDE R18, R19, 0x4, R70.reuse ;  /* 0x000000041312a825 */ /* 0x100fe200078e0246 */
[----:B------:R-:W-:Y:S02]  /*7f80*/  @!P5 LOP3.LUT R35, R2, 0xfffffffe, RZ, 0xc0, !PT ;  /* 0xfffffffe0223d812 */ /* 0x000fe400078ec0ff */
[----:B0-----:R-:W-:Y:S01]  /*7f90*/  @!P6 LOP3.LUT R43, R16, 0xfffffffe, RZ, 0xc0, !PT ;  /* 0xfffffffe102be812 */ /* 0x001fe200078ec0ff */
[----:B------:R-:W-:-:S04]  /*7fa0*/  @!P0 IMAD.WIDE R2, R3, 0x4, R70 ;  /* 0x0000000403028825 */ /* 0x000fc800078e0246 */
[--C-:B------:R-:W-:Y:S01]  /*7fb0*/  @!P1 IMAD.WIDE R16, R17, 0x4, R70.reuse ;  /* 0x0000000411109825 */ /* 0x100fe200078e0246 */
[----:B------:R2:W-:Y:S03]  /*7fc0*/  @!P0 ST.E.64 desc[UR38][R2.64], R4 ;  /* 0x0000000402008985 */ /* 0x0005e6000c101b26 */
[--C-:B------:R-:W-:Y:S01]  /*7fd0*/  @!P3 IMAD.WIDE R28, R29, 0x4, R70.reuse ;  /* 0x000000041d1cb825 */ /* 0x100fe200078e0246 */
[----:B------:R2:W-:Y:S03]  /*7fe0*/  @!P1 ST.E.64 desc[UR38][R16.64], R6 ;  /* 0x0000000610009985 */ /* 0x0005e6000c101b26 */
[--C-:B------:R-:W-:Y:S01]  /*7ff0*/  @!P4 IMAD.WIDE R32, R33, 0x4, R70.reuse ;  /* 0x000000042120c825 */ /* 0x100fe200078e0246 */
[----:B------:R2:W-:Y:S03]  /*8000*/  @!P2 ST.E.64 desc[UR38][R18.64], R8 ;  /* 0x000000081200a985 */ /* 0x0005e6000c101b26 */
[--C-:B------:R-:W-:Y:S01]  /*8010*/  @!P5 IMAD.WIDE R34, R35, 0x4, R70.reuse ;  /* 0x000000042322d825 */ /* 0x100fe200078e0246 */
[----:B------:R2:W-:Y:S03]  /*8020*/  @!P3 ST.E.64 desc[UR38][R28.64], R14 ;  /* 0x0000000e1c00b985 */ /* 0x0005e6000c101b26 */
[----:B------:R-:W-:Y:S01]  /*8030*/  @!P6 IMAD.WIDE R42, R43, 0x4, R70 ;  /* 0x000000042b2ae825 */ /* 0x000fe200078e0246 */
[----:B------:R2:W-:Y:S04]  /*8040*/  @!P4 ST.E.64 desc[UR38][R32.64], R24 ;  /* 0x000000182000c985 */ /* 0x0005e8000c101b26 */
[----:B------:R2:W-:Y:S04]  /*8050*/  @!P5 ST.E.64 desc[UR38][R34.64], R36 ;  /* 0x000000242200d985 */ /* 0x0005e8000c101b26 */
[----:B------:R2:W-:Y:S02]  /*8060*/  @!P6 ST.E.64 desc[UR38][R42.64], R68 ;  /* 0x000000442a00e985 */ /* 0x0005e4000c101b26 */
.L_x_37:
[----:B------:R-:W-:Y:S05]  /*8070*/  BSYNC B0 ;  /* 0x0000000000007941 */ /* 0x000fea0003800000 */
.L_x_36:
[----:B------:R-:W-:Y:S01]  /*8080*/  ISETP.GE.AND P0, PT, R72, R73, PT ;  /* 0x000000494800720c */ /* 0x000fe20003f06270 */
[----:B--23--:R2:W3:Y:S04]  /*8090*/  SHFL.IDX PT, R17, R80, 0x1, 0x1c1f ;  /* 0x003c1f0050117f89 */ /* 0x00c4e800000e0000 */
[----:B------:R2:W0:Y:S08]  /*80a0*/  SHFL.IDX PT, R16, R79, 0x1, 0x1c1f ;  /* 0x003c1f004f107f89 */ /* 0x00043000000e0000 */
[----:B--2---:R-:W-:Y:S05]  /*80b0*/  @P0 BRA `(.L_x_8) ;  /* 0x0000004400240947 */ /* 0x004fea0003800000 */
[----:B------:R-:W-:Y:S01]  /*80c0*/  ULDC UR4, c[0x0][0xac8] ;  /* 0x0002b20000047ab9 */ /* 0x000fe20000000800 */
[C---:B------:R-:W-:Y:S01]  /*80d0*/  IADD3 R0, R75.reuse, 0x8, RZ ;  /* 0x000000084b007810 */ /* 0x040fe20007ffe0ff */
[C---:B------:R-:W-:Y:S01]  /*80e0*/  VIADD R4, R75.reuse, 0x10 ;  /* 0x000000104b047836 */ /* 0x040fe20000000000 */
[C---:B------:R-:W-:Y:S01]  /*80f0*/  ISETP.GE.AND P0, PT, R75.reuse, UR4, PT ;  /* 0x000000044b007c0c */ /* 0x040fe2000bf06270 */
[C---:B------:R-:W-:Y:S01]  /*8100*/  VIADD R6, R75.reuse, 0x18 ;  /* 0x000000184b067836 */ /* 0x040fe20000000000 */
[----:B------:R-:W-:Y:S01]  /*8110*/  ISETP.GE.AND P5, PT, R0, UR4, PT ;  /* 0x0000000400007c0c */ /* 0x000fe2000bfa6270 */
[C---:B------:R-:W-:Y:S01]  /*8120*/  VIADD R9, R75.reuse, 0x28 ;  /* 0x000000284b097836 */ /* 0x040fe20000000000 */
[----:B------:R-:W-:Y:S01]  /*8130*/  ISETP.GE.AND P6, PT, R4, UR4, PT ;  /* 0x0000000404007c0c */ /* 0x000fe2000bfc6270 */
[C---:B------:R-:W-:Y:S01]  /*8140*/  VIADD R14, R75.reuse, 0x30 ;  /* 0x000000304b0e7836 */ /* 0x040fe20000000000 */
[C---:B------:R-:W-:Y:S01]  /*8150*/  IADD3 R8, R75.reuse, 0x20, RZ ;  /* 0x000000204b087810 */ /* 0x040fe20007ffe0ff */
[C---:B------:R-:W-:Y:S01]  /*8160*/  VIADD R24, R75.reuse, 0x40 ;  /* 0x000000404b187836 */ /* 0x040fe20000000000 */
[C---:B------:R-:W-:Y:S01]  /*8170*/  IADD3 R15, R75.reuse, 0x38, RZ ;  /* 0x000000384b0f7810 */ /* 0x040fe20007ffe0ff */
[C---:B------:R-:W-:Y:S01]  /*8180*/  VIADD R28, R75.reuse, 0x48 ;  /* 0x000000484b1c7836 */ /* 0x040fe20000000000 */
[----:B------:R-:W-:Y:S01]  /*8190*/  ISETP.GE.AND P4, PT, R8, UR4, PT ;  /* 0x0000000408007c0c */ /* 0x000fe2000bf86270 */
[----:B------:R-:W-:Y:S01]  /*81a0*/  VIADD R29, R75, 0x70 ;  /* 0x000000704b1d7836 */ /* 0x000fe20000000000 */
[----:B------:R-:W-:Y:S01]  /*81b0*/  ISETP.GE.AND P3, PT, R9, UR4, PT ;  /* 0x0000000409007c0c */ /* 0x000fe2000bf66270 */
[----:B0--3--:R-:W-:Y:S01]  /*81c0*/  @!P0 IMAD.WIDE R2, R75, 0x4, R16 ;  /* 0x000000044b028825 */ /* 0x009fe200078e0210 */
[----:B------:R-:W-:-:S02]  /*81d0*/  ISETP.GE.AND P2, PT, R14, UR4, PT ;  /* 0x000000040e007c0c */ /* 0x000fc4000bf46270 */
[----:B------:R-:W-:Y:S02]  /*81e0*/  ISETP.GE.AND P1, PT, R15, UR4, PT ;  /* 0x000000040f007c0c */ /* 0x000fe4000bf26270 */
[----:B------:R0:W-:Y:S01]  /*81f0*/  @!P0 ST.E.64 desc[UR38][R2.64], R52 ;  /* 0x0000003402008985 */ /* 0x0001e2000c101b26 */
[----:B------:R-:W-:Y:S02]  /*8200*/  ISETP.GE.AND P0, PT, R6, UR4, PT ;  /* 0x0000000406007c0c */ /* 0x000fe4000bf06270 */
[----:B------:R-:W-:Y:S02]  /*8210*/  @!P5 LEA.HI R0, R0, R0, RZ, 0x1 ;  /* 0x000000000000d211 */ /* 0x000fe400078f08ff */
[----:B------:R-:W-:Y:S02]  /*8220*/  @!P6 LEA.HI R4, R4, R4, RZ, 0x1 ;  /* 0x000000040404e211 */ /* 0x000fe400078f08ff */
[----:B------:R-:W-:Y:S02]  /*8230*/  @!P5 LOP3.LUT R5, R0, 0xfffffffe, RZ, 0xc0, !PT ;  /* 0xfffffffe0005d812 */ /* 0x000fe400078ec0ff */
[----:B------:R-:W-:-:S02]  /*8240*/  @!P6 LOP3.LUT R7, R4, 0xfffffffe, RZ, 0xc0, !PT ;  /* 0xfffffffe0407e812 */ /* 0x000fc400078ec0ff */
[----:B------:R-:W-:Y:S02]  /*8250*/  @!P4 LEA.HI R8, R8, R8, RZ, 0x1 ;  /* 0x000000080808c211 */ /* 0x000fe400078f08ff */
[----:B------:R-:W-:Y:S01]  /*8260*/  @!P3 LEA.HI R0, R9, R9, RZ, 0x1 ;  /* 0x000000090900b211 */ /* 0x000fe200078f08ff */
[--C-:B0-----:R-:W-:Y:S01]  /*8270*/  @!P5 IMAD.WIDE R2, R5, 0x4, R16.reuse ;  /* 0x000000040502d825 */ /* 0x101fe200078e0210 */
[----:B------:R-:W-:Y:S02]  /*8280*/  @!P0 LEA.HI R6, R6, R6, RZ, 0x1 ;  /* 0x0000000606068211 */ /* 0x000fe400078f08ff */
[----:B------:R-:W-:Y:S01]  /*8290*/  @!P2 LEA.HI R14, R14, R14, RZ, 0x1 ;  /* 0x0000000e0e0ea211 */ /* 0x000fe200078f08ff */
[----:B------:R-:W-:Y:S01]  /*82a0*/  @!P6 IMAD.WIDE R4, R7, 0x4, R16 ;  /* 0x000000040704e825 */ /* 0x000fe200078e0210 */
[----:B------:R-:W-:Y:S01]  /*82b0*/  @!P1 LEA.HI R18, R15, R15, RZ, 0x1 ;  /* 0x0000000f0f129211 */ /* 0x000fe200078f08ff */
[----:B------:R0:W-:Y:S01]  /*82c0*/  @!P5 ST.E.64 desc[UR38][R2.64], R48 ;  /* 0x000000300200d985 */ /* 0x0001e2000c101b26 */
[----:B------:R-:W-:-:S02]  /*82d0*/  @!P0 LOP3.LUT R7, R6, 0xfffffffe, RZ, 0xc0, !PT ;  /* 0xfffffffe06078812 */ /* 0x000fc400078ec0ff */
[----:B------:R-:W-:Y:S01]  /*82e0*/  @!P4 LOP3.LUT R9, R8, 0xfffffffe, RZ, 0xc0, !PT ;  /* 0xfffffffe0809c812 */ /* 0x000fe200078ec0ff */
[----:B------:R2:W-:Y:S01]  /*82f0*/  @!P6 ST.E.64 desc[UR38][R4.64], R56 ;  /* 0x000000380400e985 */ /* 0x0005e2000c101b26 */
[----:B------:R-:W-:Y:S02]  /*8300*/  @!P3 LOP3.LUT R15, R0, 0xfffffffe, RZ, 0xc0, !PT ;  /* 0xfffffffe000fb812 */ /* 0x000fe400078ec0ff */
[----:B------:R-:W-:Y:S02]  /*8310*/  @!P2 LOP3.LUT R19, R14, 0xfffffffe, RZ, 0xc0, !PT ;  /* 0xfffffffe0e13a812 */ /* 0x000fe400078ec0ff */
[----:B------:R-:W-:Y:S01]  /*8320*/  @!P1 LOP3.LUT R25, R18, 0xfffffffe, RZ, 0xc0, !PT ;  /* 0xfffffffe12199812 */ /* 0x000fe200078ec0ff */
[----:B------:R-:W-:Y:S01]  /*8330*/  VIADD R18, R75, 0x58 ;  /* 0x000000584b127836 */ /* 0x000fe20000000000 */
[----:B------:R-:W-:Y:S02]  /*8340*/  ISETP.GE.AND P5, PT, R24, UR4, PT ;  /* 0x0000000418007c0c */ /* 0x000fe4000bfa6270 */
[----:B------:R-:W-:Y:S01]  /*8350*/  ISETP.GE.AND P6, PT, R28, UR4, PT ;  /* 0x000000041c007c0c */ /* 0x000fe2000bfc6270 */
[----:B0-----:R-:W-:Y:S01]  /*8360*/  @!P0 IMAD.WIDE R2, R7, 0x4, R16 ;  /* 0x0000000407028825 */ /* 0x001fe200078e0210 */
[----:B------:R-:W-:-:S03]  /*8370*/  IADD3 R0, R75, 0x50, RZ ;  /* 0x000000504b007810 */ /* 0x000fc60007ffe0ff */
[--C-:B--2---:R-:W-:Y:S01]  /*8380*/  @!P4 IMAD.WIDE R4, R9, 0x4, R16.reuse ;  /* 0x000000040904c825 */ /* 0x104fe200078e0210 */
[----:B------:R0:W-:Y:S01]  /*8390*/  @!P0 ST.E.64 desc[UR38][R2.64], R12 ;  /* 0x0000000c02008985 */ /* 0x0001e2000c101b26 */
[----:B------:R-:W-:Y:S02]  /*83a0*/  ISETP.GE.AND P0, PT, R0, UR4, PT ;  /* 0x0000000400007c0c */ /* 0x000fe4000bf06270 */
[--C-:B------:R-:W-:Y:S01]  /*83b0*/  @!P3 IMAD.WIDE R6, R15, 0x4, R16.reuse ;  /* 0x000000040f06b825 */ /* 0x100fe200078e0210 */
[----:B------:R2:W-:Y:S01]  /*83c0*/  @!P4 ST.E.64 desc[UR38][R4.64], R22 ;  /* 0x000000160400c985 */ /* 0x0005e2000c101b26 */
[----:B------:R-:W-:Y:S02]  /*83d0*/  ISETP.GE.AND P4, PT, R29, UR4, PT ;  /* 0x000000041d007c0c */ /* 0x000fe4000bf86270 */
[----:B------:R-:W-:Y:S01]  /*83e0*/  @!P2 IMAD.WIDE R8, R19, 0x4, R16 ;  /* 0x000000041308a825 */ /* 0x000fe200078e0210 */
[----:B------:R3:W-:Y:S01]  /*83f0*/  @!P3 ST.E.64 desc[UR38][R6.64], R30 ;  /* 0x0000001e0600b985 */ /* 0x0007e2000c101b26 */
[----:B------:R-:W-:-:S02]  /*8400*/  @!P5 LEA.HI R24, R24, R24, RZ, 0x1 ;  /* 0x000000181818d211 */ /* 0x000fc400078f08ff */
[----:B------:R-:W-:Y:S01]  /*8410*/  @!P1 IMAD.WIDE R14, R25, 0x4, R16 ;  /* 0x00000004190e9825 */ /* 0x000fe200078e0210 */
[----:B------:R5:W-:Y:S01]  /*8420*/  @!P2 ST.E.64 desc[UR38][R8.64], R44 ;  /* 0x0000002c0800a985 */ /* 0x000be2000c101b26 */
[C---:B------:R-:W-:Y:S02]  /*8430*/  IADD3 R25, R75.reuse, 0x68, RZ ;  /* 0x000000684b197810 */ /* 0x040fe40007ffe0ff */
[C---:B------:R-:W-:Y:S01]  /*8440*/  VIADD R19, R75.reuse, 0x60 ;  /* 0x000000604b137836 */ /* 0x040fe20000000000 */
[----:B------:R-:W-:Y:S01]  /*8450*/  @!P1 ST.E.64 desc[UR38][R14.64], R60 ;  /* 0x0000003c0e009985 */ /* 0x000fe2000c101b26 */
[----:B------:R-:W-:Y:S01]  /*8460*/  ISETP.GE.AND P1, PT, R18, UR4, PT ;  /* 0x0000000412007c0c */ /* 0x000fe2000bf26270 */
[----:B------:R-:W-:Y:S01]  /*8470*/  VIADD R75, R75, 0x78 ;  /* 0x000000784b4b7836 */ /* 0x000fe20000000000 */
[----:B------:R-:W-:Y:S02]  /*8480*/  ISETP.GE.AND P3, PT, R25, UR4, PT ;  /* 0x0000000419007c0c */ /* 0x000fe4000bf66270 */
[----:B------:R-:W-:-:S02]  /*8490*/  ISETP.GE.AND P2, PT, R19, UR4, PT ;  /* 0x0000000413007c0c */ /* 0x000fc4000bf46270 */
[----:B------:R-:W-:Y:S02]  /*84a0*/  @!P6 LEA.HI R28, R28, R28, RZ, 0x1 ;  /* 0x0000001c1c1ce211 */ /* 0x000fe400078f08ff */
[----:B0-----:R-:W-:Y:S02]  /*84b0*/  @!P5 LOP3.LUT R3, R24, 0xfffffffe, RZ, 0xc0, !PT ;  /* 0xfffffffe1803d812 */ /* 0x001fe400078ec0ff */
[----:B--2---:R-:W-:Y:S02]  /*84c0*/  @!P6 LOP3.LUT R5, R28, 0xfffffffe, RZ, 0xc0, !PT ;  /* 0xfffffffe1c05e812 */ /* 0x004fe400078ec0ff */
[----:B------:R-:W-:Y:S01]  /*84d0*/  @!P0 LEA.HI R0, R0, R0, RZ, 0x1 ;  /* 0x0000000000008211 */ /* 0x000fe200078f08ff */
[--C-:B------:R-:W-:Y:S01]  /*84e0*/  @!P5 IMAD.WIDE R2, R3, 0x4, R16.reuse ;  /* 0x000000040302d825 */ /* 0x100fe200078e0210 */
[----:B------:R-:W-:Y:S02]  /*84f0*/  @!P1 LEA.HI R18, R18, R18, RZ, 0x1 ;  /* 0x0000001212129211 */ /* 0x000fe400078f08ff */
[----:B------:R-:W-:Y:S01]  /*8500*/  @!P3 LEA.HI R25, R25, R25, RZ, 0x1 ;  /* 0x000000191919b211 */ /* 0x000fe200078f08ff */
[----:B------:R-:W-:Y:S01]  /*8510*/  @!P6 IMAD.WIDE R4, R5, 0x4, R16 ;  /* 0x000000040504e825 */ /* 0x000fe200078e0210 */
[----:B------:R-:W-:Y:S01]  /*8520*/  @!P2 LEA.HI R19, R19, R19, RZ, 0x1 ;  /* 0x000000131313a211 */ /* 0x000fe200078f08ff */
[----:B------:R0:W-:Y:S01]  /*8530*/  @!P5 ST.E.64 desc[UR38][R2.64], R40 ;  /* 0x000000280200d985 */ /* 0x0001e2000c101b26 */
[----:B------:R-:W-:-:S02]  /*8540*/  @!P4 LEA.HI R29, R29, R29, RZ, 0x1 ;  /* 0x0000001d1d1dc211 */ /* 0x000fc400078f08ff */
[----:B---3--:R-:W-:Y:S01]  /*8550*/  @!P0 LOP3.LUT R7, R0, 0xfffffffe, RZ, 0xc0, !PT ;  /* 0xfffffffe00078812 */ /* 0x008fe200078ec0ff */
[----:B------:R2:W-:Y:S01]  /*8560*/  @!P6 ST.E.64 desc[UR38][R4.64], R64 ;  /* 0x000000400400e985 */ /* 0x0005e2000c101b26 */
[----:B-----5:R-:W-:Y:S02]  /*8570*/  @!P1 LOP3.LUT R9, R18, 0xfffffffe, RZ, 0xc0, !PT ;  /* 0xfffffffe12099812 */ /* 0x020fe400078ec0ff */
[----:B------:R-:W-:Y:S02]  /*8580*/  @!P2 LOP3.LUT R19, R19, 0xfffffffe, RZ, 0xc0, !PT ;  /* 0xfffffffe1313a812 */ /* 0x000fe400078ec0ff */
[----:B------:R-:W-:Y:S02]  /*8590*/  @!P3 LOP3.LUT R25, R25, 0xfffffffe, RZ, 0xc0, !PT ;  /* 0xfffffffe1919b812 */ /* 0x000fe400078ec0ff */
[----:B------:R-:W-:Y:S01]  /*85a0*/  @!P4 LOP3.LUT R13, R29, 0xfffffffe, RZ, 0xc0, !PT ;  /* 0xfffffffe1d0dc812 */ /* 0x000fe200078ec0ff */
[----:B0-----:R-:W-:-:S04]  /*85b0*/  @!P0 IMAD.WIDE R2, R7, 0x4, R16 ;  /* 0x0000000407028825 */ /* 0x001fc800078e0210 */
[--C-:B--2---:R-:W-:Y:S01]  /*85c0*/  @!P1 IMAD.WIDE R4, R9, 0x4, R16.reuse ;  /* 0x0000000409049825 */ /* 0x104fe200078e0210 */
[----:B------:R2:W-:Y:S01]  /*85d0*/  @!P0 ST.E.64 desc[UR38][R2.64], R10 ;  /* 0x0000000a02008985 */ /* 0x0005e2000c101b26 */
[----:B------:R-:W-:Y:S02]  /*85e0*/  ISETP.GE.AND P0, PT, R75, UR4, PT ;  /* 0x000000044b007c0c */ /* 0x000fe4000bf06270 */
[--C-:B------:R-:W-:Y:S01]  /*85f0*/  @!P2 IMAD.WIDE R6, R19, 0x4, R16.reuse ;  /* 0x000000041306a825 */ /* 0x100fe200078e0210 */
[----:B------:R2:W-:Y:S03]  /*8600*/  @!P1 ST.E.64 desc[UR38][R4.64], R20 ;  /* 0x0000001404009985 */ /* 0x0005e6000c101b26 */
[--C-:B------:R-:W-:Y:S01]  /*8610*/  @!P3 IMAD.WIDE R8, R25, 0x4, R16.reuse ;  /* 0x000000041908b825 */ /* 0x100fe200078e0210 */
[----:B------:R2:W-:Y:S03]  /*8620*/  @!P2 ST.E.64 desc[UR38][R6.64], R26 ;  /* 0x0000001a0600a985 */ /* 0x0005e6000c101b26 */
[----:B------:R-:W-:Y:S01]  /*8630*/  @!P4 IMAD.WIDE R12, R13, 0x4, R16 ;  /* 0x000000040d0cc825 */ /* 0x000fe200078e0210 */
[----:B------:R2:W-:Y:S04]  /*8640*/  @!P3 ST.E.64 desc[UR38][R8.64], R38 ;  /* 0x000000260800b985 */ /* 0x0005e8000c101b26 */
[----:B------:R2:W-:Y:S01]  /*8650*/  @!P4 ST.E.64 desc[UR38][R12.64], R66 ;  /* 0x000000420c00c985 */ /* 0x0005e2000c101b26 */
[----:B------:R-:W-:Y:S05]  /*8660*/  @P0 BRA `(.L_x_8) ;  /* 0x0000003c00b80947 */ /* 0x000fea0003800000 */
[----:B------:R-:W-:-:S04]  /*8670*/  LEA.HI R75, R75, R75, RZ, 0x1 ;  /* 0x0000004b4b4b7211 */ /* 0x000fc800078f08ff */
[----:B--2---:R-:W-:-:S05]  /*8680*/  LOP3.LUT R3, R75, 0xfffffffe, RZ, 0xc0, !PT ;  /* 0xfffffffe4b037812 */ /* 0x004fca00078ec0ff */
[----:B------:R-:W-:-:S05]  /*8690*/  IMAD.WIDE R2, R3, 0x4, R16 ;  /* 0x0000000403027825 */ /* 0x000fca00078e0210 */
[----:B------:R0:W-:Y:S01]  /*86a0*/  ST.E.64 desc[UR38][R2.64], R150 ;  /* 0x0000009602007985 */ /* 0x0001e2000c101b26 */
[----:B------:R-:W-:Y:S05]  /*86b0*/  BRA `(.L_x_8) ;  /* 0x0000003c00a47947 */ /* 0x000fea0003800000 */
.L_x_35:
[----:B------:R-:W0:Y:S02]  /*86c0*/  S2R R0, SR_TID.X ;  /* 0x0000000000007919 */ /* 0x000e240000002100 */
[----:B0-----:R-:W-:-:S04]  /*86d0*/  IADD3 R2, R0, -0x80, RZ ;  /* 0xffffff8000027810 */ /* 0x001fc80007ffe0ff */
[----:B------:R-:W-:-:S13]  /*86e0*/  ISETP.GT.AND P0, PT, R2, 0x7f, PT ;  /* 0x0000007f0200780c */ /* 0x000fda0003f04270 */
[----:B------:R-:W-:Y:S05]  /*86f0*/  @P0 BRA `(.L_x_8) ;  /* 0x0000003c00940947 */ /* 0x000fea0003800000 */
[----:B------:R-:W0:Y:S01]  /*8700*/  S2R R3, SR_CTAID.X ;  /* 0x0000000000037919 */ /* 0x000e220000002500 */
[----:B------:R-:W1:Y:S01]  /*8710*/  LDC R6, c[0x0][0xbe8] ;  /* 0x0002fa00ff067b82 */ /* 0x000e620000000800 */
[----:B------:R-:W-:Y:S01]  /*8720*/  ULDC UR4, c[0x0][0xa88] ;  /* 0x0002a20000047ab9 */ /* 0x000fe20000000800 */
[----:B0-----:R-:W-:Y:S02]  /*8730*/  IMAD R0, R3, 0x80, R0 ;  /* 0x0000008003007824 */ /* 0x001fe400078e0200 */
[----:B-1----:R-:W-:Y:S02]  /*8740*/  IMAD R3, R6, UR4, RZ ;  /* 0x0000000406037c24 */ /* 0x002fe4000f8e02ff */
[----:B------:R-:W-:-:S05]  /*8750*/  VIADD R0, R0, 0xffffff80 ;  /* 0xffffff8000007836 */ /* 0x000fca0000000000 */
[----:B------:R-:W-:-:S13]  /*8760*/  ISETP.GE.AND P0, PT, R0, R3, PT ;  /* 0x000000030000720c */ /* 0x000fda0003f06270 */
[----:B------:R-:W-:Y:S05]  /*8770*/  @P0 BRA `(.L_x_8) ;  /* 0x0000003c00740947 */ /* 0x000fea0003800000 */
[----:B------:R-:W-:Y:S01]  /*8780*/  ISETP.NE.AND P0, PT, R6, 0x1, PT ;  /* 0x000000010600780c */ /* 0x000fe20003f05270 */
[----:B------:R-:W0:Y:S01]  /*8790*/  S2UR UR7, SR_CTAID.Z ;  /* 0x00000000000779c3 */ /* 0x000e220000002700 */
[----:B------:R-:W-:Y:S01]  /*87a0*/  USHF.R.S32.HI UR6, URZ, 0x1f, UR37 ;  /* 0x0000001f3f067899 */ /* 0x000fe20008011425 */
[----:B------:R-:W-:Y:S01]  /*87b0*/  MOV R5, R0 ;  /* 0x0000000000057202 */ /* 0x000fe20000000f00 */
[----:B------:R-:W-:Y:S02]  /*87c0*/  ULDC.64 UR8, c[0x0][0xbd0] ;  /* 0x0002f40000087ab9 */ /* 0x000fe40000000a00 */
[----:B------:R-:W-:Y:S02]  /*87d0*/  UIMAD UR6, UR6, UR8, URZ ;  /* 0x00000008060672a4 */ /* 0x000fe4000f8e023f */
[----:B------:R-:W-:Y:S01]  /*87e0*/  UIMAD.WIDE.U32 UR4, UR37, UR8, URZ ;  /* 0x00000008250472a5 */ /* 0x000fe2000f8e003f */
[----:B------:R-:W1:Y:S01]  /*87f0*/  LDC.64 R10, c[0x0][0xbd8] ;  /* 0x0002f600ff0a7b82 */ /* 0x000e620000000a00 */
[----:B------:R-:W-:-:S04]  /*8800*/  UIMAD UR6, UR37, UR9, UR6 ;  /* 0x00000009250672a4 */ /* 0x000fc8000f8e0206 */
[----:B------:R-:W-:Y:S02]  /*8810*/  UIADD3 UR6, UR5, UR6, URZ ;  /* 0x0000000605067290 */ /* 0x000fe4000fffe03f */
[----:B------:R-:W-:Y:S01]  /*8820*/  IMAD.U32 R3, RZ, RZ, UR5 ;  /* 0x00000005ff037e24 */ /* 0x000fe2000f8e00ff */
[----:B------:R-:W2:Y:S01]  /*8830*/  @P0 LDC R7, c[0x0][0xbec] ;  /* 0x0002fb00ff070b82 */ /* 0x000ea20000000800 */
[----:B------:R-:W-:Y:S01]  /*8840*/  IMAD.U32 R2, RZ, RZ, UR4 ;  /* 0x00000004ff027e24 */ /* 0x000fe2000f8e00ff */
[----:B------:R-:W-:Y:S01]  /*8850*/  ULDC.64 UR4, c[0x0][0xbe0] ;  /* 0x0002f80000047ab9 */ /* 0x000fe20000000a00 */
[----:B------:R-:W-:-:S05]  /*8860*/  MOV R3, UR6 ;  /* 0x0000000600037c02 */ /* 0x000fca0008000f00 */
[----:B------:R-:W3:Y:S01]  /*8870*/  @P0 LDC R9, c[0x0][0xbf0] ;  /* 0x0002fc00ff090b82 */ /* 0x000ee20000000800 */
[----:B0-----:R-:W-:-:S07]  /*8880*/  USHF.R.S32.HI UR8, URZ, 0x1f, UR7 ;  /* 0x0000001f3f087899 */ /* 0x001fce0008011407 */
[----:B------:R-:W0:Y:S01]  /*8890*/  S2UR UR10, SR_CTAID.Y ;  /* 0x00000000000a79c3 */ /* 0x000e220000002600 */
[C---:B-1----:R-:W-:Y:S02]  /*88a0*/  IMAD R12, R10.reuse, UR8, RZ ;  /* 0x000000080a0c7c24 */ /* 0x042fe4000f8e02ff */
[----:B------:R-:W-:-:S04]  /*88b0*/  IMAD.WIDE.U32 R2, R10, UR7, R2 ;  /* 0x000000070a027c25 */ /* 0x000fc8000f8e0002 */
[----:B------:R-:W-:Y:S01]  /*88c0*/  IMAD R11, R11, UR7, R12 ;  /* 0x000000070b0b7c24 */ /* 0x000fe2000f8e020c */
[----:B------:R-:W0:Y:S01]  /*88d0*/  LDC R8, c[0x0][0xc50] ;  /* 0x00031400ff087b82 */ /* 0x000e220000000800 */
[----:B--2---:R-:W-:-:S03]  /*88e0*/  @P0 IMAD.HI.U32 R4, R0, R7, RZ ;  /* 0x0000000700040227 */ /* 0x004fc600078e00ff */
[----:B------:R-:W-:Y:S01]  /*88f0*/  IADD3 R3, R11, R3, RZ ;  /* 0x000000030b037210 */ /* 0x000fe20007ffe0ff */
[----:B------:R-:W-:Y:S01]  /*8900*/  IMAD R7, RZ, RZ, -UR37 ;  /* 0x80000025ff077e24 */ /* 0x000fe2000f8e02ff */
[----:B---3--:R-:W-:-:S03]  /*8910*/  @P0 SHF.R.U32.HI R5, RZ, R9, R4 ;  /* 0x00000009ff050219 */ /* 0x008fc60000011604 */
[----:B0-----:R-:W-:Y:S02]  /*8920*/  IMAD R9, R8, R7, UR10 ;  /* 0x0000000a08097e24 */ /* 0x001fe4000f8e0207 */
[----:B------:R-:W-:Y:S02]  /*8930*/  IMAD.MOV R7, RZ, RZ, -R5 ;  /* 0x000000ffff077224 */ /* 0x000fe400078e0a05 */
[----:B------:R-:W-:Y:S01]  /*8940*/  IMAD.WIDE.U32 R2, R9, UR4, R2 ;  /* 0x0000000409027c25 */ /* 0x000fe2000f8e0002 */
[----:B------:R-:W-:-:S03]  /*8950*/  SHF.R.S32.HI R4, RZ, 0x1f, R9 ;  /* 0x0000001fff047819 */ /* 0x000fc60000011409 */
[----:B------:R-:W-:Y:S01]  /*8960*/  IMAD R7, R6, R7, R0 ;  /* 0x0000000706077224 */ /* 0x000fe200078e0200 */
[----:B------:R-:W-:Y:S01]  /*8970*/  IADD3 R2, P0, R5, R2, RZ ;  /* 0x0000000205027210 */ /* 0x000fe20007f1e0ff */
[----:B------:R-:W-:-:S03]  /*8980*/  IMAD R4, R4, UR4, RZ ;  /* 0x0000000404047c24 */ /* 0x000fc6000f8e02ff */
[----:B------:R-:W-:Y:S01]  /*8990*/  SHF.R.S32.HI R0, RZ, 0x1f, R7 ;  /* 0x0000001fff007819 */ /* 0x000fe20000011407 */
[----:B------:R-:W-:Y:S01]  /*89a0*/  IMAD R4, R9, UR5, R4 ;  /* 0x0000000509047c24 */ /* 0x000fe2000f8e0204 */
[----:B------:R-:W-:Y:S01]  /*89b0*/  SHF.R.S32.HI R9, RZ, 0x1f, R5 ;  /* 0x0000001fff097819 */ /* 0x000fe20000011405 */
[----:B------:R-:W-:Y:S02]  /*89c0*/  ULDC.64 UR4, c[0x0][0xbc8] ;  /* 0x0002f20000047ab9 */ /* 0x000fe40000000a00 */
[----:B------:R-:W-:Y:S01]  /*89d0*/  IMAD R0, R0, UR4, RZ ;  /* 0x0000000400007c24 */ /* 0x000fe2000f8e02ff */
[----:B------:R-:W-:-:S03]  /*89e0*/  IADD3.X R3, R9, R3, R4, P0, !PT ;  /* 0x0000000309037210 */ /* 0x000fc600007fe404 */
[C---:B------:R-:W-:Y:S02]  /*89f0*/  IMAD R5, R7.reuse, UR5, R0 ;  /* 0x0000000507057c24 */ /* 0x040fe4000f8e0200 */
[----:B------:R-:W-:Y:S01]  /*8a00*/  IMAD.WIDE.U32 R2, R7, UR4, R2 ;  /* 0x0000000407027c25 */ /* 0x000fe2000f8e0002 */
[----:B------:R-:W-:-:S03]  /*8a10*/  ULDC.64 UR4, c[0x0][0xba8] ;  /* 0x0002ea0000047ab9 */ /* 0x000fc60000000a00 */
[----:B------:R-:W-:Y:S01]  /*8a20*/  IMAD.IADD R3, R3, 0x1, R5 ;  /* 0x0000000103037824 */ /* 0x000fe200078e0205 */
[----:B------:R-:W-:-:S04]  /*8a30*/  LEA R4, P0, R2, UR4, 0x2 ;  /* 0x0000000402047c11 */ /* 0x000fc8000f8010ff */
[----:B------:R-:W-:Y:S01]  /*8a40*/  LEA.HI.X R5, R2, UR5, R3, 0x2, P0 ;  /* 0x0000000502057c11 */ /* 0x000fe200080f1403 */
[----:B------:R-:W-:-:S05]  /*8a50*/  IMAD.MOV.U32 R3, RZ, RZ, -0x800000 ;  /* 0xff800000ff037424 */ /* 0x000fca00078e00ff */
[----:B------:R0:W-:Y:S01]  /*8a60*/  STG.E desc[UR38][R4.64], R3 ;  /* 0x0000000304007986 */ /* 0x0001e2000c101926 */
[----:B------:R-:W-:Y:S05]  /*8a70*/  BRA `(.L_x_8) ;  /* 0x0000003800b47947 */ /* 0x000fea0003800000 */
.L_x_6:
[----:B------:R-:W-:-:S08]  /*8a80*/  NOP ;  /* 0x0000000000007918 */ /* 0x000fd00000000000 */
[----:B------:R-:W0:-:S00]  /*8a90*/  USETMAXREG.DEALLOC.CTAPOOL 0x28 ;  /* 0x00000028000079c8 */ /* 0x000e0000080e0500 */
[----:B0-----:R-:W-:Y:S01]  /*8aa0*/  LOP3.LUT R17, R17, 0x3, RZ, 0xc0, !PT ;  /* 0x0000000311117812 */ /* 0x001fe200078ec0ff */
[----:B------:R-:W0:Y:S05]  /*8ab0*/  S2R R35, SR_CTAID.Z ;  /* 0x0000000000237919 */ /* 0x000e2a0000002700 */
[----:B------:R-:W1:Y:S01]  /*8ac0*/  S2UR UR6, SR_CTAID.Y ;  /* 0x00000000000679c3 */ /* 0x000e620000002600 */
[----:B------:R-:W2:Y:S02]  /*8ad0*/  SHFL.IDX PT, R0, R17, RZ, 0x1f ;  /* 0x00001fff11007589 */ /* 0x000ea400000e0000 */
[----:B--2---:R-:W-:-:S13]  /*8ae0*/  ISETP.NE.AND P0, PT, R0, RZ, PT ;  /* 0x000000ff0000720c */ /* 0x004fda0003f05270 */
[----:B01----:R-:W-:Y:S05]  /*8af0*/  @!P0 BRA `(.L_x_38) ;  /* 0x0000000000288947 */ /* 0x003fea0003800000 */
[----:B------:R-:W-:Y:S01]  /*8b00*/  ULDC UR7, c[0x0][0xc50] ;  /* 0x0003140000077ab9 */ /* 0x000fe20000000800 */
[----:B------:R-:W-:Y:S01]  /*8b10*/  UMOV UR42, UR6 ;  /* 0x00000006002a7c82 */ /* 0x000fe20008000000 */
[----:B------:R-:W-:-:S06]  /*8b20*/  UISETP.NE.AND UP0, UPT, UR7, 0x1, UPT ;  /* 0x000000010700788c */ /* 0x000fcc000bf05270 */
[----:B------:R-:W-:-:S13]  /*8b30*/  PLOP3.LUT P0, PT, PT, PT, UP0, 0x80, 0x0 ;  /* 0x000000000000781c */ /* 0x000fda0003f0f008 */
[----:B------:R-:W-:Y:S05]  /*8b40*/  @!P0 BRA `(.L_x_39) ;  /* 0x0000000000308947 */ /* 0x000fea0003800000 */
[----:B------:R-:W-:Y:S01]  /*8b50*/  ULDC UR4, c[0x0][0xc54] ;  /* 0x0003150000047ab9 */ /* 0x000fe20000000800 */
[----:B------:R-:W-:Y:S01]  /*8b60*/  ULDC UR42, c[0x0][0xc58] ;  /* 0x00031600002a7ab9 */ /* 0x000fe20000000800 */
[----:B------:R-:W-:-:S04]  /*8b70*/  UIMAD.WIDE.U32 UR4, UR6, UR4, URZ ;  /* 0x00000004060472a5 */ /* 0x000fc8000f8e003f */
[----:B------:R-:W-:Y:S01]  /*8b80*/  USHF.R.U32.HI UR42, URZ, UR42, UR5 ;  /* 0x0000002a3f2a7299 */ /* 0x000fe20008011605 */
[----:B------:R-:W-:Y:S11]  /*8b90*/  BRA `(.L_x_39) ;  /* 0x00000000001c7947 */ /* 0x000ff60003800000 */
.L_x_38:
[----:B------:R-:W-:Y:S01]  /*8ba0*/  ULDC UR7, c[0x0][0xc50] ;  /* 0x0003140000077ab9 */ /* 0x000fe20000000800 */
[----:B------:R-:W-:Y:S01]  /*8bb0*/  UMOV UR42, UR6 ;  /* 0x00000006002a7c82 */ /* 0x000fe20008000000 */
[----:B------:R-:W-:-:S11]  /*8bc0*/  UISETP.NE.AND UP0, UPT, UR7, 0x1, UPT ;  /* 0x000000010700788c */ /* 0x000fd6000bf05270 */
[----:B------:R-:W-:Y:S01]  /*8bd0*/  @UP0 ULDC UR4, c[0x0][0xc54] ;  /* 0x0003150000040ab9 */ /* 0x000fe20000000800 */
[----:B------:R-:W-:Y:S01]  /*8be0*/  @UP0 ULDC UR8, c[0x0][0xc58] ;  /* 0x0003160000080ab9 */ /* 0x000fe20000000800 */
[----:B------:R-:W-:-:S04]  /*8bf0*/  UIMAD.WIDE.U32 UR4, UR6, UR4, URZ ;  /* 0x00000004060472a5 */ /* 0x000fc8000f8e003f */
[----:B------:R-:W-:-:S12]  /*8c00*/  @UP0 USHF.R.U32.HI UR42, URZ, UR8, UR5 ;  /* 0x000000083f2a0299 */ /* 0x000fd80008011605 */
.L_x_39:
[----:B------:R-:W-:Y:S01]  /*8c10*/  ISETP.GE.AND P0, PT, R35, RZ, PT ;  /* 0x000000ff2300720c */ /* 0x000fe20003f06270 */
[----:B------:R-:W-:Y:S01]  /*8c20*/  UIADD3 UR4, -UR42, URZ, URZ ;  /* 0x0000003f2a047290 */ /* 0x000fe2000fffe13f */
[----:B------:R-:W-:Y:S01]  /*8c30*/  MOV R8, 0x1 ;  /* 0x0000000100087802 */ /* 0x000fe20000000f00 */
[----:B------:R-:W-:Y:S02]  /*8c40*/  IMAD.MOV.U32 R0, RZ, RZ, RZ ;  /* 0x000000ffff007224 */ /* 0x000fe400078e00ff */
[----:B------:R-:W-:Y:S01]  /*8c50*/  UIMAD UR4, UR7, UR4, UR6 ;  /* 0x00000004070472a4 */ /* 0x000fe2000f8e0206 */
[----:B------:R-:W-:-:S07]  /*8c60*/  IMAD.MOV.U32 R10, RZ, RZ, 0x1 ;  /* 0x00000001ff0a7424 */ /* 0x000fce00078e00ff */
[----:B------:R-:W-:Y:S05]  /*8c70*/  @!P0 BRA `(.L_x_40) ;  /* 0x0000003400808947 */ /* 0x000fea0003800000 */
[----:B------:R-:W0:Y:S01]  /*8c80*/  LDC.64 R2, c[0x0][0xa28] ;  /* 0x00028a00ff027b82 */ /* 0x000e220000000a00 */
[----:B------:R-:W-:Y:S01]  /*8c90*/  ULDC.64 UR6, c[0x0][0x418] ;  /* 0x0001060000067ab9 */ /* 0x000fe20000000a00 */
[----:B------:R-:W-:Y:S01]  /*8ca0*/  ULDC UR5, c[0x0][0x424] ;  /* 0x0001090000057ab9 */ /* 0x000fe20000000800 */
[----:B------:R-:W-:Y:S01]  /*8cb0*/  ULDC UR43, c[0x0][0x2f0] ;  /* 0x0000bc00002b7ab9 */ /* 0x000fe20000000800 */
[----:B------:R-:W-:Y:S02]  /*8cc0*/  MOV R33, RZ ;  /* 0x000000ff00217202 */ /* 0x000fe40000000f00 */
[----:B0-----:R-:W-:-:S04]  /*8cd0*/  ISETP.NE.U32.AND P0, PT, R2, RZ, PT ;  /* 0x000000ff0200720c */ /* 0x001fc80003f05070 */
[----:B------:R-:W-:Y:S01]  /*8ce0*/  ISETP.NE.AND.EX P0, PT, R3, RZ, PT, P0 ;  /* 0x000000ff0300720c */ /* 0x000fe20003f05300 */
[----:B------:R-:W-:-:S12]  /*8cf0*/  UISETP.NE.U32.AND UP0, UPT, UR6, URZ, UPT ;  /* 0x0000003f0600728c */ /* 0x000fd8000bf05070 */
[----:B------:R-:W0:Y:S01]  /*8d00*/  @P0 LDC.64 R2, c[0x0][0xa28] ;  /* 0x00028a00ff020b82 */ /* 0x000e220000000a00 */
[----:B------:R-:W-:-:S04]  /*8d10*/  UISETP.NE.AND.EX UP0, UPT, UR7, URZ, UPT, UP0 ;  /* 0x0000003f0700728c */ /* 0x000fc8000bf05300 */
[----:B------:R-:W-:-:S04]  /*8d20*/  USEL UR5, UR5, 0x1, UP0 ;  /* 0x0000000105057887 */ /* 0x000fc80008000000 */
[----:B------:R-:W-:Y:S01]  /*8d30*/  UIMAD UR43, UR5, UR43, URZ ;  /* 0x0000002b052b72a4 */ /* 0x000fe2000f8e023f */
[----:B------:R-:W1:Y:S03]  /*8d40*/  S2R R34, SR_CTAID.X ;  /* 0x0000000000227919 */ /* 0x000e660000002500 */
[----:B------:R-:W-:Y:S02]  /*8d50*/  UISETP.GE.AND UP0, UPT, UR43, 0x1, UPT ;  /* 0x000000012b00788c */ /* 0x000fe4000bf06270 */
[----:B------:R-:W-:Y:S01]  /*8d60*/  UIADD3 UR5, UR43, 0x7f, URZ ;  /* 0x0000007f2b057890 */ /* 0x000fe2000fffe03f */
[----:B0-----:R-:W-:-:S05]  /*8d70*/  @P0 IMAD.WIDE R2, R35, 0x4, R2 ;  /* 0x0000000423020825 */ /* 0x001fca00078e0202 */
[----:B------:R0:W5:Y:S01]  /*8d80*/  @P0 LDG.E R33, desc[UR38][R2.64] ;  /* 0x0000002602210981 */ /* 0x000162000c1e1900 */
[----:B------:R-:W-:Y:S01]  /*8d90*/  PLOP3.LUT P0, PT, PT, PT, UP0, 0x80, 0x0 ;  /* 0x000000000000781c */ /* 0x000fe20003f0f008 */
[----:B------:R-:W-:Y:S02]  /*8da0*/  USHF.R.S32.HI UR6, URZ, 0x1f, UR5 ;  /* 0x0000001f3f067899 */ /* 0x000fe40008011405 */
[----:B------:R-:W-:Y:S02]  /*8db0*/  ULOP3.LUT UR47, UR4, 0xffff, URZ, 0xc0, !UPT ;  /* 0x0000ffff042f7892 */ /* 0x000fe4000f8ec03f */
[----:B------:R-:W-:Y:S01]  /*8dc0*/  ULEA.HI UR6, UR6, UR5, URZ, 0x7 ;  /* 0x0000000506067291 */ /* 0x000fe2000f8f383f */
[----:B------:R-:W-:-:S03]  /*8dd0*/  UMOV UR41, URZ ;  /* 0x0000003f00297c82 */ /* 0x000fc60008000000 */
[----:B------:R-:W-:-:S04]  /*8de0*/  USHF.R.S32.HI UR44, URZ, 0x7, UR6 ;  /* 0x000000073f2c7899 */ /* 0x000fc80008011406 */
[----:B01----:R-:W-:Y:S08]  /*8df0*/  @!P0 BRA `(.L_x_41) ;  /* 0x0000000000848947 */ /* 0x003ff00003800000 */
[----:B------:R-:W-:-:S03]  /*8e00*/  USHF.R.U32.HI UR6, URZ, 0x10, UR4 ;  /* 0x000000103f067899 */ /* 0x000fc60008011604 */
[----:B------:R-:W-:Y:S01]  /*8e10*/  UMOV UR4, URZ ;  /* 0x0000003f00047c82 */ /* 0x000fe20008000000 */
[----:B------:R-:W-:-:S11]  /*8e20*/  UISETP.NE.AND UP0, UPT, UR6, URZ, UPT ;  /* 0x0000003f0600728c */ /* 0x000fd6000bf05270 */
[----:B------:R-:W-:Y:S02]  /*8e30*/  @!UP0 ULDC UR6, c[0x0][0x9f0] ;  /* 0x00027c0000068ab9 */ /* 0x000fe40000000800 */
[----:B------:R-:W-:Y:S01]  /*8e40*/  IABS R0, UR6 ;  /* 0x0000000600007c13 */ /* 0x000fe20008000000 */
[----:B------:R-:W-:Y:S02]  /*8e50*/  UIADD3 UR7, UR44, -0x1, UR6 ;  /* 0xffffffff2c077890 */ /* 0x000fe4000fffe006 */
[----:B------:R-:W-:Y:S02]  /*8e60*/  IABS R4, UR6 ;  /* 0x0000000600047c13 */ /* 0x000fe40008000000 */
[----:B------:R-:W-:Y:S02]  /*8e70*/  R2UR UR10, R0 ;  /* 0x00000000000a72ca */ /* 0x000fe400000e0000 */
[----:B------:R-:W-:Y:S01]  /*8e80*/  IABS R3, UR7 ;  /* 0x0000000700037c13 */ /* 0x000fe20008000000 */
[----:B------:R-:W-:-:S03]  /*8e90*/  ULOP3.LUT UR7, UR7, UR6, URZ, 0x3c, !UPT ;  /* 0x0000000607077292 */ /* 0x000fc6000f8e3c3f */
[----:B------:R-:W-:-:S07]  /*8ea0*/  R2UR UR9, R3 ;  /* 0x00000000030972ca */ /* 0x000fce00000e0000 */
[----:B------:R-:W0:Y:S08]  /*8eb0*/  I2F.RP R0, UR10 ;  /* 0x0000000a00007d06 */ /* 0x000e300008209400 */
[----:B0-----:R-:W0:Y:S02]  /*8ec0*/  MUFU.RCP R0, R0 ;  /* 0x0000000000007308 */ /* 0x001e240000001000 */
[----:B0-----:R-:W-:-:S02]  /*8ed0*/  VIADD R2, R0, 0xffffffe ;  /* 0x0ffffffe00027836 */ /* 0x001fc40000000000 */
[----:B------:R-:W-:-:S04]  /*8ee0*/  IMAD.MOV R0, RZ, RZ, -R4 ;  /* 0x000000ffff007224 */ /* 0x000fc800078e0a04 */
[----:B------:R-:W0:Y:S02]  /*8ef0*/  F2I.FTZ.U32.TRUNC.NTZ R2, R2 ;  /* 0x0000000200027305 */ /* 0x000e24000021f000 */
[----:B0-----:R-:W-:-:S13]  /*8f00*/  R2UR UR5, R2 ;  /* 0x00000000020572ca */ /* 0x001fda00000e0000 */
[----:B------:R-:W-:-:S04]  /*8f10*/  UIADD3 UR8, URZ, -UR5, URZ ;  /* 0x800000053f087290 */ /* 0x000fc8000fffe03f */
[----:B------:R-:W-:-:S04]  /*8f20*/  UIMAD UR8, UR8, UR10, URZ ;  /* 0x0000000a080872a4 */ /* 0x000fc8000f8e023f */
[----:B------:R-:W-:-:S03]  /*8f30*/  UIMAD.WIDE.U32 UR4, UR5, UR8, UR4 ;  /* 0x00000008050472a5 */ /* 0x000fc6000f8e0004 */
[----:B------:R-:W-:Y:S01]  /*8f40*/  R2UR UR8, R0 ;  /* 0x00000000000872ca */ /* 0x000fe200000e0000 */
[----:B------:R-:W-:-:S12]  /*8f50*/  UIMAD.WIDE.U32 UR4, UR5, UR9, URZ ;  /* 0x00000009050472a5 */ /* 0x000fd8000f8e003f */
[----:B------:R-:W-:-:S04]  /*8f60*/  UIMAD UR4, UR5, UR8, UR9 ;  /* 0x00000008050472a4 */ /* 0x000fc8000f8e0209 */
[----:B------:R-:W-:-:S11]  /*8f70*/  UISETP.GT.U32.AND UP0, UPT, UR10, UR4, UPT ;  /* 0x000000040a00728c */ /* 0x000fd6000bf04070 */
[----:B------:R-:W-:Y:S02]  /*8f80*/  @!UP0 UIADD3 UR4, UR4, -UR10, URZ ;  /* 0x8000000a04048290 */ /* 0x000fe4000fffe03f */
[----:B------:R-:W-:Y:S02]  /*8f90*/  @!UP0 UIADD3 UR5, UR5, 0x1, URZ ;  /* 0x0000000105058890 */ /* 0x000fe4000fffe03f */
[----:B------:R-:W-:Y:S02]  /*8fa0*/  UISETP.GE.U32.AND UP1, UPT, UR4, UR10, UPT ;  /* 0x0000000a0400728c */ /* 0x000fe4000bf26070 */
[----:B------:R-:W-:-:S09]  /*8fb0*/  UISETP.GE.AND UP0, UPT, UR7, URZ, UPT ;  /* 0x0000003f0700728c */ /* 0x000fd2000bf06270 */
[----:B------:R-:W-:Y:S02]  /*8fc0*/  @UP1 UIADD3 UR5, UR5, 0x1, URZ ;  /* 0x0000000105051890 */ /* 0x000fe4000fffe03f */
[----:B------:R-:W-:Y:S02]  /*8fd0*/  UISETP.NE.AND UP1, UPT, UR6, URZ, UPT ;  /* 0x0000003f0600728c */ /* 0x000fe4000bf25270 */
[----:B------:R-:W-:-:S09]  /*8fe0*/  @!UP0 UIADD3 UR5, -UR5, URZ, URZ ;  /* 0x0000003f05058290 */ /* 0x000fd2000fffe13f */
[----:B------:R-:W-:-:S07]  /*8ff0*/  @!UP1 ULOP3.LUT UR5, URZ, UR6, URZ, 0x33, !UPT ;  /* 0x000000063f059292 */ /* 0x000fce000f8e333f */
[----:B------:R-:W-:-:S05]  /*9000*/  UMOV UR41, UR5 ;  /* 0x0000000500297c82 */ /* 0x000fca0008000000 */
.L_x_41:
[----:B------:R-:W-:Y:S02]  /*9010*/  UIMAD UR48, UR47, UR41, URZ ;  /* 0x000000292f3072a4 */ /* 0x000fe4000f8e023f */
[----:B------:R-:W-:Y:S01]  /*9020*/  MOV R3, UR41 ;  /* 0x0000002900037c02 */ /* 0x000fe20008000f00 */
[----:B------:R-:W-:Y:S01]  /*9030*/  IMAD.MOV.U32 R0, RZ, RZ, RZ ;  /* 0x000000ffff007224 */ /* 0x000fe200078e00ff */
[----:B------:R-:W-:Y:S02]  /*9040*/  MOV R10, 0x1 ;  /* 0x00000001000a7802 */ /* 0x000fe40000000f00 */
[----:B------:R-:W-:-:S05]  /*9050*/  IMAD.U32 R32, RZ, RZ, UR48 ;  /* 0x00000030ff207e24 */ /* 0x000fca000f8e00ff */
[----:B------:R-:W-:-:S04]  /*9060*/  VIADDMNMX R32, R32, R3, UR44, PT ;  /* 0x0000002c20207e46 */ /* 0x000fc8000b800103 */
[----:B------:R-:W-:-:S13]  /*9070*/  ISETP.GT.AND P0, PT, R32, UR48, PT ;  /* 0x0000003020007c0c */ /* 0x000fda000bf04270 */
[----:B------:R-:W-:Y:S05]  /*9080*/  @!P0 BRA `(.L_x_40) ;  /* 0x00000030007c8947 */ /* 0x000fea0003800000 */
[----:B------:R-:W0:Y:S01]  /*9090*/  S2UR UR4, SR_CgaCtaId ;  /* 0x00000000000479c3 */ /* 0x000e220000008800 */
[----:B------:R-:W-:Y:S02]  /*90a0*/  UMOV UR45, 0x400 ;  /* 0x00000400002d7882 */ /* 0x000fe40000000000 */
[----:B0-----:R-:W-:-:S04]  /*90b0*/  ULEA UR45, UR4, UR45, 0x18 ;  /* 0x0000002d042d7291 */ /* 0x001fc8000f8ec03f */
[----:B------:R-:W-:-:S04]  /*90c0*/  UIADD3 UR4, UR45, 0x18400, URZ ;  /* 0x000184002d047890 */ /* 0x000fc8000fffe03f */
[----:B------:R-:W-:-:S06]  /*90d0*/  ULOP3.LUT UP0, URZ, UR4, 0x3ff, URZ, 0xc0, !UPT ;  /* 0x000003ff043f7892 */ /* 0x000fcc000f80c03f */
[----:B------:R-:W-:-:S13]  /*90e0*/  PLOP3.LUT P0, PT, PT, PT, UP0, 0x80, 0x0 ;  /* 0x000000000000781c */ /* 0x000fda0003f0f008 */
[----:B------:R-:W-:Y:S05]  /*90f0*/  @!P0 BRA `(.L_x_42) ;  /* 0x0000000000408947 */ /* 0x000fea0003800000 */
[----:B------:R-:W-:Y:S01]  /*9100*/  MOV R2, 0x0 ;  /* 0x0000000000027802 */ /* 0x000fe20000000f00 */
[----:B------:R-:W-:Y:S01]  /*9110*/  ULDC.64 UR4, c[0x4][0x80] ;  /* 0x0100200000047ab9 */ /* 0x000fe20000000a00 */
[----:B------:R-:W-:Y:S01]  /*9120*/  ULDC.64 UR6, c[0x4][0x88] ;  /* 0x0100220000067ab9 */ /* 0x000fe20000000a00 */
[----:B------:R-:W-:Y:S01]  /*9130*/  IMAD.U32 R4, RZ, RZ, UR4 ;  /* 0x00000004ff047e24 */ /* 0x000fe2000f8e00ff */
[----:B------:R-:W-:Y:S01]  /*9140*/  MOV R6, UR6 ;  /* 0x0000000600067c02 */ /* 0x000fe20008000f00 */
[----:B------:R-:W-:Y:S01]  /*9150*/  IMAD.U32 R5, RZ, RZ, UR5 ;  /* 0x00000005ff057e24 */ /* 0x000fe2000f8e00ff */
[----:B------:R-:W0:Y:S01]  /*9160*/  LDC.64 R2, c[0x4][R2] ;  /* 0x0100000002027b82 */ /* 0x000e220000000a00 */
[----:B------:R-:W-:Y:S01]  /*9170*/  ULDC.64 UR4, c[0x4][0x8] ;  /* 0x0100020000047ab9 */ /* 0x000fe20000000a00 */
[----:B------:R-:W-:Y:S01]  /*9180*/  IMAD.U32 R7, RZ, RZ, UR7 ;  /* 0x00000007ff077e24 */ /* 0x000fe2000f8e00ff */
[----:B------:R-:W-:Y:S01]  /*9190*/  MOV R11, UR5 ;  /* 0x00000005000b7c02 */ /* 0x000fe20008000f00 */
[----:B------:R-:W-:Y:S01]  /*91a0*/  IMAD.U32 R10, RZ, RZ, UR4 ;  /* 0x00000004ff0a7e24 */ /* 0x000fe2000f8e00ff */
[----:B------:R-:W-:Y:S01]  /*91b0*/  MOV R13, RZ ;  /* 0x000000ff000d7202 */ /* 0x000fe20000000f00 */
[----:B------:R-:W-:-:S02]  /*91c0*/  IMAD.MOV.U32 R8, RZ, RZ, 0x70 ;  /* 0x00000070ff087424 */ /* 0x000fc400078e00ff */
[----:B------:R-:W-:-:S07]  /*91d0*/  IMAD.MOV.U32 R12, RZ, RZ, 0x1 ;  /* 0x00000001ff0c7424 */ /* 0x000fce00078e00ff */
[----:B------:R-:W-:-:S07]  /*91e0*/  LEPC R20, `(.L_x_42) ;  /* 0x000000001014794e */ /* 0x000fce0000000000 */
[----:B0----5:R-:W-:Y:S05]  /*91f0*/  CALL.ABS.NOINC R2 ;  /* 0x0000000002007343 */ /* 0x021fea0003c00000 */
.L_x_42:
        /* <DEDUP_REMOVED lines=8> */
[----:B------:R0:W1:Y:S01]  /*9280*/  LDC.64 R2, c[0x4][R16] ;  /* 0x0100000010027b82 */ /* 0x0000620000000a00 */
[----:B------:R-:W-:Y:S01]  /*9290*/  IMAD.U32 R5, RZ, RZ, UR5 ;  /* 0x00000005ff057e24 */ /* 0x000fe2000f8e00ff */
[----:B------:R-:W-:Y:S01]  /*92a0*/  ULDC.64 UR4, c[0x4][0x10] ;  /* 0x0100040000047ab9 */ /* 0x000fe20000000a00 */
[----:B------:R-:W-:Y:S01]  /*92b0*/  MOV R6, UR6 ;  /* 0x0000000600067c02 */ /* 0x000fe20008000f00 */
[----:B------:R-:W-:Y:S01]  /*92c0*/  IMAD.U32 R7, RZ, RZ, UR7 ;  /* 0x00000007ff077e24 */ /* 0x000fe2000f8e00ff */
[----:B------:R-:W-:Y:S01]  /*92d0*/  MOV R11, UR5 ;  /* 0x00000005000b7c02 */ /* 0x000fe20008000f00 */
[----:B------:R-:W-:Y:S01]  /*92e0*/  IMAD.U32 R10, RZ, RZ, UR4 ;  /* 0x00000004ff0a7e24 */ /* 0x000fe2000f8e00ff */
[----:B------:R-:W-:Y:S01]  /*92f0*/  MOV R13, RZ ;  /* 0x000000ff000d7202 */ /* 0x000fe20000000f00 */
[----:B------:R-:W-:-:S02]  /*9300*/  IMAD.MOV.U32 R8, RZ, RZ, 0x70 ;  /* 0x00000070ff087424 */ /* 0x000fc400078e00ff */
[----:B0-----:R-:W-:-:S07]  /*9310*/  IMAD.MOV.U32 R12, RZ, RZ, 0x1 ;  /* 0x00000001ff0c7424 */ /* 0x001fce00078e00ff */
[----:B------:R-:W-:-:S07]  /*9320*/  LEPC R20, `(.L_x_44) ;  /* 0x000000001014794e */ /* 0x000fce0000000000 */
[----:B-1---5:R-:W-:Y:S05]  /*9330*/  CALL.ABS.NOINC R2 ;  /* 0x0000000002007343 */ /* 0x022fea0003c00000 */
.L_x_44:
[----:B------:R0:W1:Y:S01]  /*9340*/  LDC.64 R2, c[0x4][R16] ;  /* 0x0100000010027b82 */ /* 0x0000620000000a00 */
[----:B------:R-:W-:Y:S01]  /*9350*/  ULDC.64 UR4, c[0x4][0x80] ;  /* 0x0100200000047ab9 */ /* 0x000fe20000000a00 */
[----:B------:R-:W-:Y:S01]  /*9360*/  ULDC.64 UR6, c[0x4][0x88] ;  /* 0x0100220000067ab9 */ /* 0x000fe20000000a00 */
[----:B------:R-:W-:Y:S01]  /*9370*/  IMAD.U32 R4, RZ, RZ, UR4 ;  /* 0x00000004ff047e24 */ /* 0x000fe2000f8e00ff */
[----:B------:R-:W-:Y:S01]  /*9380*/  MOV R6, UR6 ;  /* 0x0000000600067c02 */ /* 0x000fe20008000f00 */
[----:B------:R-:W-:Y:S01]  /*9390*/  IMAD.U32 R5, RZ, RZ, UR5 ;  /* 0x00000005ff057e24 */ /* 0x000fe2000f8e00ff */
[----:B------:R-:W-:Y:S01]  /*93a0*/  ULDC.64 UR4, c[0x4][0x18] ;  /* 0x0100060000047ab9 */ /* 0x000fe20000000a00 */
[----:B------:R-:W-:Y:S01]  /*93b0*/  IMAD.U32 R7, RZ, RZ, UR7 ;  /* 0x00000007ff077e24 */ /* 0x000fe2000f8e00ff */
[----:B------:R-:W-:Y:S01]  /*93c0*/  MOV R11, UR5 ;  /* 0x00000005000b7c02 */ /* 0x000fe20008000f00 */
[----:B------:R-:W-:Y:S01]  /*93d0*/  IMAD.U32 R10, RZ, RZ, UR4 ;  /* 0x00000004ff0a7e24 */ /* 0x000fe2000f8e00ff */
[----:B------:R-:W-:Y:S01]  /*93e0*/  MOV R13, RZ ;  /* 0x000000ff000d7202 */ /* 0x000fe20000000f00 */
[----:B------:R-:W-:-:S02]  /*93f0*/  IMAD.MOV.U32 R8, RZ, RZ, 0x70 ;  /* 0x00000070ff087424 */ /* 0x000fc400078e00ff */
[----:B0-----:R-:W-:-:S07]  /*9400*/  IMAD.MOV.U32 R12, RZ, RZ, 0x1 ;  /* 0x00000001ff0c7424 */ /* 0x001fce00078e00ff */
[----:B------:R-:W-:-:S07]  /*9410*/  LEPC R20, `(.L_x_43) ;  /* 0x000000001014794e */ /* 0x000fce0000000000 */
[----:B-1----:R-:W-:Y:S05]  /*9420*/  CALL.ABS.NOINC R2 ;  /* 0x0000000002007343 */ /* 0x002fea0003c00000 */
.L_x_43:
[----:B------:R-:W0:Y:S01]  /*9430*/  LDC.64 R2, c[0x0][0x9f8] ;  /* 0x00027e00ff027b82 */ /* 0x000e220000000a00 */
[----:B------:R-:W-:-:S07]  /*9440*/  IMAD.MOV.U32 R31, RZ, RZ, R35 ;  /* 0x000000ffff1f7224 */ /* 0x000fce00078e0023 */
[----:B------:R-:W1:Y:S01]  /*9450*/  LDC R30, c[0x0][0x430] ;  /* 0x00010c00ff1e7b82 */ /* 0x000e620000000800 */
[C---:B------:R-:W-:Y:S01]  /*9460*/  LOP3.LUT R7, R18.reuse, 0x7f, RZ, 0xc0, !PT ;  /* 0x0000007f12077812 */ /* 0x040fe200078ec0ff */
[----:B------:R-:W-:Y:S01]  /*9470*/  IMAD.SHL.U32 R28, R18, 0x10, RZ ;  /* 0x00000010121c7824 */ /* 0x000fe200078e00ff */
[----:B------:R-:W-:Y:S01]  /*9480*/  IADD3 R22, R32, -0x1, RZ ;  /* 0xffffffff20167810 */ /* 0x000fe20007ffe0ff */
[----:B------:R-:W-:Y:S01]  /*9490*/  ULDC UR4, c[0x0][0x2f4] ;  /* 0x0000bd0000047ab9 */ /* 0x000fe20000000800 */
[----:B0-----:R-:W-:-:S04]  /*94a0*/  ISETP.NE.U32.AND P0, PT, R2, RZ, PT ;  /* 0x000000ff0200720c */ /* 0x001fc80003f05070 */
[----:B------:R-:W-:-:S13]  /*94b0*/  ISETP.NE.AND.EX P0, PT, R3, RZ, PT, P0 ;  /* 0x000000ff0300720c */ /* 0x000fda0003f05300 */
[----:B------:R-:W0:Y:S02]  /*94c0*/  @P0 LDC.64 R2, c[0x0][0x9f8] ;  /* 0x00027e00ff020b82 */ /* 0x000e240000000a00 */
[----:B0-----:R-:W-:-:S05]  /*94d0*/  @P0 IMAD.WIDE R2, R35, 0x4, R2 ;  /* 0x0000000423020825 */ /* 0x001fca00078e0202 */
[----:B------:R0:W2:Y:S01]  /*94e0*/  @P0 LDG.E R31, desc[UR38][R2.64] ;  /* 0x00000026021f0981 */ /* 0x0000a2000c1e1900 */
[----:B------:R-:W-:Y:S02]  /*94f0*/  SHF.R.U32.HI R29, RZ, 0x3, R7 ;  /* 0x00000003ff1d7819 */ /* 0x000fe40000011607 */
[----:B------:R-:W-:Y:S02]  /*9500*/  LOP3.LUT R28, R28, 0x70, RZ, 0xc0, !PT ;  /* 0x000000701c1c7812 */ /* 0x000fe400078ec0ff */
[----:B-1----:R-:W-:Y:S01]  /*9510*/  ISETP.NE.AND P1, PT, R30, 0x1, PT ;  /* 0x000000011e00780c */ /* 0x002fe20003f25270 */
[----:B------:R-:W-:Y:S01]  /*9520*/  IMAD R5, R22, 0x80, R29 ;  /* 0x0000008016057824 */ /* 0x000fe200078e021d */
[----:B------:R-:W-:-:S03]  /*9530*/  LOP3.LUT R23, R23, 0xfffffff7, RZ, 0xc0, !PT ;  /* 0xfffffff717177812 */ /* 0x000fc600078ec0ff */
[----:B------:R-:W-:-:S05]  /*9540*/  IMAD.IADD R6, R28, 0x1, R5 ;  /* 0x000000011c067824 */ /* 0x000fca00078e0205 */
[C---:B------:R-:W-:Y:S02]  /*9550*/  ISETP.GE.AND P0, PT, R6.reuse, UR43, PT ;  /* 0x0000002b06007c0c */ /* 0x040fe4000bf06270 */
[----:B-----5:R-:W-:Y:S01]  /*9560*/  IADD3 R21, R6, R33, RZ ;  /* 0x0000002106157210 */ /* 0x020fe20007ffe0ff */
[----:B------:R-:W1:Y:S01]  /*9570*/  @P1 LDC R0, c[0x0][0x434] ;  /* 0x00010d00ff001b82 */ /* 0x000e620000000800 */
[----:B------:R-:W-:-:S03]  /*9580*/  @P1 LOP3.LUT R23, R23, 0x8, RZ, 0xfc, !PT ;  /* 0x0000000817171812 */ /* 0x000fc600078efcff */
[----:B------:R-:W-:-:S04]  /*9590*/  IMAD.MOV.U32 R37, RZ, RZ, R21 ;  /* 0x000000ffff257224 */ /* 0x000fc800078e0015 */
[----:B0-----:R-:W0:Y:S08]  /*95a0*/  @P1 LDC R3, c[0x0][0x438] ;  /* 0x00010e00ff031b82 */ /* 0x001e300000000800 */
[----:B------:R-:W3:Y:S08]  /*95b0*/  @!P0 LDC.64 R4, c[0x0][0x428] ;  /* 0x00010a00ff048b82 */ /* 0x000ef00000000a00 */
[----:B------:R-:W4:Y:S01]  /*95c0*/  @!P0 LDC.64 R8, c[0x0][0x418] ;  /* 0x00010600ff088b82 */ /* 0x000f220000000a00 */
[----:B-1----:R-:W-:-:S05]  /*95d0*/  @P1 IMAD.HI.U32 R0, R21, R0, RZ ;  /* 0x0000000015001227 */ /* 0x002fca00078e00ff */
[----:B0-----:R-:W-:-:S04]  /*95e0*/  @P1 SHF.R.U32.HI R37, RZ, R3, R0 ;  /* 0x00000003ff251219 */ /* 0x001fc80000011600 */
[--C-:B------:R-:W-:Y:S01]  /*95f0*/  @!P0 SHF.R.S32.HI R3, RZ, 0x1f, R37.reuse ;  /* 0x0000001fff038819 */ /* 0x100fe20000011425 */
[----:B------:R-:W-:Y:S02]  /*9600*/  @!P0 IMAD.MOV.U32 R2, RZ, RZ, R37 ;  /* 0x000000ffff028224 */ /* 0x000fe400078e0025 */
[----:B------:R-:W-:-:S05]  /*9610*/  IMAD.SHL.U32 R6, R18, 0x8, RZ ;  /* 0x0000000812067824 */ /* 0x000fca00078e00ff */
[----:B------:R-:W-:-:S04]  /*9620*/  LOP3.LUT R26, R6, 0x38, RZ, 0xc0, !PT ;  /* 0x00000038061a7812 */ /* 0x000fc800078ec0ff */
[----:B------:R-:W-:Y:S02]  /*9630*/  LOP3.LUT R25, R26, 0x40, RZ, 0xfc, !PT ;  /* 0x000000401a197812 */ /* 0x000fe400078efcff */
[----:B------:R-:W-:Y:S01]  /*9640*/  LOP3.LUT R23, R23, 0xfffffffe, RZ, 0xc0, !PT ;  /* 0xfffffffe17177812 */ /* 0x000fe200078ec0ff */
[----:B------:R-:W-:-:S03]  /*9650*/  UMOV UR5, 0xffffffff ;  /* 0xffffffff00057882 */ /* 0x000fc60000000000 */
[----:B------:R-:W-:Y:S02]  /*9660*/  LOP3.LUT R23, R23, 0xfffffffd, RZ, 0xc0, !PT ;  /* 0xfffffffd17177812 */ /* 0x000fe400078ec0ff */
[----:B--2---:R-:W-:-:S05]  /*9670*/  SHF.R.S32.HI R27, RZ, 0x1f, R31 ;  /* 0x0000001fff1b7819 */ /* 0x004fca000001141f */
[----:B---3--:R-:W-:-:S04]  /*9680*/  @!P0 IMAD R0, R27, R4, RZ ;  /* 0x000000041b008224 */ /* 0x008fc800078e02ff */
[C---:B------:R-:W-:Y:S02]  /*9690*/  @!P0 IMAD R11, R31.reuse, R5, R0 ;  /* 0x000000051f0b8224 */ /* 0x040fe400078e0200 */
[----:B------:R-:W-:-:S05]  /*96a0*/  @!P0 IMAD.WIDE.U32 R4, R31, R4, R2 ;  /* 0x000000041f048225 */ /* 0x000fca00078e0002 */
[----:B------:R-:W-:Y:S02]  /*96b0*/  @!P0 IADD3 R0, R5, R11, RZ ;  /* 0x0000000b05008210 */ /* 0x000fe40007ffe0ff */
[----:B----4-:R-:W-:-:S04]  /*96c0*/  @!P0 LEA R2, P1, R4, R8, 0x2 ;  /* 0x0000000804028211 */ /* 0x010fc800078210ff */
[----:B------:R-:W-:Y:S01]  /*96d0*/  @!P0 LEA.HI.X R3, R4, R9, R0, 0x2, P1 ;  /* 0x0000000904038211 */ /* 0x000fe200008f1400 */
[----:B------:R-:W-:Y:S01]  /*96e0*/  IMAD.MOV.U32 R9, RZ, RZ, RZ ;  /* 0x000000ffff097224 */ /* 0x000fe200078e00ff */
[----:B------:R-:W-:-:S05]  /*96f0*/  ISETP.GE.AND P1, PT, R26, UR4, PT ;  /* 0x000000041a007c0c */ /* 0x000fca000bf26270 */
[----:B------:R0:W5:Y:S01]  /*9700*/  @!P0 LDG.E R9, desc[UR38][R2.64] ;  /* 0x0000002602098981 */ /* 0x000162000c1e1900 */
[----:B------:R-:W-:-:S07]  /*9710*/  ISETP.GE.AND P0, PT, R25, UR4, PT ;  /* 0x0000000419007c0c */ /* 0x000fce000bf06270 */
[----:B------:R-:W-:-:S06]  /*9720*/  @P1 LOP3.LUT R23, R23, 0x2, RZ, 0xfc, !PT ;  /* 0x0000000217171812 */ /* 0x000fcc00078efcff */
[----:B------:R-:W-:Y:S01]  /*9730*/  @P0 LOP3.LUT R23, R23, 0x1, RZ, 0xfc, !PT ;  /* 0x0000000117170812 */ /* 0x000fe200078efcff */
[----:B0-----:R-:W-:Y:S06]  /*9740*/  BRA.DIV UR5, `(.L_x_45) ;  /* 0x0000003205007947 */ /* 0x001fec000b800000 */
.L_x_87:
[----:B------:R-:W-:Y:S01]  /*9750*/  ULOP3.LUT UR4, UR40, 0x2, URZ, 0xfc, !UPT ;  /* 0x0000000228047892 */ /* 0x000fe2000f8efc3f */
[----:B------:R-:W-:Y:S01]  /*9760*/  IMAD.U32 R24, RZ, RZ, UR42 ;  /* 0x0000002aff187e24 */ /* 0x000fe2000f8e00ff */
[----:B------:R-:W-:Y:S01]  /*9770*/  LOP3.LUT R23, R23, 0xfffffffb, RZ, 0xc0, !PT ;  /* 0xfffffffb17177812 */ /* 0x000fe200078ec0ff */
[----:B------:R-:W-:-:S03]  /*9780*/  IMAD.MOV R4, RZ, RZ, -R37 ;  /* 0x000000ffff047224 */ /* 0x000fc600078e0a25 */
[----:B------:R-:W-:Y:S01]  /*9790*/  MOV R19, UR4 ;  /* 0x0000000400137c02 */ /* 0x000fe20008000f00 */
[----:B------:R-:W-:Y:S01]  /*97a0*/  IMAD R4, R30, R4, R21 ;  /* 0x000000041e047224 */ /* 0x000fe200078e0215 */
[----:B------:R-:W-:Y:S02]  /*97b0*/  SHF.R.S32.HI R24, RZ, 0x1f, R24 ;  /* 0x0000001fff187819 */ /* 0x000fe40000011418 */
[----:B------:R-:W-:-:S13]  /*97c0*/  ISETP.NE.AND P0, PT, R19, 0x3, PT ;  /* 0x000000031300780c */ /* 0x000fda0003f05270 */
[----:B------:R-:W-:Y:S01]  /*97d0*/  @P0 LOP3.LUT R23, R23, 0x4, RZ, 0xfc, !PT ;  /* 0x0000000417170812 */ /* 0x000fe200078efcff */
[----:B------:R-:W-:Y:S06]  /*97e0*/  @!P0 BRA `(.L_x_46) ;  /* 0x0000000000048947 */ /* 0x000fec0003800000 */
[----:B------:R-:W-:Y:S01]  /*97f0*/  BPT.TRAP 0x1 ;  /* 0x000000040000795c */ /* 0x000fe20000300000 */
.L_x_46:
[----:B------:R-:W-:Y:S01]  /*9800*/  IMAD.MOV.U32 R8, RZ, RZ, 0x1 ;  /* 0x00000001ff087424 */ /* 0x000fe200078e00ff */
[----:B------:R-:W-:Y:S01]  /*9810*/  SHF.R.S32.HI R5, RZ, 0x1f, R4 ;  /* 0x0000001fff057819 */ /* 0x000fe20000011404 */
[----:B------:R-:W-:Y:S01]  /*9820*/  ULDC.64 UR4, c[0x0][0x328] ;  /* 0x0000ca0000047ab9 */ /* 0x000fe20000000a00 */
[----:B-----5:R-:W-:Y:S02]  /*9830*/  SHF.R.S32.HI R0, RZ, 0x1f, R9 ;  /* 0x0000001fff007819 */ /* 0x020fe40000011409 */
[----:B------:R-:W-:Y:S01]  /*9840*/  SHF.L.U32 R8, R8, 0x1f, RZ ;  /* 0x0000001f08087819 */ /* 0x000fe200000006ff */
[----:B------:R-:W-:Y:S01]  /*9850*/  IMAD R3, R5, UR4, RZ ;  /* 0x0000000405037c24 */ /* 0x000fe2000f8e02ff */
[----:B------:R-:W-:Y:S02]  /*9860*/  R2UR UR6, R24 ;  /* 0x00000000180672ca */ /* 0x000fe400000e0000 */
[----:B------:R-:W0:Y:S01]  /*9870*/  SYNCS.PHASECHK.TRANS64.TRYWAIT P0, [UR45+0x28840], R8 ;  /* 0x02884008ff0075a7 */ /* 0x000e22000800016d */
[----:B------:R-:W-:-:S02]  /*9880*/  IMAD R11, R4, UR5, R3 ;  /* 0x00000005040b7c24 */ /* 0x000fc4000f8e0203 */
[----:B------:R-:W-:Y:S01]  /*9890*/  IMAD.WIDE.U32 R2, R4, UR4, RZ ;  /* 0x0000000404027c25 */ /* 0x000fe2000f8e00ff */
[----:B------:R-:W-:-:S03]  /*98a0*/  ULDC.64 UR4, c[0x0][0x338] ;  /* 0x0000ce0000047ab9 */ /* 0x000fc60000000a00 */
[----:B------:R-:W-:Y:S01]  /*98b0*/  IMAD R10, R0, UR4, RZ ;  /* 0x00000004000a7c24 */ /* 0x000fe2000f8e02ff */
[----:B------:R-:W-:-:S03]  /*98c0*/  IADD3 R3, R3, R11, RZ ;  /* 0x0000000b03037210 */ /* 0x000fc60007ffe0ff */
[C---:B------:R-:W-:Y:S02]  /*98d0*/  IMAD R11, R9.reuse, UR5, R10 ;  /* 0x00000005090b7c24 */ /* 0x040fe4000f8e020a */
[----:B------:R-:W-:Y:S01]  /*98e0*/  IMAD.WIDE.U32 R2, R9, UR4, R2 ;  /* 0x0000000409027c25 */ /* 0x000fe2000f8e0002 */
[----:B------:R-:W-:-:S03]  /*98f0*/  ULDC.64 UR4, c[0x0][0x330] ;  /* 0x0000cc0000047ab9 */ /* 0x000fc60000000a00 */
[----:B------:R-:W-:Y:S01]  /*9900*/  IMAD.IADD R3, R3, 0x1, R11 ;  /* 0x0000000103037824 */ /* 0x000fe200078e020b */
[----:B------:R-:W-:Y:S01]  /*9910*/  MOV R11, UR4 ;  /* 0x00000004000b7c02 */ /* 0x000fe20008000f00 */
[----:B------:R-:W-:-:S03]  /*9920*/  UIMAD UR4, UR6, UR4, URZ ;  /* 0x00000004060472a4 */ /* 0x000fc6000f8e023f */
[----:B------:R-:W-:Y:S01]  /*9930*/  ULDC.64 UR6, c[0x0][0x318] ;  /* 0x0000c60000067ab9 */ /* 0x000fe20000000a00 */
[----:B------:R-:W-:Y:S02]  /*9940*/  UIMAD UR4, UR42, UR5, UR4 ;  /* 0x000000052a0472a4 */ /* 0x000fe4000f8e0204 */
[----:B------:R-:W-:-:S04]  /*9950*/  IMAD.WIDE.U32 R2, R11, UR42, R2 ;  /* 0x0000002a0b027c25 */ /* 0x000fc8000f8e0002 */
[----:B------:R-:W-:Y:S01]  /*9960*/  VIADD R3, R3, UR4 ;  /* 0x0000000403037c36 */ /* 0x000fe20008000000 */
[----:B------:R-:W-:-:S04]  /*9970*/  LEA R16, P1, R2, UR6, 0x1 ;  /* 0x0000000602107c11 */ /* 0x000fc8000f8208ff */
[----:B------:R-:W-:Y:S01]  /*9980*/  LEA.HI.X R2, R2, UR7, R3, 0x1, P1 ;  /* 0x0000000702027c11 */ /* 0x000fe200088f0c03 */
[----:B0-----:R-:W-:Y:S08]  /*9990*/  @!P0 BRA `(.L_x_47) ;  /* 0x0000002c008c8947 */ /* 0x001ff00003800000 */
.L_x_88:
[----:B------:R-:W-:Y:S01]  /*99a0*/  ULDC.64 UR4, c[0x0][0x300] ;  /* 0x0000c00000047ab9 */ /* 0x000fe20000000a00 */
[----:B------:R-:W-:Y:S01]  /*99b0*/  R2UR UR6, R24 ;  /* 0x00000000180672ca */ /* 0x000fe200000e0000 */
[----:B------:R-:W-:Y:S01]  /*99c0*/  IMAD R5, R5, UR4, RZ ;  /* 0x0000000405057c24 */ /* 0x000fe2000f8e02ff */
[----:B------:R-:W-:Y:S01]  /*99d0*/  LOP3.LUT P3, RZ, R23, 0x2, RZ, 0xc0, !PT ;  /* 0x0000000217ff7812 */ /* 0x000fe2000786c0ff */
[----:B------:R-:W-:Y:S01]  /*99e0*/  IMAD.SHL.U32 R36, R7, 0x8, RZ ;  /* 0x0000000807247824 */ /* 0x000fe200078e00ff */
[----:B------:R-:W-:Y:S01]  /*99f0*/  LOP3.LUT P2, RZ, R23, 0x1, RZ, 0xc0, !PT ;  /* 0x0000000117ff7812 */ /* 0x000fe2000784c0ff */
[C---:B0-----:R-:W-:Y:S02]  /*9a00*/  IMAD R3, R4.reuse, UR5, R5 ;  /* 0x0000000504037c24 */ /* 0x041fe4000f8e0205 */
[----:B------:R-:W-:Y:S01]  /*9a10*/  IMAD.WIDE.U32 R4, R4, UR4, RZ ;  /* 0x0000000404047c25 */ /* 0x000fe2000f8e00ff */
[----:B------:R-:W-:-:S03]  /*9a20*/  ULDC.64 UR4, c[0x0][0x310] ;  /* 0x0000c40000047ab9 */ /* 0x000fc60000000a00 */
[----:B------:R-:W-:Y:S02]  /*9a30*/  IMAD.IADD R5, R5, 0x1, R3 ;  /* 0x0000000105057824 */ /* 0x000fe400078e0203 */
[----:B------:R-:W-:Y:S02]  /*9a40*/  IMAD R0, R0, UR4, RZ ;  /* 0x0000000400007c24 */ /* 0x000fe4000f8e02ff */
[----:B------:R-:W-:-:S04]  /*9a50*/  IMAD.WIDE.U32 R4, R9, UR4, R4 ;  /* 0x0000000409047c25 */ /* 0x000fc8000f8e0004 */
[----:B------:R-:W-:Y:S01]  /*9a60*/  IMAD R3, R9, UR5, R0 ;  /* 0x0000000509037c24 */ /* 0x000fe2000f8e0200 */
[----:B------:R-:W-:-:S04]  /*9a70*/  ULDC.64 UR4, c[0x0][0x308] ;  /* 0x0000c20000047ab9 */ /* 0x000fc80000000a00 */
[----:B------:R-:W-:Y:S01]  /*9a80*/  IADD3 R5, R5, R3, RZ ;  /* 0x0000000305057210 */ /* 0x000fe20007ffe0ff */
[----:B------:R-:W-:Y:S01]  /*9a90*/  IMAD.U32 R3, RZ, RZ, UR4 ;  /* 0x00000004ff037e24 */ /* 0x000fe2000f8e00ff */
[----:B------:R-:W-:-:S03]  /*9aa0*/  UIMAD UR4, UR6, UR4, URZ ;  /* 0x00000004060472a4 */ /* 0x000fc6000f8e023f */
[----:B------:R-:W-:Y:S01]  /*9ab0*/  IMAD.WIDE.U32 R4, R3, UR42, R4 ;  /* 0x0000002a03047c25 */ /* 0x000fe2000f8e0004 */
[----:B------:R-:W-:Y:S01]  /*9ac0*/  UIMAD UR4, UR42, UR5, UR4 ;  /* 0x000000052a0472a4 */ /* 0x000fe2000f8e0204 */
[----:B------:R-:W-:Y:S02]  /*9ad0*/  ULDC.64 UR6, c[0x0][0x2e8] ;  /* 0x0000ba0000067ab9 */ /* 0x000fe40000000a00 */
[----:B------:R-:W-:-:S03]  /*9ae0*/  LEA R0, P0, R4, UR6, 0x1 ;  /* 0x0000000604007c11 */ /* 0x000fc6000f8008ff */
[----:B------:R-:W-:Y:S01]  /*9af0*/  VIADD R3, R5, UR4 ;  /* 0x0000000405037c36 */ /* 0x000fe20008000000 */
[----:B------:R-:W-:Y:S01]  /*9b00*/  MOV R5, 0xffffff80 ;  /* 0xffffff8000057802 */ /* 0x000fe20000000f00 */
[----:B------:R-:W-:-:S03]  /*9b10*/  UMOV UR4, 0xffffffff ;  /* 0xffffffff00047882 */ /* 0x000fc60000000000 */
[----:B------:R-:W-:Y:S01]  /*9b20*/  LEA.HI.X R3, R4, UR7, R3, 0x1, P0 ;  /* 0x0000000704037c11 */ /* 0x000fe200080f0c03 */
[----:B------:R-:W-:Y:S01]  /*9b30*/  IMAD R4, R22, R5, UR43 ;  /* 0x0000002b16047e24 */ /* 0x000fe2000f8e0205 */
[----:B------:R-:W-:-:S04]  /*9b40*/  LOP3.LUT R5, R6, 0x1c0, RZ, 0xc0, !PT ;  /* 0x000001c006057812 */ /* 0x000fc800078ec0ff */
[----:B------:R-:W-:Y:S01]  /*9b50*/  LOP3.LUT R5, R5, 0x38, R6, 0xf8, !PT ;  /* 0x0000003805057812 */ /* 0x000fe200078ef806 */
[----:B------:R-:W-:-:S03]  /*9b60*/  IMAD.IADD R6, R4, 0x1, -R29 ;  /* 0x0000000104067824 */ /* 0x000fc600078e0a1d */
[----:B------:R-:W-:Y:S02]  /*9b70*/  LOP3.LUT R5, R5, 0x38, R18, 0x78, !PT ;  /* 0x0000003805057812 */ /* 0x000fe400078e7812 */
[----:B------:R-:W-:Y:S02]  /*9b80*/  ISETP.GE.AND P0, PT, R6, 0x1, PT ;  /* 0x000000010600780c */ /* 0x000fe40003f06270 */
[----:B------:R-:W-:Y:S01]  /*9b90*/  LOP3.LUT R36, R5, 0x200, R36, 0xf8, !PT ;  /* 0x0000020005247812 */ /* 0x000fe200078ef824 */
[----:B------:R-:W-:Y:S10]  /*9ba0*/  BRA.DIV UR4, `(.L_x_48) ;  /* 0x0000002e04207947 */ /* 0x000ff4000b800000 */
[----:B------:R-:W-:Y:S01]  /*9bb0*/  SHFL.IDX PT, R5, R3, RZ, 0x181f ;  /* 0x00181fff03057589 */ /* 0x000fe200000e0000 */
[----:B------:R-:W-:Y:S02]  /*9bc0*/  @P0 LEA R9, R36, UR45, 0x1 ;  /* 0x0000002d24090c11 */ /* 0x000fe4000f8e08ff */
[----:B------:R-:W-:Y:S01]  /*9bd0*/  ISETP.GE.AND P1, PT, R6, 0x21, PT ;  /* 0x000000210600780c */ /* 0x000fe20003f26270 */
[----:B------:R-:W0:Y:S04]  /*9be0*/  SHFL.IDX PT, R4, R0, RZ, 0x181f ;  /* 0x00181fff00047589 */ /* 0x000e2800000e0000 */
[----:B------:R-:W1:Y:S04]  /*9bf0*/  SHFL.IDX PT, R21, R0, 0x1, 0x181f ;  /* 0x00381f0000157f89 */ /* 0x000e6800000e0000 */
[----:B------:R-:W2:Y:S04]  /*9c00*/  SHFL.IDX PT, R10, R3, 0x1, 0x181f ;  /* 0x00381f00030a7f89 */ /* 0x000ea800000e0000 */
[----:B------:R-:W3:Y:S04]  /*9c10*/  SHFL.IDX PT, R8, R3, 0x2, 0x181f ;  /* 0x00581f0003087f89 */ /* 0x000ee800000e0000 */
[----:B------:R-:W4:Y:S04]  /*9c20*/  SHFL.IDX PT, R37, R0, 0x2, 0x181f ;  /* 0x00581f0000257f89 */ /* 0x000f2800000e0000 */
[----:B------:R-:W-:Y:S01]  /*9c30*/  SHFL.IDX PT, R7, R3, 0x3, 0x181f ;  /* 0x00781f0003077f89 */ /* 0x000fe200000e0000 */
[----:B0-----:R-:W-:-:S03]  /*9c40*/  @P0 IMAD.WIDE.U32 R4, R26, 0x2, R4 ;  /* 0x000000021a040825 */ /* 0x001fc600078e0004 */
[----:B------:R-:W0:Y:S04]  /*9c50*/  SHFL.IDX PT, R14, R0, 0x3, 0x181f ;  /* 0x00781f00000e7f89 */ /* 0x000e2800000e0000 */
[----:B------:R-:W-:Y:S04]  /*9c60*/  @P0 LDGSTS.E.BYPASS.LTC128B.128 [R9+0x18400], desc[UR38][R4.64], !P3 ;  /* 0x1840000004090fae */ /* 0x000fe8000d901d66 */
[----:B------:R1:W-:Y:S01]  /*9c70*/  @P0 LDGSTS.E.BYPASS.LTC128B.128 [R9+0x1c400], desc[UR38][R4.64+0x80], !P2 ;  /* 0x1c40008004090fae */ /* 0x0003e2000d101d66 */
[----:B------:R-:W-:Y:S02]  /*9c80*/  ISETP.GE.AND P0, PT, R6, 0x11, PT ;  /* 0x000000110600780c */ /* 0x000fe40003f06270 */
[----:B-1----:R-:W-:Y:S01]  /*9c90*/  MOV R4, R21 ;  /* 0x0000001500047202 */ /* 0x002fe20000000f00 */
[----:B--2---:R-:W-:-:S10]  /*9ca0*/  IMAD.MOV.U32 R5, RZ, RZ, R10 ;  /* 0x000000ffff057224 */ /* 0x004fd400078e000a */
[----:B------:R-:W-:Y:S01]  /*9cb0*/  @P0 LEA R18, R36, UR45, 0x1 ;  /* 0x0000002d24120c11 */ /* 0x000fe2000f8e08ff */
[----:B------:R-:W-:Y:S01]  /*9cc0*/  SHFL.IDX PT, R10, R3, 0x4, 0x181f ;  /* 0x00981f00030a7f89 */ /* 0x000fe200000e0000 */
[----:B------:R-:W-:Y:S01]  /*9cd0*/  @P0 IMAD.WIDE.U32 R20, R26, 0x2, R4 ;  /* 0x000000021a140825 */ /* 0x000fe200078e0004 */
[----:B---3--:R-:W-:-:S03]  /*9ce0*/  MOV R5, R8 ;  /* 0x0000000800057202 */ /* 0x008fc60000000f00 */
[----:B----4-:R-:W-:Y:S01]  /*9cf0*/  IMAD.MOV.U32 R4, RZ, RZ, R37 ;  /* 0x000000ffff047224 */ /* 0x010fe200078e0025 */
[----:B------:R-:W-:Y:S03]  /*9d00*/  @P0 LDGSTS.E.BYPASS.LTC128B.128 [R18+0x18c00], desc[UR38][R20.64], !P3 ;  /* 0x18c0000014120fae */ /* 0x000fe6000d901d66 */
[----:B------:R-:W-:Y:S01]  /*9d10*/  @P1 IMAD.WIDE.U32 R8, R26, 0x2, R4 ;  /* 0x000000021a081825 */ /* 0x000fe200078e0004 */
[----:B------:R1:W-:Y:S01]  /*9d20*/  @P0 LDGSTS.E.BYPASS.LTC128B.128 [R18+0x1cc00], desc[UR38][R20.64+0x80], !P2 ;  /* 0x1cc0008014120fae */ /* 0x0003e2000d101d66 */
[----:B------:R-:W-:Y:S02]  /*9d30*/  ISETP.GE.AND P0, PT, R6, 0x31, PT ;  /* 0x000000310600780c */ /* 0x000fe40003f06270 */
[----:B------:R-:W-:Y:S01]  /*9d40*/  @P1 LEA R5, R36, UR45, 0x1 ;  /* 0x0000002d24051c11 */ /* 0x000fe2000f8e08ff */
[----:B------:R-:W2:Y:S01]  /*9d50*/  SHFL.IDX PT, R37, R0, 0x4, 0x181f ;  /* 0x00981f0000257f89 */ /* 0x000ea200000e0000 */
[----:B0-----:R-:W-:-:S03]  /*9d60*/  IMAD.MOV.U32 R4, RZ, RZ, R14 ;  /* 0x000000ffff047224 */ /* 0x001fc600078e000e */
[----:B------:R-:W-:Y:S04]  /*9d70*/  @P1 LDGSTS.E.BYPASS.LTC128B.128 [R5+0x19400], desc[UR38][R8.64], !P3 ;  /* 0x1940000008051fae */ /* 0x000fe8000d901d66 */
[----:B------:R0:W-:Y:S01]  /*9d80*/  @P1 LDGSTS.E.BYPASS.LTC128B.128 [R5+0x1d400], desc[UR38][R8.64+0x80], !P2 ;  /* 0x1d40008008051fae */ /* 0x0001e2000d101d66 */
[----:B------:R-:W-:-:S03]  /*9d90*/  ISETP.GE.AND P1, PT, R6, 0x51, PT ;  /* 0x000000510600780c */ /* 0x000fc60003f26270 */
[----:B-1----:R-:W1:Y:S04]  /*9da0*/  SHFL.IDX PT, R18, R3, 0x5, 0x181f ;  /* 0x00b81f0003127f89 */ /* 0x002e6800000e0000 */
[----:B------:R-:W-:Y:S01]  /*9db0*/  SHFL.IDX PT, R14, R0, 0x6, 0x181f ;  /* 0x00d81f00000e7f89 */ /* 0x000fe200000e0000 */
[----:B0-----:R-:W-:Y:S01]  /*9dc0*/  IMAD.MOV.U32 R5, RZ, RZ, R7 ;  /* 0x000000ffff057224 */ /* 0x001fe200078e0007 */
[----:B------:R-:W-:Y:S02]  /*9dd0*/  @P0 LEA R7, R36, UR45, 0x1 ;  /* 0x0000002d24070c11 */ /* 0x000fe4000f8e08ff */
[----:B------:R-:W0:Y:S01]  /*9de0*/  SHFL.IDX PT, R9, R0, 0x5, 0x181f ;  /* 0x00b81f0000097f89 */ /* 0x000e2200000e0000 */
[----:B------:R-:W-:-:S05]  /*9df0*/  @P0 IMAD.WIDE.U32 R4, R26, 0x2, R4 ;  /* 0x000000021a040825 */ /* 0x000fca00078e0004 */
[----:B------:R-:W-:Y:S04]  /*9e00*/  @P0 LDGSTS.E.BYPASS.LTC128B.128 [R7+0x19c00], desc[UR38][R4.64], !P3 ;  /* 0x19c0000004070fae */ /* 0x000fe8000d901d66 */
[----:B------:R3:W-:Y:S01]  /*9e10*/  @P0 LDGSTS.E.BYPASS.LTC128B.128 [R7+0x1dc00], desc[UR38][R4.64+0x80], !P2 ;  /* 0x1dc0008004070fae */ /* 0x0007e2000d101d66 */
[----:B------:R-:W-:-:S03]  /*9e20*/  ISETP.GE.AND P0, PT, R6, 0x41, PT ;  /* 0x000000410600780c */ /* 0x000fc60003f06270 */
[----:B---3--:R-:W3:Y:S01]  /*9e30*/  SHFL.IDX PT, R7, R3, 0x6, 0x181f ;  /* 0x00d81f0003077f89 */ /* 0x008ee200000e0000 */
[----:B--2---:R-:W-:Y:S01]  /*9e40*/  MOV R4, R37 ;  /* 0x0000002500047202 */ /* 0x004fe20000000f00 */
[----:B------:R-:W-:-:S08]  /*9e50*/  IMAD.MOV.U32 R5, RZ, RZ, R10 ;  /* 0x000000ffff057224 */ /* 0x000fd000078e000a */
[C---:B------:R-:W-:Y:S01]  /*9e60*/  @P0 LEA R37, R36.reuse, UR45, 0x1 ;  /* 0x0000002d24250c11 */ /* 0x040fe2000f8e08ff */
[----:B------:R-:W2:Y:S01]  /*9e70*/  SHFL.IDX PT, R3, R3, 0x7, 0x181f ;  /* 0x00f81f0003037f89 */ /* 0x000ea200000e0000 */
[----:B------:R-:W-:Y:S01]  /*9e80*/  @P1 LEA R10, R36, UR45, 0x1 ;  /* 0x0000002d240a1c11 */ /* 0x000fe2000f8e08ff */
[----:B------:R-:W-:Y:S01]  /*9e90*/  @P0 IMAD.WIDE.U32 R20, R26, 0x2, R4 ;  /* 0x000000021a140825 */ /* 0x000fe200078e0004 */
[----:B-1----:R-:W-:-:S03]  /*9ea0*/  MOV R5, R18 ;  /* 0x0000001200057202 */ /* 0x002fc60000000f00 */
[----:B0-----:R-:W-:Y:S01]  /*9eb0*/  IMAD.MOV.U32 R4, RZ, RZ, R9 ;  /* 0x000000ffff047224 */ /* 0x001fe200078e0009 */
[----:B------:R0:W-:Y:S03]  /*9ec0*/  @P0 LDGSTS.E.BYPASS.LTC128B.128 [R37+0x1a400], desc[UR38][R20.64], !P3 ;  /* 0x1a40000014250fae */ /* 0x0001e6000d901d66 */
[----:B------:R-:W-:Y:S01]  /*9ed0*/  @P1 IMAD.WIDE.U32 R8, R26, 0x2, R4 ;  /* 0x000000021a081825 */ /* 0x000fe200078e0004 */
[----:B------:R0:W-:Y:S01]  /*9ee0*/  @P0 LDGSTS.E.BYPASS.LTC128B.128 [R37+0x1e400], desc[UR38][R20.64+0x80], !P2 ;  /* 0x1e40008014250fae */ /* 0x0001e2000d101d66 */
[----:B------:R-:W-:Y:S02]  /*9ef0*/  ISETP.GE.AND P0, PT, R6, 0x61, PT ;  /* 0x000000610600780c */ /* 0x000fe40003f06270 */
[----:B------:R-:W-:Y:S01]  /*9f00*/  IMAD.MOV.U32 R4, RZ, RZ, R14 ;  /* 0x000000ffff047224 */ /* 0x000fe200078e000e */
[----:B------:R0:W-:Y:S04]  /*9f10*/  @P1 LDGSTS.E.BYPASS.LTC128B.128 [R10+0x1ac00], desc[UR38][R8.64], !P3 ;  /* 0x1ac00000080a1fae */ /* 0x0001e8000d901d66 */
[----:B------:R0:W-:Y:S01]  /*9f20*/  @P1 LDGSTS.E.BYPASS.LTC128B.128 [R10+0x1ec00], desc[UR38][R8.64+0x80], !P2 ;  /* 0x1ec00080080a1fae */ /* 0x0001e2000d101d66 */
[----:B---3--:R-:W-:-:S03]  /*9f30*/  IMAD.MOV.U32 R5, RZ, RZ, R7 ;  /* 0x000000ffff057224 */ /* 0x008fc600078e0007 */
[----:B------:R0:W1:Y:S02]  /*9f40*/  SHFL.IDX PT, R14, R0, 0x7, 0x181f ;  /* 0x00f81f00000e7f89 */ /* 0x00006400000e0000 */
[----:B------:R-:W-:Y:S01]  /*9f50*/  @P0 IMAD.WIDE.U32 R4, R26, 0x2, R4 ;  /* 0x000000021a040825 */ /* 0x000fe200078e0004 */
[----:B------:R-:W-:-:S05]  /*9f60*/  @P0 LEA R7, R36, UR45, 0x1 ;  /* 0x0000002d24070c11 */ /* 0x000fca000f8e08ff */
[----:B------:R0:W-:Y:S04]  /*9f70*/  @P0 LDGSTS.E.BYPASS.LTC128B.128 [R7+0x1b400], desc[UR38][R4.64], !P3 ;  /* 0x1b40000004070fae */ /* 0x0001e8000d901d66 */
[----:B--2---:R0:W-:Y:S02]  /*9f80*/  @P0 LDGSTS.E.BYPASS.LTC128B.128 [R7+0x1f400], desc[UR38][R4.64+0x80], !P2 ;  /* 0x1f40008004070fae */ /* 0x0041e4000d101d66 */
.L_x_106:
[----:B------:R-:W-:Y:S01]  /*9f90*/  ISETP.GE.AND P0, PT, R6, 0x71, PT ;  /* 0x000000710600780c */ /* 0x000fe20003f06270 */
[----:B0-----:R-:W-:Y:S01]  /*9fa0*/  IMAD.MOV.U32 R5, RZ, RZ, R3 ;  /* 0x000000ffff057224 */ /* 0x001fe200078e0003 */
[----:B-1----:R-:W-:-:S11]  /*9fb0*/  MOV R4, R14 ;  /* 0x0000000e00047202 */ /* 0x002fd60000000f00 */
[----:B------:R-:W-:Y:S01]  /*9fc0*/  @P0 IMAD.WIDE.U32 R4, R26, 0x2, R4 ;  /* 0x000000021a040825 */ /* 0x000fe200078e0004 */
[----:B------:R-:W-:-:S05]  /*9fd0*/  @P0 LEA R3, R36, UR45, 0x1 ;  /* 0x0000002d24030c11 */ /* 0x000fca000f8e08ff */
[----:B------:R-:W-:Y:S01]  /*9fe0*/  @!PT LDS RZ, [RZ] ;  /* 0x00000000fffff984 */ /* 0x000fe20000000800 */
[----:B------:R-:W-:Y:S01]  /*9ff0*/  @!PT LDS RZ, [RZ] ;  /* 0x00000000fffff984 */ /* 0x000fe20000000800 */
[----:B------:R-:W-:Y:S01]  /*a000*/  @!PT LDS RZ, [RZ] ;  /* 0x00000000fffff984 */ /* 0x000fe20000000800 */
[----:B------:R0:W-:Y:S04]  /*a010*/  @P0 LDGSTS.E.BYPASS.LTC128B.128 [R3+0x1bc00], desc[UR38][R4.64], !P3 ;  /* 0x1bc0000004030fae */ /* 0x0001e8000d901d66 */
[----:B------:R0:W-:Y:S01]  /*a020*/  @P0 LDGSTS.E.BYPASS.LTC128B.128 [R3+0x1fc00], desc[UR38][R4.64+0x80], !P2 ;  /* 0x1fc0008004030fae */ /* 0x0001e2000d101d66 */
[----:B------:R-:W-:Y:S01]  /*a030*/  NOP ;  /* 0x0000000000007918 */ /* 0x000fe20000000000 */
[----:B------:R-:W-:Y:S02]  /*a040*/  SYNCS.ARRIVE.TRANS64.RED.A0T1 RZ, [UR45+0x28830], RZ ;  /* 0x028830ffffff79a7 */ /* 0x000fe4000820042d */
[----:B------:R-:W-:Y:S01]  /*a050*/  ARRIVES.LDGSTSBAR.64.TRANSCNT [UR45+0x28830] ;  /* 0x02883000ff0079b0 */ /* 0x000fe20008000aad */
[----:B------:R-:W-:Y:S01]  /*a060*/  NOP ;  /* 0x0000000000007918 */ /* 0x000fe20000000000 */
[----:B------:R-:W-:-:S13]  /*a070*/  ISETP.NE.AND P1, PT, R19, 0x3, PT ;  /* 0x000000031300780c */ /* 0x000fda0003f25270 */
[----:B0-----:R-:W-:Y:S05]  /*a080*/  @!P1 BRA `(.L_x_49) ;  /* 0x0000000000049947 */ /* 0x001fea0003800000 */
[----:B------:R-:W-:Y:S01]  /*a090*/  BPT.TRAP 0x1 ;  /* 0x000000040000795c */ /* 0x000fe20000300000 */
.L_x_49:
[----:B------:R-:W-:Y:S01]  /*a0a0*/  SYNCS.ARRIVE.TRANS64.A1T0 RZ, [UR45+0x28830], RZ ;  /* 0x028830ffffff79a7 */ /* 0x000fe2000810002d */
[----:B------:R-:W-:Y:S05]  /*a0b0*/  WARPSYNC.ALL ;  /* 0x0000000000007948 */ /* 0x000fea0003800000 */
[----:B------:R-:W-:Y:S01]  /*a0c0*/  UIADD3 UR5, UR45, 0x10400, URZ ;  /* 0x000104002d057890 */ /* 0x000fe2000fffe03f */
[----:B------:R-:W-:Y:S01]  /*a0d0*/  R2UR UR4, R24 ;  /* 0x00000000180472ca */ /* 0x000fe200000e0000 */
[----:B------:R-:W-:Y:S01]  /*a0e0*/  ULDC.64 UR6, c[0x0][0x2d8] ;  /* 0x0000b60000067ab9 */ /* 0x000fe20000000a00 */
[----:B------:R-:W-:Y:S01]  /*a0f0*/  SHF.R.S32.HI R18, RZ, 0x1f, R35 ;  /* 0x0000001fff127819 */ /* 0x000fe20000011423 */
[----:B------:R-:W-:Y:S02]  /*a100*/  ULOP3.LUT UP0, URZ, UR5, 0x3ff, URZ, 0xc0, !UPT ;  /* 0x000003ff053f7892 */ /* 0x000fe4000f80c03f */
[----:B------:R-:W-:Y:S01]  /*a110*/  UIMAD.WIDE.U32 UR36, UR42, UR6, URZ ;  /* 0x000000062a2472a5 */ /* 0x000fe2000f8e003f */
[----:B------:R-:W-:Y:S03]  /*a120*/  BAR.SYNC.DEFER_BLOCKING 0x8, 0x180 ;  /* 0x0206000000007b1d */ /* 0x000fe60000010000 */
[----:B------:R-:W-:-:S04]  /*a130*/  PLOP3.LUT P0, PT, PT, PT, UP0, 0x80, 0x0 ;  /* 0x000000000000781c */ /* 0x000fc80003f0f008 */
[----:B------:R-:W-:-:S04]  /*a140*/  UIMAD UR4, UR4, UR6, URZ ;  /* 0x00000006040472a4 */ /* 0x000fc8000f8e023f */
[----:B------:R-:W-:-:S04]  /*a150*/  UIMAD UR4, UR42, UR7, UR4 ;  /* 0x000000072a0472a4 */ /* 0x000fc8000f8e0204 */
[----:B------:R-:W-:Y:S01]  /*a160*/  UIADD3 UR46, UR37, UR4, URZ ;  /* 0x00000004252e7290 */ /* 0x000fe2000fffe03f */
[----:B------:R-:W-:Y:S11]  /*a170*/  @!P0 BRA `(.L_x_50) ;  /* 0x0000000000408947 */ /* 0x000ff60003800000 */
[----:B------:R-:W-:Y:S01]  /*a180*/  MOV R14, 0x0 ;  /* 0x00000000000e7802 */ /* 0x000fe20000000f00 */
[----:B------:R-:W-:Y:S01]  /*a190*/  ULDC.64 UR4, c[0x4][0x80] ;  /* 0x0100200000047ab9 */ /* 0x000fe20000000a00 */
[----:B------:R-:W-:Y:S01]  /*a1a0*/  ULDC.64 UR6, c[0x4][0x88] ;  /* 0x0100220000067ab9 */ /* 0x000fe20000000a00 */
[----:B------:R-:W-:Y:S01]  /*a1b0*/  ULDC.64 UR8, c[0x4][0x20] ;  /* 0x0100080000087ab9 */ /* 0x000fe20000000a00 */
[----:B------:R-:W-:Y:S01]  /*a1c0*/  IMAD.U32 R4, RZ, RZ, UR4 ;  /* 0x00000004ff047e24 */ /* 0x000fe2000f8e00ff */
[----:B------:R-:W-:Y:S01]  /*a1d0*/  MOV R5, UR5 ;  /* 0x0000000500057c02 */ /* 0x000fe20008000f00 */
[----:B------:R-:W0:Y:S01]  /*a1e0*/  LDC.64 R14, c[0x4][R14] ;  /* 0x010000000e0e7b82 */ /* 0x000e220000000a00 */
[----:B------:R-:W-:Y:S01]  /*a1f0*/  IMAD.U32 R6, RZ, RZ, UR6 ;  /* 0x00000006ff067e24 */ /* 0x000fe2000f8e00ff */
[----:B------:R-:W-:Y:S01]  /*a200*/  MOV R10, UR8 ;  /* 0x00000008000a7c02 */ /* 0x000fe20008000f00 */
[----:B------:R-:W-:Y:S01]  /*a210*/  IMAD.U32 R7, RZ, RZ, UR7 ;  /* 0x00000007ff077e24 */ /* 0x000fe2000f8e00ff */
[----:B------:R-:W-:Y:S01]  /*a220*/  MOV R12, 0x1 ;  /* 0x00000001000c7802 */ /* 0x000fe20000000f00 */
[----:B------:R-:W-:-:S02]  /*a230*/  IMAD.U32 R11, RZ, RZ, UR9 ;  /* 0x00000009ff0b7e24 */ /* 0x000fc4000f8e00ff */
[----:B------:R-:W-:Y:S02]  /*a240*/  IMAD.MOV.U32 R8, RZ, RZ, 0x70 ;  /* 0x00000070ff087424 */ /* 0x000fe400078e00ff */
[----:B------:R-:W-:-:S07]  /*a250*/  IMAD.MOV.U32 R13, RZ, RZ, RZ ;  /* 0x000000ffff0d7224 */ /* 0x000fce00078e00ff */
[----:B------:R-:W-:-:S07]  /*a260*/  LEPC R20, `(.L_x_50) ;  /* 0x000000001014794e */ /* 0x000fce0000000000 */
[----:B0-----:R-:W-:Y:S05]  /*a270*/  CALL.ABS.NOINC R14 ;  /* 0x000000000e007343 */ /* 0x001fea0003c00000 */
.L_x_50:
[----:B------:R-:W0:Y:S01]  /*a280*/  LDC R0, c[0x0][0x448] ;  /* 0x00011200ff007b82 */ /* 0x000e220000000800 */
[----:B------:R-:W-:Y:S01]  /*a290*/  IMAD.IADD R3, R28, 0x1, R29 ;  /* 0x000000011c037824 */ /* 0x000fe200078e021d */
[----:B------:R-:W-:Y:S01]  /*a2a0*/  ULDC.64 UR4, c[0x0][0x2e0] ;  /* 0x0000b80000047ab9 */ /* 0x000fe20000000a00 */
[----:B------:R-:W-:Y:S01]  /*a2b0*/  IMAD.U32 R4, RZ, RZ, UR36 ;  /* 0x00000024ff047e24 */ /* 0x000fe2000f8e00ff */
[----:B------:R-:W-:Y:S01]  /*a2c0*/  MOV R5, UR37 ;  /* 0x0000002500057c02 */ /* 0x000fe20008000f00 */
[----:B------:R-:W-:Y:S01]  /*a2d0*/  IMAD R18, R18, UR4, RZ ;  /* 0x0000000412127c24 */ /* 0x000fe2000f8e02ff */
[----:B------:R-:W-:Y:S01]  /*a2e0*/  LEA R3, R34, R3, 0x7 ;  /* 0x0000000322037211 */ /* 0x000fe200078e38ff */
[----:B------:R-:W-:Y:S01]  /*a2f0*/  IMAD.MOV.U32 R6, RZ, RZ, R4 ;  /* 0x000000ffff067224 */ /* 0x000fe200078e0004 */
[----:B------:R-:W-:Y:S01]  /*a300*/  ULDC.64 UR6, c[0x0][0x280] ;  /* 0x0000a00000067ab9 */ /* 0x000fe20000000a00 */
[----:B------:R-:W-:Y:S02]  /*a310*/  IMAD.U32 R7, RZ, RZ, UR46 ;  /* 0x0000002eff077e24 */ /* 0x000fe4000f8e00ff */
[----:B------:R-:W-:-:S02]  /*a320*/  IMAD.MOV.U32 R9, RZ, RZ, R3 ;  /* 0x000000ffff097224 */ /* 0x000fc400078e0003 */
[----:B------:R-:W-:-:S04]  /*a330*/  IMAD.WIDE.U32 R6, R35, UR4, R6 ;  /* 0x0000000423067c25 */ /* 0x000fc8000f8e0006 */
[----:B------:R-:W-:Y:S01]  /*a340*/  IMAD R5, R35, UR5, R18 ;  /* 0x0000000523057c24 */ /* 0x000fe2000f8e0212 */
[----:B------:R-:W-:-:S04]  /*a350*/  ULDC.64 UR4, c[0x0][0x2d0] ;  /* 0x0000b40000047ab9 */ /* 0x000fc80000000a00 */
[----:B------:R-:W-:Y:S02]  /*a360*/  IADD3 R7, R7, R5, RZ ;  /* 0x0000000507077210 */ /* 0x000fe40007ffe0ff */
[----:B0-----:R-:W-:-:S13]  /*a370*/  ISETP.NE.AND P0, PT, R0, 0x1, PT ;  /* 0x000000010000780c */ /* 0x001fda0003f05270 */
[----:B------:R-:W0:Y:S08]  /*a380*/  @P0 LDC R8, c[0x0][0x44c] ;  /* 0x00011300ff080b82 */ /* 0x000e300000000800 */
[----:B------:R-:W1:Y:S01]  /*a390*/  @P0 LDC R11, c[0x0][0x450] ;  /* 0x00011400ff0b0b82 */ /* 0x000e620000000800 */
[----:B0-----:R-:W-:-:S05]  /*a3a0*/  @P0 IMAD.HI.U32 R4, R3, R8, RZ ;  /* 0x0000000803040227 */ /* 0x001fca00078e00ff */
[----:B-1----:R-:W-:-:S05]  /*a3b0*/  @P0 SHF.R.U32.HI R9, RZ, R11, R4 ;  /* 0x0000000bff090219 */ /* 0x002fca0000011604 */
[----:B------:R-:W-:-:S04]  /*a3c0*/  IMAD.MOV R4, RZ, RZ, -R9 ;  /* 0x000000ffff047224 */ /* 0x000fc800078e0a09 */
[----:B------:R-:W-:Y:S01]  /*a3d0*/  IMAD R3, R0, R4, R3 ;  /* 0x0000000400037224 */ /* 0x000fe200078e0203 */
[----:B------:R-:W-:-:S05]  /*a3e0*/  SHF.R.S32.HI R4, RZ, 0x1f, R9 ;  /* 0x0000001fff047819 */ /* 0x000fca0000011409 */
[----:B------:R-:W-:Y:S02]  /*a3f0*/  IMAD R8, R4, UR4, RZ ;  /* 0x0000000404087c24 */ /* 0x000fe4000f8e02ff */
[----:B------:R-:W-:Y:S01]  /*a400*/  IMAD.WIDE.U32 R4, R9, UR4, R6 ;  /* 0x0000000409047c25 */ /* 0x000fe2000f8e0006 */
[----:B------:R-:W-:-:S03]  /*a410*/  SHF.R.S32.HI R6, RZ, 0x1f, R3 ;  /* 0x0000001fff067819 */ /* 0x000fc60000011403 */
[----:B------:R-:W-:Y:S01]  /*a420*/  IMAD R9, R9, UR5, R8 ;  /* 0x0000000509097c24 */ /* 0x000fe2000f8e0208 */
[----:B------:R-:W-:Y:S02]  /*a430*/  ULDC.64 UR4, c[0x0][0x2c8] ;  /* 0x0000b20000047ab9 */ /* 0x000fe40000000a00 */
[----:B------:R-:W-:Y:S02]  /*a440*/  IMAD R6, R6, UR4, RZ ;  /* 0x0000000406067c24 */ /* 0x000fe4000f8e02ff */
[----:B------:R-:W-:Y:S02]  /*a450*/  IMAD.IADD R5, R5, 0x1, R9 ;  /* 0x0000000105057824 */ /* 0x000fe400078e0209 */
[C---:B------:R-:W-:Y:S02]  /*a460*/  IMAD R7, R3.reuse, UR5, R6 ;  /* 0x0000000503077c24 */ /* 0x040fe4000f8e0206 */
[----:B------:R-:W-:Y:S01]  /*a470*/  IMAD.WIDE.U32 R4, R3, UR4, R4 ;  /* 0x0000000403047c25 */ /* 0x000fe2000f8e0004 */
[----:B------:R-:W-:-:S02]  /*a480*/  ULDC UR4, c[0x0][0x2b8] ;  /* 0x0000ae0000047ab9 */ /* 0x000fc40000000800 */
[----:B------:R-:W-:Y:S02]  /*a490*/  ISETP.GE.AND P0, PT, R26, UR4, PT ;  /* 0x000000041a007c0c */ /* 0x000fe4000bf06270 */
[C---:B------:R-:W-:Y:S02]  /*a4a0*/  LEA R6, P2, R4.reuse, UR6, 0x1 ;  /* 0x0000000604067c11 */ /* 0x040fe4000f8408ff */
[----:B------:R-:W-:Y:S02]  /*a4b0*/  IADD3 R7, R5, R7, RZ ;  /* 0x0000000705077210 */ /* 0x000fe40007ffe0ff */
[----:B------:R-:W-:Y:S01]  /*a4c0*/  ISETP.GE.AND P1, PT, R25, UR4, PT ;  /* 0x0000000419007c0c */ /* 0x000fe2000bf26270 */
[----:B------:R-:W-:Y:S01]  /*a4d0*/  UMOV UR4, 0xffffffff ;  /* 0xffffffff00047882 */ /* 0x000fe20000000000 */
[----:B------:R-:W-:Y:S02]  /*a4e0*/  LEA.HI.X R7, R4, UR7, R7, 0x1, P2 ;  /* 0x0000000704077c11 */ /* 0x000fe400090f0c07 */
[----:B------:R-:W-:Y:S09]  /*a4f0*/  BRA.DIV UR4, `(.L_x_51) ;  /* 0x0000002e044c7947 */ /* 0x000ff2000b800000 */
[----:B------:R-:W-:Y:S01]  /*a500*/  SHFL.IDX PT, R5, R7, RZ, 0x181f ;  /* 0x00181fff07057589 */ /* 0x000fe200000e0000 */
[----:B------:R-:W-:Y:S01]  /*a510*/  ULDC UR4, c[0x0][0x288] ;  /* 0x0000a20000047ab9 */ /* 0x000fe20000000800 */
[----:B------:R-:W-:Y:S02]  /*a520*/  IMAD R3, R34, 0x80, R29 ;  /* 0x0000008022037824 */ /* 0x000fe400078e021d */
[----:B------:R-:W0:Y:S01]  /*a530*/  SHFL.IDX PT, R4, R6, RZ, 0x181f ;  /* 0x00181fff06047589 */ /* 0x000e2200000e0000 */
[----:B------:R-:W-:Y:S02]  /*a540*/  IMAD R0, R0, UR4, RZ ;  /* 0x0000000400007c24 */ /* 0x000fe4000f8e02ff */
[C---:B------:R-:W-:Y:S01]  /*a550*/  VIADD R9, R3.reuse, 0x10 ;  /* 0x0000001003097836 */ /* 0x040fe20000000000 */
[----:B------:R-:W-:Y:S01]  /*a560*/  SHFL.IDX PT, R8, R7, 0x1, 0x181f ;  /* 0x00381f0007087f89 */ /* 0x000fe200000e0000 */
[C---:B------:R-:W-:Y:S01]  /*a570*/  VIADD R11, R3.reuse, 0x20 ;  /* 0x00000020030b7836 */ /* 0x040fe20000000000 */
[----:B------:R-:W-:-:S02]  /*a580*/  ISETP.GE.AND P2, PT, R3, R0, PT ;  /* 0x000000000300720c */ /* 0x000fc40003f46270 */
[----:B------:R-:W1:Y:S04]  /*a590*/  SHFL.IDX PT, R14, R6, 0x1, 0x181f ;  /* 0x00381f00060e7f89 */ /* 0x000e6800000e0000 */
[----:B------:R-:W-:Y:S07]  /*a5a0*/  SHFL.IDX PT, R10, R7, 0x3, 0x181f ;  /* 0x00781f00070a7f89 */ /* 0x000fee00000e0000 */
[----:B------:R-:W-:Y:S01]  /*a5b0*/  @!P2 LEA R21, R36, UR45, 0x1 ;  /* 0x0000002d2415ac11 */ /* 0x000fe2000f8e08ff */
[----:B0-----:R-:W-:-:S05]  /*a5c0*/  @!P2 IMAD.WIDE.U32 R4, R26, 0x2, R4 ;  /* 0x000000021a04a825 */ /* 0x001fca00078e0004 */
[----:B------:R-:W-:Y:S04]  /*a5d0*/  @!P2 LDGSTS.E.BYPASS.LTC128B.128 [R21+0x10400], desc[UR38][R4.64], !P0 ;  /* 0x104000000415afae */ /* 0x000fe8000c101d66 */
[----:B------:R1:W-:Y:S01]  /*a5e0*/  @!P2 LDGSTS.E.BYPASS.LTC128B.128 [R21+0x14400], desc[UR38][R4.64+0x80], !P1 ;  /* 0x144000800415afae */ /* 0x0003e2000c901d66 */
[----:B------:R-:W-:Y:S02]  /*a5f0*/  ISETP.GE.AND P2, PT, R9, R0, PT ;  /* 0x000000000900720c */ /* 0x000fe40003f46270 */
[----:B-1----:R-:W-:Y:S01]  /*a600*/  MOV R4, R14 ;  /* 0x0000000e00047202 */ /* 0x002fe20000000f00 */
[----:B------:R-:W-:-:S10]  /*a610*/  IMAD.MOV.U32 R5, RZ, RZ, R8 ;  /* 0x000000ffff057224 */ /* 0x000fd400078e0008 */
[----:B------:R-:W-:Y:S01]  /*a620*/  @!P2 LEA R35, R36, UR45, 0x1 ;  /* 0x0000002d2423ac11 */ /* 0x000fe2000f8e08ff */
[----:B------:R-:W-:Y:S01]  /*a630*/  SHFL.IDX PT, R14, R6, 0x3, 0x181f ;  /* 0x00781f00060e7f89 */ /* 0x000fe200000e0000 */
[----:B------:R-:W-:-:S03]  /*a640*/  @!P2 IMAD.WIDE.U32 R8, R26, 0x2, R4 ;  /* 0x000000021a08a825 */ /* 0x000fc600078e0004 */
[----:B------:R-:W-:Y:S04]  /*a650*/  SHFL.IDX PT, R5, R7, 0x2, 0x181f ;  /* 0x00581f0007057f89 */ /* 0x000fe800000e0000 */
[----:B------:R-:W0:Y:S04]  /*a660*/  SHFL.IDX PT, R4, R6, 0x2, 0x181f ;  /* 0x00581f0006047f89 */ /* 0x000e2800000e0000 */
[----:B------:R-:W-:Y:S04]  /*a670*/  @!P2 LDGSTS.E.BYPASS.LTC128B.128 [R35+0x10c00], desc[UR38][R8.64], !P0 ;  /* 0x10c000000823afae */ /* 0x000fe8000c101d66 */
[----:B------:R1:W-:Y:S01]  /*a680*/  @!P2 LDGSTS.E.BYPASS.LTC128B.128 [R35+0x14c00], desc[UR38][R8.64+0x80], !P1 ;  /* 0x14c000800823afae */ /* 0x0003e2000c901d66 */
[----:B------:R-:W-:-:S02]  /*a690*/  ISETP.GE.AND P2, PT, R11, R0, PT ;  /* 0x000000000b00720c */ /* 0x000fc40003f46270 */
[C---:B------:R-:W-:Y:S02]  /*a6a0*/  IADD3 R11, R3.reuse, 0x40, RZ ;  /* 0x00000040030b7810 */ /* 0x040fe40007ffe0ff */
[----:B-1----:R-:W-:-:S09]  /*a6b0*/  IADD3 R9, R3, 0x30, RZ ;  /* 0x0000003003097810 */ /* 0x002fd20007ffe0ff */
[----:B------:R-:W-:Y:S01]  /*a6c0*/  @!P2 LEA R21, R36, UR45, 0x1 ;  /* 0x0000002d2415ac11 */ /* 0x000fe2000f8e08ff */
[----:B0-----:R-:W-:-:S05]  /*a6d0*/  @!P2 IMAD.WIDE.U32 R4, R26, 0x2, R4 ;  /* 0x000000021a04a825 */ /* 0x001fca00078e0004 */
[----:B------:R-:W-:Y:S04]  /*a6e0*/  @!P2 LDGSTS.E.BYPASS.LTC128B.128 [R21+0x11400], desc[UR38][R4.64], !P0 ;  /* 0x114000000415afae */ /* 0x000fe8000c101d66 */
[----:B------:R0:W-:Y:S01]  /*a6f0*/  @!P2 LDGSTS.E.BYPASS.LTC128B.128 [R21+0x15400], desc[UR38][R4.64+0x80], !P1 ;  /* 0x154000800415afae */ /* 0x0001e2000c901d66 */
[----:B------:R-:W-:Y:S01]  /*a700*/  ISETP.GE.AND P2, PT, R9, R0, PT ;  /* 0x000000000900720c */ /* 0x000fe20003f46270 */
[----:B0-----:R-:W-:Y:S02]  /*a710*/  IMAD.MOV.U32 R4, RZ, RZ, R14 ;  /* 0x000000ffff047224 */ /* 0x001fe400078e000e */
        /* <DEDUP_REMOVED lines=8> */
[----:B------:R-:W-:Y:S01]  /*a7a0*/  ISETP.GE.AND P2, PT, R11, R0, PT ;  /* 0x000000000b00720c */ /* 0x000fe20003f46270 */
[----:B------:R-:W-:-:S02]  /*a7b0*/  VIADD R11, R3, 0x60 ;  /* 0x00000060030b7836 */ /* 0x000fc40000000000 */
[----:B------:R-:W2:Y:S01]  /*a7c0*/  SHFL.IDX PT, R14, R6, 0x5, 0x181f ;  /* 0x00b81f00060e7f89 */ /* 0x000ea200000e0000 */
[----:B-1----:R-:W-:-:S09]  /*a7d0*/  VIADD R9, R3, 0x50 ;  /* 0x0000005003097836 */ /* 0x002fd20000000000 */
[----:B------:R-:W-:Y:S01]  /*a7e0*/  @!P2 LEA R21, R36, UR45, 0x1 ;  /* 0x0000002d2415ac11 */ /* 0x000fe2000f8e08ff */
[----:B0-----:R-:W-:-:S05]  /*a7f0*/  @!P2 IMAD.WIDE.U32 R4, R26, 0x2, R4 ;  /* 0x000000021a04a825 */ /* 0x001fca00078e0004 */
[----:B------:R-:W-:Y:S04]  /*a800*/  @!P2 LDGSTS.E.BYPASS.LTC128B.128 [R21+0x12400], desc[UR38][R4.64], !P0 ;  /* 0x124000000415afae */ /* 0x000fe8000c101d66 */
[----:B------:R2:W-:Y:S01]  /*a810*/  @!P2 LDGSTS.E.BYPASS.LTC128B.128 [R21+0x16400], desc[UR38][R4.64+0x80], !P1 ;  /* 0x164000800415afae */ /* 0x0005e2000c901d66 */
[----:B------:R-:W-:Y:S01]  /*a820*/  ISETP.GE.AND P2, PT, R9, R0, PT ;  /* 0x000000000900720c */ /* 0x000fe20003f46270 */
[----:B--2---:R-:W-:Y:S01]  /*a830*/  IMAD.MOV.U32 R4, RZ, RZ, R14 ;  /* 0x000000ffff047224 */ /* 0x004fe200078e000e */
[----:B------:R-:W-:Y:S01]  /*a840*/  MOV R5, R10 ;  /* 0x0000000a00057202 */ /* 0x000fe20000000f00 */
[----:B------:R-:W-:Y:S10]  /*a850*/  SHFL.IDX PT, R14, R6, 0x7, 0x181f ;  /* 0x00f81f00060e7f89 */ /* 0x000ff400000e0000 */
[----:B------:R-:W-:Y:S01]  /*a860*/  @!P2 LEA R35, R36, UR45, 0x1 ;  /* 0x0000002d2423ac11 */ /* 0x000fe2000f8e08ff */
[----:B------:R-:W-:Y:S01]  /*a870*/  @!P2 IMAD.WIDE.U32 R8, R26, 0x2, R4 ;  /* 0x000000021a08a825 */ /* 0x000fe200078e0004 */
[----:B------:R-:W-:Y:S04]  /*a880*/  SHFL.IDX PT, R10, R7, 0x7, 0x181f ;  /* 0x00f81f00070a7f89 */ /* 0x000fe800000e0000 */
[----:B------:R-:W-:Y:S04]  /*a890*/  SHFL.IDX PT, R5, R7, 0x6, 0x181f ;  /* 0x00d81f0007057f89 */ /* 0x000fe800000e0000 */
[----:B------:R-:W0:Y:S04]  /*a8a0*/  SHFL.IDX PT, R4, R6, 0x6, 0x181f ;  /* 0x00d81f0006047f89 */ /* 0x000e2800000e0000 */
[----:B------:R1:W-:Y:S04]  /*a8b0*/  @!P2 LDGSTS.E.BYPASS.LTC128B.128 [R35+0x12c00], desc[UR38][R8.64], !P0 ;  /* 0x12c000000823afae */ /* 0x0003e8000c101d66 */
[----:B------:R1:W-:Y:S01]  /*a8c0*/  @!P2 LDGSTS.E.BYPASS.LTC128B.128 [R35+0x16c00], desc[UR38][R8.64+0x80], !P1 ;  /* 0x16c000800823afae */ /* 0x0003e2000c901d66 */
[----:B------:R-:W-:-:S13]  /*a8d0*/  ISETP.GE.AND P2, PT, R11, R0, PT ;  /* 0x000000000b00720c */ /* 0x000fda0003f46270 */
[----:B------:R-:W-:Y:S01]  /*a8e0*/  @!P2 LEA R21, R36, UR45, 0x1 ;  /* 0x0000002d2415ac11 */ /* 0x000fe2000f8e08ff */
[----:B0-----:R-:W-:-:S05]  /*a8f0*/  @!P2 IMAD.WIDE.U32 R4, R26, 0x2, R4 ;  /* 0x000000021a04a825 */ /* 0x001fca00078e0004 */
[----:B------:R1:W-:Y:S04]  /*a900*/  @!P2 LDGSTS.E.BYPASS.LTC128B.128 [R21+0x13400], desc[UR38][R4.64], !P0 ;  /* 0x134000000415afae */ /* 0x0003e8000c101d66 */
[----:B------:R1:W-:Y:S02]  /*a910*/  @!P2 LDGSTS.E.BYPASS.LTC128B.128 [R21+0x17400], desc[UR38][R4.64+0x80], !P1 ;  /* 0x174000800415afae */ /* 0x0003e4000c901d66 */
.L_x_123:
[----:B------:R-:W-:Y:S01]  /*a920*/  VIADD R3, R3, 0x70 ;  /* 0x0000007003037836 */ /* 0x000fe20000000000 */
[----:B------:R-:W-:Y:S01]  /*a930*/  BSSY B0, `(.L_x_52) ;  /* 0x000000e000007945 */ /* 0x000fe20003800000 */
[----:B-1----:R-:W-:Y:S02]  /*a940*/  IMAD.MOV.U32 R4, RZ, RZ, R14 ;  /* 0x000000ffff047224 */ /* 0x002fe400078e000e */
[----:B------:R-:W-:Y:S01]  /*a950*/  IMAD.MOV.U32 R5, RZ, RZ, R10 ;  /* 0x000000ffff057224 */ /* 0x000fe200078e000a */
[----:B------:R-:W-:Y:S02]  /*a960*/  ISETP.GE.AND P2, PT, R3, R0, PT ;  /* 0x000000000300720c */ /* 0x000fe40003f46270 */
[----:B------:R-:W-:-:S04]  /*a970*/  MOV R0, 0x1 ;  /* 0x0000000100007802 */ /* 0x000fc80000000f00 */
[----:B------:R-:W-:-:S07]  /*a980*/  SHF.L.U32 R0, R0, 0x1f, RZ ;  /* 0x0000001f00007819 */ /* 0x000fce00000006ff */
[----:B------:R-:W-:Y:S05]  /*a990*/  @P2 BRA `(.L_x_53) ;  /* 0x00000000001c2947 */ /* 0x000fea0003800000 */
[----:B------:R-:W-:Y:S01]  /*a9a0*/  IMAD.WIDE.U32 R4, R26, 0x2, R4 ;  /* 0x000000021a047825 */ /* 0x000fe200078e0004 */
[----:B------:R-:W-:-:S05]  /*a9b0*/  LEA R3, R36, UR45, 0x1 ;  /* 0x0000002d24037c11 */ /* 0x000fca000f8e08ff */
[----:B------:R-:W-:Y:S01]  /*a9c0*/  @!PT LDS RZ, [RZ] ;  /* 0x00000000fffff984 */ /* 0x000fe20000000800 */
[----:B------:R-:W-:Y:S01]  /*a9d0*/  @!PT LDS RZ, [RZ] ;  /* 0x00000000fffff984 */ /* 0x000fe20000000800 */
[----:B------:R-:W-:Y:S01]  /*a9e0*/  @!PT LDS RZ, [RZ] ;  /* 0x00000000fffff984 */ /* 0x000fe20000000800 */
[----:B------:R0:W-:Y:S04]  /*a9f0*/  LDGSTS.E.BYPASS.LTC128B.128 [R3+0x13c00], desc[UR38][R4.64], !P0 ;  /* 0x13c0000004037fae */ /* 0x0001e8000c101d66 */
[----:B------:R0:W-:Y:S02]  /*aa00*/  LDGSTS.E.BYPASS.LTC128B.128 [R3+0x17c00], desc[UR38][R4.64+0x80], !P1 ;  /* 0x17c0008004037fae */ /* 0x0001e4000c901d66 */
.L_x_53:
[----:B------:R-:W-:Y:S05]  /*aa10*/  BSYNC B0 ;  /* 0x0000000000007941 */ /* 0x000fea0003800000 */
.L_x_52:
[----:B------:R-:W-:Y:S01]  /*aa20*/  NOP ;  /* 0x0000000000007918 */ /* 0x000fe20000000000 */
[----:B------:R-:W-:Y:S01]  /*aa30*/  SYNCS.ARRIVE.TRANS64.RED.A0T1 RZ, [UR45+0x28800], RZ ;  /* 0x028800ffffff79a7 */ /* 0x000fe2000820042d */
[----:B------:R-:W-:Y:S01]  /*aa40*/  ARRIVES.LDGSTSBAR.64.TRANSCNT [UR45+0x28800] ;  /* 0x02880000ff0079b0 */ /* 0x000fe20008000aad */
[----:B------:R-:W-:Y:S01]  /*aa50*/  NOP ;  /* 0x0000000000007918 */ /* 0x000fe20000000000 */
[----:B------:R-:W-:Y:S01]  /*aa60*/  SYNCS.ARRIVE.TRANS64.A1T0 RZ, [UR45+0x28800], RZ ;  /* 0x028800ffffff79a7 */ /* 0x000fe2000810002d */
[----:B------:R-:W-:-:S04]  /*aa70*/  IADD3 R32, R32, -0x2, RZ ;  /* 0xfffffffe20207810 */ /* 0x000fc80007ffe0ff */
[----:B------:R-:W-:Y:S01]  /*aa80*/  ISETP.GE.AND P1, PT, R32, UR48, PT ;  /* 0x0000003020007c0c */ /* 0x000fe2000bf26270 */
[----:B------:R-:W1:Y:S02]  /*aa90*/  SYNCS.PHASECHK.TRANS64.TRYWAIT P0, [UR45+0x28820], R0 ;  /* 0x02882000ff0075a7 */ /* 0x000e64000800016d */
[----:B-1----:R-:W-:Y:S10]  /*aaa0*/  @!P0 BRA `(.L_x_54) ;  /* 0x0000003000588947 */ /* 0x002ff40003800000 */
.L_x_124:
[----:B------:R-:W-:Y:S02]  /*aab0*/  IMAD.MOV.U32 R8, RZ, RZ, 0x1 ;  /* 0x00000001ff087424 */ /* 0x000fe400078e00ff */
[----:B------:R-:W-:Y:S01]  /*aac0*/  IMAD.MOV.U32 R9, RZ, RZ, RZ ;  /* 0x000000ffff097224 */ /* 0x000fe200078e00ff */
[----:B------:R-:W-:Y:S06]  /*aad0*/  @!P1 BRA `(.L_x_55) ;  /* 0x0000001000289947 */ /* 0x000fec0003800000 */
[----:B------:R-:W-:Y:S01]  /*aae0*/  UIADD3 UR4, UR47, 0x1, URZ ;  /* 0x000000012f047890 */ /* 0x000fe2000fffe03f */
[----:B0-----:R-:W-:Y:S01]  /*aaf0*/  LOP3.LUT R3, RZ, UR44, RZ, 0x33, !PT ;  /* 0x0000002cff037c12 */ /* 0x001fe2000f8e33ff */
[----:B------:R-:W-:Y:S01]  /*ab00*/  BSSY B0, `(.L_x_55) ;  /* 0x0000107000007945 */ /* 0x000fe20003800000 */
[----:B------:R-:W-:Y:S01]  /*ab10*/  IADD3 R28, R28, R33, R29 ;  /* 0x000000211c1c7210 */ /* 0x000fe20007ffe01d */
[----:B------:R-:W-:Y:S01]  /*ab20*/  UIMAD UR4, UR4, UR41, URZ ;  /* 0x00000029040472a4 */ /* 0x000fe2000f8e023f */
[----:B------:R-:W-:Y:S01]  /*ab30*/  IMAD.MOV.U32 R10, RZ, RZ, 0x1 ;  /* 0x00000001ff0a7424 */ /* 0x000fe200078e00ff */
[----:B------:R-:W-:Y:S02]  /*ab40*/  MOV R21, RZ ;  /* 0x000000ff00157202 */ /* 0x000fe40000000f00 */
[----:B------:R-:W-:Y:S02]  /*ab50*/  IADD3 R5, R28, -0x180, RZ ;  /* 0xfffffe801c057810 */ /* 0x000fe40007ffe0ff */
[----:B------:R-:W-:Y:S01]  /*ab60*/  LOP3.LUT R0, RZ, UR4, RZ, 0x33, !PT ;  /* 0x00000004ff007c12 */ /* 0x000fe2000f8e33ff */
[----:B------:R-:W-:-:S02]  /*ab70*/  ULDC UR4, c[0x0][0x2f4] ;  /* 0x0000bd0000047ab9 */ /* 0x000fc40000000800 */
[----:B------:R-:W-:Y:S02]  /*ab80*/  ISETP.GE.AND P2, PT, R26, UR4, PT ;  /* 0x000000041a007c0c */ /* 0x000fe4000bf46270 */
[----:B------:R-:W-:Y:S02]  /*ab90*/  VIMNMX R0, R0, R3, !PT ;  /* 0x0000000300007248 */ /* 0x000fe40007fe0100 */
[----:B------:R-:W-:Y:S02]  /*aba0*/  IADD3 R3, -R29, UR43, RZ ;  /* 0x0000002b1d037c10 */ /* 0x000fe4000fffe1ff */
[----:B------:R-:W-:Y:S01]  /*abb0*/  ISETP.GE.AND P1, PT, R25, UR4, PT ;  /* 0x0000000419007c0c */ /* 0x000fe2000bf26270 */
[C---:B------:R-:W-:Y:S01]  /*abc0*/  IMAD R18, R0.reuse, -0x80, R5 ;  /* 0xffffff8000127824 */ /* 0x040fe200078e0205 */
[C---:B------:R-:W-:Y:S01]  /*abd0*/  IADD3 R22, -R0.reuse, -0x2, RZ ;  /* 0xfffffffe00167810 */ /* 0x040fe20007ffe1ff */
[----:B------:R-:W-:-:S04]  /*abe0*/  IMAD R3, R0, 0x80, R3 ;  /* 0x0000008000037824 */ /* 0x000fc800078e0203 */
[----:B------:R-:W-:-:S07]  /*abf0*/  VIADD R20, R3, 0x100 ;  /* 0x0000010003147836 */ /* 0x000fce0000000000 */
.L_x_68:
[----:B------:R-:W-:Y:S01]  /*ac00*/  ISETP.NE.AND P0, PT, R30, 0x1, PT ;  /* 0x000000011e00780c */ /* 0x000fe20003f05270 */
[----:B------:R-:W-:-:S12]  /*ac10*/  ULDC.64 UR4, c[0x0][0x428] ;  /* 0x00010a0000047ab9 */ /* 0x000fd80000000a00 */
[----:B------:R-:W0:Y:S08]  /*ac20*/  @P0 LDC R3, c[0x0][0x434] ;  /* 0x00010d00ff030b82 */ /* 0x000e300000000800 */
[----:B------:R-:W1:Y:S01]  /*ac30*/  @P0 LDC R5, c[0x0][0x438] ;  /* 0x00010e00ff050b82 */ /* 0x000e620000000800 */
[----:B0-----:R-:W-:-:S04]  /*ac40*/  @P0 IMAD.HI.U32 R0, R18, R3, RZ ;  /* 0x0000000312000227 */ /* 0x001fc800078e00ff */
[----:B------:R-:W-:Y:S01]  /*ac50*/  IMAD.MOV.U32 R3, RZ, RZ, R18 ;  /* 0x000000ffff037224 */ /* 0x000fe200078e0012 */
[----:B-1----:R-:W-:Y:S01]  /*ac60*/  @P0 SHF.R.U32.HI R3, RZ, R5, R0 ;  /* 0x00000005ff030219 */ /* 0x002fe20000011600 */
[----:B------:R-:W-:-:S03]  /*ac70*/  IMAD R0, R27, UR4, RZ ;  /* 0x000000041b007c24 */ /* 0x000fc6000f8e02ff */
[----:B------:R-:W-:Y:S01]  /*ac80*/  SHF.R.S32.HI R5, RZ, 0x1f, R3 ;  /* 0x0000001fff057819 */ /* 0x000fe20000011403 */
[----:B------:R-:W-:Y:S01]  /*ac90*/  IMAD R9, R31, UR5, R0 ;  /* 0x000000051f097c24 */ /* 0x000fe2000f8e0200 */
[----:B------:R-:W-:-:S05]  /*aca0*/  MOV R4, R3 ;  /* 0x0000000300047202 */ /* 0x000fca0000000f00 */
[----:B------:R-:W-:Y:S01]  /*acb0*/  IMAD.WIDE.U32 R6, R31, UR4, R4 ;  /* 0x000000041f067c25 */ /* 0x000fe2000f8e0004 */
[----:B------:R-:W-:-:S03]  /*acc0*/  ULDC.64 UR4, c[0x0][0x418] ;  /* 0x0001060000047ab9 */ /* 0x000fc60000000a00 */
[----:B------:R-:W-:Y:S01]  /*acd0*/  IMAD.IADD R5, R9, 0x1, R7 ;  /* 0x0000000109057824 */ /* 0x000fe200078e0207 */
[----:B------:R-:W-:-:S04]  /*ace0*/  LEA R4, P0, R6, UR4, 0x2 ;  /* 0x0000000406047c11 */ /* 0x000fc8000f8010ff */
[----:B------:R-:W-:-:S05]  /*acf0*/  LEA.HI.X R5, R6, UR5, R5, 0x2, P0 ;  /* 0x0000000506057c11 */ /* 0x000fca00080f1405 */
[----:B--2---:R-:W2:Y:S01]  /*ad00*/  LDG.E R28, desc[UR38][R4.64] ;  /* 0x00000026041c7981 */ /* 0x004ea2000c1e1900 */
[----:B------:R-:W-:Y:S01]  /*ad10*/  ISETP.NE.AND P3, PT, R19, 0x3, PT ;  /* 0x000000031300780c */ /* 0x000fe20003f65270 */
[----:B------:R-:W-:-:S05]  /*ad20*/  VIADD R9, R21, 0x1 ;  /* 0x0000000115097836 */ /* 0x000fca0000000000 */
[----:B------:R-:W-:-:S04]  /*ad30*/  ISETP.NE.AND P0, PT, R9, 0x2, PT ;  /* 0x000000020900780c */ /* 0x000fc80003f05270 */
[----:B------:R-:W-:Y:S02]  /*ad40*/  SEL R7, RZ, 0x1, P0 ;  /* 0x00000001ff077807 */ /* 0x000fe40000000000 */
[----:B------:R-:W-:Y:S02]  /*ad50*/  SEL R9, R9, RZ, P0 ;  /* 0x000000ff09097207 */ /* 0x000fe40000000000 */
[----:B------:R-:W-:Y:S02]  /*ad60*/  LOP3.LUT R8, R10, R7, RZ, 0x3c, !PT ;  /* 0x000000070a087212 */ /* 0x000fe400078e3cff */
[----:B--2---:R-:W-:Y:S01]  /*ad70*/  SHF.R.S32.HI R32, RZ, 0x1f, R28 ;  /* 0x0000001fff207819 */ /* 0x004fe2000001141c */
[----:B------:R-:W-:Y:S06]  /*ad80*/  @!P3 BRA `(.L_x_56) ;  /* 0x000000000004b947 */ /* 0x000fec0003800000 */
[----:B------:R-:W-:Y:S01]  /*ad90*/  BPT.TRAP 0x1 ;  /* 0x000000040000795c */ /* 0x000fe20000300000 */
.L_x_56:
[----:B------:R-:W-:Y:S01]  /*ada0*/  LEA R33, R9, UR45, 0x3 ;  /* 0x0000002d09217c11 */ /* 0x000fe2000f8e18ff */
[----:B------:R-:W-:Y:S01]  /*adb0*/  BSSY B1, `(.L_x_57) ;  /* 0x0000004000017945 */ /* 0x000fe20003800000 */
[----:B------:R-:W-:-:S04]  /*adc0*/  SHF.L.U32 R0, R8, 0x1f, RZ ;  /* 0x0000001f08007819 */ /* 0x000fc800000006ff */
[----:B------:R-:W0:Y:S02]  /*add0*/  SYNCS.PHASECHK.TRANS64.TRYWAIT P0, [R33+URZ+0x28840], R0 ;  /* 0x02884000210075a7 */ /* 0x000e24000800017f */
[----:B0-----:R-:W-:Y:S05]  /*ade0*/  @!P0 BRA `(.L_x_58) ;  /* 0x0000002c00a08947 */ /* 0x001fea0003800000 */
.L_x_125:
[----:B------:R-:W-:Y:S05]  /*adf0*/  BSYNC B1 ;  /* 0x0000000000017941 */ /* 0x000fea0003800000 */
.L_x_57:
[----:B------:R-:W-:Y:S01]  /*ae00*/  ULDC UR4, c[0x0][0x430] ;  /* 0x00010c0000047ab9 */ /* 0x000fe20000000800 */
[----:B------:R-:W-:Y:S01]  /*ae10*/  R2UR UR6, R24 ;  /* 0x00000000180672ca */ /* 0x000fe200000e0000 */
[----:B------:R-:W-:Y:S01]  /*ae20*/  UIADD3 UR4, -UR4, URZ, URZ ;  /* 0x0000003f04047290 */ /* 0x000fe2000fffe13f */
[C---:B------:R-:W-:Y:S02]  /*ae30*/  LOP3.LUT P4, RZ, R23.reuse, 0x2, RZ, 0xc0, !PT ;  /* 0x0000000217ff7812 */ /* 0x040fe4000788c0ff */
[----:B------:R-:W-:-:S03]  /*ae40*/  LOP3.LUT P3, RZ, R23, 0x1, RZ, 0xc0, !PT ;  /* 0x0000000117ff7812 */ /* 0x000fc6000786c0ff */
[----:B------:R-:W-:Y:S01]  /*ae50*/  IMAD R34, R3, UR4, R18 ;  /* 0x0000000403227c24 */ /* 0x000fe2000f8e0212 */
[----:B------:R-:W-:-:S03]  /*ae60*/  ULDC.64 UR4, c[0x0][0x300] ;  /* 0x0000c00000047ab9 */ /* 0x000fc60000000a00 */
[----:B------:R-:W-:Y:S01]  /*ae70*/  IMAD.WIDE.U32 R4, R34, UR4, RZ ;  /* 0x0000000422047c25 */ /* 0x000fe2000f8e00ff */
[----:B------:R-:W-:-:S05]  /*ae80*/  SHF.R.S32.HI R35, RZ, 0x1f, R34 ;  /* 0x0000001fff237819 */ /* 0x000fca0000011422 */
[----:B------:R-:W-:-:S04]  /*ae90*/  IMAD R3, R35, UR4, RZ ;  /* 0x0000000423037c24 */ /* 0x000fc8000f8e02ff */
[----:B------:R-:W-:Y:S01]  /*aea0*/  IMAD R3, R34, UR5, R3 ;  /* 0x0000000522037c24 */ /* 0x000fe2000f8e0203 */
[----:B------:R-:W-:-:S04]  /*aeb0*/  ULDC.64 UR4, c[0x0][0x310] ;  /* 0x0000c40000047ab9 */ /* 0x000fc80000000a00 */
[----:B------:R-:W-:Y:S01]  /*aec0*/  IADD3 R5, R5, R3, RZ ;  /* 0x0000000305057210 */ /* 0x000fe20007ffe0ff */
[----:B------:R-:W-:-:S04]  /*aed0*/  IMAD R3, R32, UR4, RZ ;  /* 0x0000000420037c24 */ /* 0x000fc8000f8e02ff */
[C---:B------:R-:W-:Y:S02]  /*aee0*/  IMAD R3, R28.reuse, UR5, R3 ;  /* 0x000000051c037c24 */ /* 0x040fe4000f8e0203 */
[----:B------:R-:W-:Y:S01]  /*aef0*/  IMAD.WIDE.U32 R4, R28, UR4, R4 ;  /* 0x000000041c047c25 */ /* 0x000fe2000f8e0004 */
[----:B------:R-:W-:-:S03]  /*af00*/  ULDC.64 UR4, c[0x0][0x308] ;  /* 0x0000c20000047ab9 */ /* 0x000fc60000000a00 */
[----:B------:R-:W-:Y:S02]  /*af10*/  IMAD.IADD R5, R5, 0x1, R3 ;  /* 0x0000000105057824 */ /* 0x000fe400078e0203 */
[----:B------:R-:W-:Y:S01]  /*af20*/  IMAD.U32 R3, RZ, RZ, UR4 ;  /* 0x00000004ff037e24 */ /* 0x000fe2000f8e00ff */
[----:B------:R-:W-:-:S03]  /*af30*/  UIMAD UR4, UR6, UR4, URZ ;  /* 0x00000004060472a4 */ /* 0x000fc6000f8e023f */
[----:B------:R-:W-:Y:S01]  /*af40*/  IMAD.WIDE.U32 R4, R3, UR42, R4 ;  /* 0x0000002a03047c25 */ /* 0x000fe2000f8e0004 */
[----:B------:R-:W-:Y:S01]  /*af50*/  UIMAD UR4, UR42, UR5, UR4 ;  /* 0x000000052a0472a4 */ /* 0x000fe2000f8e0204 */
[----:B------:R-:W-:Y:S02]  /*af60*/  ULDC.64 UR6, c[0x0][0x2e8] ;  /* 0x0000ba0000067ab9 */ /* 0x000fe40000000a00 */
[----:B------:R-:W-:-:S03]  /*af70*/  LEA R6, P0, R4, UR6, 0x1 ;  /* 0x0000000604067c11 */ /* 0x000fc6000f8008ff */
[----:B------:R-:W-:Y:S01]  /*af80*/  IADD3 R5, R5, UR4, RZ ;  /* 0x0000000405057c10 */ /* 0x000fe2000fffe0ff */
[----:B------:R-:W-:-:S03]  /*af90*/  UMOV UR4, 0xffffffff ;  /* 0xffffffff00047882 */ /* 0x000fc60000000000 */
[----:B------:R-:W-:Y:S01]  /*afa0*/  LEA.HI.X R5, R4, UR7, R5, 0x1, P0 ;  /* 0x0000000704057c11 */ /* 0x000fe200080f0c05 */
[----:B------:R-:W-:Y:S01]  /*afb0*/  IMAD R4, R9, 0x4000, R36 ;  /* 0x0000400009047824 */ /* 0x000fe200078e0224 */
[----:B------:R-:W-:Y:S06]  /*afc0*/  BRA.DIV UR4, `(.L_x_59) ;  /* 0x0000002e043c7947 */ /* 0x000fec000b800000 */
[----:B------:R-:W1:Y:S01]  /*afd0*/  SHFL.IDX PT, R14, R6, RZ, 0x181f ;  /* 0x00181fff060e7589 */ /* 0x000e6200000e0000 */
[----:B------:R-:W-:Y:S01]  /*afe0*/  IMAD.SHL.U32 R3, R26, 0x2, RZ ;  /* 0x000000021a037824 */ /* 0x000fe200078e00ff */
[----:B------:R-:W-:Y:S02]  /*aff0*/  LEA R4, R4, UR45, 0x1 ;  /* 0x0000002d04047c11 */ /* 0x000fe4000f8e08ff */
[----:B0-----:R-:W0:Y:S04]  /*b000*/  SHFL.IDX PT, R0, R5, RZ, 0x181f ;  /* 0x00181fff05007589 */ /* 0x001e2800000e0000 */
[----:B------:R-:W2:Y:S04]  /*b010*/  SHFL.IDX PT, R37, R6, 0x1, 0x181f ;  /* 0x00381f0006257f89 */ /* 0x000ea800000e0000 */
[----:B------:R-:W-:Y:S01]  /*b020*/  SHFL.IDX PT, R7, R5, 0x2, 0x181f ;  /* 0x00581f0005077f89 */ /* 0x000fe200000e0000 */
[----:B-1----:R-:W-:-:S04]  /*b030*/  IADD3 R14, P0, R14, R3, RZ ;  /* 0x000000030e0e7210 */ /* 0x002fc80007f1e0ff */
[----:B0-----:R-:W-:Y:S02]  /*b040*/  IADD3.X R15, RZ, R0, RZ, P0, !PT ;  /* 0x00000000ff0f7210 */ /* 0x001fe400007fe4ff */
[----:B------:R-:W0:Y:S01]  /*b050*/  SHFL.IDX PT, R0, R5, 0x1, 0x181f ;  /* 0x00381f0005007f89 */ /* 0x000e2200000e0000 */
[----:B--2---:R-:W-:-:S03]  /*b060*/  IADD3 R12, P0, R37, R3, RZ ;  /* 0x00000003250c7210 */ /* 0x004fc60007f1e0ff */
[----:B------:R-:W-:Y:S04]  /*b070*/  LDGSTS.E.BYPASS.LTC128B.128 [R4+0x18400], desc[UR38][R14.64], !P4 ;  /* 0x184000000e047fae */ /* 0x000fe8000e101d66 */
[----:B------:R1:W-:Y:S04]  /*b080*/  LDGSTS.E.BYPASS.LTC128B.128 [R4+0x1c400], desc[UR38][R14.64+0x80], !P3 ;  /* 0x1c4000800e047fae */ /* 0x0003e8000d901d66 */
[----:B------:R-:W-:Y:S04]  /*b090*/  SHFL.IDX PT, R37, R6, 0x3, 0x181f ;  /* 0x00781f0006257f89 */ /* 0x000fe800000e0000 */
[----:B-1----:R-:W1:Y:S01]  /*b0a0*/  SHFL.IDX PT, R14, R6, 0x2, 0x181f ;  /* 0x00581f00060e7f89 */ /* 0x002e6200000e0000 */
[----:B0-----:R-:W-:-:S03]  /*b0b0*/  IMAD.X R13, RZ, RZ, R0, P0 ;  /* 0x000000ffff0d7224 */ /* 0x001fc600000e0600 */
[----:B------:R-:W0:Y:S04]  /*b0c0*/  SHFL.IDX PT, R0, R5, 0x3, 0x181f ;  /* 0x00781f0005007f89 */ /* 0x000e2800000e0000 */
[----:B------:R-:W-:Y:S04]  /*b0d0*/  LDGSTS.E.BYPASS.LTC128B.128 [R4+0x18c00], desc[UR38][R12.64], !P4 ;  /* 0x18c000000c047fae */ /* 0x000fe8000e101d66 */
[----:B------:R1:W-:Y:S02]  /*b0e0*/  LDGSTS.E.BYPASS.LTC128B.128 [R4+0x1cc00], desc[UR38][R12.64+0x80], !P3 ;  /* 0x1cc000800c047fae */ /* 0x0003e4000d901d66 */
[----:B-1----:R-:W-:-:S05]  /*b0f0*/  IADD3 R12, P0, R14, R3, RZ ;  /* 0x000000030e0c7210 */ /* 0x002fca0007f1e0ff */
[----:B------:R-:W-:Y:S01]  /*b100*/  IMAD.X R13, RZ, RZ, R7, P0 ;  /* 0x000000ffff0d7224 */ /* 0x000fe200000e0607 */
[-C--:B------:R-:W-:Y:S01]  /*b110*/  IADD3 R14, P0, R37, R3.reuse, RZ ;  /* 0x00000003250e7210 */ /* 0x080fe20007f1e0ff */
[----:B------:R-:W-:Y:S03]  /*b120*/  SHFL.IDX PT, R7, R5, 0x5, 0x181f ;  /* 0x00b81f0005077f89 */ /* 0x000fe600000e0000 */
[----:B0-----:R-:W-:Y:S01]  /*b130*/  IADD3.X R15, RZ, R0, RZ, P0, !PT ;  /* 0x00000000ff0f7210 */ /* 0x001fe200007fe4ff */
[----:B------:R-:W0:Y:S04]  /*b140*/  SHFL.IDX PT, R37, R6, 0x4, 0x181f ;  /* 0x00981f0006257f89 */ /* 0x000e2800000e0000 */
[----:B------:R-:W1:Y:S04]  /*b150*/  SHFL.IDX PT, R0, R5, 0x4, 0x181f ;  /* 0x00981f0005007f89 */ /* 0x000e6800000e0000 */
[----:B------:R-:W-:Y:S04]  /*b160*/  LDGSTS.E.BYPASS.LTC128B.128 [R4+0x19400], desc[UR38][R12.64], !P4 ;  /* 0x194000000c047fae */ /* 0x000fe8000e101d66 */
[----:B------:R0:W-:Y:S04]  /*b170*/  LDGSTS.E.BYPASS.LTC128B.128 [R4+0x1d400], desc[UR38][R12.64+0x80], !P3 ;  /* 0x1d4000800c047fae */ /* 0x0001e8000d901d66 */
[----:B------:R-:W-:Y:S04]  /*b180*/  LDGSTS.E.BYPASS.LTC128B.128 [R4+0x19c00], desc[UR38][R14.64], !P4 ;  /* 0x19c000000e047fae */ /* 0x000fe8000e101d66 */
[----:B------:R2:W-:Y:S01]  /*b190*/  LDGSTS.E.BYPASS.LTC128B.128 [R4+0x1dc00], desc[UR38][R14.64+0x80], !P3 ;  /* 0x1dc000800e047fae */ /* 0x0005e2000d901d66 */
[----:B0-----:R-:W-:-:S03]  /*b1a0*/  IADD3 R12, P0, R37, R3, RZ ;  /* 0x00000003250c7210 */ /* 0x001fc60007f1e0ff */
[----:B------:R-:W-:Y:S02]  /*b1b0*/  SHFL.IDX PT, R37, R6, 0x6, 0x181f ;  /* 0x00d81f0006257f89 */ /* 0x000fe400000e0000 */
[----:B-1----:R-:W-:Y:S02]  /*b1c0*/  IMAD.X R13, RZ, RZ, R0, P0 ;  /* 0x000000ffff0d7224 */ /* 0x002fe400000e0600 */
[----:B------:R-:W-:Y:S04]  /*b1d0*/  SHFL.IDX PT, R0, R5, 0x6, 0x181f ;  /* 0x00d81f0005007f89 */ /* 0x000fe800000e0000 */
[----:B--2---:R-:W0:Y:S04]  /*b1e0*/  SHFL.IDX PT, R14, R6, 0x5, 0x181f ;  /* 0x00b81f00060e7f89 */ /* 0x004e2800000e0000 */
[----:B------:R-:W-:Y:S04]  /*b1f0*/  LDGSTS.E.BYPASS.LTC128B.128 [R4+0x1a400], desc[UR38][R12.64], !P4 ;  /* 0x1a4000000c047fae */ /* 0x000fe8000e101d66 */
[----:B------:R1:W-:Y:S04]  /*b200*/  LDGSTS.E.BYPASS.LTC128B.128 [R4+0x1e400], desc[UR38][R12.64+0x80], !P3 ;  /* 0x1e4000800c047fae */ /* 0x0003e8000d901d66 */
[----:B------:R-:W2:Y:S04]  /*b210*/  SHFL.IDX PT, R6, R6, 0x7, 0x181f ;  /* 0x00f81f0006067f89 */ /* 0x000ea800000e0000 */
[----:B------:R-:W3:Y:S01]  /*b220*/  SHFL.IDX PT, R5, R5, 0x7, 0x181f ;  /* 0x00f81f0005057f89 */ /* 0x000ee200000e0000 */
[----:B0-----:R-:W-:-:S05]  /*b230*/  IADD3 R14, P0, R14, R3, RZ ;  /* 0x000000030e0e7210 */ /* 0x001fca0007f1e0ff */
[----:B------:R-:W-:Y:S01]  /*b240*/  IMAD.X R15, RZ, RZ, R7, P0 ;  /* 0x000000ffff0f7224 */ /* 0x000fe200000e0607 */
[----:B-1----:R-:W-:-:S04]  /*b250*/  IADD3 R12, P0, R37, R3, RZ ;  /* 0x00000003250c7210 */ /* 0x002fc80007f1e0ff */
[----:B------:R-:W-:Y:S01]  /*b260*/  IADD3.X R13, RZ, R0, RZ, P0, !PT ;  /* 0x00000000ff0d7210 */ /* 0x000fe200007fe4ff */
[----:B------:R0:W-:Y:S04]  /*b270*/  LDGSTS.E.BYPASS.LTC128B.128 [R4+0x1ac00], desc[UR38][R14.64], !P4 ;  /* 0x1ac000000e047fae */ /* 0x0001e8000e101d66 */
[----:B------:R0:W-:Y:S04]  /*b280*/  LDGSTS.E.BYPASS.LTC128B.128 [R4+0x1ec00], desc[UR38][R14.64+0x80], !P3 ;  /* 0x1ec000800e047fae */ /* 0x0001e8000d901d66 */
[----:B------:R0:W-:Y:S04]  /*b290*/  LDGSTS.E.BYPASS.LTC128B.128 [R4+0x1b400], desc[UR38][R12.64], !P4 ;  /* 0x1b4000000c047fae */ /* 0x0001e8000e101d66 */
[----:B--23--:R0:W-:Y:S02]  /*b2a0*/  LDGSTS.E.BYPASS.LTC128B.128 [R4+0x1f400], desc[UR38][R12.64+0x80], !P3 ;  /* 0x1f4000800c047fae */ /* 0x00c1e4000d901d66 */
.L_x_143:
[----:B------:R-:W-:-:S05]  /*b2b0*/  IADD3 R6, P0, R6, R3, RZ ;  /* 0x0000000306067210 */ /* 0x000fca0007f1e0ff */
[----:B------:R-:W-:Y:S01]  /*b2c0*/  IMAD.X R7, RZ, RZ, R5, P0 ;  /* 0x000000ffff077224 */ /* 0x000fe200000e0605 */
[----:B------:R-:W-:-:S04]  /*b2d0*/  PLOP3.LUT P0, PT, PT, PT, PT, 0x80, 0x0 ;  /* 0x000000000000781c */ /* 0x000fc80003f0f070 */
[----:B------:R-:W-:Y:S01]  /*b2e0*/  @!PT LDS RZ, [RZ] ;  /* 0x00000000fffff984 */ /* 0x000fe20000000800 */
[----:B------:R-:W-:Y:S01]  /*b2f0*/  @!PT LDS RZ, [RZ] ;  /* 0x00000000fffff984 */ /* 0x000fe20000000800 */
[----:B------:R-:W-:Y:S01]  /*b300*/  @!PT LDS RZ, [RZ] ;  /* 0x00000000fffff984 */ /* 0x000fe20000000800 */
[----:B------:R1:W-:Y:S04]  /*b310*/  LDGSTS.E.BYPASS.LTC128B.128 [R4+0x1bc00], desc[UR38][R6.64], !P4 ;  /* 0x1bc0000006047fae */ /* 0x0003e8000e101d66 */
[----:B------:R1:W-:Y:S01]  /*b320*/  LDGSTS.E.BYPASS.LTC128B.128 [R4+0x1fc00], desc[UR38][R6.64+0x80], !P3 ;  /* 0x1fc0008006047fae */ /* 0x0003e2000d901d66 */
[----:B------:R-:W-:-:S04]  /*b330*/  NOP ;  /* 0x0000000000007918 */ /* 0x000fc80000000000 */
.L_x_60:
[----:B------:R-:W-:Y:S02]  /*b340*/  PLOP3.LUT P3, PT, P3, P0, PT, 0xa2, 0x0 ;  /* 0x000000000000781c */ /* 0x000fe40001f61472 */
[----:B------:R-:W-:-:S08]  /*b350*/  @P0 R2UR P3, UR4, R33 ;  /* 0x00000000210402ca */ /* 0x000fd00000060000 */
[----:B------:R-:W-:-:S05]  /*b360*/  @P0 PLOP3.LUT P0, PT, P3, PT, PT, 0x80, 0x0 ;  /* 0x000000000000081c */ /* 0x000fca0001f0f070 */
[----:B------:R-:W-:Y:S01]  /*b370*/  @!P3 SYNCS.ARRIVE.TRANS64.RED.A0T1 RZ, [UR4+0x28830], RZ ;  /* 0x028830ffffffb9a7 */ /* 0x000fe20008200404 */
[----:B------:R-:W-:Y:S07]  /*b380*/  @!P3 ARRIVES.LDGSTSBAR.64.TRANSCNT [UR4+0x28830] ;  /* 0x02883000ff00b9b0 */ /* 0x000fee0008000a84 */
[----:B------:R-:W-:Y:S05]  /*b390*/  @P0 BRA.U.ANY `(.L_x_60) ;  /* 0xfffffffd00e80947 */ /* 0x000fea000393ffff */
[----:B------:R-:W-:Y:S01]  /*b3a0*/  NOP ;  /* 0x0000000000007918 */ /* 0x000fe20000000000 */
[----:B------:R-:W-:-:S13]  /*b3b0*/  ISETP.NE.AND P4, PT, R19, 0x3, PT ;  /* 0x000000031300780c */ /* 0x000fda0003f85270 */
[----:B------:R-:W-:Y:S05]  /*b3c0*/  @!P4 BRA `(.L_x_61) ;  /* 0x000000000004c947 */ /* 0x000fea0003800000 */
[----:B------:R-:W-:Y:S01]  /*b3d0*/  BPT.TRAP 0x1 ;  /* 0x000000040000795c */ /* 0x000fe20000300000 */
.L_x_61:
[----:B------:R2:W-:Y:S01]  /*b3e0*/  SYNCS.ARRIVE.TRANS64.A1T0 RZ, [R33+URZ+0x28830], RZ ;  /* 0x028830ff21ff79a7 */ /* 0x0005e2000810003f */
[----:B------:R-:W-:Y:S05]  /*b3f0*/  @!P4 BRA `(.L_x_62) ;  /* 0x000000000004c947 */ /* 0x000fea0003800000 */
[----:B------:R-:W-:Y:S01]  /*b400*/  BPT.TRAP 0x1 ;  /* 0x000000040000795c */ /* 0x000fe20000300000 */
.L_x_62:
[----:B------:R-:W-:Y:S01]  /*b410*/  SHF.L.U32 R5, R10, 0x1f, RZ ;  /* 0x0000001f0a057819 */ /* 0x000fe200000006ff */
[----:B------:R-:W-:Y:S01]  /*b420*/  BSSY B1, `(.L_x_63) ;  /* 0x0000004000017945 */ /* 0x000fe20003800000 */
[----:B------:R-:W-:-:S04]  /*b430*/  LEA R0, R21, UR45, 0x3 ;  /* 0x0000002d15007c11 */ /* 0x000fc8000f8e18ff */
[----:B------:R-:W3:Y:S02]  /*b440*/  SYNCS.PHASECHK.TRANS64.TRYWAIT P0, [R0+URZ+0x28860], R5 ;  /* 0x02886005000075a7 */ /* 0x000ee4000800017f */
[----:B---3--:R-:W-:Y:S05]  /*b450*/  @!P0 BRA `(.L_x_64) ;  /* 0x0000003000748947 */ /* 0x008fea0003800000 */
.L_x_144:
[----:B------:R-:W-:Y:S05]  /*b460*/  BSYNC B1 ;  /* 0x0000000000017941 */ /* 0x000fea0003800000 */
.L_x_63:
[----:B------:R-:W-:Y:S01]  /*b470*/  UMOV UR4, 0xffffffff ;  /* 0xffffffff00047882 */ /* 0x000fe20000000000 */
[----:B-1----:R-:W-:Y:S02]  /*b480*/  IMAD R7, R21, 0x4000, R36 ;  /* 0x0000400015077824 */ /* 0x002fe400078e0224 */
[----:B------:R-:W-:Y:S05]  /*b490*/  BRA.DIV UR4, `(.L_x_65) ;  /* 0x0000003204787947 */ /* 0x000fea000b800000 */
[----:B0-----:R-:W0:Y:S01]  /*b4a0*/  SHFL.IDX PT, R14, R16, RZ, 0x181f ;  /* 0x00181fff100e7589 */ /* 0x001e2200000e0000 */
[----:B------:R-:W-:-:S03]  /*b4b0*/  LEA R7, R7, UR45, 0x1 ;  /* 0x0000002d07077c11 */ /* 0x000fc6000f8e08ff */
[----:B---3--:R-:W1:Y:S04]  /*b4c0*/  SHFL.IDX PT, R5, R2, RZ, 0x181f ;  /* 0x00181fff02057589 */ /* 0x008e6800000e0000 */
[----:B------:R-:W-:Y:S01]  /*b4d0*/  SHFL.IDX PT, R6, R2, 0x1, 0x181f ;  /* 0x00381f0002067f89 */ /* 0x000fe200000e0000 */
[----:B0-----:R-:W-:-:S03]  /*b4e0*/  IADD3 R4, P0, R14, R3, RZ ;  /* 0x000000030e047210 */ /* 0x001fc60007f1e0ff */
[----:B------:R-:W0:Y:S01]  /*b4f0*/  SHFL.IDX PT, R14, R16, 0x1, 0x181f ;  /* 0x00381f00100e7f89 */ /* 0x000e2200000e0000 */
[----:B-1----:R-:W-:Y:S02]  /*b500*/  IADD3.X R5, RZ, R5, RZ, P0, !PT ;  /* 0x00000005ff057210 */ /* 0x002fe400007fe4ff */
[----:B------:R-:W-:-:S13]  /*b510*/  ISETP.LT.OR P0, PT, R20, 0x1, P2 ;  /* 0x000000011400780c */ /* 0x000fda0001701670 */
[----:B------:R-:W-:Y:S01]  /*b520*/  LDGSTS.E.BYPASS.LTC128B.128 [R7+0x400], desc[UR38][R4.64], !P0 ;  /* 0x0040000004077fae */ /* 0x000fe2000c101d66 */
[----:B------:R-:W-:-:S13]  /*b530*/  ISETP.LT.OR P0, PT, R20, 0x1, P1 ;  /* 0x000000011400780c */ /* 0x000fda0000f01670 */
[----:B------:R1:W-:Y:S01]  /*b540*/  LDGSTS.E.BYPASS.LTC128B.128 [R7+0x4400], desc[UR38][R4.64+0x80], !P0 ;  /* 0x0440008004077fae */ /* 0x0003e2000c101d66 */
[----:B0-----:R-:W-:-:S03]  /*b550*/  IADD3 R12, P0, R14, R3, RZ ;  /* 0x000000030e0c7210 */ /* 0x001fc60007f1e0ff */
[----:B------:R-:W0:Y:S02]  /*b560*/  SHFL.IDX PT, R14, R16, 0x2, 0x181f ;  /* 0x00581f00100e7f89 */ /* 0x000e2400000e0000 */
[----:B------:R-:W-:Y:S01]  /*b570*/  IMAD.X R13, RZ, RZ, R6, P0 ;  /* 0x000000ffff0d7224 */ /* 0x000fe200000e0606 */
[----:B------:R-:W-:Y:S01]  /*b580*/  ISETP.LT.OR P0, PT, R20, 0x11, P2 ;  /* 0x000000111400780c */ /* 0x000fe20001701670 */
[----:B------:R-:W3:-:S12]  /*b590*/  SHFL.IDX PT, R6, R2, 0x2, 0x181f ;  /* 0x00581f0002067f89 */ /* 0x000ed800000e0000 */
[----:B------:R-:W-:Y:S01]  /*b5a0*/  LDGSTS.E.BYPASS.LTC128B.128 [R7+0xc00], desc[UR38][R12.64], !P0 ;  /* 0x00c000000c077fae */ /* 0x000fe2000c101d66 */
[----:B------:R-:W-:-:S13]  /*b5b0*/  ISETP.LT.OR P0, PT, R20, 0x11, P1 ;  /* 0x000000111400780c */ /* 0x000fda0000f01670 */
[----:B------:R4:W-:Y:S01]  /*b5c0*/  LDGSTS.E.BYPASS.LTC128B.128 [R7+0x4c00], desc[UR38][R12.64+0x80], !P0 ;  /* 0x04c000800c077fae */ /* 0x0009e2000c101d66 */
[----:B0-----:R-:W-:-:S03]  /*b5d0*/  IADD3 R10, P0, R14, R3, RZ ;  /* 0x000000030e0a7210 */ /* 0x001fc60007f1e0ff */
[----:B------:R-:W1:Y:S02]  /*b5e0*/  SHFL.IDX PT, R14, R16, 0x3, 0x181f ;  /* 0x00781f00100e7f89 */ /* 0x000e6400000e0000 */
[----:B---3--:R-:W-:Y:S01]  /*b5f0*/  IMAD.X R11, RZ, RZ, R6, P0 ;  /* 0x000000ffff0b7224 */ /* 0x008fe200000e0606 */
[----:B------:R-:W-:Y:S01]  /*b600*/  ISETP.LT.OR P0, PT, R20, 0x21, P2 ;  /* 0x000000211400780c */ /* 0x000fe20001701670 */
[----:B------:R-:W0:-:S12]  /*b610*/  SHFL.IDX PT, R6, R2, 0x3, 0x181f ;  /* 0x00781f0002067f89 */ /* 0x000e1800000e0000 */
[----:B------:R-:W-:Y:S01]  /*b620*/  LDGSTS.E.BYPASS.LTC128B.128 [R7+0x1400], desc[UR38][R10.64], !P0 ;  /* 0x014000000a077fae */ /* 0x000fe2000c101d66 */
[----:B------:R-:W-:-:S13]  /*b630*/  ISETP.LT.OR P0, PT, R20, 0x21, P1 ;  /* 0x000000211400780c */ /* 0x000fda0000f01670 */
[----:B------:R3:W-:Y:S01]  /*b640*/  LDGSTS.E.BYPASS.LTC128B.128 [R7+0x5400], desc[UR38][R10.64+0x80], !P0 ;  /* 0x054000800a077fae */ /* 0x0007e2000c101d66 */
[----:B-1----:R-:W-:-:S03]  /*b650*/  IADD3 R4, P0, R14, R3, RZ ;  /* 0x000000030e047210 */ /* 0x002fc60007f1e0ff */
[----:B------:R-:W4:Y:S01]  /*b660*/  SHFL.IDX PT, R14, R16, 0x4, 0x181f ;  /* 0x00981f00100e7f89 */ /* 0x000f2200000e0000 */
[----:B0-----:R-:W-:Y:S02]  /*b670*/  IADD3.X R5, RZ, R6, RZ, P0, !PT ;  /* 0x00000006ff057210 */ /* 0x001fe400007fe4ff */
[----:B------:R-:W-:Y:S01]  /*b680*/  ISETP.LT.OR P0, PT, R20, 0x31, P2 ;  /* 0x000000311400780c */ /* 0x000fe20001701670 */
[----:B------:R-:W0:-:S12]  /*b690*/  SHFL.IDX PT, R6, R2, 0x4, 0x181f ;  /* 0x00981f0002067f89 */ /* 0x000e1800000e0000 */
[----:B------:R-:W-:Y:S01]  /*b6a0*/  LDGSTS.E.BYPASS.LTC128B.128 [R7+0x1c00], desc[UR38][R4.64], !P0 ;  /* 0x01c0000004077fae */ /* 0x000fe2000c101d66 */
[----:B------:R-:W-:-:S13]  /*b6b0*/  ISETP.LT.OR P0, PT, R20, 0x31, P1 ;  /* 0x000000311400780c */ /* 0x000fda0000f01670 */
[----:B------:R1:W-:Y:S01]  /*b6c0*/  LDGSTS.E.BYPASS.LTC128B.128 [R7+0x5c00], desc[UR38][R4.64+0x80], !P0 ;  /* 0x05c0008004077fae */ /* 0x0003e2000c101d66 */
[----:B----4-:R-:W-:-:S03]  /*b6d0*/  IADD3 R12, P0, R14, R3, RZ ;  /* 0x000000030e0c7210 */ /* 0x010fc60007f1e0ff */
[----:B------:R-:W3:Y:S02]  /*b6e0*/  SHFL.IDX PT, R14, R16, 0x5, 0x181f ;  /* 0x00b81f00100e7f89 */ /* 0x000ee400000e0000 */
[----:B0-----:R-:W-:Y:S01]  /*b6f0*/  IMAD.X R13, RZ, RZ, R6, P0 ;  /* 0x000000ffff0d7224 */ /* 0x001fe200000e0606 */
[----:B------:R-:W-:Y:S01]  /*b700*/  ISETP.LT.OR P0, PT, R20, 0x41, P2 ;  /* 0x000000411400780c */ /* 0x000fe20001701670 */
[----:B------:R-:W0:-:S12]  /*b710*/  SHFL.IDX PT, R6, R2, 0x5, 0x181f ;  /* 0x00b81f0002067f89 */ /* 0x000e1800000e0000 */
[----:B------:R4:W-:Y:S01]  /*b720*/  LDGSTS.E.BYPASS.LTC128B.128 [R7+0x2400], desc[UR38][R12.64], !P0 ;  /* 0x024000000c077fae */ /* 0x0009e2000c101d66 */
[----:B------:R-:W-:-:S13]  /*b730*/  ISETP.LT.OR P0, PT, R20, 0x41, P1 ;  /* 0x000000411400780c */ /* 0x000fda0000f01670 */
[----:B------:R4:W-:Y:S01]  /*b740*/  LDGSTS.E.BYPASS.LTC128B.128 [R7+0x6400], desc[UR38][R12.64+0x80], !P0 ;  /* 0x064000800c077fae */ /* 0x0009e2000c101d66 */
[----:B---3--:R-:W-:-:S03]  /*b750*/  IADD3 R10, P0, R14, R3, RZ ;  /* 0x000000030e0a7210 */ /* 0x008fc60007f1e0ff */
[----:B------:R-:W1:Y:S02]  /*b760*/  SHFL.IDX PT, R14, R16, 0x6, 0x181f ;  /* 0x00d81f00100e7f89 */ /* 0x000e6400000e0000 */
[----:B0-----:R-:W-:Y:S01]  /*b770*/  IMAD.X R11, RZ, RZ, R6, P0 ;  /* 0x000000ffff0b7224 */ /* 0x001fe200000e0606 */
[----:B------:R-:W-:Y:S01]  /*b780*/  ISETP.LT.OR P0, PT, R20, 0x51, P2 ;  /* 0x000000511400780c */ /* 0x000fe20001701670 */
[----:B------:R-:W0:-:S12]  /*b790*/  SHFL.IDX PT, R6, R2, 0x6, 0x181f ;  /* 0x00d81f0002067f89 */ /* 0x000e1800000e0000 */
[----:B------:R4:W-:Y:S01]  /*b7a0*/  LDGSTS.E.BYPASS.LTC128B.128 [R7+0x2c00], desc[UR38][R10.64], !P0 ;  /* 0x02c000000a077fae */ /* 0x0009e2000c101d66 */
[----:B------:R-:W-:-:S13]  /*b7b0*/  ISETP.LT.OR P0, PT, R20, 0x51, P1 ;  /* 0x000000511400780c */ /* 0x000fda0000f01670 */
[----:B------:R4:W-:Y:S01]  /*b7c0*/  LDGSTS.E.BYPASS.LTC128B.128 [R7+0x6c00], desc[UR38][R10.64+0x80], !P0 ;  /* 0x06c000800a077fae */ /* 0x0009e2000c101d66 */
[----:B-1----:R-:W-:-:S03]  /*b7d0*/  IADD3 R4, P0, R14, R3, RZ ;  /* 0x000000030e047210 */ /* 0x002fc60007f1e0ff */
[----:B------:R4:W1:Y:S01]  /*b7e0*/  SHFL.IDX PT, R14, R16, 0x7, 0x181f ;  /* 0x00f81f00100e7f89 */ /* 0x00086200000e0000 */
[----:B0-----:R-:W-:Y:S02]  /*b7f0*/  IADD3.X R5, RZ, R6, RZ, P0, !PT ;  /* 0x00000006ff057210 */ /* 0x001fe400007fe4ff */
[----:B------:R-:W-:Y:S01]  /*b800*/  ISETP.LT.OR P0, PT, R20, 0x61, P2 ;  /* 0x000000611400780c */ /* 0x000fe20001701670 */
[----:B------:R4:W3:-:S12]  /*b810*/  SHFL.IDX PT, R6, R2, 0x7, 0x181f ;  /* 0x00f81f0002067f89 */ /* 0x0008d800000e0000 */
[----:B------:R4:W-:Y:S01]  /*b820*/  LDGSTS.E.BYPASS.LTC128B.128 [R7+0x3400], desc[UR38][R4.64], !P0 ;  /* 0x0340000004077fae */ /* 0x0009e2000c101d66 */
[----:B------:R-:W-:-:S13]  /*b830*/  ISETP.LT.OR P0, PT, R20, 0x61, P1 ;  /* 0x000000611400780c */ /* 0x000fda0000f01670 */
[----:B-1-3--:R4:W-:Y:S02]  /*b840*/  LDGSTS.E.BYPASS.LTC128B.128 [R7+0x7400], desc[UR38][R4.64+0x80], !P0 ;  /* 0x0740008004077fae */ /* 0x00a9e4000c101d66 */
.L_x_162:
[----:B----4-:R-:W-:Y:S01]  /*b850*/  IADD3 R2, P0, R14, R3, RZ ;  /* 0x000000030e027210 */ /* 0x010fe20007f1e0ff */
[----:B------:R-:W-:Y:S02]  /*b860*/  ULDC.64 UR4, c[0x0][0x328] ;  /* 0x0000ca0000047ab9 */ /* 0x000fe40000000a00 */
[----:B------:R-:W-:Y:S02]  /*b870*/  IMAD R35, R35, UR4, RZ ;  /* 0x0000000423237c24 */ /* 0x000fe4000f8e02ff */
[----:B------:R-:W-:Y:S01]  /*b880*/  IMAD.X R3, RZ, RZ, R6, P0 ;  /* 0x000000ffff037224 */ /* 0x000fe200000e0606 */
[----:B------:R-:W-:Y:S01]  /*b890*/  ISETP.LT.OR P0, PT, R20, 0x71, P2 ;  /* 0x000000711400780c */ /* 0x000fe20001701670 */
[C---:B------:R-:W-:Y:S02]  /*b8a0*/  IMAD R35, R34.reuse, UR5, R35 ;  /* 0x0000000522237c24 */ /* 0x040fe4000f8e0223 */
[----:B0-----:R-:W-:Y:S01]  /*b8b0*/  IMAD.WIDE.U32 R4, R34, UR4, RZ ;  /* 0x0000000422047c25 */ /* 0x001fe2000f8e00ff */
[----:B------:R-:W-:-:S03]  /*b8c0*/  ULDC.64 UR4, c[0x0][0x338] ;  /* 0x0000ce0000047ab9 */ /* 0x000fc60000000a00 */
[----:B------:R-:W-:Y:S02]  /*b8d0*/  IMAD.IADD R5, R5, 0x1, R35 ;  /* 0x0000000105057824 */ /* 0x000fe400078e0223 */
[----:B------:R-:W-:Y:S02]  /*b8e0*/  IMAD R11, R32, UR4, RZ ;  /* 0x00000004200b7c24 */ /* 0x000fe4000f8e02ff */
[----:B------:R-:W-:Y:S02]  /*b8f0*/  IMAD.WIDE.U32 R4, R28, UR4, R4 ;  /* 0x000000041c047c25 */ /* 0x000fe4000f8e0004 */
[----:B------:R-:W-:Y:S01]  /*b900*/  @!PT LDS RZ, [RZ] ;  /* 0x00000000fffff984 */ /* 0x000fe20000000800 */
[----:B------:R-:W-:Y:S01]  /*b910*/  @!PT LDS RZ, [RZ] ;  /* 0x00000000fffff984 */ /* 0x000fe20000000800 */
[----:B------:R-:W-:Y:S01]  /*b920*/  @!PT LDS RZ, [RZ] ;  /* 0x00000000fffff984 */ /* 0x000fe20000000800 */
[----:B------:R0:W-:Y:S01]  /*b930*/  LDGSTS.E.BYPASS.LTC128B.128 [R7+0x3c00], desc[UR38][R2.64], !P0 ;  /* 0x03c0000002077fae */ /* 0x0001e2000c101d66 */
[----:B------:R-:W-:Y:S01]  /*b940*/  ISETP.LT.OR P0, PT, R20, 0x71, P1 ;  /* 0x000000711400780c */ /* 0x000fe20000f01670 */
[----:B------:R-:W-:-:S05]  /*b950*/  IMAD R11, R28, UR5, R11 ;  /* 0x000000051c0b7c24 */ /* 0x000fca000f8e020b */
[----:B------:R-:W-:-:S07]  /*b960*/  IADD3 R11, R5, R11, RZ ;  /* 0x0000000b050b7210 */ /* 0x000fce0007ffe0ff */
[----:B------:R0:W-:Y:S01]  /*b970*/  LDGSTS.E.BYPASS.LTC128B.128 [R7+0x7c00], desc[UR38][R2.64+0x80], !P0 ;  /* 0x07c0008002077fae */ /* 0x0001e2000c101d66 */
[----:B------:R-:W-:Y:S01]  /*b980*/  PLOP3.LUT P0, PT, PT, PT, PT, 0x80, 0x0 ;  /* 0x000000000000781c */ /* 0x000fe20003f0f070 */
[----:B------:R-:W-:-:S12]  /*b990*/  NOP ;  /* 0x0000000000007918 */ /* 0x000fd80000000000 */
.L_x_66:
        /* <DEDUP_REMOVED lines=10> */
.L_x_67:
[----:B------:R-:W-:Y:S01]  /*ba40*/  R2UR UR4, R24 ;  /* 0x00000000180472ca */ /* 0x000fe200000e0000 */
[----:B------:R-:W-:Y:S01]  /*ba50*/  ULDC.64 UR6, c[0x0][0x330] ;  /* 0x0000cc0000067ab9 */ /* 0x000fe20000000a00 */
[----:B------:R-:W-:Y:S01]  /*ba60*/  IMAD.MOV.U32 R5, RZ, RZ, R11 ;  /* 0x000000ffff057224 */ /* 0x000fe200078e000b */
[----:B------:R1:W-:Y:S01]  /*ba70*/  SYNCS.ARRIVE.TRANS64.A1T0 RZ, [R0+URZ+0x28850], RZ ;  /* 0x028850ff00ff79a7 */ /* 0x0003e2000810003f */
[----:B0-----:R-:W-:Y:S01]  /*ba80*/  IMAD.U32 R3, RZ, RZ, UR6 ;  /* 0x00000006ff037e24 */ /* 0x001fe2000f8e00ff */
[----:B------:R-:W-:Y:S01]  /*ba90*/  IADD3 R18, R18, -0x80, RZ ;  /* 0xffffff8012127810 */ /* 0x000fe20007ffe0ff */
[----:B------:R-:W-:Y:S02]  /*baa0*/  VIADD R22, R22, 0xffffffff ;  /* 0xffffffff16167836 */ /* 0x000fe40000000000 */
[----:B------:R-:W-:-:S04]  /*bab0*/  IMAD.WIDE.U32 R4, R3, UR42, R4 ;  /* 0x0000002a03047c25 */ /* 0x000fc8000f8e0004 */
[----:B------:R-:W-:Y:S01]  /*bac0*/  VIADD R20, R20, 0x80 ;  /* 0x0000008014147836 */ /* 0x000fe20000000000 */
[----:B------:R-:W-:Y:S01]  /*bad0*/  UIMAD UR4, UR4, UR6, URZ ;  /* 0x00000006040472a4 */ /* 0x000fe2000f8e023f */
[----:B------:R-:W-:Y:S02]  /*bae0*/  IMAD.MOV.U32 R21, RZ, RZ, R9 ;  /* 0x000000ffff157224 */ /* 0x000fe400078e0009 */
[----:B------:R-:W-:Y:S01]  /*baf0*/  IMAD.MOV.U32 R10, RZ, RZ, R8 ;  /* 0x000000ffff0a7224 */ /* 0x000fe200078e0008 */
[----:B------:R-:W-:-:S03]  /*bb00*/  UIMAD UR4, UR42, UR7, UR4 ;  /* 0x000000072a0472a4 */ /* 0x000fc6000f8e0204 */
[----:B------:R-:W-:Y:S02]  /*bb10*/  ULDC.64 UR6, c[0x0][0x318] ;  /* 0x0000c60000067ab9 */ /* 0x000fe40000000a00 */
[----:B------:R-:W-:Y:S02]  /*bb20*/  LEA R16, P0, R4, UR6, 0x1 ;  /* 0x0000000604107c11 */ /* 0x000fe4000f8008ff */
[----:B------:R-:W-:-:S04]  /*bb30*/  IADD3 R3, R5, UR4, RZ ;  /* 0x0000000405037c10 */ /* 0x000fc8000fffe0ff */
[----:B------:R-:W-:Y:S02]  /*bb40*/  LEA.HI.X R2, R4, UR7, R3, 0x1, P0 ;  /* 0x0000000704027c11 */ /* 0x000fe400080f0c03 */
[----:B------:R-:W-:-:S13]  /*bb50*/  ISETP.GT.AND P0, PT, R22, UR48, PT ;  /* 0x0000003016007c0c */ /* 0x000fda000bf04270 */
[----:B-1----:R-:W-:Y:S05]  /*bb60*/  @P0 BRA `(.L_x_68) ;  /* 0xfffffff000240947 */ /* 0x002fea000383ffff */
[----:B------:R-:W-:Y:S05]  /*bb70*/  BSYNC B0 ;  /* 0x0000000000007941 */ /* 0x000fea0003800000 */
.L_x_55:
[----:B------:R-:W-:-:S13]  /*bb80*/  ISETP.NE.AND P0, PT, R19, 0x3, PT ;  /* 0x000000031300780c */ /* 0x000fda0003f05270 */
[----:B------:R-:W-:Y:S05]  /*bb90*/  @!P0 BRA `(.L_x_69) ;  /* 0x0000000000048947 */ /* 0x000fea0003800000 */
[----:B------:R-:W-:Y:S01]  /*bba0*/  BPT.TRAP 0x1 ;  /* 0x000000040000795c */ /* 0x000fe20000300000 */
.L_x_69:
[C---:B0-----:R-:W-:Y:S01]  /*bbb0*/  LEA R0, R9.reuse, UR45, 0x3 ;  /* 0x0000002d09007c11 */ /* 0x041fe2000f8e18ff */
[----:B------:R-:W-:Y:S01]  /*bbc0*/  BSSY B0, `(.L_x_70) ;  /* 0x0000008000007945 */ /* 0x000fe20003800000 */
[----:B------:R-:W-:Y:S02]  /*bbd0*/  SHF.L.U32 R5, R8, 0x1f, RZ ;  /* 0x0000001f08057819 */ /* 0x000fe400000006ff */
[----:B------:R-:W-:Y:S02]  /*bbe0*/  MOV R3, 0xffffff80 ;  /* 0xffffff8000037802 */ /* 0x000fe40000000f00 */
[----:B------:R-:W0:Y:S03]  /*bbf0*/  SYNCS.PHASECHK.TRANS64.TRYWAIT P0, [R0+URZ+0x28860], R5 ;  /* 0x02886005000075a7 */ /* 0x000e26000800017f */
[----:B------:R-:W-:Y:S02]  /*bc00*/  IMAD R22, R22, R3, UR43 ;  /* 0x0000002b16167e24 */ /* 0x000fe4000f8e0203 */
[----:B------:R-:W-:-:S02]  /*bc10*/  IMAD R3, R9, 0x4000, R36 ;  /* 0x0000400009037824 */ /* 0x000fc400078e0224 */
[----:B------:R-:W-:Y:S01]  /*bc20*/  IMAD.IADD R29, R22, 0x1, -R29 ;  /* 0x00000001161d7824 */ /* 0x000fe200078e0a1d */
[----:B0-----:R-:W-:Y:S06]  /*bc30*/  @!P0 BRA `(.L_x_71) ;  /* 0x0000003400448947 */ /* 0x001fec0003800000 */
.L_x_163:
[----:B------:R-:W-:Y:S05]  /*bc40*/  BSYNC B0 ;  /* 0x0000000000007941 */ /* 0x000fea0003800000 */
.L_x_70:
[----:B------:R-:W-:-:S03]  /*bc50*/  UMOV UR4, 0xffffffff ;  /* 0xffffffff00047882 */ /* 0x000fc60000000000 */
[----:B------:R-:W-:Y:S05]  /*bc60*/  BRA.DIV UR4, `(.L_x_72) ;  /* 0x00000036044c7947 */ /* 0x000fea000b800000 */
[----:B------:R-:W1:Y:S01]  /*bc70*/  SHFL.IDX PT, R4, R16, RZ, 0x181f ;  /* 0x00181fff10047589 */ /* 0x000e6200000e0000 */
[----:B------:R-:W-:Y:S01]  /*bc80*/  ULDC UR4, c[0x0][0x2f4] ;  /* 0x0000bd0000047ab9 */ /* 0x000fe20000000800 */
[----:B------:R-:W-:Y:S02]  /*bc90*/  LEA R3, R3, UR45, 0x1 ;  /* 0x0000002d03037c11 */ /* 0x000fe4000f8e08ff */
[----:B0-----:R-:W0:Y:S01]  /*bca0*/  SHFL.IDX PT, R5, R2, RZ, 0x181f ;  /* 0x00181fff02057589 */ /* 0x001e2200000e0000 */
[----:B------:R-:W-:Y:S02]  /*bcb0*/  ISETP.GE.AND P1, PT, R26, UR4, PT ;  /* 0x000000041a007c0c */ /* 0x000fe4000bf26270 */
[----:B------:R-:W-:Y:S01]  /*bcc0*/  ISETP.GE.AND P0, PT, R25, UR4, PT ;  /* 0x0000000419007c0c */ /* 0x000fe2000bf06270 */
[----:B------:R-:W3:Y:S01]  /*bcd0*/  SHFL.IDX PT, R20, R2, 0x1, 0x181f ;  /* 0x00381f0002147f89 */ /* 0x000ee200000e0000 */
[C---:B------:R-:W-:Y:S02]  /*bce0*/  ISETP.LT.OR P4, PT, R29.reuse, 0x1, P1 ;  /* 0x000000011d00780c */ /* 0x040fe40000f81670 */
[C---:B------:R-:W-:Y:S01]  /*bcf0*/  ISETP.LT.OR P5, PT, R29.reuse, 0x1, P0 ;  /* 0x000000011d00780c */ /* 0x040fe200007a1670 */
[----:B------:R-:W4:Y:S01]  /*bd00*/  SHFL.IDX PT, R14, R16, 0x1, 0x181f ;  /* 0x00381f00100e7f89 */ /* 0x000f2200000e0000 */
[----:B------:R-:W-:-:S02]  /*bd10*/  ISETP.LT.OR P2, PT, R29, 0x11, P1 ;  /* 0x000000111d00780c */ /* 0x000fc40000f41670 */
[----:B------:R-:W-:Y:S01]  /*bd20*/  ISETP.LT.OR P3, PT, R29, 0x11, P0 ;  /* 0x000000111d00780c */ /* 0x000fe20000761670 */
[----:B------:R-:W5:Y:S04]  /*bd30*/  SHFL.IDX PT, R22, R16, 0x2, 0x181f ;  /* 0x00581f0010167f89 */ /* 0x000f6800000e0000 */
[----:B------:R-:W2:Y:S01]  /*bd40*/  SHFL.IDX PT, R21, R2, 0x2, 0x181f ;  /* 0x00581f0002157f89 */ /* 0x000ea200000e0000 */
[----:B-1----:R-:W-:-:S03]  /*bd50*/  MOV R6, R4 ;  /* 0x0000000400067202 */ /* 0x002fc60000000f00 */
[----:B------:R-:W1:Y:S01]  /*bd60*/  SHFL.IDX PT, R10, R2, 0x3, 0x181f ;  /* 0x00781f00020a7f89 */ /* 0x000e6200000e0000 */
[----:B0-----:R-:W-:-:S03]  /*bd70*/  IMAD.MOV.U32 R7, RZ, RZ, R5 ;  /* 0x000000ffff077224 */ /* 0x001fc600078e0005 */
[----:B------:R-:W0:Y:S01]  /*bd80*/  SHFL.IDX PT, R23, R16, 0x3, 0x181f ;  /* 0x00781f0010177f89 */ /* 0x000e2200000e0000 */
[----:B------:R-:W-:-:S03]  /*bd90*/  IMAD.WIDE.U32 R6, R26, 0x2, R6 ;  /* 0x000000021a067825 */ /* 0x000fc600078e0006 */
[----:B------:R-:W0:Y:S01]  /*bda0*/  SHFL.IDX PT, R18, R2, 0x4, 0x181f ;  /* 0x00981f0002127f89 */ /* 0x000e2200000e0000 */
[----:B---3--:R-:W-:Y:S01]  /*bdb0*/  MOV R5, R20 ;  /* 0x0000001400057202 */ /* 0x008fe20000000f00 */
[----:B----4-:R-:W-:Y:S02]  /*bdc0*/  IMAD.MOV.U32 R4, RZ, RZ, R14 ;  /* 0x000000ffff047224 */ /* 0x010fe400078e000e */
[----:B------:R-:W3:Y:S01]  /*bdd0*/  SHFL.IDX PT, R25, R16, 0x4, 0x181f ;  /* 0x00981f0010197f89 */ /* 0x000ee200000e0000 */
[----:B-----5:R-:W-:-:S03]  /*bde0*/  IMAD.MOV.U32 R20, RZ, RZ, R22 ;  /* 0x000000ffff147224 */ /* 0x020fc600078e0016 */
[----:B------:R-:W-:Y:S01]  /*bdf0*/  LDGSTS.E.BYPASS.LTC128B.128 [R3+0x400], desc[UR38][R6.64], !P4 ;  /* 0x0040000006037fae */ /* 0x000fe2000e101d66 */
[C---:B------:R-:W-:Y:S01]  /*be00*/  ISETP.LT.OR P4, PT, R29.reuse, 0x21, P1 ;  /* 0x000000211d00780c */ /* 0x040fe20000f81670 */
[C---:B------:R-:W-:Y:S02]  /*be10*/  IMAD.WIDE.U32 R4, R26.reuse, 0x2, R4 ;  /* 0x000000021a047825 */ /* 0x040fe400078e0004 */
[----:B------:R4:W-:Y:S01]  /*be20*/  LDGSTS.E.BYPASS.LTC128B.128 [R3+0x4400], desc[UR38][R6.64+0x80], !P5 ;  /* 0x0440008006037fae */ /* 0x0009e2000e901d66 */
[----:B------:R-:W-:Y:S01]  /*be30*/  ISETP.LT.OR P5, PT, R29, 0x21, P0 ;  /* 0x000000211d00780c */ /* 0x000fe200007a1670 */
[----:B--2---:R-:W-:Y:S02]  /*be40*/  IMAD.WIDE.U32 R20, R26, 0x2, R20 ;  /* 0x000000021a147825 */ /* 0x004fe400078e0014 */
[----:B------:R-:W4:Y:S01]  /*be50*/  SHFL.IDX PT, R14, R16, 0x5, 0x181f ;  /* 0x00b81f00100e7f89 */ /* 0x000f2200000e0000 */
[----:B-1----:R-:W-:-:S03]  /*be60*/  MOV R13, R10 ;  /* 0x0000000a000d7202 */ /* 0x002fc60000000f00 */
[----:B------:R-:W1:Y:S01]  /*be70*/  SHFL.IDX PT, R24, R2, 0x5, 0x181f ;  /* 0x00b81f0002187f89 */ /* 0x000e6200000e0000 */
[----:B0-----:R-:W-:-:S03]  /*be80*/  IMAD.MOV.U32 R12, RZ, RZ, R23 ;  /* 0x000000ffff0c7224 */ /* 0x001fc600078e0017 */
[----:B------:R-:W0:Y:S01]  /*be90*/  SHFL.IDX PT, R22, R2, 0x6, 0x181f ;  /* 0x00d81f0002167f89 */ /* 0x000e2200000e0000 */
[----:B------:R-:W-:Y:S02]  /*bea0*/  IMAD.MOV.U32 R11, RZ, RZ, R18 ;  /* 0x000000ffff0b7224 */ /* 0x000fe400078e0012 */
[C---:B------:R-:W-:Y:S01]  /*beb0*/  IMAD.WIDE.U32 R12, R26.reuse, 0x2, R12 ;  /* 0x000000021a0c7825 */ /* 0x040fe200078e000c */
[----:B------:R-:W2:Y:S03]  /*bec0*/  SHFL.IDX PT, R27, R16, 0x6, 0x181f ;  /* 0x00d81f00101b7f89 */ /* 0x000ea600000e0000 */
[----:B---3--:R-:W-:Y:S01]  /*bed0*/  IMAD.MOV.U32 R10, RZ, RZ, R25 ;  /* 0x000000ffff0a7224 */ /* 0x008fe200078e0019 */
[----:B------:R-:W-:Y:S01]  /*bee0*/  LDGSTS.E.BYPASS.LTC128B.128 [R3+0xc00], desc[UR38][R4.64], !P2 ;  /* 0x00c0000004037fae */ /* 0x000fe2000d101d66 */
[C---:B------:R-:W-:Y:S02]  /*bef0*/  ISETP.LT.OR P2, PT, R29.reuse, 0x31, P1 ;  /* 0x000000311d00780c */ /* 0x040fe40000f41670 */
[----:B------:R-:W-:Y:S01]  /*bf00*/  IMAD.WIDE.U32 R10, R26, 0x2, R10 ;  /* 0x000000021a0a7825 */ /* 0x000fe200078e000a */
[----:B------:R0:W-:Y:S01]  /*bf10*/  LDGSTS.E.BYPASS.LTC128B.128 [R3+0x4c00], desc[UR38][R4.64+0x80], !P3 ;  /* 0x04c0008004037fae */ /* 0x0001e2000d901d66 */
[----:B------:R-:W-:-:S03]  /*bf20*/  ISETP.LT.OR P3, PT, R29, 0x31, P0 ;  /* 0x000000311d00780c */ /* 0x000fc60000761670 */
[----:B------:R-:W-:Y:S01]  /*bf30*/  LDGSTS.E.BYPASS.LTC128B.128 [R3+0x1400], desc[UR38][R20.64], !P4 ;  /* 0x0140000014037fae */ /* 0x000fe2000e101d66 */
[C---:B------:R-:W-:Y:S02]  /*bf40*/  ISETP.LT.OR P4, PT, R29.reuse, 0x41, P1 ;  /* 0x000000411d00780c */ /* 0x040fe40000f81670 */
[----:B----4-:R-:W-:Y:S01]  /*bf50*/  MOV R6, R14 ;  /* 0x0000000e00067202 */ /* 0x010fe20000000f00 */
[----:B------:R-:W-:Y:S01]  /*bf60*/  LDGSTS.E.BYPASS.LTC128B.128 [R3+0x5400], desc[UR38][R20.64+0x80], !P5 ;  /* 0x0540008014037fae */ /* 0x000fe2000e901d66 */
[C---:B------:R-:W-:Y:S01]  /*bf70*/  ISETP.LT.OR P5, PT, R29.reuse, 0x41, P0 ;  /* 0x000000411d00780c */ /* 0x040fe200007a1670 */
[----:B-1----:R-:W-:Y:S02]  /*bf80*/  IMAD.MOV.U32 R7, RZ, RZ, R24 ;  /* 0x000000ffff077224 */ /* 0x002fe400078e0018 */
[----:B------:R-:W-:Y:S01]  /*bf90*/  LDGSTS.E.BYPASS.LTC128B.128 [R3+0x1c00], desc[UR38][R12.64], !P2 ;  /* 0x01c000000c037fae */ /* 0x000fe2000d101d66 */
[C---:B------:R-:W-:Y:S01]  /*bfa0*/  ISETP.LT.OR P2, PT, R29.reuse, 0x51, P1 ;  /* 0x000000511d00780c */ /* 0x040fe20000f41670 */
[----:B------:R-:W-:Y:S01]  /*bfb0*/  IMAD.WIDE.U32 R6, R26, 0x2, R6 ;  /* 0x000000021a067825 */ /* 0x000fe200078e0006 */
[----:B0-----:R-:W-:Y:S01]  /*bfc0*/  MOV R5, R22 ;  /* 0x0000001600057202 */ /* 0x001fe20000000f00 */
[----:B------:R-:W-:Y:S01]  /*bfd0*/  LDGSTS.E.BYPASS.LTC128B.128 [R3+0x5c00], desc[UR38][R12.64+0x80], !P3 ;  /* 0x05c000800c037fae */ /* 0x000fe2000d901d66 */
[----:B------:R-:W-:Y:S01]  /*bfe0*/  ISETP.LT.OR P3, PT, R29, 0x51, P0 ;  /* 0x000000511d00780c */ /* 0x000fe20000761670 */
[----:B--2---:R-:W-:-:S02]  /*bff0*/  IMAD.MOV.U32 R4, RZ, RZ, R27 ;  /* 0x000000ffff047224 */ /* 0x004fc400078e001b */
[----:B------:R-:W-:Y:S01]  /*c000*/  LDGSTS.E.BYPASS.LTC128B.128 [R3+0x2400], desc[UR38][R10.64], !P4 ;  /* 0x024000000a037fae */ /* 0x000fe2000e101d66 */
[C---:B------:R-:W-:Y:S01]  /*c010*/  ISETP.LT.OR P4, PT, R29.reuse, 0x61, P1 ;  /* 0x000000611d00780c */ /* 0x040fe20000f81670 */
[----:B------:R-:W-:Y:S02]  /*c020*/  IMAD.WIDE.U32 R4, R26, 0x2, R4 ;  /* 0x000000021a047825 */ /* 0x000fe400078e0004 */
[----:B------:R0:W-:Y:S01]  /*c030*/  LDGSTS.E.BYPASS.LTC128B.128 [R3+0x6400], desc[UR38][R10.64+0x80], !P5 ;  /* 0x064000800a037fae */ /* 0x0001e2000e901d66 */
[----:B------:R-:W-:-:S03]  /*c040*/  ISETP.LT.OR P5, PT, R29, 0x61, P0 ;  /* 0x000000611d00780c */ /* 0x000fc600007a1670 */
[----:B------:R1:W-:Y:S04]  /*c050*/  LDGSTS.E.BYPASS.LTC128B.128 [R3+0x2c00], desc[UR38][R6.64], !P2 ;  /* 0x02c0000006037fae */ /* 0x0003e8000d101d66 */
[----:B------:R1:W-:Y:S04]  /*c060*/  LDGSTS.E.BYPASS.LTC128B.128 [R3+0x6c00], desc[UR38][R6.64+0x80], !P3 ;  /* 0x06c0008006037fae */ /* 0x0003e8000d901d66 */
[----:B------:R1:W-:Y:S01]  /*c070*/  LDGSTS.E.BYPASS.LTC128B.128 [R3+0x3400], desc[UR38][R4.64], !P4 ;  /* 0x0340000004037fae */ /* 0x0003e2000e101d66 */
[----:B0-----:R-:W-:-:S03]  /*c080*/  IMAD.MOV.U32 R10, RZ, RZ, RZ ;  /* 0x000000ffff0a7224 */ /* 0x001fc600078e00ff */
[----:B------:R-:W0:Y:S04]  /*c090*/  SHFL.IDX PT, R2, R2, 0x7, 0x181f ;  /* 0x00f81f0002027f89 */ /* 0x000e2800000e0000 */
[----:B------:R1:W2:Y:S04]  /*c0a0*/  SHFL.IDX PT, R14, R16, 0x7, 0x181f ;  /* 0x00f81f00100e7f89 */ /* 0x0002a800000e0000 */
[----:B------:R1:W-:Y:S02]  /*c0b0*/  LDGSTS.E.BYPASS.LTC128B.128 [R3+0x7400], desc[UR38][R4.64+0x80], !P5 ;  /* 0x0740008004037fae */ /* 0x0003e4000e901d66 */
.L_x_181:
[C---:B------:R-:W-:Y:S01]  /*c0c0*/  ISETP.LT.OR P1, PT, R29.reuse, 0x71, P1 ;  /* 0x000000711d00780c */ /* 0x040fe20000f21670 */
[----:B-12---:R-:W-:Y:S01]  /*c0d0*/  IMAD.MOV.U32 R4, RZ, RZ, R14 ;  /* 0x000000ffff047224 */ /* 0x006fe200078e000e */
[----:B------:R-:W-:Y:S02]  /*c0e0*/  ISETP.LT.OR P0, PT, R29, 0x71, P0 ;  /* 0x000000711d00780c */ /* 0x000fe40000701670 */
[----:B0-----:R-:W-:-:S03]  /*c0f0*/  MOV R5, R2 ;  /* 0x0000000200057202 */ /* 0x001fc60000000f00 */
[----:B------:R-:W-:-:S06]  /*c100*/  IMAD.WIDE.U32 R4, R26, 0x2, R4 ;  /* 0x000000021a047825 */ /* 0x000fcc00078e0004 */
[----:B------:R-:W-:Y:S01]  /*c110*/  @!PT LDS RZ, [RZ] ;  /* 0x00000000fffff984 */ /* 0x000fe20000000800 */
[----:B------:R-:W-:Y:S01]  /*c120*/  @!PT LDS RZ, [RZ] ;  /* 0x00000000fffff984 */ /* 0x000fe20000000800 */
[----:B------:R-:W-:Y:S01]  /*c130*/  @!PT LDS RZ, [RZ] ;  /* 0x00000000fffff984 */ /* 0x000fe20000000800 */
[----:B------:R0:W-:Y:S04]  /*c140*/  LDGSTS.E.BYPASS.LTC128B.128 [R3+0x3c00], desc[UR38][R4.64], !P1 ;  /* 0x03c0000004037fae */ /* 0x0001e8000c901d66 */
[----:B------:R0:W-:Y:S01]  /*c150*/  LDGSTS.E.BYPASS.LTC128B.128 [R3+0x7c00], desc[UR38][R4.64+0x80], !P0 ;  /* 0x07c0008004037fae */ /* 0x0001e2000c101d66 */
[----:B------:R-:W-:Y:S01]  /*c160*/  PLOP3.LUT P0, PT, PT, PT, PT, 0x80, 0x0 ;  /* 0x000000000000781c */ /* 0x000fe20003f0f070 */
[----:B------:R-:W-:-:S12]  /*c170*/  NOP ;  /* 0x0000000000007918 */ /* 0x000fd80000000000 */
.L_x_73:
        /* <DEDUP_REMOVED lines=10> */
.L_x_74:
[----:B------:R1:W-:Y:S02]  /*c220*/  SYNCS.ARRIVE.TRANS64.A1T0 RZ, [R0+URZ+0x28850], RZ ;  /* 0x028850ff00ff79a7 */ /* 0x0003e4000810003f */
[----:B-1----:R-:W-:-:S05]  /*c230*/  VIADD R0, R9, 0x1 ;  /* 0x0000000109007836 */ /* 0x002fca0000000000 */
[----:B------:R-:W-:-:S04]  /*c240*/  ISETP.NE.AND P0, PT, R0, 0x2, PT ;  /* 0x000000020000780c */ /* 0x000fc80003f05270 */
[----:B0-----:R-:W-:Y:S02]  /*c250*/  SEL R3, RZ, 0x1, P0 ;  /* 0x00000001ff037807 */ /* 0x001fe40000000000 */
[----:B------:R-:W-:Y:S02]  /*c260*/  SEL R0, R0, RZ, P0 ;  /* 0x000000ff00007207 */ /* 0x000fe40000000000 */
[----:B------:R-:W-:-:S07]  /*c270*/  LOP3.LUT R8, R8, R3, RZ, 0x3c, !PT ;  /* 0x0000000308087212 */ /* 0x000fce00078e3cff */
.L_x_40:
[----:B------:R-:W0:Y:S01]  /*c280*/  S2R R3, SR_CgaCtaId ;  /* 0x0000000000037919 */ /* 0x000e220000008800 */
[----:B------:R-:W-:Y:S02]  /*c290*/  MOV R2, 0x400 ;  /* 0x0000040000027802 */ /* 0x000fe40000000f00 */
[----:B------:R-:W-:Y:S02]  /*c2a0*/  SHF.L.U32 R10, R10, 0x1f, RZ ;  /* 0x0000001f0a0a7819 */ /* 0x000fe400000006ff */
[----:B0-----:R-:W-:-:S04]  /*c2b0*/  LEA R7, R3, R2, 0x18 ;  /* 0x0000000203077211 */ /* 0x001fc800078ec0ff */
[----:B------:R-:W0:Y:S02]  /*c2c0*/  SYNCS.PHASECHK.TRANS64.TRYWAIT P0, [R7+URZ+0x28820], R10 ;  /* 0x0288200a070075a7 */ /* 0x000e24000800017f */
[----:B0-----:R-:W-:Y:S05]  /*c2d0*/  @!P0 BRA `(.L_x_75) ;  /* 0x0000003800488947 */ /* 0x001fea0003800000 */
.L_x_182:
[----:B------:R-:W-:-:S03]  /*c2e0*/  UMOV UR4, 0xffffffff ;  /* 0xffffffff00047882 */ /* 0x000fc60000000000 */
[----:B------:R-:W-:Y:S05]  /*c2f0*/  BRA.DIV UR4, `(.L_x_76) ;  /* 0x0000003a04547947 */ /* 0x000fea000b800000 */
[----:B------:R1:W2:Y:S02]  /*c300*/  SHFL.IDX PT, R14, R17, RZ, 0x1f ;  /* 0x00001fff110e7589 */ /* 0x0002a400000e0000 */
.L_x_185:
[----:B--2---:R-:W-:-:S13]  /*c310*/  ISETP.NE.AND P0, PT, R14, RZ, PT ;  /* 0x000000ff0e00720c */ /* 0x004fda0003f05270 */
[----:B------:R-:W-:Y:S05]  /*c320*/  @P0 BRA `(.L_x_8) ;  /* 0x0000000000880947 */ /* 0x000fea0003800000 */
[----:B------:R-:W-:-:S03]  /*c330*/  UMOV UR4, 0xffffffff ;  /* 0xffffffff00047882 */ /* 0x000fc60000000000 */
[----:B------:R-:W-:Y:S05]  /*c340*/  BRA.DIV UR4, `(.L_x_77) ;  /* 0x0000003a04687947 */ /* 0x000fea000b800000 */
[----:B------:R-:W-:-:S13]  /*c350*/  ELECT P6, URZ, PT ;  /* 0x00000000003f782f */ /* 0x000fda00038c0000 */
.L_x_188:
[----:B------:R-:W-:Y:S05]  /*c360*/  @!P6 BRA `(.L_x_8) ;  /* 0x000000000078e947 */ /* 0x000fea0003800000 */
[----:B------:R-:W-:-:S06]  /*c370*/  ULOP3.LUT UR4, UR40, 0x2, URZ, 0xfc, !UPT ;  /* 0x0000000228047892 */ /* 0x000fcc000f8efc3f */
[----:B------:R-:W-:-:S05]  /*c380*/  IMAD.U32 R2, RZ, RZ, UR4 ;  /* 0x00000004ff027e24 */ /* 0x000fca000f8e00ff */
[----:B------:R-:W-:-:S13]  /*c390*/  ISETP.NE.AND P0, PT, R2, 0x3, PT ;  /* 0x000000030200780c */ /* 0x000fda0003f05270 */
[----:B------:R-:W-:Y:S05]  /*c3a0*/  @!P0 BRA `(.L_x_78) ;  /* 0x0000000000048947 */ /* 0x000fea0003800000 */
[----:B------:R-:W-:Y:S01]  /*c3b0*/  BPT.TRAP 0x1 ;  /* 0x000000040000795c */ /* 0x000fe20000300000 */
.L_x_78:
[C---:B------:R-:W-:Y:S01]  /*c3c0*/  LEA R5, R0.reuse, R7, 0x3 ;  /* 0x0000000700057211 */ /* 0x040fe200078e18ff */
[----:B------:R-:W-:Y:S01]  /*c3d0*/  VIADD R0, R0, 0x1 ;  /* 0x0000000100007836 */ /* 0x000fe20000000000 */
[----:B------:R-:W-:-:S04]  /*c3e0*/  SHF.L.U32 R2, R8, 0x1f, RZ ;  /* 0x0000001f08027819 */ /* 0x000fc800000006ff */
[----:B------:R-:W2:Y:S01]  /*c3f0*/  SYNCS.PHASECHK.TRANS64.TRYWAIT P1, [R5+URZ+0x28840], R2 ;  /* 0x02884002050075a7 */ /* 0x000ea2000802017f */
[----:B------:R-:W-:-:S04]  /*c400*/  ISETP.NE.AND P2, PT, R0, 0x2, PT ;  /* 0x000000020000780c */ /* 0x000fc80003f45270 */
[----:B------:R-:W-:Y:S01]  /*c410*/  SEL R3, RZ, 0x1, P2 ;  /* 0x00000001ff037807 */ /* 0x000fe20001000000 */
[----:B--2---:R-:W-:Y:S08]  /*c420*/  @!P1 BRA `(.L_x_79) ;  /* 0x0000003800509947 */ /* 0x004ff00003800000 */
.L_x_189:
[----:B------:R-:W-:Y:S02]  /*c430*/  SEL R0, R0, RZ, P2 ;  /* 0x000000ff00007207 */ /* 0x000fe40001000000 */
[----:B------:R-:W-:Y:S01]  /*c440*/  LOP3.LUT R3, R8, R3, RZ, 0x3c, !PT ;  /* 0x0000000308037212 */ /* 0x000fe200078e3cff */
[----:B------:R-:W-:Y:S06]  /*c450*/  @!P0 BRA `(.L_x_80) ;  /* 0x0000000000048947 */ /* 0x000fec0003800000 */
[----:B------:R-:W-:Y:S01]  /*c460*/  BPT.TRAP 0x1 ;  /* 0x000000040000795c */ /* 0x000fe20000300000 */
.L_x_80:
[----:B0-----:R-:W-:Y:S01]  /*c470*/  IMAD R7, R0, 0x8, R7 ;  /* 0x0000000800077824 */ /* 0x001fe200078e0207 */
[----:B------:R-:W-:-:S04]  /*c480*/  SHF.L.U32 R0, R3, 0x1f, RZ ;  /* 0x0000001f03007819 */ /* 0x000fc800000006ff */
[----:B------:R-:W0:Y:S02]  /*c490*/  SYNCS.PHASECHK.TRANS64.TRYWAIT P1, [R7+URZ+0x28840], R0 ;  /* 0x02884000070075a7 */ /* 0x000e24000802017f */
[----:B0-----:R-:W-:Y:S05]  /*c4a0*/  @!P1 BRA `(.L_x_81) ;  /* 0x0000003800449947 */ /* 0x001fea0003800000 */
.L_x_190:
[----:B------:R-:W-:Y:S05]  /*c4b0*/  @!P0 BRA `(.L_x_82) ;  /* 0x0000000000048947 */ /* 0x000fea0003800000 */
[----:B------:R-:W-:Y:S01]  /*c4c0*/  BPT.TRAP 0x1 ;  /* 0x000000040000795c */ /* 0x000fe20000300000 */
.L_x_82:
[----:B------:R-:W3:Y:S02]  /*c4d0*/  SYNCS.PHASECHK.TRANS64.TRYWAIT P1, [R5+URZ+0x28860], R2 ;  /* 0x02886002050075a7 */ /* 0x000ee4000802017f */
[----:B---3--:R-:W-:Y:S05]  /*c4e0*/  @!P1 BRA `(.L_x_83) ;  /* 0x0000003800489947 */ /* 0x008fea0003800000 */
.L_x_191:
[----:B------:R-:W-:Y:S05]  /*c4f0*/  @!P0 BRA `(.L_x_84) ;  /* 0x0000000000048947 */ /* 0x000fea0003800000 */
[----:B------:R-:W-:Y:S01]  /*c500*/  BPT.TRAP 0x1 ;  /* 0x000000040000795c */ /* 0x000fe20000300000 */
.L_x_84:
[----:B----4-:R4:W0:Y:S02]  /*c510*/  SYNCS.PHASECHK.TRANS64.TRYWAIT P0, [R7+URZ+0x28860], R0 ;  /* 0x02886000070075a7 */ /* 0x010824000800017f */
[----:B0-----:R-:W-:Y:S05]  /*c520*/  @!P0 NANOSLEEP.SYNCS 0x989680 ;  /* 0x009896800000895d */ /* 0x001fea0003900000 */
[----:B------:R-:W0:Y:S02]  /*c530*/  @!P0 SYNCS.PHASECHK.TRANS64 P0, [R7+URZ+0x28860], R0 ;  /* 0x02886000070085a7 */ /* 0x000e24000800007f */
[----:B0-----:R-:W-:Y:S05]  /*c540*/  @!P0 BRA `(.L_x_84) ;  /* 0xfffffffc00f08947 */ /* 0x001fea000383ffff */
.L_x_8:
[----:B------:R-:W-:Y:S05]  /*c550*/  BSYNC B6 ;  /* 0x0000000000067941 */ /* 0x000fea0003800000 */
.L_x_5:
[----:B------:R-:W-:Y:S05]  /*c560*/  EXIT ;  /* 0x000000000000794d */ /* 0x000fea0003800000 */
.L_x_12:
[----:B0-----:R-:W-:-:S04]  /*c570*/  MOV R0, UR36 ;  /* 0x0000002400007c02 */ /* 0x001fc80008000f00 */
[----:B------:R0:W1:Y:S03]  /*c580*/  SYNCS.PHASECHK.TRANS64.TRYWAIT P0, [R0+URZ+0x28800], R3 ;  /* 0x02880003000075a7 */ /* 0x000066000800017f */
[----:B-1----:R-:W-:Y:S05]  /*c590*/  @!P0 NANOSLEEP.SYNCS 0x989680 ;  /* 0x009896800000895d */ /* 0x002fea0003900000 */
[----:B------:R-:W1:Y:S02]  /*c5a0*/  @!P0 SYNCS.PHASECHK.TRANS64 P0, [R0+URZ+0x28800], R3 ;  /* 0x02880003000085a7 */ /* 0x000e64000800007f */
[----:B-1----:R-:W-:Y:S05]  /*c5b0*/  @!P0 BRA `(.L_x_12) ;  /* 0xfffffffc00ec8947 */ /* 0x002fea000383ffff */
[----:B------:R-:W-:Y:S05]  /*c5c0*/  BRA `(.L_x_85) ;  /* 0xffffff4c00007947 */ /* 0x000fea000383ffff */
.L_x_16:
[----:B-1----:R-:W-:-:S04]  /*c5d0*/  IMAD.U32 R4, RZ, RZ, UR36 ;  /* 0x00000024ff047e24 */ /* 0x002fc8000f8e00ff */
[----:B------:R1:W2:Y:S03]  /*c5e0*/  SYNCS.PHASECHK.TRANS64.TRYWAIT P1, [R4+URZ+0x28830], R3 ;  /* 0x02883003040075a7 */ /* 0x0002a6000802017f */
[----:B--2---:R-:W-:Y:S05]  /*c5f0*/  @!P1 NANOSLEEP.SYNCS 0x989680 ;  /* 0x009896800000995d */ /* 0x004fea0003900000 */
[----:B------:R-:W2:Y:S02]  /*c600*/  @!P1 SYNCS.PHASECHK.TRANS64 P1, [R4+URZ+0x28830], R3 ;  /* 0x02883003040095a7 */ /* 0x000ea4000802007f */
[----:B--2---:R-:W-:Y:S05]  /*c610*/  @!P1 BRA `(.L_x_16) ;  /* 0xfffffffc00ec9947 */ /* 0x004fea000383ffff */
[----:B------:R-:W-:Y:S05]  /*c620*/  BRA `(.L_x_15) ;  /* 0xffffff4c001c7947 */ /* 0x000fea000383ffff */
.L_x_22:
[----:B-1----:R-:W-:-:S04]  /*c630*/  IMAD.U32 R9, RZ, RZ, UR10 ;  /* 0x0000000aff097e24 */ /* 0x002fc8000f8e00ff */
[----:B------:R1:W2:Y:S03]  /*c640*/  SYNCS.PHASECHK.TRANS64.TRYWAIT P1, [R9+URZ+0x28830], R0 ;  /* 0x02883000090075a7 */ /* 0x0002a6000802017f */
[----:B--2---:R-:W-:Y:S05]  /*c650*/  @!P1 NANOSLEEP.SYNCS 0x989680 ;  /* 0x009896800000995d */ /* 0x004fea0003900000 */
[----:B------:R-:W2:Y:S02]  /*c660*/  @!P1 SYNCS.PHASECHK.TRANS64 P1, [R9+URZ+0x28830], R0 ;  /* 0x02883000090095a7 */ /* 0x000ea4000802007f */
[----:B--2---:R-:W-:Y:S05]  /*c670*/  @!P1 BRA `(.L_x_22) ;  /* 0xfffffffc00ec9947 */ /* 0x004fea000383ffff */
[----:B------:R-:W-:Y:S05]  /*c680*/  BRA `(.L_x_19) ;  /* 0xffffff7800747947 */ /* 0x000fea000383ffff */
.L_x_26:
[----:B-1----:R-:W-:-:S04]  /*c690*/  MOV R10, UR10 ;  /* 0x0000000a000a7c02 */ /* 0x002fc80008000f00 */
[----:B------:R1:W2:Y:S03]  /*c6a0*/  SYNCS.PHASECHK.TRANS64.TRYWAIT P1, [R10+URZ+0x28850], R9 ;  /* 0x028850090a0075a7 */ /* 0x0002a6000802017f */
[----:B--2---:R-:W-:Y:S05]  /*c6b0*/  @!P1 NANOSLEEP.SYNCS 0x989680 ;  /* 0x009896800000995d */ /* 0x004fea0003900000 */
[----:B------:R-:W2:Y:S02]  /*c6c0*/  @!P1 SYNCS.PHASECHK.TRANS64 P1, [R10+URZ+0x28850], R9 ;  /* 0x028850090a0095a7 */ /* 0x000ea4000802007f */
[----:B--2---:R-:W-:Y:S05]  /*c6d0*/  @!P1 BRA `(.L_x_26) ;  /* 0xfffffffc00ec9947 */ /* 0x004fea000383ffff */
[----:B------:R-:W-:Y:S05]  /*c6e0*/  BRA `(.L_x_23) ;  /* 0xffffff7c004c7947 */ /* 0x000fea000383ffff */
.L_x_33:
[----:B-1----:R-:W-:-:S04]  /*c6f0*/  IMAD.U32 R3, RZ, RZ, UR5 ;  /* 0x00000005ff037e24 */ /* 0x002fc8000f8e00ff */
[----:B------:R1:W2:Y:S03]  /*c700*/  SYNCS.PHASECHK.TRANS64.TRYWAIT P1, [R3+URZ+0x28850], R2 ;  /* 0x02885002030075a7 */ /* 0x0002a6000802017f */
[----:B--2---:R-:W-:Y:S05]  /*c710*/  @!P1 NANOSLEEP.SYNCS 0x989680 ;  /* 0x009896800000995d */ /* 0x004fea0003900000 */
[----:B------:R-:W2:Y:S02]  /*c720*/  @!P1 SYNCS.PHASECHK.TRANS64 P1, [R3+URZ+0x28850], R2 ;  /* 0x02885002030095a7 */ /* 0x000ea4000802007f */
[----:B--2---:R-:W-:Y:S05]  /*c730*/  @!P1 BRA `(.L_x_33) ;  /* 0xfffffffc00ec9947 */ /* 0x004fea000383ffff */
[----:B------:R-:W-:Y:S05]  /*c740*/  BRA `(.L_x_32) ;  /* 0xffffffa000407947 */ /* 0x000fea000383ffff */
.L_x_45:
[----:B------:R-:W-:Y:S01]  /*c750*/  IMAD.MOV.U32 R13, RZ, RZ, R17 ;  /* 0x000000ffff0d7224 */ /* 0x000fe200078e0011 */
[----:B------:R-:W-:Y:S01]  /*c760*/  MOV R12, RZ ;  /* 0x000000ff000c7202 */ /* 0x000fe20000000f00 */
[----:B------:R-:W-:Y:S02]  /*c770*/  IMAD.MOV.U32 R11, RZ, RZ, 0x1f ;  /* 0x0000001fff0b7424 */ /* 0x000fe400078e00ff */
[----:B------:R-:W-:-:S07]  /*c780*/  IMAD.MOV.U32 R15, RZ, RZ, -0x1 ;  /* 0xffffffffff0f7424 */ /* 0x000fce00078e00ff */
[----:B-----5:R-:W-:Y:S05]  /*c790*/  WARPSYNC.COLLECTIVE R15, `(.L_x_86) ;  /* 0x000000000f087348 */ /* 0x020fea0003c00000 */
[----:B------:R0:W1:Y:S02]  /*c7a0*/  SHFL.IDX P6, R14, R13, R12, R11 ;  /* 0x0000000c0d0e7389 */ /* 0x00006400000c000b */
[----:B01---5:R-:W-:Y:S01]  /*c7b0*/  ENDCOLLECTIVE ;  /* 0x000000000000791b */ /* 0x023fe20003800000 */
.L_x_86:
[----:B------:R-:W-:Y:S05]  /*c7c0*/  BRA `(.L_x_87) ;  /* 0xffffffcc00e07947 */ /* 0x000fea000383ffff */
.L_x_47:
[----:B0-----:R-:W-:-:S04]  /*c7d0*/  MOV R3, UR45 ;  /* 0x0000002d00037c02 */ /* 0x001fc80008000f00 */
[----:B------:R0:W1:Y:S03]  /*c7e0*/  SYNCS.PHASECHK.TRANS64.TRYWAIT P0, [R3+URZ+0x28840], R8 ;  /* 0x02884008030075a7 */ /* 0x000066000800017f */
[----:B-1----:R-:W-:Y:S05]  /*c7f0*/  @!P0 NANOSLEEP.SYNCS 0x989680 ;  /* 0x009896800000895d */ /* 0x002fea0003900000 */
[----:B------:R-:W1:Y:S02]  /*c800*/  @!P0 SYNCS.PHASECHK.TRANS64 P0, [R3+URZ+0x28840], R8 ;  /* 0x02884008030085a7 */ /* 0x000e64000800007f */
[----:B-1----:R-:W-:Y:S05]  /*c810*/  @!P0 BRA `(.L_x_47) ;  /* 0xfffffffc00ec8947 */ /* 0x002fea000383ffff */
[----:B------:R-:W-:Y:S05]  /*c820*/  BRA `(.L_x_88) ;  /* 0xffffffd0005c7947 */ /* 0x000fea000383ffff */
.L_x_48:
[----:B------:R-:W-:Y:S01]  /*c830*/  BSSY B0, `(.L_x_89) ;  /* 0x0000008000007945 */ /* 0x000fe20003800000 */
[----:B------:R-:W-:Y:S01]  /*c840*/  IMAD.MOV.U32 R13, RZ, RZ, R3 ;  /* 0x000000ffff0d7224 */ /* 0x000fe200078e0003 */
[----:B------:R-:W-:Y:S01]  /*c850*/  MOV R11, 0x181f ;  /* 0x0000181f000b7802 */ /* 0x000fe20000000f00 */
[----:B------:R-:W-:Y:S02]  /*c860*/  IMAD.MOV.U32 R12, RZ, RZ, RZ ;  /* 0x000000ffff0c7224 */ /* 0x000fe400078e00ff */
[----:B------:R-:W-:-:S07]  /*c870*/  IMAD.MOV.U32 R15, RZ, RZ, -0x1 ;  /* 0xffffffffff0f7424 */ /* 0x000fce00078e00ff */
[----:B------:R-:W-:Y:S05]  /*c880*/  WARPSYNC.COLLECTIVE R15, `(.L_x_90) ;  /* 0x000000000f087348 */ /* 0x000fea0003c00000 */
[----:B------:R0:W1:Y:S02]  /*c890*/  SHFL.IDX P6, R14, R13, R12, R11 ;  /* 0x0000000c0d0e7389 */ /* 0x00006400000c000b */
[----:B01----:R-:W-:Y:S01]  /*c8a0*/  ENDCOLLECTIVE ;  /* 0x000000000000791b */ /* 0x003fe20003800000 */
.L_x_90:
[----:B------:R-:W-:Y:S05]  /*c8b0*/  BSYNC B0 ;  /* 0x0000000000007941 */ /* 0x000fea0003800000 */
.L_x_89:
[----:B------:R-:W-:Y:S01]  /*c8c0*/  MOV R13, R0 ;  /* 0x00000000000d7202 */ /* 0x000fe20000000f00 */
[----:B------:R-:W-:Y:S01]  /*c8d0*/  IMAD.MOV.U32 R12, RZ, RZ, RZ ;  /* 0x000000ffff0c7224 */ /* 0x000fe200078e00ff */
[----:B------:R-:W-:Y:S01]  /*c8e0*/  MOV R15, 0xffffffff ;  /* 0xffffffff000f7802 */ /* 0x000fe20000000f00 */
[----:B------:R-:W-:Y:S01]  /*c8f0*/  IMAD.MOV.U32 R11, RZ, RZ, 0x181f ;  /* 0x0000181fff0b7424 */ /* 0x000fe200078e00ff */
[----:B------:R-:W-:Y:S01]  /*c900*/  @P0 LEA R9, R36, UR45, 0x1 ;  /* 0x0000002d24090c11 */ /* 0x000fe2000f8e08ff */
[----:B------:R-:W-:-:S07]  /*c910*/  IMAD.MOV.U32 R5, RZ, RZ, R14 ;  /* 0x000000ffff057224 */ /* 0x000fce00078e000e */
[----:B------:R-:W-:Y:S05]  /*c920*/  WARPSYNC.COLLECTIVE R15, `(.L_x_91) ;  /* 0x000000000f087348 */ /* 0x000fea0003c00000 */
[----:B------:R0:W1:Y:S02]  /*c930*/  SHFL.IDX P6, R14, R13, R12, R11 ;  /* 0x0000000c0d0e7389 */ /* 0x00006400000c000b */
[----:B01----:R-:W-:Y:S01]  /*c940*/  ENDCOLLECTIVE ;  /* 0x000000000000791b */ /* 0x003fe20003800000 */
.L_x_91:
[----:B------:R-:W-:Y:S01]  /*c950*/  IMAD.MOV.U32 R13, RZ, RZ, R3 ;  /* 0x000000ffff0d7224 */ /* 0x000fe200078e0003 */
[----:B------:R-:W-:Y:S01]  /*c960*/  MOV R12, 0x1 ;  /* 0x00000001000c7802 */ /* 0x000fe20000000f00 */
[----:B------:R-:W-:-:S07]  /*c970*/  IMAD.MOV.U32 R4, RZ, RZ, R14 ;  /* 0x000000ffff047224 */ /* 0x000fce00078e000e */
[----:B------:R-:W-:Y:S05]  /*c980*/  WARPSYNC.COLLECTIVE R15, `(.L_x_92) ;  /* 0x000000000f087348 */ /* 0x000fea0003c00000 */
[----:B------:R0:W1:Y:S02]  /*c990*/  SHFL.IDX P6, R14, R13, R12, R11 ;  /* 0x0000000c0d0e7389 */ /* 0x00006400000c000b */
[----:B01----:R-:W-:Y:S01]  /*c9a0*/  ENDCOLLECTIVE ;  /* 0x000000000000791b */ /* 0x003fe20003800000 */
.L_x_92:
[----:B------:R-:W-:-:S05]  /*c9b0*/  @P0 IMAD.WIDE.U32 R4, R26, 0x2, R4 ;  /* 0x000000021a040825 */ /* 0x000fca00078e0004 */
[----:B------:R-:W-:Y:S01]  /*c9c0*/  @!PT LDS RZ, [RZ] ;  /* 0x00000000fffff984 */ /* 0x000fe20000000800 */
[----:B------:R-:W-:Y:S01]  /*c9d0*/  @!PT LDS RZ, [RZ] ;  /* 0x00000000fffff984 */ /* 0x000fe20000000800 */
[----:B------:R-:W-:Y:S01]  /*c9e0*/  @!PT LDS RZ, [RZ] ;  /* 0x00000000fffff984 */ /* 0x000fe20000000800 */
[----:B------:R0:W-:Y:S04]  /*c9f0*/  @P0 LDGSTS.E.BYPASS.LTC128B.128 [R9+0x18400], desc[UR38][R4.64], !P3 ;  /* 0x1840000004090fae */ /* 0x0001e8000d901d66 */
[----:B------:R0:W-:Y:S01]  /*ca00*/  @P0 LDGSTS.E.BYPASS.LTC128B.128 [R9+0x1c400], desc[UR38][R4.64+0x80], !P2 ;  /* 0x1c40008004090fae */ /* 0x0001e2000d101d66 */
[----:B------:R-:W-:Y:S01]  /*ca10*/  ISETP.GE.AND P0, PT, R6, 0x11, PT ;  /* 0x000000110600780c */ /* 0x000fe20003f06270 */
[----:B------:R-:W-:Y:S02]  /*ca20*/  IMAD.MOV.U32 R13, RZ, RZ, R0 ;  /* 0x000000ffff0d7224 */ /* 0x000fe400078e0000 */
[----:B------:R-:W-:-:S10]  /*ca30*/  IMAD.MOV.U32 R10, RZ, RZ, R14 ;  /* 0x000000ffff0a7224 */ /* 0x000fd400078e000e */
[----:B0-----:R-:W-:-:S07]  /*ca40*/  @P0 LEA R18, R36, UR45, 0x1 ;  /* 0x0000002d24120c11 */ /* 0x001fce000f8e08ff */
[----:B------:R-:W-:Y:S05]  /*ca50*/  WARPSYNC.COLLECTIVE R15, `(.L_x_93) ;  /* 0x000000000f087348 */ /* 0x000fea0003c00000 */
[----:B------:R0:W1:Y:S02]  /*ca60*/  SHFL.IDX P6, R14, R13, R12, R11 ;  /* 0x0000000c0d0e7389 */ /* 0x00006400000c000b */
[----:B01----:R-:W-:Y:S01]  /*ca70*/  ENDCOLLECTIVE ;  /* 0x000000000000791b */ /* 0x003fe20003800000 */
.L_x_93:
[----:B------:R-:W-:Y:S01]  /*ca80*/  IMAD.MOV.U32 R5, RZ, RZ, R10 ;  /* 0x000000ffff057224 */ /* 0x000fe200078e000a */
[----:B------:R-:W-:Y:S01]  /*ca90*/  MOV R13, R3 ;  /* 0x00000003000d7202 */ /* 0x000fe20000000f00 */
[----:B------:R-:W-:Y:S01]  /*caa0*/  IMAD.MOV.U32 R12, RZ, RZ, 0x2 ;  /* 0x00000002ff0c7424 */ /* 0x000fe200078e00ff */
[----:B------:R-:W-:-:S07]  /*cab0*/  MOV R21, R14 ;  /* 0x0000000e00157202 */ /* 0x000fce0000000f00 */
[----:B------:R-:W-:Y:S05]  /*cac0*/  WARPSYNC.COLLECTIVE R15, `(.L_x_94) ;  /* 0x000000000f087348 */ /* 0x000fea0003c00000 */
[----:B------:R0:W1:Y:S02]  /*cad0*/  SHFL.IDX P6, R14, R13, R12, R11 ;  /* 0x0000000c0d0e7389 */ /* 0x00006400000c000b */
[----:B01----:R-:W-:Y:S01]  /*cae0*/  ENDCOLLECTIVE ;  /* 0x000000000000791b */ /* 0x003fe20003800000 */
.L_x_94:
[----:B------:R-:W-:-:S04]  /*caf0*/  IMAD.MOV.U32 R4, RZ, RZ, R21 ;  /* 0x000000ffff047224 */ /* 0x000fc800078e0015 */
[----:B------:R-:W-:-:S05]  /*cb00*/  @P0 IMAD.WIDE.U32 R20, R26, 0x2, R4 ;  /* 0x000000021a140825 */ /* 0x000fca00078e0004 */
[----:B------:R-:W-:Y:S01]  /*cb10*/  @!PT LDS RZ, [RZ] ;  /* 0x00000000fffff984 */ /* 0x000fe20000000800 */
[----:B------:R-:W-:Y:S01]  /*cb20*/  @!PT LDS RZ, [RZ] ;  /* 0x00000000fffff984 */ /* 0x000fe20000000800 */
[----:B------:R-:W-:Y:S01]  /*cb30*/  @!PT LDS RZ, [RZ] ;  /* 0x00000000fffff984 */ /* 0x000fe20000000800 */
[----:B------:R0:W-:Y:S01]  /*cb40*/  @P0 LDGSTS.E.BYPASS.LTC128B.128 [R18+0x18c00], desc[UR38][R20.64], !P3 ;  /* 0x18c0000014120fae */ /* 0x0001e2000d901d66 */
[----:B------:R-:W-:-:S03]  /*cb50*/  MOV R13, R0 ;  /* 0x00000000000d7202 */ /* 0x000fc60000000f00 */
[----:B------:R0:W-:Y:S01]  /*cb60*/  @P0 LDGSTS.E.BYPASS.LTC128B.128 [R18+0x1cc00], desc[UR38][R20.64+0x80], !P2 ;  /* 0x1cc0008014120fae */ /* 0x0001e2000d101d66 */
[----:B------:R-:W-:Y:S01]  /*cb70*/  ISETP.GE.AND P0, PT, R6, 0x21, PT ;  /* 0x000000210600780c */ /* 0x000fe20003f06270 */
[----:B------:R-:W-:-:S12]  /*cb80*/  IMAD.MOV.U32 R8, RZ, RZ, R14 ;  /* 0x000000ffff087224 */ /* 0x000fd800078e000e */
[----:B0-----:R-:W-:Y:S05]  /*cb90*/  WARPSYNC.COLLECTIVE R15, `(.L_x_95) ;  /* 0x000000000f087348 */ /* 0x001fea0003c00000 */
[----:B------:R1:W2:Y:S02]  /*cba0*/  SHFL.IDX P6, R14, R13, R12, R11 ;  /* 0x0000000c0d0e7389 */ /* 0x0002a400000c000b */
[----:B012---:R-:W-:Y:S01]  /*cbb0*/  ENDCOLLECTIVE ;  /* 0x000000000000791b */ /* 0x007fe20003800000 */
.L_x_95:
[----:B------:R-:W-:Y:S01]  /*cbc0*/  MOV R5, R8 ;  /* 0x0000000800057202 */ /* 0x000fe20000000f00 */
[----:B------:R-:W-:Y:S02]  /*cbd0*/  IMAD.MOV.U32 R13, RZ, RZ, R3 ;  /* 0x000000ffff0d7224 */ /* 0x000fe400078e0003 */
[----:B------:R-:W-:Y:S02]  /*cbe0*/  IMAD.MOV.U32 R12, RZ, RZ, 0x3 ;  /* 0x00000003ff0c7424 */ /* 0x000fe400078e00ff */
[----:B------:R-:W-:-:S07]  /*cbf0*/  IMAD.MOV.U32 R37, RZ, RZ, R14 ;  /* 0x000000ffff257224 */ /* 0x000fce00078e000e */
[----:B------:R-:W-:Y:S05]  /*cc00*/  WARPSYNC.COLLECTIVE R15, `(.L_x_96) ;  /* 0x000000000f087348 */ /* 0x000fea0003c00000 */
[----:B------:R0:W1:Y:S02]  /*cc10*/  SHFL.IDX P6, R14, R13, R12, R11 ;  /* 0x0000000c0d0e7389 */ /* 0x00006400000c000b */
[----:B01----:R-:W-:Y:S01]  /*cc20*/  ENDCOLLECTIVE ;  /* 0x000000000000791b */ /* 0x003fe20003800000 */
.L_x_96:
[----:B------:R-:W-:-:S04]  /*cc30*/  IMAD.MOV.U32 R4, RZ, RZ, R37 ;  /* 0x000000ffff047224 */ /* 0x000fc800078e0025 */
[----:B------:R-:W-:Y:S01]  /*cc40*/  @P0 IMAD.WIDE.U32 R8, R26, 0x2, R4 ;  /* 0x000000021a080825 */ /* 0x000fe200078e0004 */
[----:B------:R-:W-:-:S05]  /*cc50*/  @P0 LEA R5, R36, UR45, 0x1 ;  /* 0x0000002d24050c11 */ /* 0x000fca000f8e08ff */
[----:B------:R-:W-:Y:S01]  /*cc60*/  @!PT LDS RZ, [RZ] ;  /* 0x00000000fffff984 */ /* 0x000fe20000000800 */
[----:B------:R-:W-:Y:S01]  /*cc70*/  @!PT LDS RZ, [RZ] ;  /* 0x00000000fffff984 */ /* 0x000fe20000000800 */
[----:B------:R-:W-:Y:S01]  /*cc80*/  @!PT LDS RZ, [RZ] ;  /* 0x00000000fffff984 */ /* 0x000fe20000000800 */
[----:B------:R0:W-:Y:S01]  /*cc90*/  @P0 LDGSTS.E.BYPASS.LTC128B.128 [R5+0x19400], desc[UR38][R8.64], !P3 ;  /* 0x1940000008050fae */ /* 0x0001e2000d901d66 */
[----:B------:R-:W-:-:S03]  /*cca0*/  IMAD.MOV.U32 R13, RZ, RZ, R0 ;  /* 0x000000ffff0d7224 */ /* 0x000fc600078e0000 */
[----:B------:R0:W-:Y:S01]  /*ccb0*/  @P0 LDGSTS.E.BYPASS.LTC128B.128 [R5+0x1d400], desc[UR38][R8.64+0x80], !P2 ;  /* 0x1d40008008050fae */ /* 0x0001e2000d101d66 */
[----:B------:R-:W-:Y:S02]  /*ccc0*/  ISETP.GE.AND P0, PT, R6, 0x31, PT ;  /* 0x000000310600780c */ /* 0x000fe40003f06270 */
[----:B------:R-:W-:-:S11]  /*ccd0*/  MOV R7, R14 ;  /* 0x0000000e00077202 */ /* 0x000fd60000000f00 */
[----:B0-----:R-:W-:Y:S05]  /*cce0*/  WARPSYNC.COLLECTIVE R15, `(.L_x_97) ;  /* 0x000000000f087348 */ /* 0x001fea0003c00000 */
[----:B------:R1:W2:Y:S02]  /*ccf0*/  SHFL.IDX P6, R14, R13, R12, R11 ;  /* 0x0000000c0d0e7389 */ /* 0x0002a400000c000b */
[----:B012---:R-:W-:Y:S01]  /*cd00*/  ENDCOLLECTIVE ;  /* 0x000000000000791b */ /* 0x007fe20003800000 */
.L_x_97:
[----:B------:R-:W-:Y:S02]  /*cd10*/  MOV R5, R7 ;  /* 0x0000000700057202 */ /* 0x000fe40000000f00 */
[----:B------:R-:W-:Y:S01]  /*cd20*/  @P0 LEA R7, R36, UR45, 0x1 ;  /* 0x0000002d24070c11 */ /* 0x000fe2000f8e08ff */
[----:B------:R-:W-:Y:S02]  /*cd30*/  IMAD.MOV.U32 R13, RZ, RZ, R3 ;  /* 0x000000ffff0d7224 */ /* 0x000fe400078e0003 */
[----:B------:R-:W-:Y:S02]  /*cd40*/  IMAD.MOV.U32 R12, RZ, RZ, 0x4 ;  /* 0x00000004ff0c7424 */ /* 0x000fe400078e00ff */
[----:B------:R-:W-:-:S07]  /*cd50*/  IMAD.MOV.U32 R4, RZ, RZ, R14 ;  /* 0x000000ffff047224 */ /* 0x000fce00078e000e */
[----:B------:R-:W-:Y:S05]  /*cd60*/  WARPSYNC.COLLECTIVE R15, `(.L_x_98) ;  /* 0x000000000f087348 */ /* 0x000fea0003c00000 */
[----:B------:R0:W1:Y:S02]  /*cd70*/  SHFL.IDX P6, R14, R13, R12, R11 ;  /* 0x0000000c0d0e7389 */ /* 0x00006400000c000b */
[----:B01----:R-:W-:Y:S01]  /*cd80*/  ENDCOLLECTIVE ;  /* 0x000000000000791b */ /* 0x003fe20003800000 */
.L_x_98:
[----:B------:R-:W-:-:S05]  /*cd90*/  @P0 IMAD.WIDE.U32 R4, R26, 0x2, R4 ;  /* 0x000000021a040825 */ /* 0x000fca00078e0004 */
[----:B------:R-:W-:Y:S01]  /*cda0*/  @!PT LDS RZ, [RZ] ;  /* 0x00000000fffff984 */ /* 0x000fe20000000800 */
[----:B------:R-:W-:Y:S01]  /*cdb0*/  @!PT LDS RZ, [RZ] ;  /* 0x00000000fffff984 */ /* 0x000fe20000000800 */
[----:B------:R-:W-:Y:S01]  /*cdc0*/  @!PT LDS RZ, [RZ] ;  /* 0x00000000fffff984 */ /* 0x000fe20000000800 */
[----:B------:R0:W-:Y:S04]  /*cdd0*/  @P0 LDGSTS.E.BYPASS.LTC128B.128 [R7+0x19c00], desc[UR38][R4.64], !P3 ;  /* 0x19c0000004070fae */ /* 0x0001e8000d901d66 */
[----:B------:R0:W-:Y:S01]  /*cde0*/  @P0 LDGSTS.E.BYPASS.LTC128B.128 [R7+0x1dc00], desc[UR38][R4.64+0x80], !P2 ;  /* 0x1dc0008004070fae */ /* 0x0001e2000d101d66 */
[----:B------:R-:W-:Y:S01]  /*cdf0*/  ISETP.GE.AND P0, PT, R6, 0x41, PT ;  /* 0x000000410600780c */ /* 0x000fe20003f06270 */
[----:B------:R-:W-:Y:S01]  /*ce00*/  IMAD.MOV.U32 R13, RZ, RZ, R0 ;  /* 0x000000ffff0d7224 */ /* 0x000fe200078e0000 */
[----:B------:R-:W-:-:S11]  /*ce10*/  MOV R10, R14 ;  /* 0x0000000e000a7202 */ /* 0x000fd60000000f00 */
[----:B0-----:R-:W-:Y:S05]  /*ce20*/  WARPSYNC.COLLECTIVE R15, `(.L_x_99) ;  /* 0x000000000f087348 */ /* 0x001fea0003c00000 */
[----:B------:R1:W2:Y:S02]  /*ce30*/  SHFL.IDX P6, R14, R13, R12, R11 ;  /* 0x0000000c0d0e7389 */ /* 0x0002a400000c000b */
[----:B012---:R-:W-:Y:S01]  /*ce40*/  ENDCOLLECTIVE ;  /* 0x000000000000791b */ /* 0x007fe20003800000 */
.L_x_99:
[----:B------:R-:W-:Y:S02]  /*ce50*/  IMAD.MOV.U32 R5, RZ, RZ, R10 ;  /* 0x000000ffff057224 */ /* 0x000fe400078e000a */
[----:B------:R-:W-:Y:S01]  /*ce60*/  IMAD.MOV.U32 R13, RZ, RZ, R3 ;  /* 0x000000ffff0d7224 */ /* 0x000fe200078e0003 */
[----:B------:R-:W-:Y:S01]  /*ce70*/  MOV R12, 0x5 ;  /* 0x00000005000c7802 */ /* 0x000fe20000000f00 */
[----:B------:R-:W-:-:S07]  /*ce80*/  IMAD.MOV.U32 R37, RZ, RZ, R14 ;  /* 0x000000ffff257224 */ /* 0x000fce00078e000e */
[----:B------:R-:W-:Y:S05]  /*ce90*/  WARPSYNC.COLLECTIVE R15, `(.L_x_100) ;  /* 0x000000000f087348 */ /* 0x000fea0003c00000 */
[----:B------:R0:W1:Y:S02]  /*cea0*/  SHFL.IDX P6, R14, R13, R12, R11 ;  /* 0x0000000c0d0e7389 */ /* 0x00006400000c000b */
[----:B01----:R-:W-:Y:S01]  /*ceb0*/  ENDCOLLECTIVE ;  /* 0x000000000000791b */ /* 0x003fe20003800000 */
.L_x_100:
[----:B------:R-:W-:Y:S02]  /*cec0*/  MOV R4, R37 ;  /* 0x0000002500047202 */ /* 0x000fe40000000f00 */
[----:B------:R-:W-:-:S03]  /*ced0*/  @P0 LEA R37, R36, UR45, 0x1 ;  /* 0x0000002d24250c11 */ /* 0x000fc6000f8e08ff */
[----:B------:R-:W-:-:S05]  /*cee0*/  @P0 IMAD.WIDE.U32 R20, R26, 0x2, R4 ;  /* 0x000000021a140825 */ /* 0x000fca00078e0004 */
[----:B------:R-:W-:Y:S01]  /*cef0*/  @!PT LDS RZ, [RZ] ;  /* 0x00000000fffff984 */ /* 0x000fe20000000800 */
[----:B------:R-:W-:Y:S01]  /*cf00*/  @!PT LDS RZ, [RZ] ;  /* 0x00000000fffff984 */ /* 0x000fe20000000800 */
[----:B------:R-:W-:Y:S01]  /*cf10*/  @!PT LDS RZ, [RZ] ;  /* 0x00000000fffff984 */ /* 0x000fe20000000800 */
[----:B------:R0:W-:Y:S01]  /*cf20*/  @P0 LDGSTS.E.BYPASS.LTC128B.128 [R37+0x1a400], desc[UR38][R20.64], !P3 ;  /* 0x1a40000014250fae */ /* 0x0001e2000d901d66 */
[----:B------:R-:W-:-:S03]  /*cf30*/  IMAD.MOV.U32 R13, RZ, RZ, R0 ;  /* 0x000000ffff0d7224 */ /* 0x000fc600078e0000 */
[----:B------:R0:W-:Y:S01]  /*cf40*/  @P0 LDGSTS.E.BYPASS.LTC128B.128 [R37+0x1e400], desc[UR38][R20.64+0x80], !P2 ;  /* 0x1e40008014250fae */ /* 0x0001e2000d101d66 */
[----:B------:R-:W-:Y:S01]  /*cf50*/  ISETP.GE.AND P0, PT, R6, 0x51, PT ;  /* 0x000000510600780c */ /* 0x000fe20003f06270 */
[----:B------:R-:W-:-:S12]  /*cf60*/  IMAD.MOV.U32 R18, RZ, RZ, R14 ;  /* 0x000000ffff127224 */ /* 0x000fd800078e000e */
[----:B0-----:R-:W-:Y:S05]  /*cf70*/  WARPSYNC.COLLECTIVE R15, `(.L_x_101) ;  /* 0x000000000f087348 */ /* 0x001fea0003c00000 */
[----:B------:R1:W2:Y:S02]  /*cf80*/  SHFL.IDX P6, R14, R13, R12, R11 ;  /* 0x0000000c0d0e7389 */ /* 0x0002a400000c000b */
[----:B012---:R-:W-:Y:S01]  /*cf90*/  ENDCOLLECTIVE ;  /* 0x000000000000791b */ /* 0x007fe20003800000 */
.L_x_101:
[----:B------:R-:W-:Y:S01]  /*cfa0*/  IMAD.MOV.U32 R5, RZ, RZ, R18 ;  /* 0x000000ffff057224 */ /* 0x000fe200078e0012 */
[----:B------:R-:W-:Y:S02]  /*cfb0*/  @P0 LEA R10, R36, UR45, 0x1 ;  /* 0x0000002d240a0c11 */ /* 0x000fe4000f8e08ff */
[----:B------:R-:W-:Y:S01]  /*cfc0*/  MOV R13, R3 ;  /* 0x00000003000d7202 */ /* 0x000fe20000000f00 */
[----:B------:R-:W-:Y:S01]  /*cfd0*/  IMAD.MOV.U32 R12, RZ, RZ, 0x6 ;  /* 0x00000006ff0c7424 */ /* 0x000fe200078e00ff */
[----:B------:R-:W-:-:S07]  /*cfe0*/  MOV R9, R14 ;  /* 0x0000000e00097202 */ /* 0x000fce0000000f00 */
[----:B------:R-:W-:Y:S05]  /*cff0*/  WARPSYNC.COLLECTIVE R15, `(.L_x_102) ;  /* 0x000000000f087348 */ /* 0x000fea0003c00000 */
[----:B------:R0:W1:Y:S02]  /*d000*/  SHFL.IDX P6, R14, R13, R12, R11 ;  /* 0x0000000c0d0e7389 */ /* 0x00006400000c000b */
[----:B01----:R-:W-:Y:S01]  /*d010*/  ENDCOLLECTIVE ;  /* 0x000000000000791b */ /* 0x003fe20003800000 */
.L_x_102:
        /* <DEDUP_REMOVED lines=13> */
.L_x_103:
[----:B------:R-:W-:Y:S01]  /*d0f0*/  IMAD.MOV.U32 R5, RZ, RZ, R7 ;  /* 0x000000ffff057224 */ /* 0x000fe200078e0007 */
[----:B------:R-:W-:Y:S02]  /*d100*/  @P0 LEA R7, R36, UR45, 0x1 ;  /* 0x0000002d24070c11 */ /* 0x000fe4000f8e08ff */
[----:B------:R-:W-:Y:S01]  /*d110*/  MOV R13, R3 ;  /* 0x00000003000d7202 */ /* 0x000fe20000000f00 */
[----:B------:R-:W-:Y:S02]  /*d120*/  IMAD.MOV.U32 R12, RZ, RZ, 0x7 ;  /* 0x00000007ff0c7424 */ /* 0x000fe400078e00ff */
[----:B------:R-:W-:-:S07]  /*d130*/  IMAD.MOV.U32 R4, RZ, RZ, R14 ;  /* 0x000000ffff047224 */ /* 0x000fce00078e000e */
[----:B------:R-:W-:Y:S05]  /*d140*/  WARPSYNC.COLLECTIVE R15, `(.L_x_104) ;  /* 0x000000000f087348 */ /* 0x000fea0003c00000 */
[----:B------:R0:W1:Y:S02]  /*d150*/  SHFL.IDX P6, R14, R13, R12, R11 ;  /* 0x0000000c0d0e7389 */ /* 0x00006400000c000b */
[----:B01----:R-:W-:Y:S01]  /*d160*/  ENDCOLLECTIVE ;  /* 0x000000000000791b */ /* 0x003fe20003800000 */
.L_x_104:
[----:B------:R-:W-:-:S05]  /*d170*/  @P0 IMAD.WIDE.U32 R4, R26, 0x2, R4 ;  /* 0x000000021a040825 */ /* 0x000fca00078e0004 */
[----:B------:R-:W-:Y:S01]  /*d180*/  @!PT LDS RZ, [RZ] ;  /* 0x00000000fffff984 */ /* 0x000fe20000000800 */
[----:B------:R-:W-:Y:S01]  /*d190*/  @!PT LDS RZ, [RZ] ;  /* 0x00000000fffff984 */ /* 0x000fe20000000800 */
[----:B------:R-:W-:Y:S01]  /*d1a0*/  @!PT LDS RZ, [RZ] ;  /* 0x00000000fffff984 */ /* 0x000fe20000000800 */
[----:B------:R0:W-:Y:S04]  /*d1b0*/  @P0 LDGSTS.E.BYPASS.LTC128B.128 [R7+0x1b400], desc[UR38][R4.64], !P3 ;  /* 0x1b40000004070fae */ /* 0x0001e8000d901d66 */
[----:B------:R0:W-:Y:S01]  /*d1c0*/  @P0 LDGSTS.E.BYPASS.LTC128B.128 [R7+0x1f400], desc[UR38][R4.64+0x80], !P2 ;  /* 0x1f40008004070fae */ /* 0x0001e2000d101d66 */
[----:B------:R-:W-:Y:S01]  /*d1d0*/  MOV R13, R0 ;  /* 0x00000000000d7202 */ /* 0x000fe20000000f00 */
[----:B------:R-:W-:-:S07]  /*d1e0*/  IMAD.MOV.U32 R3, RZ, RZ, R14 ;  /* 0x000000ffff037224 */ /* 0x000fce00078e000e */
[----:B0-----:R-:W-:Y:S05]  /*d1f0*/  WARPSYNC.COLLECTIVE R15, `(.L_x_105) ;  /* 0x000000000f087348 */ /* 0x001fea0003c00000 */
[----:B------:R1:W2:Y:S02]  /*d200*/  SHFL.IDX P6, R14, R13, R12, R11 ;  /* 0x0000000c0d0e7389 */ /* 0x0002a400000c000b */
[----:B012---:R-:W-:Y:S01]  /*d210*/  ENDCOLLECTIVE ;  /* 0x000000000000791b */ /* 0x007fe20003800000 */
.L_x_105:
[----:B------:R-:W-:Y:S05]  /*d220*/  BRA `(.L_x_106) ;  /* 0xffffffcc00587947 */ /* 0x000fea000383ffff */
.L_x_51:
[----:B------:R-:W-:Y:S01]  /*d230*/  IMAD.MOV.U32 R13, RZ, RZ, R7 ;  /* 0x000000ffff0d7224 */ /* 0x000fe200078e0007 */
[----:B------:R-:W-:Y:S01]  /*d240*/  MOV R11, 0x181f ;  /* 0x0000181f000b7802 */ /* 0x000fe20000000f00 */
[----:B------:R-:W-:Y:S02]  /*d250*/  IMAD.MOV.U32 R12, RZ, RZ, RZ ;  /* 0x000000ffff0c7224 */ /* 0x000fe400078e00ff */
[----:B------:R-:W-:Y:S02]  /*d260*/  IMAD.MOV.U32 R15, RZ, RZ, -0x1 ;  /* 0xffffffffff0f7424 */ /* 0x000fe400078e00ff */
[----:B------:R-:W-:-:S07]  /*d270*/  IMAD R3, R34, 0x80, R29 ;  /* 0x0000008022037824 */ /* 0x000fce00078e021d */
[----:B------:R-:W-:Y:S05]  /*d280*/  WARPSYNC.COLLECTIVE R15, `(.L_x_107) ;  /* 0x000000000f087348 */ /* 0x000fea0003c00000 */
[----:B------:R0:W1:Y:S02]  /*d290*/  SHFL.IDX P6, R14, R13, R12, R11 ;  /* 0x0000000c0d0e7389 */ /* 0x00006400000c000b */
[----:B01----:R-:W-:Y:S01]  /*d2a0*/  ENDCOLLECTIVE ;  /* 0x000000000000791b */ /* 0x003fe20003800000 */
.L_x_107:
[----:B------:R-:W-:Y:S02]  /*d2b0*/  IADD3 R9, R3, 0x10, RZ ;  /* 0x0000001003097810 */ /* 0x000fe40007ffe0ff */
[----:B------:R-:W-:Y:S01]  /*d2c0*/  MOV R13, R6 ;  /* 0x00000006000d7202 */ /* 0x000fe20000000f00 */
[----:B------:R-:W-:-:S07]  /*d2d0*/  IMAD.MOV.U32 R5, RZ, RZ, R14 ;  /* 0x000000ffff057224 */ /* 0x000fce00078e000e */
[----:B------:R-:W-:Y:S05]  /*d2e0*/  WARPSYNC.COLLECTIVE R15, `(.L_x_108) ;  /* 0x000000000f087348 */ /* 0x000fea0003c00000 */
[----:B------:R0:W1:Y:S02]  /*d2f0*/  SHFL.IDX P6, R14, R13, R12, R11 ;  /* 0x0000000c0d0e7389 */ /* 0x00006400000c000b */
[----:B01----:R-:W-:Y:S01]  /*d300*/  ENDCOLLECTIVE ;  /* 0x000000000000791b */ /* 0x003fe20003800000 */
.L_x_108:
[----:B------:R-:W-:Y:S02]  /*d310*/  ULDC UR4, c[0x0][0x288] ;  /* 0x0000a20000047ab9 */ /* 0x000fe40000000800 */
[----:B------:R-:W-:-:S05]  /*d320*/  IMAD R0, R0, UR4, RZ ;  /* 0x0000000400007c24 */ /* 0x000fca000f8e02ff */
[----:B------:R-:W-:Y:S01]  /*d330*/  ISETP.GE.AND P2, PT, R3, R0, PT ;  /* 0x000000000300720c */ /* 0x000fe20003f46270 */
[----:B------:R-:W-:Y:S02]  /*d340*/  IMAD.MOV.U32 R13, RZ, RZ, R7 ;  /* 0x000000ffff0d7224 */ /* 0x000fe400078e0007 */
[----:B------:R-:W-:-:S10]  /*d350*/  IMAD.MOV.U32 R12, RZ, RZ, 0x1 ;  /* 0x00000001ff0c7424 */ /* 0x000fd400078e00ff */
[----:B------:R-:W-:Y:S01]  /*d360*/  @!P2 LEA R21, R36, UR45, 0x1 ;  /* 0x0000002d2415ac11 */ /* 0x000fe2000f8e08ff */
[----:B------:R-:W-:-:S07]  /*d370*/  IMAD.MOV.U32 R4, RZ, RZ, R14 ;  /* 0x000000ffff047224 */ /* 0x000fce00078e000e */
[----:B------:R-:W-:Y:S05]  /*d380*/  WARPSYNC.COLLECTIVE R15, `(.L_x_109) ;  /* 0x000000000f087348 */ /* 0x000fea0003c00000 */
[----:B------:R0:W1:Y:S02]  /*d390*/  SHFL.IDX P6, R14, R13, R12, R11 ;  /* 0x0000000c0d0e7389 */ /* 0x00006400000c000b */
[----:B01----:R-:W-:Y:S01]  /*d3a0*/  ENDCOLLECTIVE ;  /* 0x000000000000791b */ /* 0x003fe20003800000 */
.L_x_109:
[----:B------:R-:W-:-:S05]  /*d3b0*/  @!P2 IMAD.WIDE.U32 R4, R26, 0x2, R4 ;  /* 0x000000021a04a825 */ /* 0x000fca00078e0004 */
[----:B------:R-:W-:Y:S01]  /*d3c0*/  @!PT LDS RZ, [RZ] ;  /* 0x00000000fffff984 */ /* 0x000fe20000000800 */
[----:B------:R-:W-:Y:S01]  /*d3d0*/  @!PT LDS RZ, [RZ] ;  /* 0x00000000fffff984 */ /* 0x000fe20000000800 */
[----:B------:R-:W-:Y:S01]  /*d3e0*/  @!PT LDS RZ, [RZ] ;  /* 0x00000000fffff984 */ /* 0x000fe20000000800 */
[----:B------:R0:W-:Y:S04]  /*d3f0*/  @!P2 LDGSTS.E.BYPASS.LTC128B.128 [R21+0x10400], desc[UR38][R4.64], !P0 ;  /* 0x104000000415afae */ /* 0x0001e8000c101d66 */
[----:B------:R0:W-:Y:S01]  /*d400*/  @!P2 LDGSTS.E.BYPASS.LTC128B.128 [R21+0x14400], desc[UR38][R4.64+0x80], !P1 ;  /* 0x144000800415afae */ /* 0x0001e2000c901d66 */
[----:B------:R-:W-:Y:S01]  /*d410*/  ISETP.GE.AND P2, PT, R9, R0, PT ;  /* 0x000000000900720c */ /* 0x000fe20003f46270 */
[----:B------:R-:W-:Y:S01]  /*d420*/  IMAD.MOV.U32 R13, RZ, RZ, R6 ;  /* 0x000000ffff0d7224 */ /* 0x000fe200078e0006 */
[----:B------:R-:W-:-:S11]  /*d430*/  MOV R8, R14 ;  /* 0x0000000e00087202 */ /* 0x000fd60000000f00 */
[----:B0-----:R-:W-:Y:S05]  /*d440*/  WARPSYNC.COLLECTIVE R15, `(.L_x_110) ;  /* 0x000000000f087348 */ /* 0x001fea0003c00000 */
[----:B------:R1:W2:Y:S02]  /*d450*/  SHFL.IDX P6, R14, R13, R12, R11 ;  /* 0x0000000c0d0e7389 */ /* 0x0002a400000c000b */
[----:B012---:R-:W-:Y:S01]  /*d460*/  ENDCOLLECTIVE ;  /* 0x000000000000791b */ /* 0x007fe20003800000 */
.L_x_110:
[----:B------:R-:W-:Y:S02]  /*d470*/  @!P2 LEA R35, R36, UR45, 0x1 ;  /* 0x0000002d2423ac11 */ /* 0x000fe4000f8e08ff */
[----:B------:R-:W-:Y:S01]  /*d480*/  MOV R5, R8 ;  /* 0x0000000800057202 */ /* 0x000fe20000000f00 */
[----:B------:R-:W-:Y:S01]  /*d490*/  IMAD.MOV.U32 R13, RZ, RZ, R7 ;  /* 0x000000ffff0d7224 */ /* 0x000fe200078e0007 */
[----:B------:R-:W-:Y:S01]  /*d4a0*/  MOV R12, 0x2 ;  /* 0x00000002000c7802 */ /* 0x000fe20000000f00 */
[----:B------:R-:W-:-:S07]  /*d4b0*/  IMAD.MOV.U32 R4, RZ, RZ, R14 ;  /* 0x000000ffff047224 */ /* 0x000fce00078e000e */
[----:B------:R-:W-:Y:S05]  /*d4c0*/  WARPSYNC.COLLECTIVE R15, `(.L_x_111) ;  /* 0x000000000f087348 */ /* 0x000fea0003c00000 */
[----:B------:R0:W1:Y:S02]  /*d4d0*/  SHFL.IDX P6, R14, R13, R12, R11 ;  /* 0x0000000c0d0e7389 */ /* 0x00006400000c000b */
[----:B01----:R-:W-:Y:S01]  /*d4e0*/  ENDCOLLECTIVE ;  /* 0x000000000000791b */ /* 0x003fe20003800000 */
.L_x_111:
[----:B------:R-:W-:-:S04]  /*d4f0*/  @!P2 IMAD.WIDE.U32 R8, R26, 0x2, R4 ;  /* 0x000000021a08a825 */ /* 0x000fc800078e0004 */
[----:B------:R-:W-:Y:S01]  /*d500*/  VIADD R5, R3, 0x20 ;  /* 0x0000002003057836 */ /* 0x000fe20000000000 */
[----:B------:R-:W-:Y:S01]  /*d510*/  @!PT LDS RZ, [RZ] ;  /* 0x00000000fffff984 */ /* 0x000fe20000000800 */
[----:B------:R-:W-:Y:S01]  /*d520*/  @!PT LDS RZ, [RZ] ;  /* 0x00000000fffff984 */ /* 0x000fe20000000800 */
[----:B------:R-:W-:Y:S01]  /*d530*/  @!PT LDS RZ, [RZ] ;  /* 0x00000000fffff984 */ /* 0x000fe20000000800 */
[----:B------:R-:W-:Y:S04]  /*d540*/  @!P2 LDGSTS.E.BYPASS.LTC128B.128 [R35+0x10c00], desc[UR38][R8.64], !P0 ;  /* 0x10c000000823afae */ /* 0x000fe8000c101d66 */
[----:B------:R0:W-:Y:S01]  /*d550*/  @!P2 LDGSTS.E.BYPASS.LTC128B.128 [R35+0x14c00], desc[UR38][R8.64+0x80], !P1 ;  /* 0x14c000800823afae */ /* 0x0001e2000c901d66 */
[----:B------:R-:W-:Y:S01]  /*d560*/  ISETP.GE.AND P2, PT, R5, R0, PT ;  /* 0x000000000500720c */ /* 0x000fe20003f46270 */
[----:B------:R-:W-:Y:S02]  /*d570*/  IMAD.MOV.U32 R13, RZ, RZ, R6 ;  /* 0x000000ffff0d7224 */ /* 0x000fe400078e0006 */
[----:B0-----:R-:W-:Y:S02]  /*d580*/  VIADD R9, R3, 0x30 ;  /* 0x0000003003097836 */ /* 0x001fe40000000000 */
[----:B------:R-:W-:-:S08]  /*d590*/  IMAD.MOV.U32 R5, RZ, RZ, R14 ;  /* 0x000000ffff057224 */ /* 0x000fd000078e000e */
[----:B------:R-:W-:-:S07]  /*d5a0*/  @!P2 LEA R21, R36, UR45, 0x1 ;  /* 0x0000002d2415ac11 */ /* 0x000fce000f8e08ff */
[----:B------:R-:W-:Y:S05]  /*d5b0*/  WARPSYNC.COLLECTIVE R15, `(.L_x_112) ;  /* 0x000000000f087348 */ /* 0x000fea0003c00000 */
[----:B------:R0:W1:Y:S02]  /*d5c0*/  SHFL.IDX P6, R14, R13, R12, R11 ;  /* 0x0000000c0d0e7389 */ /* 0x00006400000c000b */
[----:B01----:R-:W-:Y:S01]  /*d5d0*/  ENDCOLLECTIVE ;  /* 0x000000000000791b */ /* 0x003fe20003800000 */
.L_x_112:
[----:B------:R-:W-:Y:S01]  /*d5e0*/  IMAD.MOV.U32 R13, RZ, RZ, R7 ;  /* 0x000000ffff0d7224 */ /* 0x000fe200078e0007 */
[----:B------:R-:W-:Y:S02]  /*d5f0*/  MOV R12, 0x3 ;  /* 0x00000003000c7802 */ /* 0x000fe40000000f00 */
[----:B------:R-:W-:-:S07]  /*d600*/  MOV R4, R14 ;  /* 0x0000000e00047202 */ /* 0x000fce0000000f00 */
[----:B------:R-:W-:Y:S05]  /*d610*/  WARPSYNC.COLLECTIVE R15, `(.L_x_113) ;  /* 0x000000000f087348 */ /* 0x000fea0003c00000 */
[----:B------:R0:W1:Y:S02]  /*d620*/  SHFL.IDX P6, R14, R13, R12, R11 ;  /* 0x0000000c0d0e7389 */ /* 0x00006400000c000b */
[----:B01----:R-:W-:Y:S01]  /*d630*/  ENDCOLLECTIVE ;  /* 0x000000000000791b */ /* 0x003fe20003800000 */
.L_x_113:
[----:B------:R-:W-:-:S05]  /*d640*/  @!P2 IMAD.WIDE.U32 R4, R26, 0x2, R4 ;  /* 0x000000021a04a825 */ /* 0x000fca00078e0004 */
[----:B------:R-:W-:Y:S01]  /*d650*/  @!PT LDS RZ, [RZ] ;  /* 0x00000000fffff984 */ /* 0x000fe20000000800 */
[----:B------:R-:W-:Y:S01]  /*d660*/  @!PT LDS RZ, [RZ] ;  /* 0x00000000fffff984 */ /* 0x000fe20000000800 */
[----:B------:R-:W-:Y:S01]  /*d670*/  @!PT LDS RZ, [RZ] ;  /* 0x00000000fffff984 */ /* 0x000fe20000000800 */
[----:B------:R0:W-:Y:S04]  /*d680*/  @!P2 LDGSTS.E.BYPASS.LTC128B.128 [R21+0x11400], desc[UR38][R4.64], !P0 ;  /* 0x114000000415afae */ /* 0x0001e8000c101d66 */
[----:B------:R0:W-:Y:S01]  /*d690*/  @!P2 LDGSTS.E.BYPASS.LTC128B.128 [R21+0x15400], desc[UR38][R4.64+0x80], !P1 ;  /* 0x154000800415afae */ /* 0x0001e2000c901d66 */
[----:B------:R-:W-:Y:S01]  /*d6a0*/  ISETP.GE.AND P2, PT, R9, R0, PT ;  /* 0x000000000900720c */ /* 0x000fe20003f46270 */
[----:B------:R-:W-:Y:S02]  /*d6b0*/  IMAD.MOV.U32 R13, RZ, RZ, R6 ;  /* 0x000000ffff0d7224 */ /* 0x000fe400078e0006 */
[----:B------:R-:W-:-:S10]  /*d6c0*/  IMAD.MOV.U32 R10, RZ, RZ, R14 ;  /* 0x000000ffff0a7224 */ /* 0x000fd400078e000e */
[----:B0-----:R-:W-:Y:S05]  /*d6d0*/  WARPSYNC.COLLECTIVE R15, `(.L_x_114) ;  /* 0x000000000f087348 */ /* 0x001fea0003c00000 */
[----:B------:R1:W2:Y:S02]  /*d6e0*/  SHFL.IDX P6, R14, R13, R12, R11 ;  /* 0x0000000c0d0e7389 */ /* 0x0002a400000c000b */
[----:B012---:R-:W-:Y:S01]  /*d6f0*/  ENDCOLLECTIVE ;  /* 0x000000000000791b */ /* 0x007fe20003800000 */
.L_x_114:
[----:B------:R-:W-:Y:S01]  /*d700*/  @!P2 LEA R35, R36, UR45, 0x1 ;  /* 0x0000002d2423ac11 */ /* 0x000fe2000f8e08ff */
[----:B------:R-:W-:Y:S01]  /*d710*/  IMAD.MOV.U32 R5, RZ, RZ, R10 ;  /* 0x000000ffff057224 */ /* 0x000fe200078e000a */
[----:B------:R-:W-:Y:S01]  /*d720*/  MOV R13, R7 ;  /* 0x00000007000d7202 */ /* 0x000fe20000000f00 */
[----:B------:R-:W-:Y:S01]  /*d730*/  IMAD.MOV.U32 R12, RZ, RZ, 0x4 ;  /* 0x00000004ff0c7424 */ /* 0x000fe200078e00ff */
[----:B------:R-:W-:-:S07]  /*d740*/  MOV R4, R14 ;  /* 0x0000000e00047202 */ /* 0x000fce0000000f00 */
[----:B------:R-:W-:Y:S05]  /*d750*/  WARPSYNC.COLLECTIVE R15, `(.L_x_115) ;  /* 0x000000000f087348 */ /* 0x000fea0003c00000 */
[----:B------:R0:W1:Y:S02]  /*d760*/  SHFL.IDX P6, R14, R13, R12, R11 ;  /* 0x0000000c0d0e7389 */ /* 0x00006400000c000b */
[----:B01----:R-:W-:Y:S01]  /*d770*/  ENDCOLLECTIVE ;  /* 0x000000000000791b */ /* 0x003fe20003800000 */
.L_x_115:
[----:B------:R-:W-:-:S04]  /*d780*/  @!P2 IMAD.WIDE.U32 R8, R26, 0x2, R4 ;  /* 0x000000021a08a825 */ /* 0x000fc800078e0004 */
[----:B------:R-:W-:Y:S01]  /*d790*/  VIADD R5, R3, 0x40 ;  /* 0x0000004003057836 */ /* 0x000fe20000000000 */
[----:B------:R-:W-:Y:S01]  /*d7a0*/  @!PT LDS RZ, [RZ] ;  /* 0x00000000fffff984 */ /* 0x000fe20000000800 */
[----:B------:R-:W-:Y:S01]  /*d7b0*/  @!PT LDS RZ, [RZ] ;  /* 0x00000000fffff984 */ /* 0x000fe20000000800 */
[----:B------:R-:W-:Y:S01]  /*d7c0*/  @!PT LDS RZ, [RZ] ;  /* 0x00000000fffff984 */ /* 0x000fe20000000800 */
[----:B------:R0:W-:Y:S04]  /*d7d0*/  @!P2 LDGSTS.E.BYPASS.LTC128B.128 [R35+0x11c00], desc[UR38][R8.64], !P0 ;  /* 0x11c000000823afae */ /* 0x0001e8000c101d66 */
[----:B------:R0:W-:Y:S01]  /*d7e0*/  @!P2 LDGSTS.E.BYPASS.LTC128B.128 [R35+0x15c00], desc[UR38][R8.64+0x80], !P1 ;  /* 0x15c000800823afae */ /* 0x0001e2000c901d66 */
[----:B------:R-:W-:Y:S02]  /*d7f0*/  ISETP.GE.AND P2, PT, R5, R0, PT ;  /* 0x000000000500720c */ /* 0x000fe40003f46270 */
[----:B------:R-:W-:Y:S01]  /*d800*/  MOV R13, R6 ;  /* 0x00000006000d7202 */ /* 0x000fe20000000f00 */
[----:B------:R-:W-:-:S10]  /*d810*/  IMAD.MOV.U32 R5, RZ, RZ, R14 ;  /* 0x000000ffff057224 */ /* 0x000fd400078e000e */
[----:B0-----:R-:W-:Y:S05]  /*d820*/  WARPSYNC.COLLECTIVE R15, `(.L_x_116) ;  /* 0x000000000f087348 */ /* 0x001fea0003c00000 */
[----:B------:R1:W2:Y:S02]  /*d830*/  SHFL.IDX P6, R14, R13, R12, R11 ;  /* 0x0000000c0d0e7389 */ /* 0x0002a400000c000b */
[----:B012---:R-:W-:Y:S01]  /*d840*/  ENDCOLLECTIVE ;  /* 0x000000000000791b */ /* 0x007fe20003800000 */
.L_x_116:
[----:B------:R-:W-:Y:S01]  /*d850*/  @!P2 LEA R21, R36, UR45, 0x1 ;  /* 0x0000002d2415ac11 */ /* 0x000fe2000f8e08ff */
[----:B------:R-:W-:Y:S01]  /*d860*/  VIADD R9, R3, 0x50 ;  /* 0x0000005003097836 */ /* 0x000fe20000000000 */
[----:B------:R-:W-:Y:S01]  /*d870*/  MOV R13, R7 ;  /* 0x00000007000d7202 */ /* 0x000fe20000000f00 */
[----:B------:R-:W-:Y:S02]  /*d880*/  IMAD.MOV.U32 R12, RZ, RZ, 0x5 ;  /* 0x00000005ff0c7424 */ /* 0x000fe400078e00ff */
[----:B------:R-:W-:-:S07]  /*d890*/  IMAD.MOV.U32 R4, RZ, RZ, R14 ;  /* 0x000000ffff047224 */ /* 0x000fce00078e000e */
[----:B------:R-:W-:Y:S05]  /*d8a0*/  WARPSYNC.COLLECTIVE R15, `(.L_x_117) ;  /* 0x000000000f087348 */ /* 0x000fea0003c00000 */
[----:B------:R0:W1:Y:S02]  /*d8b0*/  SHFL.IDX P6, R14, R13, R12, R11 ;  /* 0x0000000c0d0e7389 */ /* 0x00006400000c000b */
[----:B01----:R-:W-:Y:S01]  /*d8c0*/  ENDCOLLECTIVE ;  /* 0x000000000000791b */ /* 0x003fe20003800000 */
.L_x_117:
[----:B------:R-:W-:-:S05]  /*d8d0*/  @!P2 IMAD.WIDE.U32 R4, R26, 0x2, R4 ;  /* 0x000000021a04a825 */ /* 0x000fca00078e0004 */
        /* <DEDUP_REMOVED lines=8> */
[----:B0-----:R-:W-:-:S07]  /*d960*/  @!P2 LEA R35, R36, UR45, 0x1 ;  /* 0x0000002d2423ac11 */ /* 0x001fce000f8e08ff */
[----:B------:R-:W-:Y:S05]  /*d970*/  WARPSYNC.COLLECTIVE R15, `(.L_x_118) ;  /* 0x000000000f087348 */ /* 0x000fea0003c00000 */
[----:B------:R0:W1:Y:S02]  /*d980*/  SHFL.IDX P6, R14, R13, R12, R11 ;  /* 0x0000000c0d0e7389 */ /* 0x00006400000c000b */
[----:B01----:R-:W-:Y:S01]  /*d990*/  ENDCOLLECTIVE ;  /* 0x000000000000791b */ /* 0x003fe20003800000 */
.L_x_118:
[----:B------:R-:W-:Y:S02]  /*d9a0*/  IMAD.MOV.U32 R5, RZ, RZ, R10 ;  /* 0x000000ffff057224 */ /* 0x000fe400078e000a */
[----:B------:R-:W-:Y:S02]  /*d9b0*/  IMAD.MOV.U32 R13, RZ, RZ, R7 ;  /* 0x000000ffff0d7224 */ /* 0x000fe400078e0007 */
[----:B------:R-:W-:Y:S02]  /*d9c0*/  IMAD.MOV.U32 R12, RZ, RZ, 0x6 ;  /* 0x00000006ff0c7424 */ /* 0x000fe400078e00ff */
[----:B------:R-:W-:-:S07]  /*d9d0*/  IMAD.MOV.U32 R4, RZ, RZ, R14 ;  /* 0x000000ffff047224 */ /* 0x000fce00078e000e */
[----:B------:R-:W-:Y:S05]  /*d9e0*/  WARPSYNC.COLLECTIVE R15, `(.L_x_119) ;  /* 0x000000000f087348 */ /* 0x000fea0003c00000 */
[----:B------:R0:W1:Y:S02]  /*d9f0*/  SHFL.IDX P6, R14, R13, R12, R11 ;  /* 0x0000000c0d0e7389 */ /* 0x00006400000c000b */
[----:B01----:R-:W-:Y:S01]  /*da00*/  ENDCOLLECTIVE ;  /* 0x000000000000791b */ /* 0x003fe20003800000 */
.L_x_119:
[----:B------:R-:W-:Y:S01]  /*da10*/  @!P2 IMAD.WIDE.U32 R8, R26, 0x2, R4 ;  /* 0x000000021a08a825 */ /* 0x000fe200078e0004 */
[----:B------:R-:W-:-:S04]  /*da20*/  IADD3 R5, R3, 0x60, RZ ;  /* 0x0000006003057810 */ /* 0x000fc80007ffe0ff */
        /* <DEDUP_REMOVED lines=11> */
.L_x_120:
[----:B------:R-:W-:Y:S02]  /*dae0*/  @!P2 LEA R21, R36, UR45, 0x1 ;  /* 0x0000002d2415ac11 */ /* 0x000fe4000f8e08ff */
[----:B------:R-:W-:Y:S01]  /*daf0*/  MOV R13, R7 ;  /* 0x00000007000d7202 */ /* 0x000fe20000000f00 */
[----:B------:R-:W-:Y:S02]  /*db00*/  IMAD.MOV.U32 R12, RZ, RZ, 0x7 ;  /* 0x00000007ff0c7424 */ /* 0x000fe400078e00ff */
[----:B------:R-:W-:-:S07]  /*db10*/  IMAD.MOV.U32 R4, RZ, RZ, R14 ;  /* 0x000000ffff047224 */ /* 0x000fce00078e000e */
[----:B------:R-:W-:Y:S05]  /*db20*/  WARPSYNC.COLLECTIVE R15, `(.L_x_121) ;  /* 0x000000000f087348 */ /* 0x000fea0003c00000 */
[----:B------:R0:W1:Y:S02]  /*db30*/  SHFL.IDX P6, R14, R13, R12, R11 ;  /* 0x0000000c0d0e7389 */ /* 0x00006400000c000b */
[----:B01----:R-:W-:Y:S01]  /*db40*/  ENDCOLLECTIVE ;  /* 0x000000000000791b */ /* 0x003fe20003800000 */
.L_x_121:
[----:B------:R-:W-:-:S05]  /*db50*/  @!P2 IMAD.WIDE.U32 R4, R26, 0x2, R4 ;  /* 0x000000021a04a825 */ /* 0x000fca00078e0004 */
[----:B------:R-:W-:Y:S01]  /*db60*/  @!PT LDS RZ, [RZ] ;  /* 0x00000000fffff984 */ /* 0x000fe20000000800 */
[----:B------:R-:W-:Y:S01]  /*db70*/  @!PT LDS RZ, [RZ] ;  /* 0x00000000fffff984 */ /* 0x000fe20000000800 */
[----:B------:R-:W-:Y:S01]  /*db80*/  @!PT LDS RZ, [RZ] ;  /* 0x00000000fffff984 */ /* 0x000fe20000000800 */
[----:B------:R0:W-:Y:S04]  /*db90*/  @!P2 LDGSTS.E.BYPASS.LTC128B.128 [R21+0x13400], desc[UR38][R4.64], !P0 ;  /* 0x134000000415afae */ /* 0x0001e8000c101d66 */
[----:B------:R0:W-:Y:S01]  /*dba0*/  @!P2 LDGSTS.E.BYPASS.LTC128B.128 [R21+0x17400], desc[UR38][R4.64+0x80], !P1 ;  /* 0x174000800415afae */ /* 0x0001e2000c901d66 */
[----:B------:R-:W-:Y:S01]  /*dbb0*/  MOV R13, R6 ;  /* 0x00000006000d7202 */ /* 0x000fe20000000f00 */
[----:B------:R-:W-:-:S07]  /*dbc0*/  IMAD.MOV.U32 R10, RZ, RZ, R14 ;  /* 0x000000ffff0a7224 */ /* 0x000fce00078e000e */
[----:B0-----:R-:W-:Y:S05]  /*dbd0*/  WARPSYNC.COLLECTIVE R15, `(.L_x_122) ;  /* 0x000000000f087348 */ /* 0x001fea0003c00000 */
[----:B------:R1:W2:Y:S02]  /*dbe0*/  SHFL.IDX P6, R14, R13, R12, R11 ;  /* 0x0000000c0d0e7389 */ /* 0x0002a400000c000b */
[----:B012---:R-:W-:Y:S01]  /*dbf0*/  ENDCOLLECTIVE ;  /* 0x000000000000791b */ /* 0x007fe20003800000 */
.L_x_122:
[----:B------:R-:W-:Y:S05]  /*dc00*/  BRA `(.L_x_123) ;  /* 0xffffffcc00447947 */ /* 0x000fea000383ffff */
.L_x_54:
[----:B0-----:R-:W-:-:S04]  /*dc10*/  IMAD.U32 R3, RZ, RZ, UR45 ;  /* 0x0000002dff037e24 */ /* 0x001fc8000f8e00ff */
[----:B------:R0:W1:Y:S03]  /*dc20*/  SYNCS.PHASECHK.TRANS64.TRYWAIT P0, [R3+URZ+0x28820], R0 ;  /* 0x02882000030075a7 */ /* 0x000066000800017f */
[----:B-1----:R-:W-:Y:S05]  /*dc30*/  @!P0 NANOSLEEP.SYNCS 0x989680 ;  /* 0x009896800000895d */ /* 0x002fea0003900000 */
[----:B------:R-:W1:Y:S02]  /*dc40*/  @!P0 SYNCS.PHASECHK.TRANS64 P0, [R3+URZ+0x28820], R0 ;  /* 0x02882000030085a7 */ /* 0x000e64000800007f */
[----:B-1----:R-:W-:Y:S05]  /*dc50*/  @!P0 BRA `(.L_x_54) ;  /* 0xfffffffc00ec8947 */ /* 0x002fea000383ffff */
[----:B------:R-:W-:Y:S05]  /*dc60*/  BRA `(.L_x_124) ;  /* 0xffffffcc00907947 */ /* 0x000fea000383ffff */
.L_x_58:
[----:B0-----:R0:W1:Y:S02]  /*dc70*/  SYNCS.PHASECHK.TRANS64.TRYWAIT P0, [R33+URZ+0x28840], R0 ;  /* 0x02884000210075a7 */ /* 0x001064000800017f */
[----:B-1----:R-:W-:Y:S05]  /*dc80*/  @!P0 NANOSLEEP.SYNCS 0x989680 ;  /* 0x009896800000895d */ /* 0x002fea0003900000 */
[----:B------:R-:W1:Y:S02]  /*dc90*/  @!P0 SYNCS.PHASECHK.TRANS64 P0, [R33+URZ+0x28840], R0 ;  /* 0x02884000210085a7 */ /* 0x000e64000800007f */
[----:B-1----:R-:W-:Y:S05]  /*dca0*/  @!P0 BRA `(.L_x_58) ;  /* 0xfffffffc00f08947 */ /* 0x002fea000383ffff */
[----:B------:R-:W-:Y:S05]  /*dcb0*/  BRA `(.L_x_125) ;  /* 0xffffffd0004c7947 */ /* 0x000fea000383ffff */
.L_x_59:
[----:B------:R-:W-:Y:S01]  /*dcc0*/  BSSY B1, `(.L_x_126) ;  /* 0x0000008000017945 */ /* 0x000fe20003800000 */
[----:B------:R-:W-:Y:S01]  /*dcd0*/  IMAD.MOV.U32 R13, RZ, RZ, R5 ;  /* 0x000000ffff0d7224 */ /* 0x000fe200078e0005 */
[----:B------:R-:W-:Y:S01]  /*dce0*/  MOV R12, RZ ;  /* 0x000000ff000c7202 */ /* 0x000fe20000000f00 */
[----:B------:R-:W-:Y:S02]  /*dcf0*/  IMAD.MOV.U32 R11, RZ, RZ, 0x181f ;  /* 0x0000181fff0b7424 */ /* 0x000fe400078e00ff */
[----:B------:R-:W-:-:S07]  /*dd00*/  IMAD.MOV.U32 R15, RZ, RZ, -0x1 ;  /* 0xffffffffff0f7424 */ /* 0x000fce00078e00ff */
[----:B0-----:R-:W-:Y:S05]  /*dd10*/  WARPSYNC.COLLECTIVE R15, `(.L_x_127) ;  /* 0x000000000f087348 */ /* 0x001fea0003c00000 */
[----:B------:R1:W2:Y:S02]  /*dd20*/  SHFL.IDX P6, R14, R13, R12, R11 ;  /* 0x0000000c0d0e7389 */ /* 0x0002a400000c000b */
[----:B012---:R-:W-:Y:S01]  /*dd30*/  ENDCOLLECTIVE ;  /* 0x000000000000791b */ /* 0x007fe20003800000 */
.L_x_127:
[----:B------:R-:W-:Y:S05]  /*dd40*/  BSYNC B1 ;  /* 0x0000000000017941 */ /* 0x000fea0003800000 */
.L_x_126:
[----:B------:R-:W-:Y:S01]  /*dd50*/  IMAD.MOV.U32 R13, RZ, RZ, R6 ;  /* 0x000000ffff0d7224 */ /* 0x000fe200078e0006 */
[----:B------:R-:W-:Y:S01]  /*dd60*/  MOV R11, 0x181f ;  /* 0x0000181f000b7802 */ /* 0x000fe20000000f00 */
[----:B------:R-:W-:Y:S01]  /*dd70*/  IMAD.MOV.U32 R12, RZ, RZ, RZ ;  /* 0x000000ffff0c7224 */ /* 0x000fe200078e00ff */
[----:B------:R-:W-:Y:S01]  /*dd80*/  MOV R0, R14 ;  /* 0x0000000e00007202 */ /* 0x000fe20000000f00 */
[----:B------:R-:W-:Y:S01]  /*dd90*/  IMAD.MOV.U32 R15, RZ, RZ, -0x1 ;  /* 0xffffffffff0f7424 */ /* 0x000fe200078e00ff */
[----:B------:R-:W-:Y:S01]  /*dda0*/  LEA R4, R4, UR45, 0x1 ;  /* 0x0000002d04047c11 */ /* 0x000fe2000f8e08ff */
[----:B------:R-:W-:-:S07]  /*ddb0*/  IMAD.SHL.U32 R3, R26, 0x2, RZ ;  /* 0x000000021a037824 */ /* 0x000fce00078e00ff */
[----:B------:R-:W-:Y:S05]  /*ddc0*/  WARPSYNC.COLLECTIVE R15, `(.L_x_128) ;  /* 0x000000000f087348 */ /* 0x000fea0003c00000 */
[----:B------:R0:W1:Y:S02]  /*ddd0*/  SHFL.IDX P6, R14, R13, R12, R11 ;  /* 0x0000000c0d0e7389 */ /* 0x00006400000c000b */
[----:B01----:R-:W-:Y:S01]  /*dde0*/  ENDCOLLECTIVE ;  /* 0x000000000000791b */ /* 0x003fe20003800000 */
.L_x_128:
[----:B------:R-:W-:Y:S01]  /*ddf0*/  IMAD.MOV.U32 R13, RZ, RZ, R5 ;  /* 0x000000ffff0d7224 */ /* 0x000fe200078e0005 */
[----:B------:R-:W-:Y:S02]  /*de00*/  MOV R12, 0x1 ;  /* 0x00000001000c7802 */ /* 0x000fe40000000f00 */
[----:B------:R-:W-:-:S04]  /*de10*/  IADD3 R14, P0, R14, R3, RZ ;  /* 0x000000030e0e7210 */ /* 0x000fc80007f1e0ff */
[----:B------:R-:W-:-:S05]  /*de20*/  IADD3.X R15, RZ, R0, RZ, P0, !PT ;  /* 0x00000000ff0f7210 */ /* 0x000fca00007fe4ff */
[----:B------:R-:W-:Y:S01]  /*de30*/  @!PT LDS RZ, [RZ] ;  /* 0x00000000fffff984 */ /* 0x000fe20000000800 */
[----:B------:R-:W-:Y:S01]  /*de40*/  @!PT LDS RZ, [RZ] ;  /* 0x00000000fffff984 */ /* 0x000fe20000000800 */
[----:B------:R-:W-:Y:S01]  /*de50*/  @!PT LDS RZ, [RZ] ;  /* 0x00000000fffff984 */ /* 0x000fe20000000800 */
[----:B------:R-:W-:Y:S04]  /*de60*/  LDGSTS.E.BYPASS.LTC128B.128 [R4+0x18400], desc[UR38][R14.64], !P4 ;  /* 0x184000000e047fae */ /* 0x000fe8000e101d66 */
[----:B------:R0:W-:Y:S02]  /*de70*/  LDGSTS.E.BYPASS.LTC128B.128 [R4+0x1c400], desc[UR38][R14.64+0x80], !P3 ;  /* 0x1c4000800e047fae */ /* 0x0001e4000d901d66 */
[----:B0-----:R-:W-:-:S07]  /*de80*/  IMAD.MOV.U32 R15, RZ, RZ, -0x1 ;  /* 0xffffffffff0f7424 */ /* 0x001fce00078e00ff */
[----:B------:R-:W-:Y:S05]  /*de90*/  WARPSYNC.COLLECTIVE R15, `(.L_x_129) ;  /* 0x000000000f087348 */ /* 0x000fea0003c00000 */
[----:B------:R0:W1:Y:S02]  /*dea0*/  SHFL.IDX P6, R14, R13, R12, R11 ;  /* 0x0000000c0d0e7389 */ /* 0x00006400000c000b */
[----:B01----:R-:W-:Y:S01]  /*deb0*/  ENDCOLLECTIVE ;  /* 0x000000000000791b */ /* 0x003fe20003800000 */
.L_x_129:
[----:B------:R-:W-:Y:S01]  /*dec0*/  IMAD.MOV.U32 R13, RZ, RZ, R6 ;  /* 0x000000ffff0d7224 */ /* 0x000fe200078e0006 */
[----:B------:R-:W-:-:S07]  /*ded0*/  MOV R0, R14 ;  /* 0x0000000e00007202 */ /* 0x000fce0000000f00 */
[----:B------:R-:W-:Y:S05]  /*dee0*/  WARPSYNC.COLLECTIVE R15, `(.L_x_130) ;  /* 0x000000000f087348 */ /* 0x000fea0003c00000 */
[----:B------:R0:W1:Y:S02]  /*def0*/  SHFL.IDX P6, R14, R13, R12, R11 ;  /* 0x0000000c0d0e7389 */ /* 0x00006400000c000b */
[----:B01----:R-:W-:Y:S01]  /*df00*/  ENDCOLLECTIVE ;  /* 0x000000000000791b */ /* 0x003fe20003800000 */
.L_x_130:
[----:B------:R-:W-:Y:S01]  /*df10*/  MOV R13, R5 ;  /* 0x00000005000d7202 */ /* 0x000fe20000000f00 */
[----:B------:R-:W-:Y:S01]  /*df20*/  IMAD.MOV.U32 R12, RZ, RZ, 0x2 ;  /* 0x00000002ff0c7424 */ /* 0x000fe200078e00ff */
[----:B------:R-:W-:-:S04]  /*df30*/  MOV R37, R14 ;  /* 0x0000000e00257202 */ /* 0x000fc80000000f00 */
[----:B------:R-:W-:-:S05]  /*df40*/  IADD3 R14, P0, R37, R3, RZ ;  /* 0x00000003250e7210 */ /* 0x000fca0007f1e0ff */
[----:B------:R-:W-:-:S05]  /*df50*/  IMAD.X R15, RZ, RZ, R0, P0 ;  /* 0x000000ffff0f7224 */ /* 0x000fca00000e0600 */
[----:B------:R-:W-:Y:S01]  /*df60*/  @!PT LDS RZ, [RZ] ;  /* 0x00000000fffff984 */ /* 0x000fe20000000800 */
[----:B------:R-:W-:Y:S01]  /*df70*/  @!PT LDS RZ, [RZ] ;  /* 0x00000000fffff984 */ /* 0x000fe20000000800 */
[----:B------:R-:W-:Y:S01]  /*df80*/  @!PT LDS RZ, [RZ] ;  /* 0x00000000fffff984 */ /* 0x000fe20000000800 */
[----:B------:R-:W-:Y:S04]  /*df90*/  LDGSTS.E.BYPASS.LTC128B.128 [R4+0x18c00], desc[UR38][R14.64], !P4 ;  /* 0x18c000000e047fae */ /* 0x000fe8000e101d66 */
[----:B------:R0:W-:Y:S02]  /*dfa0*/  LDGSTS.E.BYPASS.LTC128B.128 [R4+0x1cc00], desc[UR38][R14.64+0x80], !P3 ;  /* 0x1cc000800e047fae */ /* 0x0001e4000d901d66 */
[----:B0-----:R-:W-:-:S07]  /*dfb0*/  MOV R15, 0xffffffff ;  /* 0xffffffff000f7802 */ /* 0x001fce0000000f00 */
[----:B------:R-:W-:Y:S05]  /*dfc0*/  WARPSYNC.COLLECTIVE R15, `(.L_x_131) ;  /* 0x000000000f087348 */ /* 0x000fea0003c00000 */
[----:B------:R0:W1:Y:S02]  /*dfd0*/  SHFL.IDX P6, R14, R13, R12, R11 ;  /* 0x0000000c0d0e7389 */ /* 0x00006400000c000b */
[----:B01----:R-:W-:Y:S01]  /*dfe0*/  ENDCOLLECTIVE ;  /* 0x000000000000791b */ /* 0x003fe20003800000 */
.L_x_131:
[----:B------:R-:W-:Y:S01]  /*dff0*/  MOV R13, R6 ;  /* 0x00000006000d7202 */ /* 0x000fe20000000f00 */
[----:B------:R-:W-:-:S07]  /*e000*/  IMAD.MOV.U32 R7, RZ, RZ, R14 ;  /* 0x000000ffff077224 */ /* 0x000fce00078e000e */
[----:B------:R-:W-:Y:S05]  /*e010*/  WARPSYNC.COLLECTIVE R15, `(.L_x_132) ;  /* 0x000000000f087348 */ /* 0x000fea0003c00000 */
[----:B------:R0:W1:Y:S02]  /*e020*/  SHFL.IDX P6, R14, R13, R12, R11 ;  /* 0x0000000c0d0e7389 */ /* 0x00006400000c000b */
[----:B01----:R-:W-:Y:S01]  /*e030*/  ENDCOLLECTIVE ;  /* 0x000000000000791b */ /* 0x003fe20003800000 */
.L_x_132:
[----:B------:R-:W-:Y:S01]  /*e040*/  MOV R13, R5 ;  /* 0x00000005000d7202 */ /* 0x000fe20000000f00 */
[----:B------:R-:W-:Y:S01]  /*e050*/  IMAD.MOV.U32 R12, RZ, RZ, 0x3 ;  /* 0x00000003ff0c7424 */ /* 0x000fe200078e00ff */
        /* <DEDUP_REMOVED lines=11> */
.L_x_133:
[----:B------:R-:W-:Y:S01]  /*e110*/  MOV R13, R6 ;  /* 0x00000006000d7202 */ /* 0x000fe20000000f00 */
[----:B------:R-:W-:-:S07]  /*e120*/  IMAD.MOV.U32 R0, RZ, RZ, R14 ;  /* 0x000000ffff007224 */ /* 0x000fce00078e000e */
[----:B------:R-:W-:Y:S05]  /*e130*/  WARPSYNC.COLLECTIVE R15, `(.L_x_134) ;  /* 0x000000000f087348 */ /* 0x000fea0003c00000 */
[----:B------:R0:W1:Y:S02]  /*e140*/  SHFL.IDX P6, R14, R13, R12, R11 ;  /* 0x0000000c0d0e7389 */ /* 0x00006400000c000b */
[----:B01----:R-:W-:Y:S01]  /*e150*/  ENDCOLLECTIVE ;  /* 0x000000000000791b */ /* 0x003fe20003800000 */
.L_x_134:
[----:B------:R-:W-:Y:S01]  /*e160*/  IMAD.MOV.U32 R13, RZ, RZ, R5 ;  /* 0x000000ffff0d7224 */ /* 0x000fe200078e0005 */
[----:B------:R-:W-:Y:S01]  /*e170*/  MOV R12, 0x4 ;  /* 0x00000004000c7802 */ /* 0x000fe20000000f00 */
[----:B------:R-:W-:-:S05]  /*e180*/  IMAD.MOV.U32 R37, RZ, RZ, R14 ;  /* 0x000000ffff257224 */ /* 0x000fca00078e000e */
        /* <DEDUP_REMOVED lines=11> */
.L_x_135:
[----:B------:R-:W-:Y:S01]  /*e240*/  IMAD.MOV.U32 R13, RZ, RZ, R6 ;  /* 0x000000ffff0d7224 */ /* 0x000fe200078e0006 */
[----:B------:R-:W-:-:S07]  /*e250*/  MOV R0, R14 ;  /* 0x0000000e00007202 */ /* 0x000fce0000000f00 */
[----:B------:R-:W-:Y:S05]  /*e260*/  WARPSYNC.COLLECTIVE R15, `(.L_x_136) ;  /* 0x000000000f087348 */ /* 0x000fea0003c00000 */
[----:B------:R0:W1:Y:S02]  /*e270*/  SHFL.IDX P6, R14, R13, R12, R11 ;  /* 0x0000000c0d0e7389 */ /* 0x00006400000c000b */
[----:B01----:R-:W-:Y:S01]  /*e280*/  ENDCOLLECTIVE ;  /* 0x000000000000791b */ /* 0x003fe20003800000 */
.L_x_136:
        /* <DEDUP_REMOVED lines=14> */
.L_x_137:
[----:B------:R-:W-:Y:S01]  /*e370*/  MOV R13, R6 ;  /* 0x00000006000d7202 */ /* 0x000fe20000000f00 */
[----:B------:R-:W-:-:S07]  /*e380*/  IMAD.MOV.U32 R7, RZ, RZ, R14 ;  /* 0x000000ffff077224 */ /* 0x000fce00078e000e */
[----:B------:R-:W-:Y:S05]  /*e390*/  WARPSYNC.COLLECTIVE R15, `(.L_x_138) ;  /* 0x000000000f087348 */ /* 0x000fea0003c00000 */
[----:B------:R0:W1:Y:S02]  /*e3a0*/  SHFL.IDX P6, R14, R13, R12, R11 ;  /* 0x0000000c0d0e7389 */ /* 0x00006400000c000b */
[----:B01----:R-:W-:Y:S01]  /*e3b0*/  ENDCOLLECTIVE ;  /* 0x000000000000791b */ /* 0x003fe20003800000 */
.L_x_138:
        /* <DEDUP_REMOVED lines=13> */
.L_x_139:
[----:B------:R-:W-:Y:S01]  /*e490*/  MOV R13, R6 ;  /* 0x00000006000d7202 */ /* 0x000fe20000000f00 */
[----:B------:R-:W-:-:S07]  /*e4a0*/  IMAD.MOV.U32 R0, RZ, RZ, R14 ;  /* 0x000000ffff007224 */ /* 0x000fce00078e000e */
[----:B------:R-:W-:Y:S05]  /*e4b0*/  WARPSYNC.COLLECTIVE R15, `(.L_x_140) ;  /* 0x000000000f087348 */ /* 0x000fea0003c00000 */
[----:B------:R0:W1:Y:S02]  /*e4c0*/  SHFL.IDX P6, R14, R13, R12, R11 ;  /* 0x0000000c0d0e7389 */ /* 0x00006400000c000b */
[----:B01----:R-:W-:Y:S01]  /*e4d0*/  ENDCOLLECTIVE ;  /* 0x000000000000791b */ /* 0x003fe20003800000 */
.L_x_140:
        /* <DEDUP_REMOVED lines=14> */
.L_x_141:
[----:B------:R-:W-:Y:S01]  /*e5c0*/  IMAD.MOV.U32 R13, RZ, RZ, R6 ;  /* 0x000000ffff0d7224 */ /* 0x000fe200078e0006 */
[----:B------:R-:W-:-:S07]  /*e5d0*/  MOV R5, R14 ;  /* 0x0000000e00057202 */ /* 0x000fce0000000f00 */
[----:B------:R-:W-:Y:S05]  /*e5e0*/  WARPSYNC.COLLECTIVE R15, `(.L_x_142) ;  /* 0x000000000f087348 */ /* 0x000fea0003c00000 */
[----:B------:R0:W1:Y:S02]  /*e5f0*/  SHFL.IDX P6, R14, R13, R12, R11 ;  /* 0x0000000c0d0e7389 */ /* 0x00006400000c000b */
[----:B01----:R-:W-:Y:S01]  /*e600*/  ENDCOLLECTIVE ;  /* 0x000000000000791b */ /* 0x003fe20003800000 */
.L_x_142:
[----:B------:R-:W-:Y:S01]  /*e610*/  MOV R6, R14 ;  /* 0x0000000e00067202 */ /* 0x000fe20000000f00 */
[----:B------:R-:W-:Y:S06]  /*e620*/  BRA `(.L_x_143) ;  /* 0xffffffcc00207947 */ /* 0x000fec000383ffff */
.L_x_64:
[----:B---3--:R3:W4:Y:S02]  /*e630*/  SYNCS.PHASECHK.TRANS64.TRYWAIT P0, [R0+URZ+0x28860], R5 ;  /* 0x02886005000075a7 */ /* 0x008724000800017f */
[----:B----4-:R-:W-:Y:S05]  /*e640*/  @!P0 NANOSLEEP.SYNCS 0x989680 ;  /* 0x009896800000895d */ /* 0x010fea0003900000 */
[----:B------:R-:W4:Y:S02]  /*e650*/  @!P0 SYNCS.PHASECHK.TRANS64 P0, [R0+URZ+0x28860], R5 ;  /* 0x02886005000085a7 */ /* 0x000f24000800007f */
[----:B----4-:R-:W-:Y:S05]  /*e660*/  @!P0 BRA `(.L_x_64) ;  /* 0xfffffffc00f08947 */ /* 0x010fea000383ffff */
[----:B------:R-:W-:Y:S05]  /*e670*/  BRA `(.L_x_144) ;  /* 0xffffffcc00787947 */ /* 0x000fea000383ffff */
.L_x_65:
[----:B------:R-:W-:Y:S01]  /*e680*/  BSSY B1, `(.L_x_145) ;  /* 0x0000008000017945 */ /* 0x000fe20003800000 */
[----:B0-----:R-:W-:Y:S01]  /*e690*/  IMAD.MOV.U32 R13, RZ, RZ, R2 ;  /* 0x000000ffff0d7224 */ /* 0x001fe200078e0002 */
[----:B------:R-:W-:Y:S01]  /*e6a0*/  MOV R12, RZ ;  /* 0x000000ff000c7202 */ /* 0x000fe20000000f00 */
[----:B------:R-:W-:Y:S01]  /*e6b0*/  IMAD.MOV.U32 R11, RZ, RZ, 0x181f ;  /* 0x0000181fff0b7424 */ /* 0x000fe200078e00ff */
[----:B------:R-:W-:-:S07]  /*e6c0*/  MOV R15, 0xffffffff ;  /* 0xffffffff000f7802 */ /* 0x000fce0000000f00 */
[----:B--23--:R-:W-:Y:S05]  /*e6d0*/  WARPSYNC.COLLECTIVE R15, `(.L_x_146) ;  /* 0x000000000f087348 */ /* 0x00cfea0003c00000 */
[----:B------:R0:W1:Y:S02]  /*e6e0*/  SHFL.IDX P6, R14, R13, R12, R11 ;  /* 0x0000000c0d0e7389 */ /* 0x00006400000c000b */
[----:B0123--:R-:W-:Y:S01]  /*e6f0*/  ENDCOLLECTIVE ;  /* 0x000000000000791b */ /* 0x00ffe20003800000 */
.L_x_146:
[----:B------:R-:W-:Y:S05]  /*e700*/  BSYNC B1 ;  /* 0x0000000000017941 */ /* 0x000fea0003800000 */
.L_x_145:
[----:B------:R-:W-:Y:S01]  /*e710*/  MOV R13, R16 ;  /* 0x00000010000d7202 */ /* 0x000fe20000000f00 */
[----:B------:R-:W-:Y:S01]  /*e720*/  IMAD.MOV.U32 R12, RZ, RZ, RZ ;  /* 0x000000ffff0c7224 */ /* 0x000fe200078e00ff */
[----:B------:R-:W-:Y:S01]  /*e730*/  MOV R11, 0x181f ;  /* 0x0000181f000b7802 */ /* 0x000fe20000000f00 */
[----:B------:R-:W-:Y:S01]  /*e740*/  IMAD.MOV.U32 R15, RZ, RZ, -0x1 ;  /* 0xffffffffff0f7424 */ /* 0x000fe200078e00ff */
[----:B------:R-:W-:Y:S01]  /*e750*/  LEA R7, R7, UR45, 0x1 ;  /* 0x0000002d07077c11 */ /* 0x000fe2000f8e08ff */
[----:B------:R-:W-:-:S07]  /*e760*/  IMAD.MOV.U32 R5, RZ, RZ, R14 ;  /* 0x000000ffff057224 */ /* 0x000fce00078e000e */
[----:B------:R-:W-:Y:S05]  /*e770*/  WARPSYNC.COLLECTIVE R15, `(.L_x_147) ;  /* 0x000000000f087348 */ /* 0x000fea0003c00000 */
[----:B------:R0:W1:Y:S02]  /*e780*/  SHFL.IDX P6, R14, R13, R12, R11 ;  /* 0x0000000c0d0e7389 */ /* 0x00006400000c000b */
[----:B01----:R-:W-:Y:S01]  /*e790*/  ENDCOLLECTIVE ;  /* 0x000000000000791b */ /* 0x003fe20003800000 */
.L_x_147:
[----:B------:R-:W-:Y:S01]  /*e7a0*/  IMAD.MOV.U32 R13, RZ, RZ, R2 ;  /* 0x000000ffff0d7224 */ /* 0x000fe200078e0002 */
[----:B------:R-:W-:Y:S02]  /*e7b0*/  MOV R12, 0x1 ;  /* 0x00000001000c7802 */ /* 0x000fe40000000f00 */
[----:B------:R-:W-:-:S13]  /*e7c0*/  IADD3 R4, P0, R14, R3, RZ ;  /* 0x000000030e047210 */ /* 0x000fda0007f1e0ff */
[----:B------:R-:W-:Y:S05]  /*e7d0*/  WARPSYNC.COLLECTIVE R15, `(.L_x_148) ;  /* 0x000000000f087348 */ /* 0x000fea0003c00000 */
[----:B------:R0:W1:Y:S02]  /*e7e0*/  SHFL.IDX P6, R14, R13, R12, R11 ;  /* 0x0000000c0d0e7389 */ /* 0x00006400000c000b */
[----:B01----:R-:W-:Y:S01]  /*e7f0*/  ENDCOLLECTIVE ;  /* 0x000000000000791b */ /* 0x003fe20003800000 */
.L_x_148:
[----:B------:R-:W-:Y:S02]  /*e800*/  IADD3.X R5, RZ, R5, RZ, P0, !PT ;  /* 0x00000005ff057210 */ /* 0x000fe400007fe4ff */
[----:B------:R-:W-:Y:S02]  /*e810*/  ISETP.LT.OR P0, PT, R20, 0x1, P2 ;  /* 0x000000011400780c */ /* 0x000fe40001701670 */
[----:B------:R-:W-:-:S11]  /*e820*/  MOV R13, R16 ;  /* 0x00000010000d7202 */ /* 0x000fd60000000f00 */
[----:B------:R-:W-:Y:S01]  /*e830*/  @!PT LDS RZ, [RZ] ;  /* 0x00000000fffff984 */ /* 0x000fe20000000800 */
[----:B------:R-:W-:Y:S01]  /*e840*/  @!PT LDS RZ, [RZ] ;  /* 0x00000000fffff984 */ /* 0x000fe20000000800 */
[----:B------:R-:W-:Y:S01]  /*e850*/  @!PT LDS RZ, [RZ] ;  /* 0x00000000fffff984 */ /* 0x000fe20000000800 */
[----:B------:R0:W-:Y:S01]  /*e860*/  LDGSTS.E.BYPASS.LTC128B.128 [R7+0x400], desc[UR38][R4.64], !P0 ;  /* 0x0040000004077fae */ /* 0x0001e2000c101d66 */
[----:B------:R-:W-:Y:S01]  /*e870*/  ISETP.LT.OR P0, PT, R20, 0x1, P1 ;  /* 0x000000011400780c */ /* 0x000fe20000f01670 */
[----:B------:R-:W-:-:S12]  /*e880*/  IMAD.MOV.U32 R6, RZ, RZ, R14 ;  /* 0x000000ffff067224 */ /* 0x000fd800078e000e */
[----:B0-----:R-:W-:Y:S05]  /*e890*/  WARPSYNC.COLLECTIVE R15, `(.L_x_149) ;  /* 0x000000000f087348 */ /* 0x001fea0003c00000 */
[----:B------:R1:W2:Y:S02]  /*e8a0*/  SHFL.IDX P6, R14, R13, R12, R11 ;  /* 0x0000000c0d0e7389 */ /* 0x0002a400000c000b */
[----:B012---:R-:W-:Y:S01]  /*e8b0*/  ENDCOLLECTIVE ;  /* 0x000000000000791b */ /* 0x007fe20003800000 */
.L_x_149:
[----:B------:R-:W-:Y:S01]  /*e8c0*/  @!PT LDS RZ, [RZ] ;  /* 0x00000000fffff984 */ /* 0x000fe20000000800 */
[----:B------:R-:W-:Y:S01]  /*e8d0*/  @!PT LDS RZ, [RZ] ;  /* 0x00000000fffff984 */ /* 0x000fe20000000800 */
[----:B------:R-:W-:Y:S01]  /*e8e0*/  @!PT LDS RZ, [RZ] ;  /* 0x00000000fffff984 */ /* 0x000fe20000000800 */
[----:B------:R0:W-:Y:S01]  /*e8f0*/  LDGSTS.E.BYPASS.LTC128B.128 [R7+0x4400], desc[UR38][R4.64+0x80], !P0 ;  /* 0x0440008004077fae */ /* 0x0001e2000c101d66 */
[----:B------:R-:W-:Y:S01]  /*e900*/  MOV R13, R2 ;  /* 0x00000002000d7202 */ /* 0x000fe20000000f00 */
[----:B------:R-:W-:Y:S01]  /*e910*/  IMAD.MOV.U32 R12, RZ, RZ, 0x2 ;  /* 0x00000002ff0c7424 */ /* 0x000fe200078e00ff */
[----:B0-----:R-:W-:-:S13]  /*e920*/  IADD3 R4, P0, R14, R3, RZ ;  /* 0x000000030e047210 */ /* 0x001fda0007f1e0ff */
[----:B------:R-:W-:Y:S05]  /*e930*/  WARPSYNC.COLLECTIVE R15, `(.L_x_150) ;  /* 0x000000000f087348 */ /* 0x000fea0003c00000 */
[----:B------:R0:W1:Y:S02]  /*e940*/  SHFL.IDX P6, R14, R13, R12, R11 ;  /* 0x0000000c0d0e7389 */ /* 0x00006400000c000b */
[----:B01----:R-:W-:Y:S01]  /*e950*/  ENDCOLLECTIVE ;  /* 0x000000000000791b */ /* 0x003fe20003800000 */
.L_x_150:
[----:B------:R-:W-:Y:S01]  /*e960*/  IMAD.X R5, RZ, RZ, R6, P0 ;  /* 0x000000ffff057224 */ /* 0x000fe200000e0606 */
[----:B------:R-:W-:Y:S01]  /*e970*/  ISETP.LT.OR P0, PT, R20, 0x11, P2 ;  /* 0x000000111400780c */ /* 0x000fe20001701670 */
[----:B------:R-:W-:-:S12]  /*e980*/  IMAD.MOV.U32 R13, RZ, RZ, R16 ;  /* 0x000000ffff0d7224 */ /* 0x000fd800078e0010 */
[----:B------:R-:W-:Y:S01]  /*e990*/  @!PT LDS RZ, [RZ] ;  /* 0x00000000fffff984 */ /* 0x000fe20000000800 */
[----:B------:R-:W-:Y:S01]  /*e9a0*/  @!PT LDS RZ, [RZ] ;  /* 0x00000000fffff984 */ /* 0x000fe20000000800 */
[----:B------:R-:W-:Y:S01]  /*e9b0*/  @!PT LDS RZ, [RZ] ;  /* 0x00000000fffff984 */ /* 0x000fe20000000800 */
[----:B------:R0:W-:Y:S01]  /*e9c0*/  LDGSTS.E.BYPASS.LTC128B.128 [R7+0xc00], desc[UR38][R4.64], !P0 ;  /* 0x00c0000004077fae */ /* 0x0001e2000c101d66 */
[----:B------:R-:W-:Y:S02]  /*e9d0*/  ISETP.LT.OR P0, PT, R20, 0x11, P1 ;  /* 0x000000111400780c */ /* 0x000fe40000f01670 */
[----:B------:R-:W-:-:S11]  /*e9e0*/  MOV R6, R14 ;  /* 0x0000000e00067202 */ /* 0x000fd60000000f00 */
[----:B0-----:R-:W-:Y:S05]  /*e9f0*/  WARPSYNC.COLLECTIVE R15, `(.L_x_151) ;  /* 0x000000000f087348 */ /* 0x001fea0003c00000 */
[----:B------:R1:W2:Y:S02]  /*ea00*/  SHFL.IDX P6, R14, R13, R12, R11 ;  /* 0x0000000c0d0e7389 */ /* 0x0002a400000c000b */
[----:B012---:R-:W-:Y:S01]  /*ea10*/  ENDCOLLECTIVE ;  /* 0x000000000000791b */ /* 0x007fe20003800000 */
.L_x_151:
[----:B------:R-:W-:Y:S01]  /*ea20*/  @!PT LDS RZ, [RZ] ;  /* 0x00000000fffff984 */ /* 0x000fe20000000800 */
[----:B------:R-:W-:Y:S01]  /*ea30*/  @!PT LDS RZ, [RZ] ;  /* 0x00000000fffff984 */ /* 0x000fe20000000800 */
[----:B------:R-:W-:Y:S01]  /*ea40*/  @!PT LDS RZ, [RZ] ;  /* 0x00000000fffff984 */ /* 0x000fe20000000800 */
[----:B------:R0:W-:Y:S01]  /*ea50*/  LDGSTS.E.BYPASS.LTC128B.128 [R7+0x4c00], desc[UR38][R4.64+0x80], !P0 ;  /* 0x04c0008004077fae */ /* 0x0001e2000c101d66 */
[----:B------:R-:W-:Y:S01]  /*ea60*/  IMAD.MOV.U32 R13, RZ, RZ, R2 ;  /* 0x000000ffff0d7224 */ /* 0x000fe200078e0002 */
[----:B------:R-:W-:Y:S02]  /*ea70*/  MOV R12, 0x3 ;  /* 0x00000003000c7802 */ /* 0x000fe40000000f00 */
[----:B0-----:R-:W-:-:S13]  /*ea80*/  IADD3 R4, P0, R14, R3, RZ ;  /* 0x000000030e047210 */ /* 0x001fda0007f1e0ff */
[----:B------:R-:W-:Y:S05]  /*ea90*/  WARPSYNC.COLLECTIVE R15, `(.L_x_152) ;  /* 0x000000000f087348 */ /* 0x000fea0003c00000 */
[----:B------:R0:W1:Y:S02]  /*eaa0*/  SHFL.IDX P6, R14, R13, R12, R11 ;  /* 0x0000000c0d0e7389 */ /* 0x00006400000c000b */
[----:B01----:R-:W-:Y:S01]  /*eab0*/  ENDCOLLECTIVE ;  /* 0x000000000000791b */ /* 0x003fe20003800000 */
.L_x_152:
        /* <DEDUP_REMOVED lines=12> */
.L_x_153:
        /* <DEDUP_REMOVED lines=10> */
.L_x_154:
        /* <DEDUP_REMOVED lines=12> */
.L_x_155:
        /* <DEDUP_REMOVED lines=10> */
.L_x_156:
        /* <DEDUP_REMOVED lines=12> */
.L_x_157:
        /* <DEDUP_REMOVED lines=10> */
.L_x_158:
        /* <DEDUP_REMOVED lines=12> */
.L_x_159:
        /* <DEDUP_REMOVED lines=10> */
.L_x_160:
        /* <DEDUP_REMOVED lines=12> */
.L_x_161:
[----:B------:R-:W-:Y:S01]  /*f100*/  @!PT LDS RZ, [RZ] ;  /* 0x00000000fffff984 */ /* 0x000fe20000000800 */
[----:B------:R-:W-:Y:S01]  /*f110*/  @!PT LDS RZ, [RZ] ;  /* 0x00000000fffff984 */ /* 0x000fe20000000800 */
[----:B------:R-:W-:Y:S01]  /*f120*/  @!PT LDS RZ, [RZ] ;  /* 0x00000000fffff984 */ /* 0x000fe20000000800 */
[----:B------:R0:W-:Y:S01]  /*f130*/  LDGSTS.E.BYPASS.LTC128B.128 [R7+0x7400], desc[UR38][R4.64+0x80], !P0 ;  /* 0x0740008004077fae */ /* 0x0001e2000c101d66 */
[----:B------:R-:W-:Y:S05]  /*f140*/  BRA `(.L_x_162) ;  /* 0xffffffc400c07947 */ /* 0x000fea000383ffff */
.L_x_71:
[----:B0-----:R0:W1:Y:S02]  /*f150*/  SYNCS.PHASECHK.TRANS64.TRYWAIT P0, [R0+URZ+0x28860], R5 ;  /* 0x02886005000075a7 */ /* 0x001064000800017f */
[----:B-1----:R-:W-:Y:S05]  /*f160*/  @!P0 NANOSLEEP.SYNCS 0x989680 ;  /* 0x009896800000895d */ /* 0x002fea0003900000 */
[----:B------:R-:W1:Y:S02]  /*f170*/  @!P0 SYNCS.PHASECHK.TRANS64 P0, [R0+URZ+0x28860], R5 ;  /* 0x02886005000085a7 */ /* 0x000e64000800007f */
[----:B-1----:R-:W-:Y:S05]  /*f180*/  @!P0 BRA `(.L_x_71) ;  /* 0xfffffffc00f08947 */ /* 0x002fea000383ffff */
[----:B------:R-:W-:Y:S05]  /*f190*/  BRA `(.L_x_163) ;  /* 0xffffffc800a87947 */ /* 0x000fea000383ffff */
.L_x_72:
[----:B------:R-:W-:Y:S01]  /*f1a0*/  BSSY B0, `(.L_x_164) ;  /* 0x0000008000007945 */ /* 0x000fe20003800000 */
[----:B------:R-:W-:Y:S01]  /*f1b0*/  IMAD.MOV.U32 R13, RZ, RZ, R2 ;  /* 0x000000ffff0d7224 */ /* 0x000fe200078e0002 */
[----:B------:R-:W-:Y:S01]  /*f1c0*/  MOV R12, RZ ;  /* 0x000000ff000c7202 */ /* 0x000fe20000000f00 */
[----:B------:R-:W-:Y:S01]  /*f1d0*/  IMAD.MOV.U32 R11, RZ, RZ, 0x181f ;  /* 0x0000181fff0b7424 */ /* 0x000fe200078e00ff */
[----:B------:R-:W-:-:S07]  /*f1e0*/  MOV R15, 0xffffffff ;  /* 0xffffffff000f7802 */ /* 0x000fce0000000f00 */
[----:B0-2---:R-:W-:Y:S05]  /*f1f0*/  WARPSYNC.COLLECTIVE R15, `(.L_x_165) ;  /* 0x000000000f087348 */ /* 0x005fea0003c00000 */
[----:B------:R1:W3:Y:S02]  /*f200*/  SHFL.IDX P6, R14, R13, R12, R11 ;  /* 0x0000000c0d0e7389 */ /* 0x0002e400000c000b */
[----:B0123--:R-:W-:Y:S01]  /*f210*/  ENDCOLLECTIVE ;  /* 0x000000000000791b */ /* 0x00ffe20003800000 */
.L_x_165:
[----:B------:R-:W-:Y:S05]  /*f220*/  BSYNC B0 ;  /* 0x0000000000007941 */ /* 0x000fea0003800000 */
.L_x_164:
        /* <DEDUP_REMOVED lines=9> */
.L_x_166:
[----:B------:R-:W-:Y:S02]  /*f2c0*/  ULDC UR4, c[0x0][0x2f4] ;  /* 0x0000bd0000047ab9 */ /* 0x000fe40000000800 */
[----:B------:R-:W-:Y:S02]  /*f2d0*/  ISETP.GE.AND P0, PT, R25, UR4, PT ;  /* 0x0000000419007c0c */ /* 0x000fe4000bf06270 */
[----:B------:R-:W-:Y:S02]  /*f2e0*/  ISETP.GE.AND P1, PT, R26, UR4, PT ;  /* 0x000000041a007c0c */ /* 0x000fe4000bf26270 */
[C---:B------:R-:W-:Y:S02]  /*f2f0*/  ISETP.LT.OR P3, PT, R29.reuse, 0x1, P0 ;  /* 0x000000011d00780c */ /* 0x040fe40000761670 */
[----:B------:R-:W-:Y:S01]  /*f300*/  ISETP.LT.OR P2, PT, R29, 0x1, P1 ;  /* 0x000000011d00780c */ /* 0x000fe20000f41670 */
[----:B------:R-:W-:Y:S01]  /*f310*/  IMAD.MOV.U32 R13, RZ, RZ, R2 ;  /* 0x000000ffff0d7224 */ /* 0x000fe200078e0002 */
[----:B------:R-:W-:-:S02]  /*f320*/  MOV R12, 0x1 ;  /* 0x00000001000c7802 */ /* 0x000fc40000000f00 */
[----:B------:R-:W-:-:S09]  /*f330*/  MOV R4, R14 ;  /* 0x0000000e00047202 */ /* 0x000fd20000000f00 */
[----:B------:R-:W-:Y:S05]  /*f340*/  WARPSYNC.COLLECTIVE R15, `(.L_x_167) ;  /* 0x000000000f087348 */ /* 0x000fea0003c00000 */
[----:B------:R0:W1:Y:S02]  /*f350*/  SHFL.IDX P6, R14, R13, R12, R11 ;  /* 0x0000000c0d0e7389 */ /* 0x00006400000c000b */
[----:B01----:R-:W-:Y:S01]  /*f360*/  ENDCOLLECTIVE ;  /* 0x000000000000791b */ /* 0x003fe20003800000 */
.L_x_167:
[----:B------:R-:W-:-:S05]  /*f370*/  IMAD.WIDE.U32 R4, R26, 0x2, R4 ;  /* 0x000000021a047825 */ /* 0x000fca00078e0004 */
[----:B------:R-:W-:Y:S01]  /*f380*/  @!PT LDS RZ, [RZ] ;  /* 0x00000000fffff984 */ /* 0x000fe20000000800 */
[----:B------:R-:W-:Y:S01]  /*f390*/  @!PT LDS RZ, [RZ] ;  /* 0x00000000fffff984 */ /* 0x000fe20000000800 */
[----:B------:R-:W-:Y:S01]  /*f3a0*/  @!PT LDS RZ, [RZ] ;  /* 0x00000000fffff984 */ /* 0x000fe20000000800 */
[----:B------:R0:W-:Y:S01]  /*f3b0*/  LDGSTS.E.BYPASS.LTC128B.128 [R3+0x400], desc[UR38][R4.64], !P2 ;  /* 0x0040000004037fae */ /* 0x0001e2000d101d66 */
[----:B------:R-:W-:-:S03]  /*f3c0*/  ISETP.LT.OR P2, PT, R29, 0x11, P1 ;  /* 0x000000111d00780c */ /* 0x000fc60000f41670 */
[----:B------:R0:W-:Y:S01]  /*f3d0*/  LDGSTS.E.BYPASS.LTC128B.128 [R3+0x4400], desc[UR38][R4.64+0x80], !P3 ;  /* 0x0440008004037fae */ /* 0x0001e2000d901d66 */
[----:B------:R-:W-:Y:S02]  /*f3e0*/  ISETP.LT.OR P3, PT, R29, 0x11, P0 ;  /* 0x000000111d00780c */ /* 0x000fe40000761670 */
[----:B------:R-:W-:Y:S01]  /*f3f0*/  MOV R13, R16 ;  /* 0x00000010000d7202 */ /* 0x000fe20000000f00 */
[----:B------:R-:W-:-:S10]  /*f400*/  IMAD.MOV.U32 R20, RZ, RZ, R14 ;  /* 0x000000ffff147224 */ /* 0x000fd400078e000e */
[----:B0-----:R-:W-:Y:S05]  /*f410*/  WARPSYNC.COLLECTIVE R15, `(.L_x_168) ;  /* 0x000000000f087348 */ /* 0x001fea0003c00000 */
[----:B------:R1:W2:Y:S02]  /*f420*/  SHFL.IDX P6, R14, R13, R12, R11 ;  /* 0x0000000c0d0e7389 */ /* 0x0002a400000c000b */
[----:B012---:R-:W-:Y:S01]  /*f430*/  ENDCOLLECTIVE ;  /* 0x000000000000791b */ /* 0x007fe20003800000 */
.L_x_168:
[----:B------:R-:W-:Y:S01]  /*f440*/  MOV R5, R20 ;  /* 0x0000001400057202 */ /* 0x000fe20000000f00 */
[----:B------:R-:W-:Y:S01]  /*f450*/  IMAD.MOV.U32 R13, RZ, RZ, R2 ;  /* 0x000000ffff0d7224 */ /* 0x000fe200078e0002 */
[----:B------:R-:W-:Y:S01]  /*f460*/  MOV R12, 0x2 ;  /* 0x00000002000c7802 */ /* 0x000fe20000000f00 */
[----:B------:R-:W-:-:S07]  /*f470*/  IMAD.MOV.U32 R4, RZ, RZ, R14 ;  /* 0x000000ffff047224 */ /* 0x000fce00078e000e */
[----:B------:R-:W-:Y:S05]  /*f480*/  WARPSYNC.COLLECTIVE R15, `(.L_x_169) ;  /* 0x000000000f087348 */ /* 0x000fea0003c00000 */
[----:B------:R0:W1:Y:S02]  /*f490*/  SHFL.IDX P6, R14, R13, R12, R11 ;  /* 0x0000000c0d0e7389 */ /* 0x00006400000c000b */
[----:B01----:R-:W-:Y:S01]  /*f4a0*/  ENDCOLLECTIVE ;  /* 0x000000000000791b */ /* 0x003fe20003800000 */
.L_x_169:
        /* <DEDUP_REMOVED lines=13> */
.L_x_170:
[----:B------:R-:W-:Y:S01]  /*f580*/  IMAD.MOV.U32 R5, RZ, RZ, R21 ;  /* 0x000000ffff057224 */ /* 0x000fe200078e0015 */
[----:B------:R-:W-:Y:S01]  /*f590*/  MOV R13, R2 ;  /* 0x00000002000d7202 */ /* 0x000fe20000000f00 */
[----:B------:R-:W-:Y:S02]  /*f5a0*/  IMAD.MOV.U32 R12, RZ, RZ, 0x3 ;  /* 0x00000003ff0c7424 */ /* 0x000fe400078e00ff */
[----:B------:R-:W-:-:S07]  /*f5b0*/  IMAD.MOV.U32 R22, RZ, RZ, R14 ;  /* 0x000000ffff167224 */ /* 0x000fce00078e000e */
[----:B------:R-:W-:Y:S05]  /*f5c0*/  WARPSYNC.COLLECTIVE R15, `(.L_x_171) ;  /* 0x000000000f087348 */ /* 0x000fea0003c00000 */
[----:B------:R0:W1:Y:S02]  /*f5d0*/  SHFL.IDX P6, R14, R13, R12, R11 ;  /* 0x0000000c0d0e7389 */ /* 0x00006400000c000b */
[----:B01----:R-:W-:Y:S01]  /*f5e0*/  ENDCOLLECTIVE ;  /* 0x000000000000791b */ /* 0x003fe20003800000 */
.L_x_171:
[----:B------:R-:W-:-:S05]  /*f5f0*/  MOV R4, R22 ;  /* 0x0000001600047202 */ /* 0x000fca0000000f00 */
[----:B------:R-:W-:-:S05]  /*f600*/  IMAD.WIDE.U32 R4, R26, 0x2, R4 ;  /* 0x000000021a047825 */ /* 0x000fca00078e0004 */
[----:B------:R-:W-:Y:S01]  /*f610*/  @!PT LDS RZ, [RZ] ;  /* 0x00000000fffff984 */ /* 0x000fe20000000800 */
[----:B------:R-:W-:Y:S01]  /*f620*/  @!PT LDS RZ, [RZ] ;  /* 0x00000000fffff984 */ /* 0x000fe20000000800 */
[----:B------:R-:W-:Y:S01]  /*f630*/  @!PT LDS RZ, [RZ] ;  /* 0x00000000fffff984 */ /* 0x000fe20000000800 */
[----:B------:R0:W-:Y:S01]  /*f640*/  LDGSTS.E.BYPASS.LTC128B.128 [R3+0x1400], desc[UR38][R4.64], !P2 ;  /* 0x0140000004037fae */ /* 0x0001e2000d101d66 */
[----:B------:R-:W-:Y:S01]  /*f650*/  IMAD.MOV.U32 R13, RZ, RZ, R16 ;  /* 0x000000ffff0d7224 */ /* 0x000fe200078e0010 */
[C---:B------:R-:W-:Y:S02]  /*f660*/  ISETP.LT.OR P2, PT, R29.reuse, 0x31, P1 ;  /* 0x000000311d00780c */ /* 0x040fe40000f41670 */
[----:B------:R0:W-:Y:S01]  /*f670*/  LDGSTS.E.BYPASS.LTC128B.128 [R3+0x5400], desc[UR38][R4.64+0x80], !P3 ;  /* 0x0540008004037fae */ /* 0x0001e2000d901d66 */
[----:B------:R-:W-:Y:S02]  /*f680*/  ISETP.LT.OR P3, PT, R29, 0x31, P0 ;  /* 0x000000311d00780c */ /* 0x000fe40000761670 */
[----:B------:R-:W-:-:S11]  /*f690*/  MOV R10, R14 ;  /* 0x0000000e000a7202 */ /* 0x000fd60000000f00 */
[----:B0-----:R-:W-:Y:S05]  /*f6a0*/  WARPSYNC.COLLECTIVE R15, `(.L_x_172) ;  /* 0x000000000f087348 */ /* 0x001fea0003c00000 */
[----:B------:R1:W2:Y:S02]  /*f6b0*/  SHFL.IDX P6, R14, R13, R12, R11 ;  /* 0x0000000c0d0e7389 */ /* 0x0002a400000c000b */
[----:B012---:R-:W-:Y:S01]  /*f6c0*/  ENDCOLLECTIVE ;  /* 0x000000000000791b */ /* 0x007fe20003800000 */
.L_x_172:
[----:B------:R-:W-:Y:S01]  /*f6d0*/  MOV R5, R10 ;  /* 0x0000000a00057202 */ /* 0x000fe20000000f00 */
[----:B------:R-:W-:Y:S02]  /*f6e0*/  IMAD.MOV.U32 R10, RZ, RZ, RZ ;  /* 0x000000ffff0a7224 */ /* 0x000fe400078e00ff */
[----:B------:R-:W-:Y:S01]  /*f6f0*/  IMAD.MOV.U32 R13, RZ, RZ, R2 ;  /* 0x000000ffff0d7224 */ /* 0x000fe200078e0002 */
[----:B------:R-:W-:Y:S02]  /*f700*/  MOV R12, 0x4 ;  /* 0x00000004000c7802 */ /* 0x000fe40000000f00 */
[----:B------:R-:W-:-:S07]  /*f710*/  MOV R23, R14 ;  /* 0x0000000e00177202 */ /* 0x000fce0000000f00 */
[----:B------:R-:W-:Y:S05]  /*f720*/  WARPSYNC.COLLECTIVE R15, `(.L_x_173) ;  /* 0x000000000f087348 */ /* 0x000fea0003c00000 */
[----:B------:R0:W1:Y:S02]  /*f730*/  SHFL.IDX P6, R14, R13, R12, R11 ;  /* 0x0000000c0d0e7389 */ /* 0x00006400000c000b */
[----:B01----:R-:W-:Y:S01]  /*f740*/  ENDCOLLECTIVE ;  /* 0x000000000000791b */ /* 0x003fe20003800000 */
.L_x_173:
[----:B------:R-:W-:-:S04]  /*f750*/  IMAD.MOV.U32 R4, RZ, RZ, R23 ;  /* 0x000000ffff047224 */ /* 0x000fc800078e0017 */
[----:B------:R-:W-:-:S05]  /*f760*/  IMAD.WIDE.U32 R4, R26, 0x2, R4 ;  /* 0x000000021a047825 */ /* 0x000fca00078e0004 */
[----:B------:R-:W-:Y:S01]  /*f770*/  @!PT LDS RZ, [RZ] ;  /* 0x00000000fffff984 */ /* 0x000fe20000000800 */
[----:B------:R-:W-:Y:S01]  /*f780*/  @!PT LDS RZ, [RZ] ;  /* 0x00000000fffff984 */ /* 0x000fe20000000800 */
[----:B------:R-:W-:Y:S01]  /*f790*/  @!PT LDS RZ, [RZ] ;  /* 0x00000000fffff984 */ /* 0x000fe20000000800 */
[----:B------:R0:W-:Y:S01]  /*f7a0*/  LDGSTS.E.BYPASS.LTC128B.128 [R3+0x1c00], desc[UR38][R4.64], !P2 ;  /* 0x01c0000004037fae */ /* 0x0001e2000d101d66 */
[C---:B------:R-:W-:Y:S02]  /*f7b0*/  ISETP.LT.OR P2, PT, R29.reuse, 0x41, P1 ;  /* 0x000000411d00780c */ /* 0x040fe40000f41670 */
[----:B------:R-:W-:Y:S01]  /*f7c0*/  MOV R13, R16 ;  /* 0x00000010000d7202 */ /* 0x000fe20000000f00 */
[----:B------:R0:W-:Y:S01]  /*f7d0*/  LDGSTS.E.BYPASS.LTC128B.128 [R3+0x5c00], desc[UR38][R4.64+0x80], !P3 ;  /* 0x05c0008004037fae */ /* 0x0001e2000d901d66 */
[----:B------:R-:W-:Y:S01]  /*f7e0*/  ISETP.LT.OR P3, PT, R29, 0x41, P0 ;  /* 0x000000411d00780c */ /* 0x000fe20000761670 */
[----:B------:R-:W-:-:S12]  /*f7f0*/  IMAD.MOV.U32 R18, RZ, RZ, R14 ;  /* 0x000000ffff127224 */ /* 0x000fd800078e000e */
[----:B0-----:R-:W-:Y:S05]  /*f800*/  WARPSYNC.COLLECTIVE R15, `(.L_x_174) ;  /* 0x000000000f087348 */ /* 0x001fea0003c00000 */
[----:B------:R1:W2:Y:S02]  /*f810*/  SHFL.IDX P6, R14, R13, R12, R11 ;  /* 0x0000000c0d0e7389 */ /* 0x0002a400000c000b */
[----:B012---:R-:W-:Y:S01]  /*f820*/  ENDCOLLECTIVE ;  /* 0x000000000000791b */ /* 0x007fe20003800000 */
.L_x_174:
[----:B------:R-:W-:Y:S01]  /*f830*/  IMAD.MOV.U32 R5, RZ, RZ, R18 ;  /* 0x000000ffff057224 */ /* 0x000fe200078e0012 */
[----:B------:R-:W-:Y:S01]  /*f840*/  MOV R13, R2 ;  /* 0x00000002000d7202 */ /* 0x000fe20000000f00 */
[----:B------:R-:W-:Y:S02]  /*f850*/  IMAD.MOV.U32 R12, RZ, RZ, 0x5 ;  /* 0x00000005ff0c7424 */ /* 0x000fe400078e00ff */
[----:B------:R-:W-:-:S07]  /*f860*/  IMAD.MOV.U32 R25, RZ, RZ, R14 ;  /* 0x000000ffff197224 */ /* 0x000fce00078e000e */
[----:B------:R-:W-:Y:S05]  /*f870*/  WARPSYNC.COLLECTIVE R15, `(.L_x_175) ;  /* 0x000000000f087348 */ /* 0x000fea0003c00000 */
[----:B------:R0:W1:Y:S02]  /*f880*/  SHFL.IDX P6, R14, R13, R12, R11 ;  /* 0x0000000c0d0e7389 */ /* 0x00006400000c000b */
[----:B01----:R-:W-:Y:S01]  /*f890*/  ENDCOLLECTIVE ;  /* 0x000000000000791b */ /* 0x003fe20003800000 */
.L_x_175:
        /* <DEDUP_REMOVED lines=14> */
.L_x_176:
[----:B------:R-:W-:Y:S01]  /*f980*/  IMAD.MOV.U32 R5, RZ, RZ, R24 ;  /* 0x000000ffff057224 */ /* 0x000fe200078e0018 */
[----:B------:R-:W-:Y:S01]  /*f990*/  MOV R13, R2 ;  /* 0x00000002000d7202 */ /* 0x000fe20000000f00 */
[----:B------:R-:W-:Y:S01]  /*f9a0*/  IMAD.MOV.U32 R12, RZ, RZ, 0x6 ;  /* 0x00000006ff0c7424 */ /* 0x000fe200078e00ff */
[----:B------:R-:W-:-:S07]  /*f9b0*/  MOV R4, R14 ;  /* 0x0000000e00047202 */ /* 0x000fce0000000f00 */
[----:B------:R-:W-:Y:S05]  /*f9c0*/  WARPSYNC.COLLECTIVE R15, `(.L_x_177) ;  /* 0x000000000f087348 */ /* 0x000fea0003c00000 */
[----:B------:R0:W1:Y:S02]  /*f9d0*/  SHFL.IDX P6, R14, R13, R12, R11 ;  /* 0x0000000c0d0e7389 */ /* 0x00006400000c000b */
[----:B01----:R-:W-:Y:S01]  /*f9e0*/  ENDCOLLECTIVE ;  /* 0x000000000000791b */ /* 0x003fe20003800000 */
.L_x_177:
[----:B------:R-:W-:-:S05]  /*f9f0*/  IMAD.WIDE.U32 R4, R26, 0x2, R4 ;  /* 0x000000021a047825 */ /* 0x000fca00078e0004 */
[----:B------:R-:W-:Y:S01]  /*fa00*/  @!PT LDS RZ, [RZ] ;  /* 0x00000000fffff984 */ /* 0x000fe20000000800 */
[----:B------:R-:W-:Y:S01]  /*fa10*/  @!PT LDS RZ, [RZ] ;  /* 0x00000000fffff984 */ /* 0x000fe20000000800 */
[----:B------:R-:W-:Y:S01]  /*fa20*/  @!PT LDS RZ, [RZ] ;  /* 0x00000000fffff984 */ /* 0x000fe20000000800 */
[----:B------:R0:W-:Y:S01]  /*fa30*/  LDGSTS.E.BYPASS.LTC128B.128 [R3+0x2c00], desc[UR38][R4.64], !P2 ;  /* 0x02c0000004037fae */ /* 0x0001e2000d101d66 */
[----:B------:R-:W-:-:S03]  /*fa40*/  ISETP.LT.OR P2, PT, R29, 0x61, P1 ;  /* 0x000000611d00780c */ /* 0x000fc60000f41670 */
[----:B------:R0:W-:Y:S01]  /*fa50*/  LDGSTS.E.BYPASS.LTC128B.128 [R3+0x6c00], desc[UR38][R4.64+0x80], !P3 ;  /* 0x06c0008004037fae */ /* 0x0001e2000d901d66 */
[----:B------:R-:W-:Y:S01]  /*fa60*/  ISETP.LT.OR P3, PT, R29, 0x61, P0 ;  /* 0x000000611d00780c */ /* 0x000fe20000761670 */
[----:B------:R-:W-:Y:S01]  /*fa70*/  IMAD.MOV.U32 R13, RZ, RZ, R16 ;  /* 0x000000ffff0d7224 */ /* 0x000fe200078e0010 */
[----:B------:R-:W-:-:S11]  /*fa80*/  MOV R22, R14 ;  /* 0x0000000e00167202 */ /* 0x000fd60000000f00 */
[----:B0-----:R-:W-:Y:S05]  /*fa90*/  WARPSYNC.COLLECTIVE R15, `(.L_x_178) ;  /* 0x000000000f087348 */ /* 0x001fea0003c00000 */
[----:B------:R1:W2:Y:S02]  /*faa0*/  SHFL.IDX P6, R14, R13, R12, R11 ;  /* 0x0000000c0d0e7389 */ /* 0x0002a400000c000b */
[----:B012---:R-:W-:Y:S01]  /*fab0*/  ENDCOLLECTIVE ;  /* 0x000000000000791b */ /* 0x007fe20003800000 */
.L_x_178:
[----:B------:R-:W-:Y:S01]  /*fac0*/  MOV R5, R22 ;  /* 0x0000001600057202 */ /* 0x000fe20000000f00 */
[----:B------:R-:W-:Y:S01]  /*fad0*/  IMAD.MOV.U32 R13, RZ, RZ, R2 ;  /* 0x000000ffff0d7224 */ /* 0x000fe200078e0002 */
[----:B------:R-:W-:Y:S02]  /*fae0*/  MOV R12, 0x7 ;  /* 0x00000007000c7802 */ /* 0x000fe40000000f00 */
[----:B------:R-:W-:-:S07]  /*faf0*/  MOV R27, R14 ;  /* 0x0000000e001b7202 */ /* 0x000fce0000000f00 */
[----:B------:R-:W-:Y:S05]  /*fb00*/  WARPSYNC.COLLECTIVE R15, `(.L_x_179) ;  /* 0x000000000f087348 */ /* 0x000fea0003c00000 */
[----:B------:R0:W1:Y:S02]  /*fb10*/  SHFL.IDX P6, R14, R13, R12, R11 ;  /* 0x0000000c0d0e7389 */ /* 0x00006400000c000b */
[----:B01----:R-:W-:Y:S01]  /*fb20*/  ENDCOLLECTIVE ;  /* 0x000000000000791b */ /* 0x003fe20003800000 */
.L_x_179:
[----:B------:R-:W-:-:S04]  /*fb30*/  IMAD.MOV.U32 R4, RZ, RZ, R27 ;  /* 0x000000ffff047224 */ /* 0x000fc800078e001b */
[----:B------:R-:W-:-:S05]  /*fb40*/  IMAD.WIDE.U32 R4, R26, 0x2, R4 ;  /* 0x000000021a047825 */ /* 0x000fca00078e0004 */
[----:B------:R-:W-:Y:S01]  /*fb50*/  @!PT LDS RZ, [RZ] ;  /* 0x00000000fffff984 */ /* 0x000fe20000000800 */
[----:B------:R-:W-:Y:S01]  /*fb60*/  @!PT LDS RZ, [RZ] ;  /* 0x00000000fffff984 */ /* 0x000fe20000000800 */
[----:B------:R-:W-:Y:S01]  /*fb70*/  @!PT LDS RZ, [RZ] ;  /* 0x00000000fffff984 */ /* 0x000fe20000000800 */
[----:B------:R0:W-:Y:S01]  /*fb80*/  LDGSTS.E.BYPASS.LTC128B.128 [R3+0x3400], desc[UR38][R4.64], !P2 ;  /* 0x0340000004037fae */ /* 0x0001e2000d101d66 */
[----:B------:R-:W-:-:S03]  /*fb90*/  MOV R13, R16 ;  /* 0x00000010000d7202 */ /* 0x000fc60000000f00 */
[----:B------:R0:W-:Y:S01]  /*fba0*/  LDGSTS.E.BYPASS.LTC128B.128 [R3+0x7400], desc[UR38][R4.64+0x80], !P3 ;  /* 0x0740008004037fae */ /* 0x0001e2000d901d66 */
[----:B------:R-:W-:-:S07]  /*fbb0*/  IMAD.MOV.U32 R2, RZ, RZ, R14 ;  /* 0x000000ffff027224 */ /* 0x000fce00078e000e */
[----:B0-----:R-:W-:Y:S05]  /*fbc0*/  WARPSYNC.COLLECTIVE R15, `(.L_x_180) ;  /* 0x000000000f087348 */ /* 0x001fea0003c00000 */
[----:B------:R1:W2:Y:S02]  /*fbd0*/  SHFL.IDX P6, R14, R13, R12, R11 ;  /* 0x0000000c0d0e7389 */ /* 0x0002a400000c000b */
[----:B012---:R-:W-:Y:S01]  /*fbe0*/  ENDCOLLECTIVE ;  /* 0x000000000000791b */ /* 0x007fe20003800000 */
.L_x_180:
[----:B------:R-:W-:Y:S05]  /*fbf0*/  BRA `(.L_x_181) ;  /* 0xffffffc400307947 */ /* 0x000fea000383ffff */
.L_x_75:
[----:B0-----:R0:W1:Y:S02]  /*fc00*/  SYNCS.PHASECHK.TRANS64.TRYWAIT P0, [R7+URZ+0x28820], R10 ;  /* 0x0288200a070075a7 */ /* 0x001064000800017f */
[----:B-1----:R-:W-:Y:S05]  /*fc10*/  @!P0 NANOSLEEP.SYNCS 0x989680 ;  /* 0x009896800000895d */ /* 0x002fea0003900000 */
[----:B------:R-:W1:Y:S02]  /*fc20*/  @!P0 SYNCS.PHASECHK.TRANS64 P0, [R7+URZ+0x28820], R10 ;  /* 0x0288200a070085a7 */ /* 0x000e64000800007f */
[----:B-1----:R-:W-:Y:S05]  /*fc30*/  @!P0 BRA `(.L_x_75) ;  /* 0xfffffffc00f08947 */ /* 0x002fea000383ffff */
[----:B------:R-:W-:Y:S05]  /*fc40*/  BRA `(.L_x_182) ;  /* 0xffffffc400a47947 */ /* 0x000fea000383ffff */
.L_x_76:
[----:B------:R-:W-:Y:S01]  /*fc50*/  BSSY B0, `(.L_x_183) ;  /* 0x0000008000007945 */ /* 0x000fe20003800000 */
[----:B------:R-:W-:Y:S01]  /*fc60*/  MOV R13, R17 ;  /* 0x00000011000d7202 */ /* 0x000fe20000000f00 */
[----:B------:R-:W-:Y:S01]  /*fc70*/  IMAD.MOV.U32 R12, RZ, RZ, RZ ;  /* 0x000000ffff0c7224 */ /* 0x000fe200078e00ff */
[----:B------:R-:W-:Y:S01]  /*fc80*/  MOV R11, 0x1f ;  /* 0x0000001f000b7802 */ /* 0x000fe20000000f00 */
[----:B------:R-:W-:-:S07]  /*fc90*/  IMAD.MOV.U32 R15, RZ, RZ, -0x1 ;  /* 0xffffffffff0f7424 */ /* 0x000fce00078e00ff */
[----:B0----5:R-:W-:Y:S05]  /*fca0*/  WARPSYNC.COLLECTIVE R15, `(.L_x_184) ;  /* 0x000000000f087348 */ /* 0x021fea0003c00000 */
[----:B------:R1:W2:Y:S02]  /*fcb0*/  SHFL.IDX P6, R14, R13, R12, R11 ;  /* 0x0000000c0d0e7389 */ /* 0x0002a400000c000b */
[----:B012--5:R-:W-:Y:S01]  /*fcc0*/  ENDCOLLECTIVE ;  /* 0x000000000000791b */ /* 0x027fe20003800000 */
.L_x_184:
[----:B------:R-:W-:Y:S05]  /*fcd0*/  BSYNC B0 ;  /* 0x0000000000007941 */ /* 0x000fea0003800000 */
.L_x_183:
[----:B------:R-:W-:Y:S05]  /*fce0*/  BRA `(.L_x_185) ;  /* 0xffffffc400887947 */ /* 0x000fea000383ffff */
.L_x_77:
[----:B------:R-:W-:Y:S01]  /*fcf0*/  BSSY B0, `(.L_x_186) ;  /* 0x0000006000007945 */ /* 0x000fe20003800000 */
[----:B------:R-:W-:-:S07]  /*fd00*/  MOV R15, 0xffffffff ;  /* 0xffffffff000f7802 */ /* 0x000fce0000000f00 */
[----:B01---5:R-:W-:Y:S05]  /*fd10*/  WARPSYNC.COLLECTIVE R15, `(.L_x_187) ;  /* 0x000000000f0c7348 */ /* 0x023fea0003c00000 */
[----:B------:R-:W-:Y:S02]  /*fd20*/  ELECT P6, UR62, PT ;  /* 0x00000000003e782f */ /* 0x000fe400038c0000 */
[----:B------:R-:W-:Y:S01]  /*fd30*/  MOV R14, UR62 ;  /* 0x0000003e000e7c02 */ /* 0x000fe20008000f00 */
[----:B01---5:R-:W-:Y:S10]  /*fd40*/  ENDCOLLECTIVE ;  /* 0x000000000000791b */ /* 0x023ff40003800000 */
.L_x_187:
[----:B------:R-:W-:Y:S05]  /*fd50*/  BSYNC B0 ;  /* 0x0000000000007941 */ /* 0x000fea0003800000 */
.L_x_186:
[----:B------:R-:W-:Y:S05]  /*fd60*/  BRA `(.L_x_188) ;  /* 0xffffffc4007c7947 */ /* 0x000fea000383ffff */
.L_x_79:
[----:B--2---:R2:W3:Y:S02]  /*fd70*/  SYNCS.PHASECHK.TRANS64.TRYWAIT P1, [R5+URZ+0x28840], R2 ;  /* 0x02884002050075a7 */ /* 0x0044e4000802017f */
[----:B---3--:R-:W-:Y:S05]  /*fd80*/  @!P1 NANOSLEEP.SYNCS 0x989680 ;  /* 0x009896800000995d */ /* 0x008fea0003900000 */
[----:B------:R-:W3:Y:S02]  /*fd90*/  @!P1 SYNCS.PHASECHK.TRANS64 P1, [R5+URZ+0x28840], R2 ;  /* 0x02884002050095a7 */ /* 0x000ee4000802007f */
[----:B---3--:R-:W-:Y:S05]  /*fda0*/  @!P1 BRA `(.L_x_79) ;  /* 0xfffffffc00f09947 */ /* 0x008fea000383ffff */
[----:B------:R-:W-:Y:S05]  /*fdb0*/  BRA `(.L_x_189) ;  /* 0xffffffc4009c7947 */ /* 0x000fea000383ffff */
.L_x_81:
[----:B0-----:R0:W3:Y:S02]  /*fdc0*/  SYNCS.PHASECHK.TRANS64.TRYWAIT P1, [R7+URZ+0x28840], R0 ;  /* 0x02884000070075a7 */ /* 0x0010e4000802017f */
[----:B---3--:R-:W-:Y:S05]  /*fdd0*/  @!P1 NANOSLEEP.SYNCS 0x989680 ;  /* 0x009896800000995d */ /* 0x008fea0003900000 */
[----:B------:R-:W3:Y:S02]  /*fde0*/  @!P1 SYNCS.PHASECHK.TRANS64 P1, [R7+URZ+0x28840], R0 ;  /* 0x02884000070095a7 */ /* 0x000ee4000802007f */
[----:B---3--:R-:W-:Y:S05]  /*fdf0*/  @!P1 BRA `(.L_x_81) ;  /* 0xfffffffc00f09947 */ /* 0x008fea000383ffff */
[----:B------:R-:W-:Y:S05]  /*fe00*/  BRA `(.L_x_190) ;  /* 0xffffffc400a87947 */ /* 0x000fea000383ffff */
.L_x_83:
[----:B---3--:R3:W4:Y:S02]  /*fe10*/  SYNCS.PHASECHK.TRANS64.TRYWAIT P1, [R5+URZ+0x28860], R2 ;  /* 0x02886002050075a7 */ /* 0x008724000802017f */
[----:B----4-:R-:W-:Y:S05]  /*fe20*/  @!P1 NANOSLEEP.SYNCS 0x989680 ;  /* 0x009896800000995d */ /* 0x010fea0003900000 */
[----:B------:R-:W4:Y:S02]  /*fe30*/  @!P1 SYNCS.PHASECHK.TRANS64 P1, [R5+URZ+0x28860], R2 ;  /* 0x02886002050095a7 */ /* 0x000f24000802007f */
[----:B----4-:R-:W-:Y:S05]  /*fe40*/  @!P1 BRA `(.L_x_83) ;  /* 0xfffffffc00f09947 */ /* 0x010fea000383ffff */
[----:B------:R-:W-:Y:S05]  /*fe50*/  BRA `(.L_x_191) ;  /* 0xffffffc400a47947 */ /* 0x000fea000383ffff */
.L_x_192:
[----:B------:R-:W-:-:S00]  /*fe60*/  BRA `(.L_x_192) ;  /* 0xfffffffc00fc7947 */ /* 0x000fc0000383ffff */
[----:B------:R-:W-:-:S00]  /*fe70*/  NOP ;  /* 0x0000000000007918 */ /* 0x000fc00000000000 */
        /* <DEDUP_REMOVED lines=8> */
.L_x_3542:


//--------------------- .text._ZN7cutlass13device_kernelIN5flash11enable_sm90INS1_16FlashAttnFwdSm90INS1_25CollectiveMainloopFwdSm90ILi2EN4cute5tupleIJNS5_1CILi1EEES8_S8_EEENS6_IJNS7_ILi128EEESA_SA_EEELi128ENS_10bfloat16_tEfNS_4arch4Sm90ELb0ELb0ELb1ELb1ELb1ELb0ELb0ELb1ELb1ELb1ELb1ELb0EEENS1_21CollectiveEpilogueFwdISB_S9_SC_SE_Li256ELb1ELb1ELb1ELb0EEENS1_36VarlenDynamicPersistentTileSchedulerILi128ELi128ELi256ELi128ELb1ELb1ELb1ELb0ELb1ELb1EEEEEEEEEvNT_6ParamsE --------------------------
	.section	.text._ZN7cutlass13device_kernelIN5flash11enable_sm90INS1_16FlashAttnFwdSm90INS1_25CollectiveMainloopFwdSm90ILi2EN4cute5tupleIJNS5_1CILi1EEES8_S8_EEENS6_IJNS7_ILi128EEESA_SA_EEELi128ENS_10bfloat16_tEfNS_4arch4Sm90ELb0ELb0ELb1ELb1ELb1ELb0ELb0ELb1ELb1ELb1ELb1ELb0EEENS1_21CollectiveEpilogueFwdISB_S9_SC_SE_Li256ELb1ELb1ELb1ELb0EEENS1_36VarlenDynamicPersistentTileSchedulerILi128ELi128ELi256ELi128ELb1ELb1ELb1ELb0ELb1ELb1EEEEEEEEEvNT_6ParamsE,"ax",@progbits
	.align	128
.text._ZN7cutlass13device_kernelIN5flash11enable_sm90INS1_16FlashAttnFwdSm90INS1_25CollectiveMainloopFwdSm90ILi2EN4cute5tupleIJNS5_1CILi1EEES8_S8_EEENS6_IJNS7_ILi128EEESA_SA_EEELi128ENS_10bfloat16_tEfNS_4arch4Sm90ELb0ELb0ELb1ELb1ELb1ELb0ELb0ELb1ELb1ELb1ELb1ELb0EEENS1_21CollectiveEpilogueFwdISB_S9_SC_SE_Li256ELb1ELb1ELb1ELb0EEENS1_36VarlenDynamicPersistentTileSchedulerILi128ELi128ELi256ELi128ELb1ELb1ELb1ELb0ELb1ELb1EEEEEEEEEvNT_6ParamsE:
        .type           _ZN7cutlass13device_kernelIN5flash11enable_sm90INS1_16FlashAttnFwdSm90INS1_25CollectiveMainloopFwdSm90ILi2EN4cute5tupleIJNS5_1CILi1EEES8_S8_EEENS6_IJNS7_ILi128EEESA_SA_EEELi128ENS_10bfloat16_tEfNS_4arch4Sm90ELb0ELb0ELb1ELb1ELb1ELb0ELb0ELb1ELb1ELb1ELb1ELb0EEENS1_21CollectiveEpilogueFwdISB_S9_SC_SE_Li256ELb1ELb1ELb1ELb0EEENS1_36VarlenDynamicPersistentTileSchedulerILi128ELi128ELi256ELi128ELb1ELb1ELb1ELb0ELb1ELb1EEEEEEEEEvNT_6ParamsE,@function
        .size           _ZN7cutlass13device_kernelIN5flash11enable_sm90INS1_16FlashAttnFwdSm90INS1_25CollectiveMainloopFwdSm90ILi2EN4cute5tupleIJNS5_1CILi1EEES8_S8_EEENS6_IJNS7_ILi128EEESA_SA_EEELi128ENS_10bfloat16_tEfNS_4arch4Sm90ELb0ELb0ELb1ELb1ELb1ELb0ELb0ELb1ELb1ELb1ELb1ELb0EEENS1_21CollectiveEpilogueFwdISB_S9_SC_SE_Li256ELb1ELb1ELb1ELb0EEENS1_36VarlenDynamicPersistentTileSchedulerILi128ELi128ELi256ELi128ELb1ELb1ELb1ELb0ELb1ELb1EEEEEEEEEvNT_6ParamsE,(.L_x_3543 - _ZN7cutlass13device_kernelIN5flash11enable_sm90INS1_16FlashAttnFwdSm90INS1_25CollectiveMainloopFwdSm90ILi2EN4cute5tupleIJNS5_1CILi1EEES8_S8_EEENS6_IJNS7_ILi128EEESA_SA_EEELi128ENS_10bfloat16_tEfNS_4arch4Sm90ELb0ELb0ELb1ELb1ELb1ELb0ELb0ELb1ELb1ELb1ELb1ELb0EEENS1_21CollectiveEpilogueFwdISB_S9_SC_SE_Li256ELb1ELb1ELb1ELb0EEENS1_36VarlenDynamicPersistentTileSchedulerILi128ELi128ELi256ELi128ELb1ELb1ELb1ELb0ELb1ELb1EEEEEEEEEvNT_6ParamsE)
        .other          _ZN7cutlass13device_kernelIN5flash11enable_sm90INS1_16FlashAttnFwdSm90INS1_25CollectiveMainloopFwdSm90ILi2EN4cute5tupleIJNS5_1CILi1EEES8_S8_EEENS6_IJNS7_ILi128EEESA_SA_EEELi128ENS_10bfloat16_tEfNS_4arch4Sm90ELb0ELb0ELb1ELb1ELb1ELb0ELb0ELb1ELb1ELb1ELb1ELb0EEENS1_21CollectiveEpilogueFwdISB_S9_SC_SE_Li256ELb1ELb1ELb1ELb0EEENS1_36VarlenDynamicPersistentTileSchedulerILi128ELi128ELi256ELi128ELb1ELb1ELb1ELb0ELb1ELb1EEEEEEEEEvNT_6ParamsE,@"STO_CUDA_ENTRY STV_DEFAULT"
_ZN7cutlass13device_kernelIN5flash11enable_sm90INS1_16FlashAttnFwdSm90INS1_25CollectiveMainloopFwdSm90ILi2EN4cute5tupleIJNS5_1CILi1EEES8_S8_EEENS6_IJNS7_ILi128EEESA_SA_EEELi128ENS_10bfloat16_tEfNS_4arch4Sm90ELb0ELb0ELb1ELb1ELb1ELb0ELb0ELb1ELb1ELb1ELb1ELb0EEENS1_21CollectiveEpilogueFwdISB_S9_SC_SE_Li256ELb1ELb1ELb1ELb0EEENS1_36VarlenDynamicPersistentTileSchedulerILi128ELi128ELi256ELi128ELb1ELb1ELb1ELb0ELb1ELb1EEEEEEEEEvNT_6ParamsE:
[----:B------:R-:W0:Y:S02]  /*0000*/  LDC R1, c[0x0][0x28] ;  /* 0x00000a00ff017b82 */ /* 0x000e240000000800 */
[----:B0-----:R-:W-:Y:S01]  /*0010*/  VIADD R1, R1, 0xffffffd8 ;  /* 0xffffffd801017836 */ /* 0x001fe20000000000 */
[----:B------:R-:W0:Y:S01]  /*0020*/  S2R R3, SR_TID.X ;  /* 0x0000000000037919 */ /* 0x000e220000002100 */
[----:B------:R-:W-:Y:S01]  /*0030*/  ELECT P0, URZ, PT ;  /* 0x00000000003f782f */ /* 0x000fe20003800000 */
[----:B------:R-:W-:Y:S01]  /*0040*/  UMOV UR4, 0x80 ;  /* 0x0000008000047882 */ /* 0x000fe20000000000 */
[----:B------:R-:W-:Y:S01]  /*0050*/  UMOV UR7, 0x100 ;  /* 0x0000010000077882 */ /* 0x000fe20000000000 */
[--C-:B0-----:R-:W-:Y:S02]  /*0060*/  SHF.R.U32.HI R0, RZ, 0x5, R3.reuse ;  /* 0x00000005ff007819 */ /* 0x101fe40000011603 */
[----:B------:R-:W-:-:S03]  /*0070*/  SHF.R.U32.HI R3, RZ, 0x7, R3 ;  /* 0x00000007ff037819 */ /* 0x000fc60000011603 */
[----:B------:R-:W0:Y:S02]  /*0080*/  SHFL.IDX PT, R2, R0, RZ, 0x1f ;  /* 0x00001fff00027589 */ /* 0x000e2400000e0000 */
[C---:B0-----:R-:W-:Y:S02]  /*0090*/  ISETP.NE.OR P0, PT, R2.reuse, RZ, !P0 ;  /* 0x000000ff0200720c */ /* 0x041fe40004705670 */
[----:B------:R-:W-:Y:S02]  /*00a0*/  ISETP.NE.AND P1, PT, R2, RZ, PT ;  /* 0x000000ff0200720c */ /* 0x000fe40003f25270 */
[----:B------:R0:W1:Y:S09]  /*00b0*/  SHFL.IDX PT, R2, R3, RZ, 0x1f ;  /* 0x00001fff03027589 */ /* 0x00007200000e0000 */
[----:B------:R-:W-:Y:S01]  /*00c0*/  VOTEU.ALL UP0, P0 ;  /* 0x00000000003f7886 */ /* 0x000fe20000000000 */
[----:B------:R-:W-:-:S04]  /*00d0*/  VOTEU.ALL UP1, P0 ;  /* 0x00000000003f7886 */ /* 0x000fc80000020000 */
[----:B------:R-:W2:Y:S01]  /*00e0*/  @!UP0 S2UR UR8, SR_CgaCtaId ;  /* 0x00000000000889c3 */ /* 0x000ea20000008800 */
[----:B------:R-:W-:Y:S01]  /*00f0*/  @!UP0 UMOV UR6, 0x400 ;  /* 0x0000040000068882 */ /* 0x000fe20000000000 */
[----:B------:R-:W-:-:S04]  /*0100*/  @!UP0 UIADD3 UR4, -UR4, 0x100000, URZ ;  /* 0x0010000004048890 */ /* 0x000fc8000fffe13f */
[----:B------:R-:W-:Y:S02]  /*0110*/  @!UP0 USHF.L.U32 UR5, UR4, 0xb, URZ ;  /* 0x0000000b04058899 */ /* 0x000fe4000800063f */
[----:B------:R-:W-:Y:S02]  /*0120*/  @!UP0 USHF.L.U32 UR4, UR4, 0x1, URZ ;  /* 0x0000000104048899 */ /* 0x000fe4000800063f */
[----:B--2---:R-:W-:Y:S02]  /*0130*/  @!UP0 ULEA UR8, UR8, UR6, 0x18 ;  /* 0x0000000608088291 */ /* 0x004fe4000f8ec03f */
[----:B------:R-:W-:-:S04]  /*0140*/  @!UP0 UIADD3 UR6, -UR7, 0x100000, URZ ;  /* 0x0010000007068890 */ /* 0x000fc8000fffe13f */
[----:B------:R-:W-:Y:S02]  /*0150*/  @!UP0 USHF.L.U32 UR7, UR6, 0xb, URZ ;  /* 0x0000000b06078899 */ /* 0x000fe4000800063f */
[----:B------:R-:W-:Y:S01]  /*0160*/  @!UP0 USHF.L.U32 UR6, UR6, 0x1, URZ ;  /* 0x0000000106068899 */ /* 0x000fe2000800063f */
[----:B------:R-:W-:-:S05]  /*0170*/  VOTEU.ALL UP0, P0 ;  /* 0x00000000003f7886 */ /* 0x000fca0000000000 */
[----:B------:R0:W2:Y:S06]  /*0180*/  @!UP0 SYNCS.EXCH.64 URZ, [UR8+0x28800], UR4 ;  /* 0x02880004083f85b2 */ /* 0x0000ac0008000100 */
[----:B------:R0:W3:Y:S02]  /*0190*/  @!UP1 SYNCS.EXCH.64 URZ, [UR8+0x28820], UR6 ;  /* 0x02882006083f95b2 */ /* 0x0000e40008000100 */
[----:B01----:R-:W-:Y:S05]  /*01a0*/  @P1 BRA `(.L_x_193) ;  /* 0x0000000000481947 */ /* 0x003fea0003800000 */
        /* <DEDUP_REMOVED lines=13> */
[----:B0-----:R0:W1:Y:S08]  /*0280*/  SYNCS.EXCH.64 URZ, [UR8+0x28830], UR4 ;  /* 0x02883004083f75b2 */ /* 0x0010700008000100 */
[----:B------:R0:W4:Y:S01]  /*0290*/  SYNCS.EXCH.64 URZ, [UR8+0x28840], UR6 ;  /* 0x02884006083f75b2 */ /* 0x0001220008000100 */
[----:B------:R0:W0:Y:S01]  /*02a0*/  SYNCS.EXCH.64 URZ, [UR8+0x28838], UR4 ;  /* 0x02883804083f75b2 */ /* 0x0000220008000100 */
[----:B------:R0:W0:Y:S01]  /*02b0*/  SYNCS.EXCH.64 URZ, [UR8+0x28848], UR6 ;  /* 0x02884806083f75b2 */ /* 0x0000220008000100 */
[----:B------:R-:W-:Y:S01]  /*02c0*/  NOP ;  /* 0x0000000000007918 */ /* 0x000fe20000000000 */
.L_x_193:
        /* <DEDUP_REMOVED lines=22> */
.L_x_194:
        /* <DEDUP_REMOVED lines=18> */
.L_x_195:
        /* <DEDUP_REMOVED lines=22> */
.L_x_196:
        /* <DEDUP_REMOVED lines=22> */
.L_x_197:
[----:B------:R-:W-:Y:S01]  /*0810*/  ISETP.NE.AND P0, PT, R2, RZ, PT ;  /* 0x000000ff0200720c */ /* 0x000fe20003f05270 */
[----:B------:R-:W-:Y:S01]  /*0820*/  IMAD.MOV.U32 R2, RZ, RZ, 0x1 ;  /* 0x00000001ff027424 */ /* 0x000fe200078e00ff */
[----:B------:R-:W-:Y:S01]  /*0830*/  NOP ;  /* 0x0000000000007918 */ /* 0x000fe20000000000 */
[----:B------:R-:W-:-:S03]  /*0840*/  ULDC.64 UR36, c[0x0][0x208] ;  /* 0x0000820000247ab9 */ /* 0x000fc60000000a00 */
[----:B------:R-:W-:-:S05]  /*0850*/  SEL R2, R2, 0x2, !P0 ;  /* 0x0000000202027807 */ /* 0x000fca0004000000 */
[----:B------:R0:W-:Y:S02]  /*0860*/  STL [R1+0x4], R2 ;  /* 0x0000040201007387 */ /* 0x0001e40000100800 */
[----:B01234-:R-:W-:Y:S06]  /*0870*/  BAR.SYNC.DEFER_BLOCKING 0x0 ;  /* 0x0000000000007b1d */ /* 0x01ffec0000010000 */
[----:B------:R-:W-:Y:S05]  /*0880*/  @!P0 BRA `(.L_x_198) ;  /* 0x0000009c00388947 */ /* 0x000fea0003800000 */
.L_x_199:
[----:B------:R-:W-:-:S08]  /*0890*/  NOP ;  /* 0x0000000000007918 */ /* 0x000fd00000000000 */
[----:B------:R-:W0:Y:S02]  /*08a0*/  USETMAXREG.TRY_ALLOC.CTAPOOL UP0, 0xe8 ;  /* 0x000000e8000079c8 */ /* 0x000e240008000600 */
[----:B0-----:R-:W-:-:S13]  /*08b0*/  PLOP3.LUT P0, PT, PT, PT, UP0, 0x80, 0x0 ;  /* 0x000000000000781c */ /* 0x001fda0003f0f008 */
[----:B------:R-:W-:Y:S05]  /*08c0*/  @!P0 BRA `(.L_x_199) ;  /* 0xfffffffc00f08947 */ /* 0x000fea000383ffff */
[----:B------:R-:W0:Y:S01]  /*08d0*/  S2R R2, SR_TID.X ;  /* 0x0000000000027919 */ /* 0x000e220000002100 */
[----:B------:R-:W1:Y:S01]  /*08e0*/  S2UR UR5, SR_CgaCtaId ;  /* 0x00000000000579c3 */ /* 0x000e620000008800 */
[----:B------:R-:W-:-:S07]  /*08f0*/  UMOV UR4, 0x400 ;  /* 0x0000040000047882 */ /* 0x000fce0000000000 */
[----:B------:R-:W-:Y:S06]  /*0900*/  BAR.ARV 0x8, 0x180 ;  /* 0x0206000000007b1d */ /* 0x000fec0000002000 */
[----:B-1----:R-:W-:Y:S01]  /*0910*/  ULEA UR4, UR5, UR4, 0x18 ;  /* 0x0000000405047291 */ /* 0x002fe2000f8ec03f */
[----:B0-----:R-:W-:-:S04]  /*0920*/  LOP3.LUT R0, R2, 0xffffff80, RZ, 0xc0, !PT ;  /* 0xffffff8002007812 */ /* 0x001fc800078ec0ff */
[----:B------:R-:W-:-:S13]  /*0930*/  ISETP.NE.AND P0, PT, R0, 0x80, PT ;  /* 0x000000800000780c */ /* 0x000fda0003f05270 */
[----:B------:R-:W-:Y:S08]  /*0940*/  @!P0 BAR.ARV 0x9, 0x100 ;  /* 0x0244000000008b1d */ /* 0x000ff00000002000 */
[----:B------:R-:W-:Y:S06]  /*0950*/  BAR.SYNC.DEFER_BLOCKING 0x5, 0x180 ;  /* 0x0146000000007b1d */ /* 0x000fec0000010000 */
[----:B------:R-:W0:Y:S01]  /*0960*/  LDS.128 R16, [UR4+0x288d0] ;  /* 0x0288d004ff107984 */ /* 0x000e220008000c00 */
[----:B------:R-:W-:Y:S01]  /*0970*/  ULDC UR4, c[0x0][0xc3c] ;  /* 0x00030f0000047ab9 */ /* 0x000fe20000000800 */
[----:B------:R-:W-:Y:S06]  /*0980*/  BAR.ARV 0x4, 0x180 ;  /* 0x0106000000007b1d */ /* 0x000fec0000002000 */
[----:B0-----:R-:W-:-:S13]  /*0990*/  ISETP.GE.AND P0, PT, R19, UR4, PT ;  /* 0x0000000413007c0c */ /* 0x001fda000bf06270 */
[----:B------:R-:W-:Y:S05]  /*09a0*/  @P0 EXIT ;  /* 0x000000000000094d */ /* 0x000fea0003800000 */
[----:B------:R-:W2:Y:S01]  /*09b0*/  LDL.LU R10, [R1+0x4] ;  /* 0x00000400010a7983 */ /* 0x000ea20000300800 */
[----:B------:R-:W-:-:S05]  /*09c0*/  VIADD R228, R2, 0xffffff80 ;  /* 0xffffff8002e47836 */ /* 0x000fca0000000000 */
[----:B------:R-:W-:-:S04]  /*09d0*/  SHF.R.S32.HI R3, RZ, 0x1f, R228 ;  /* 0x0000001fff037819 */ /* 0x000fc800000114e4 */
[----:B------:R-:W-:-:S04]  /*09e0*/  LEA.HI R5, R3, R228, RZ, 0x7 ;  /* 0x000000e403057211 */ /* 0x000fc800078f38ff */
[----:B------:R-:W-:-:S05]  /*09f0*/  LOP3.LUT R7, R5, 0xffffff80, RZ, 0xc0, !PT ;  /* 0xffffff8005077812 */ /* 0x000fca00078ec0ff */
[----:B------:R-:W-:-:S05]  /*0a00*/  IMAD.IADD R206, R228, 0x1, -R7 ;  /* 0x00000001e4ce7824 */ /* 0x000fca00078e0a07 */
[----:B------:R-:W-:-:S04]  /*0a10*/  SHF.R.S32.HI R11, RZ, 0x1f, R206 ;  /* 0x0000001fff0b7819 */ /* 0x000fc800000114ce */
[----:B------:R-:W-:-:S04]  /*0a20*/  LEA.HI R4, R11, R206, RZ, 0x2 ;  /* 0x000000ce0b047211 */ /* 0x000fc800078f10ff */
[--C-:B------:R-:W-:Y:S02]  /*0a30*/  SHF.R.S32.HI R6, RZ, 0x2, R4.reuse ;  /* 0x00000002ff067819 */ /* 0x100fe40000011404 */
[----:B------:R-:W-:Y:S02]  /*0a40*/  SHF.R.S32.HI R9, RZ, 0x1f, R4 ;  /* 0x0000001fff097819 */ /* 0x000fe40000011404 */
[----:B------:R-:W-:Y:S02]  /*0a50*/  LEA.HI R0, R3, R228, RZ, 0x4 ;  /* 0x000000e403007211 */ /* 0x000fe400078f20ff */
[----:B------:R-:W-:Y:S02]  /*0a60*/  LEA.HI R9, R9, R6, RZ, 0x3 ;  /* 0x0000000609097211 */ /* 0x000fe400078f18ff */
[----:B------:R-:W-:Y:S02]  /*0a70*/  LEA.HI R2, R3, R228, RZ, 0x5 ;  /* 0x000000e403027211 */ /* 0x000fe400078f28ff */
[----:B------:R-:W-:-:S02]  /*0a80*/  LOP3.LUT R13, R9, 0xfffffff8, RZ, 0xc0, !PT ;  /* 0xfffffff8090d7812 */ /* 0x000fc400078ec0ff */
[----:B------:R-:W-:Y:S01]  /*0a90*/  SHF.R.S32.HI R9, RZ, 0x4, R0 ;  /* 0x00000004ff097819 */ /* 0x000fe20000011400 */
[----:B------:R-:W-:Y:S01]  /*0aa0*/  IMAD.SHL.U32 R2, R2, 0x20, RZ ;  /* 0x0000002002027824 */ /* 0x000fe200078e00ff */
[C---:B------:R-:W-:Y:S02]  /*0ab0*/  LOP3.LUT R7, R0.reuse, 0x3fffff0, RZ, 0xc0, !PT ;  /* 0x03fffff000077812 */ /* 0x040fe400078ec0ff */
[----:B------:R-:W-:Y:S02]  /*0ac0*/  LEA.HI R0, R0, R9, RZ, 0x1 ;  /* 0x0000000900007211 */ /* 0x000fe400078f08ff */
[----:B------:R-:W-:Y:S01]  /*0ad0*/  LOP3.LUT R2, R2, 0xfffffc00, RZ, 0xc0, !PT ;  /* 0xfffffc0002027812 */ /* 0x000fe200078ec0ff */
[----:B------:R-:W-:Y:S01]  /*0ae0*/  IMAD.IADD R7, R228, 0x1, -R7 ;  /* 0x00000001e4077824 */ /* 0x000fe200078e0a07 */
[----:B------:R-:W-:Y:S02]  /*0af0*/  LOP3.LUT R0, R0, 0x1ffffffe, RZ, 0xc0, !PT ;  /* 0x1ffffffe00007812 */ /* 0x000fe400078ec0ff */
[----:B------:R-:W-:Y:S01]  /*0b00*/  LEA.HI R8, R3, R228, RZ, 0x2 ;  /* 0x000000e403087211 */ /* 0x000fe200078f10ff */
[----:B------:R-:W-:Y:S01]  /*0b10*/  IMAD.IADD R6, R6, 0x1, -R13 ;  /* 0x0000000106067824 */ /* 0x000fe200078e0a0d */
[----:B------:R-:W-:Y:S01]  /*0b20*/  LEA R7, R7, R2, 0x6 ;  /* 0x0000000207077211 */ /* 0x000fe200078e30ff */
[----:B------:R-:W-:Y:S01]  /*0b30*/  IMAD.IADD R0, R9, 0x1, -R0 ;  /* 0x0000000109007824 */ /* 0x000fe200078e0a00 */
[----:B------:R-:W-:-:S02]  /*0b40*/  LOP3.LUT R13, R8, 0xfffffffc, RZ, 0xc0, !PT ;  /* 0xfffffffc080d7812 */ /* 0x000fc400078ec0ff */
[----:B------:R-:W-:Y:S02]  /*0b50*/  LEA.HI R3, R3, R228, RZ, 0x3 ;  /* 0x000000e403037211 */ /* 0x000fe400078f18ff */
[----:B------:R-:W-:Y:S01]  /*0b60*/  SHF.R.S32.HI R222, RZ, 0x7, R5 ;  /* 0x00000007ffde7819 */ /* 0x000fe20000011405 */
[----:B------:R-:W-:Y:S01]  /*0b70*/  IMAD R225, R0, 0x8, R7 ;  /* 0x0000000800e17824 */ /* 0x000fe200078e0207 */
[----:B------:R-:W-:Y:S01]  /*0b80*/  LOP3.LUT R7, R3, 0xfffffff8, RZ, 0xc0, !PT ;  /* 0xfffffff803077812 */ /* 0x000fe200078ec0ff */
[----:B------:R-:W-:Y:S01]  /*0b90*/  IMAD.IADD R13, R228, 0x1, -R13 ;  /* 0x00000001e40d7824 */ /* 0x000fe200078e0a0d */
[----:B------:R-:W-:Y:S02]  /*0ba0*/  LOP3.LUT R9, R4, 0x7ffffffc, RZ, 0xc0, !PT ;  /* 0x7ffffffc04097812 */ /* 0x000fe400078ec0ff */
[----:B------:R-:W-:Y:S02]  /*0bb0*/  LEA.HI R11, R11, R206, RZ, 0x5 ;  /* 0x000000ce0b0b7211 */ /* 0x000fe400078f28ff */
[----:B------:R-:W-:Y:S01]  /*0bc0*/  LEA.HI R5, R5, R222, RZ, 0x1 ;  /* 0x000000de05057211 */ /* 0x000fe200078f08ff */
[----:B------:R-:W-:Y:S01]  /*0bd0*/  IMAD.IADD R154, R228, 0x1, -R7 ;  /* 0x00000001e49a7824 */ /* 0x000fe200078e0a07 */
[----:B------:R-:W-:-:S02]  /*0be0*/  IADD3 R9, R206, -R9, RZ ;  /* 0x80000009ce097210 */ /* 0x000fc40007ffe0ff */
[----:B------:R-:W-:Y:S02]  /*0bf0*/  SHF.R.S32.HI R11, RZ, 0x5, R11 ;  /* 0x00000005ff0b7819 */ /* 0x000fe4000001140b */
[----:B------:R-:W-:Y:S02]  /*0c00*/  LEA.HI R2, R13, R13, RZ, 0x1 ;  /* 0x0000000d0d027211 */ /* 0x000fe400078f08ff */
[----:B------:R-:W-:Y:S01]  /*0c10*/  LOP3.LUT R5, R5, 0x3fffffe, RZ, 0xc0, !PT ;  /* 0x03fffffe05057812 */ /* 0x000fe200078ec0ff */
[----:B------:R-:W-:Y:S01]  /*0c20*/  IMAD.SHL.U32 R153, R154, 0x8, RZ ;  /* 0x000000089a997824 */ /* 0x000fe200078e00ff */
[----:B------:R-:W-:Y:S01]  /*0c30*/  LOP3.LUT R2, R2, 0x1ffffffe, RZ, 0xc0, !PT ;  /* 0x1ffffffe02027812 */ /* 0x000fe200078ec0ff */
[----:B------:R-:W-:Y:S02]  /*0c40*/  IMAD.SHL.U32 R203, R9, 0x2, RZ ;  /* 0x0000000209cb7824 */ /* 0x000fe400078e00ff */
[----:B------:R-:W-:Y:S02]  /*0c50*/  IMAD R6, R11, 0x10, R6 ;  /* 0x000000100b067824 */ /* 0x000fe400078e0206 */
[----:B------:R-:W-:Y:S01]  /*0c60*/  IMAD.IADD R5, R222, 0x1, -R5 ;  /* 0x00000001de057824 */ /* 0x000fe200078e0a05 */
[----:B------:R-:W-:Y:S01]  /*0c70*/  IADD3 R2, R13, -R2, RZ ;  /* 0x800000020d027210 */ /* 0x000fe20007ffe0ff */
[----:B------:R-:W-:Y:S01]  /*0c80*/  VIADD R23, R153, 0x40 ;  /* 0x0000004099177836 */ /* 0x000fe20000000000 */
[C---:B------:R-:W-:Y:S01]  /*0c90*/  IADD3 R197, R203.reuse, 0x20, RZ ;  /* 0x00000020cbc57810 */ /* 0x040fe20007ffe0ff */
[C---:B------:R-:W-:Y:S01]  /*0ca0*/  VIADD R200, R203.reuse, 0x8 ;  /* 0x00000008cbc87836 */ /* 0x040fe20000000000 */
[C---:B------:R-:W-:Y:S01]  /*0cb0*/  IADD3 R190, R203.reuse, 0x58, RZ ;  /* 0x00000058cbbe7810 */ /* 0x040fe20007ffe0ff */
[----:B------:R-:W-:-:S02]  /*0cc0*/  VIADD R199, R203, 0x10 ;  /* 0x00000010cbc77836 */ /* 0x000fc40000000000 */
[C---:B------:R-:W-:Y:S02]  /*0cd0*/  VIADD R198, R203.reuse, 0x18 ;  /* 0x00000018cbc67836 */ /* 0x040fe40000000000 */
[C---:B------:R-:W-:Y:S02]  /*0ce0*/  VIADD R196, R203.reuse, 0x28 ;  /* 0x00000028cbc47836 */ /* 0x040fe40000000000 */
[C---:B------:R-:W-:Y:S02]  /*0cf0*/  VIADD R195, R203.reuse, 0x30 ;  /* 0x00000030cbc37836 */ /* 0x040fe40000000000 */
[C---:B------:R-:W-:Y:S02]  /*0d00*/  VIADD R194, R203.reuse, 0x38 ;  /* 0x00000038cbc27836 */ /* 0x040fe40000000000 */
[C---:B------:R-:W-:Y:S02]  /*0d10*/  VIADD R193, R203.reuse, 0x40 ;  /* 0x00000040cbc17836 */ /* 0x040fe40000000000 */
[----:B------:R-:W-:-:S02]  /*0d20*/  VIADD R192, R203, 0x48 ;  /* 0x00000048cbc07836 */ /* 0x000fc40000000000 */
[C---:B------:R-:W-:Y:S02]  /*0d30*/  VIADD R191, R203.reuse, 0x50 ;  /* 0x00000050cbbf7836 */ /* 0x040fe40000000000 */
[C---:B------:R-:W-:Y:S02]  /*0d40*/  VIADD R189, R203.reuse, 0x60 ;  /* 0x00000060cbbd7836 */ /* 0x040fe40000000000 */
[C---:B------:R-:W-:Y:S02]  /*0d50*/  VIADD R188, R203.reuse, 0x68 ;  /* 0x00000068cbbc7836 */ /* 0x040fe40000000000 */
[C---:B------:R-:W-:Y:S02]  /*0d60*/  VIADD R155, R203.reuse, 0x70 ;  /* 0x00000070cb9b7836 */ /* 0x040fe40000000000 */
[----:B------:R-:W-:Y:S02]  /*0d70*/  VIADD R22, R203, 0x78 ;  /* 0x00000078cb167836 */ /* 0x000fe40000000000 */
[----:B------:R-:W-:Y:S01]  /*0d80*/  IMAD R223, R5, 0x40, R6 ;  /* 0x0000004005df7824 */ /* 0x000fe200078e0206 */
[----:B------:R-:W-:Y:S01]  /*0d90*/  SHF.R.S32.HI R204, RZ, 0x3, R3 ;  /* 0x00000003ffcc7819 */ /* 0x000fe20000011403 */
[----:B------:R-:W-:Y:S01]  /*0da0*/  IMAD.MOV.U32 R5, RZ, RZ, R17 ;  /* 0x000000ffff057224 */ /* 0x000fe200078e0011 */
[----:B------:R-:W-:Y:S01]  /*0db0*/  SHF.R.S32.HI R227, RZ, 0x1f, R153 ;  /* 0x0000001fffe37819 */ /* 0x000fe20000011499 */
[----:B------:R-:W-:Y:S01]  /*0dc0*/  IMAD.MOV.U32 R6, RZ, RZ, R18 ;  /* 0x000000ffff067224 */ /* 0x000fe200078e0012 */
[----:B------:R-:W-:Y:S01]  /*0dd0*/  SHF.R.S32.HI R226, RZ, 0x1f, R23 ;  /* 0x0000001fffe27819 */ /* 0x000fe20000011417 */
[----:B------:R-:W-:Y:S01]  /*0de0*/  IMAD.MOV.U32 R7, RZ, RZ, R19 ;  /* 0x000000ffff077224 */ /* 0x000fe200078e0013 */
[----:B------:R-:W-:Y:S01]  /*0df0*/  SHF.R.S32.HI R221, RZ, 0x1f, R200 ;  /* 0x0000001fffdd7819 */ /* 0x000fe200000114c8 */
[----:B------:R-:W-:Y:S01]  /*0e00*/  IMAD.MOV.U32 R205, RZ, RZ, RZ ;  /* 0x000000ffffcd7224 */ /* 0x000fe200078e00ff */
[----:B------:R-:W-:Y:S01]  /*0e10*/  SHF.R.S32.HI R220, RZ, 0x1f, R199 ;  /* 0x0000001fffdc7819 */ /* 0x000fe200000114c7 */
[----:B------:R-:W-:Y:S01]  /*0e20*/  IMAD R224, R2, 0x8, R223 ;  /* 0x0000000802e07824 */ /* 0x000fe200078e02df */
[----:B------:R-:W-:-:S02]  /*0e30*/  SHF.R.S32.HI R219, RZ, 0x1f, R198 ;  /* 0x0000001fffdb7819 */ /* 0x000fc400000114c6 */
[----:B------:R-:W-:Y:S02]  /*0e40*/  SHF.R.S32.HI R218, RZ, 0x1f, R197 ;  /* 0x0000001fffda7819 */ /* 0x000fe400000114c5 */
[----:B------:R-:W-:Y:S02]  /*0e50*/  SHF.R.S32.HI R217, RZ, 0x1f, R196 ;  /* 0x0000001fffd97819 */ /* 0x000fe400000114c4 */
[----:B------:R-:W-:Y:S02]  /*0e60*/  SHF.R.S32.HI R216, RZ, 0x1f, R195 ;  /* 0x0000001fffd87819 */ /* 0x000fe400000114c3 */
[----:B------:R-:W-:Y:S02]  /*0e70*/  SHF.R.S32.HI R215, RZ, 0x1f, R194 ;  /* 0x0000001fffd77819 */ /* 0x000fe400000114c2 */
[----:B------:R-:W-:Y:S02]  /*0e80*/  SHF.R.S32.HI R214, RZ, 0x1f, R193 ;  /* 0x0000001fffd67819 */ /* 0x000fe400000114c1 */
[----:B------:R-:W-:-:S02]  /*0e90*/  SHF.R.S32.HI R213, RZ, 0x1f, R192 ;  /* 0x0000001fffd57819 */ /* 0x000fc400000114c0 */
[----:B------:R-:W-:Y:S02]  /*0ea0*/  SHF.R.S32.HI R212, RZ, 0x1f, R191 ;  /* 0x0000001fffd47819 */ /* 0x000fe400000114bf */
[----:B------:R-:W-:Y:S02]  /*0eb0*/  SHF.R.S32.HI R211, RZ, 0x1f, R190 ;  /* 0x0000001fffd37819 */ /* 0x000fe400000114be */
[----:B------:R-:W-:Y:S02]  /*0ec0*/  SHF.R.S32.HI R210, RZ, 0x1f, R189 ;  /* 0x0000001fffd27819 */ /* 0x000fe400000114bd */
[----:B------:R-:W-:Y:S02]  /*0ed0*/  SHF.R.S32.HI R209, RZ, 0x1f, R188 ;  /* 0x0000001fffd17819 */ /* 0x000fe400000114bc */
[----:B------:R-:W-:Y:S02]  /*0ee0*/  SHF.R.S32.HI R208, RZ, 0x1f, R155 ;  /* 0x0000001fffd07819 */ /* 0x000fe4000001149b */
[----:B------:R-:W-:Y:S01]  /*0ef0*/  SHF.R.S32.HI R207, RZ, 0x1f, R22 ;  /* 0x0000001fffcf7819 */ /* 0x000fe20000011416 */
[----:B------:R-:W-:Y:S01]  /*0f00*/  UMOV UR38, URZ ;  /* 0x0000003f00267c82 */ /* 0x000fe20008000000 */
[----:B------:R-:W-:Y:S01]  /*0f10*/  UMOV UR39, URZ ;  /* 0x0000003f00277c82 */ /* 0x000fe20008000000 */
[----:B--2---:R-:W-:-:S07]  /*0f20*/  LOP3.LUT R152, R10, 0x1, RZ, 0xfc, !PT ;  /* 0x000000010a987812 */ /* 0x004fce00078efcff */
.L_x_249:
[----:B0--34-:R-:W0:Y:S01]  /*0f30*/  LDC.64 R2, c[0x0][0xc88] ;  /* 0x00032200ff027b82 */ /* 0x019e220000000a00 */
[----:B------:R-:W-:-:S07]  /*0f40*/  ULDC.64 UR4, c[0x0][0xa28] ;  /* 0x00028a0000047ab9 */ /* 0x000fce0000000a00 */
[----:B--2---:R-:W1:Y:S08]  /*0f50*/  LDC.64 R10, c[0x0][0x418] ;  /* 0x00010600ff0a7b82 */ /* 0x004e700000000a00 */
[----:B------:R-:W2:Y:S01]  /*0f60*/  LDC R0, c[0x0][0x424] ;  /* 0x00010900ff007b82 */ /* 0x000ea20000000800 */
[----:B0-----:R-:W-:-:S07]  /*0f70*/  IMAD.WIDE R2, R7, 0x4, R2 ;  /* 0x0000000407027825 */ /* 0x001fce00078e0202 */
[----:B------:R-:W0:Y:S01]  /*0f80*/  LDC R13, c[0x0][0x2f0] ;  /* 0x0000bc00ff0d7b82 */ /* 0x000e220000000800 */
[----:B------:R-:W3:Y:S01]  /*0f90*/  LDG.E R19, desc[UR36][R2.64] ;  /* 0x0000002402137981 */ /* 0x000ee2000c1e1900 */
[----:B------:R-:W-:Y:S01]  /*0fa0*/  ISETP.NE.U32.AND P0, PT, RZ, UR4, PT ;  /* 0x00000004ff007c0c */ /* 0x000fe2000bf05070 */
[----:B------:R-:W-:-:S03]  /*0fb0*/  IMAD.MOV.U32 R7, RZ, RZ, RZ ;  /* 0x000000ffff077224 */ /* 0x000fc600078e00ff */
[----:B------:R-:W-:Y:S02]  /*0fc0*/  ISETP.NE.AND.EX P0, PT, RZ, UR5, PT, P0 ;  /* 0x00000005ff007c0c */ /* 0x000fe4000bf05300 */
[----:B---3--:R-:W-:-:S11]  /*0fd0*/  SHF.R.S32.HI R202, RZ, 0x1f, R19 ;  /* 0x0000001fffca7819 */ /* 0x008fd60000011413 */
[----:B------:R-:W-:-:S04]  /*0fe0*/  @P0 LEA R8, P1, R19, UR4, 0x2 ;  /* 0x0000000413080c11 */ /* 0x000fc8000f8210ff */
[----:B------:R-:W-:Y:S01]  /*0ff0*/  @P0 LEA.HI.X R9, R19, UR5, R202, 0x2, P1 ;  /* 0x0000000513090c11 */ /* 0x000fe200088f14ca */
[----:B------:R-:W-:Y:S02]  /*1000*/  ULDC.64 UR4, c[0x0][0xa20] ;  /* 0x0002880000047ab9 */ /* 0x000fe40000000a00 */
[----:B------:R-:W-:Y:S02]  /*1010*/  ISETP.NE.U32.AND P1, PT, RZ, UR4, PT ;  /* 0x00000004ff007c0c */ /* 0x000fe4000bf25070 */
[----:B------:R3:W5:Y:S01]  /*1020*/  @P0 LDG.E R7, desc[UR36][R8.64] ;  /* 0x0000002408070981 */ /* 0x000762000c1e1900 */
[----:B-1----:R-:W-:Y:S02]  /*1030*/  ISETP.NE.U32.AND P0, PT, R10, RZ, PT ;  /* 0x000000ff0a00720c */ /* 0x002fe40003f05070 */
[----:B------:R-:W-:Y:S02]  /*1040*/  ISETP.NE.AND.EX P1, PT, RZ, UR5, PT, P1 ;  /* 0x00000005ff007c0c */ /* 0x000fe4000bf25310 */
[----:B------:R-:W-:-:S04]  /*1050*/  ISETP.NE.AND.EX P0, PT, R11, RZ, PT, P0 ;  /* 0x000000ff0b00720c */ /* 0x000fc80003f05300 */
[----:B--2---:R-:W-:-:S05]  /*1060*/  SEL R0, R0, 0x1, P0 ;  /* 0x0000000100007807 */ /* 0x004fca0000000000 */
[----:B0-----:R-:W-:Y:S02]  /*1070*/  IMAD R92, R0, R13, RZ ;  /* 0x0000000d005c7224 */ /* 0x001fe400078e02ff */
[----:B------:R-:W-:-:S04]  /*1080*/  @P1 LEA R2, P2, R19, UR4, 0x2 ;  /* 0x0000000413021c11 */ /* 0x000fc8000f8410ff */
[----:B------:R-:W-:-:S05]  /*1090*/  @P1 LEA.HI.X R3, R19, UR5, R202, 0x2, P2 ;  /* 0x0000000513031c11 */ /* 0x000fca00090f14ca */
[----:B------:R3:W5:Y:S01]  /*10a0*/  @P1 LDG.E R92, desc[UR36][R2.64] ;  /* 0x00000024025c1981 */ /* 0x000762000c1e1900 */
[----:B------:R-:W-:Y:S05]  /*10b0*/  @P1 BRA `(.L_x_200) ;  /* 0x0000000000241947 */ /* 0x000fea0003800000 */
[----:B------:R-:W-:Y:S02]  /*10c0*/  ULDC.64 UR4, c[0x0][0xa08] ;  /* 0x0002820000047ab9 */ /* 0x000fe40000000a00 */
[----:B------:R-:W-:-:S04]  /*10d0*/  ISETP.NE.U32.AND P0, PT, RZ, UR4, PT ;  /* 0x00000004ff007c0c */ /* 0x000fc8000bf05070 */
[----:B------:R-:W-:-:S13]  /*10e0*/  ISETP.NE.AND.EX P0, PT, RZ, UR5, PT, P0 ;  /* 0x00000005ff007c0c */ /* 0x000fda000bf05300 */
[----:B------:R-:W-:Y:S05]  /*10f0*/  @!P0 BRA `(.L_x_200) ;  /* 0x0000000000148947 */ /* 0x000fea0003800000 */
[----:B---3--:R-:W0:Y:S02]  /*1100*/  LDC.64 R2, c[0x0][0xa08] ;  /* 0x00028200ff027b82 */ /* 0x008e240000000a00 */
[----:B0-----:R-:W-:-:S05]  /*1110*/  IMAD.WIDE R2, R19, 0x4, R2 ;  /* 0x0000000413027825 */ /* 0x001fca00078e0202 */
[----:B-----5:R-:W2:Y:S04]  /*1120*/  LDG.E R92, desc[UR36][R2.64] ;  /* 0x00000024025c7981 */ /* 0x020ea8000c1e1900 */
[----:B------:R-:W2:Y:S02]  /*1130*/  LDG.E R9, desc[UR36][R2.64+0x4] ;  /* 0x0000042402097981 */ /* 0x000ea4000c1e1900 */
[----:B--2---:R-:W-:-:S07]  /*1140*/  IADD3 R92, -R92, R9, RZ ;  /* 0x000000095c5c7210 */ /* 0x004fce0007ffe1ff */
.L_x_200:
[----:B-----5:R-:W-:Y:S01]  /*1150*/  IMAD.IADD R92, R92, 0x1, -R7 ;  /* 0x000000015c5c7824 */ /* 0x020fe200078e0a07 */
[C---:B---3--:R-:W-:Y:S01]  /*1160*/  LOP3.LUT R2, R6.reuse, 0xff000000, RZ, 0xc0, !PT ;  /* 0xff00000006027812 */ /* 0x048fe200078ec0ff */
[----:B------:R-:W-:Y:S01]  /*1170*/  IMAD.MOV.U32 R88, RZ, RZ, RZ ;  /* 0x000000ffff587224 */ /* 0x000fe200078e00ff */
[----:B------:R-:W-:Y:S01]  /*1180*/  LOP3.LUT R0, R6, 0xff0000, RZ, 0xc0, !PT ;  /* 0x00ff000006007812 */ /* 0x000fe200078ec0ff */
[C---:B------:R-:W-:Y:S01]  /*1190*/  VIADD R4, R92.reuse, 0x7f ;  /* 0x0000007f5c047836 */ /* 0x040fe20000000000 */
[----:B------:R-:W-:Y:S02]  /*11a0*/  ISETP.GE.AND P0, PT, R92, 0x1, PT ;  /* 0x000000015c00780c */ /* 0x000fe40003f06270 */
[----:B------:R-:W-:Y:S02]  /*11b0*/  SHF.R.U32.HI R3, RZ, 0x8, R2 ;  /* 0x00000008ff037819 */ /* 0x000fe40000011602 */
[----:B------:R-:W-:Y:S02]  /*11c0*/  SHF.R.S32.HI R7, RZ, 0x1f, R4 ;  /* 0x0000001fff077819 */ /* 0x000fe40000011404 */
[----:B------:R-:W-:-:S02]  /*11d0*/  LEA.HI R0, R0, R3, RZ, 0x10 ;  /* 0x0000000300007211 */ /* 0x000fc400078f80ff */
[----:B------:R-:W-:Y:S02]  /*11e0*/  LEA.HI R7, R7, R4, RZ, 0x7 ;  /* 0x0000000407077211 */ /* 0x000fe400078f38ff */
[----:B------:R-:W-:Y:S02]  /*11f0*/  LOP3.LUT R201, R0, 0xff, RZ, 0xc0, !PT ;  /* 0x000000ff00c97812 */ /* 0x000fe400078ec0ff */
[----:B------:R-:W-:Y:S02]  /*1200*/  SHF.R.U32.HI R18, RZ, 0x10, R0 ;  /* 0x00000010ff127819 */ /* 0x000fe40000011600 */
[----:B------:R-:W-:Y:S01]  /*1210*/  SHF.R.S32.HI R8, RZ, 0x7, R7 ;  /* 0x00000007ff087819 */ /* 0x000fe20000011407 */
[----:B------:R-:W-:Y:S06]  /*1220*/  @!P0 BRA `(.L_x_201) ;  /* 0x0000000000788947 */ /* 0x000fec0003800000 */
[----:B------:R-:W0:Y:S01]  /*1230*/  LDC R3, c[0x0][0x9f0] ;  /* 0x00027c00ff037b82 */ /* 0x000e220000000800 */
[----:B------:R-:W-:-:S04]  /*1240*/  ISETP.NE.AND P0, PT, R18, RZ, PT ;  /* 0x000000ff1200720c */ /* 0x000fc80003f05270 */
[----:B0-----:R-:W-:-:S04]  /*1250*/  SEL R11, R18, R3, P0 ;  /* 0x00000003120b7207 */ /* 0x001fc80000000000 */
[-C--:B------:R-:W-:Y:S02]  /*1260*/  IABS R7, R11.reuse ;  /* 0x0000000b00077213 */ /* 0x080fe40000000000 */
[----:B------:R-:W-:Y:S02]  /*1270*/  IADD3 R0, R8, -0x1, R11 ;  /* 0xffffffff08007810 */ /* 0x000fe40007ffe00b */
[----:B------:R-:W0:Y:S01]  /*1280*/  I2F.RP R4, R7 ;  /* 0x0000000700047306 */ /* 0x000e220000209400 */
[----:B------:R-:W-:-:S05]  /*1290*/  IABS R12, R11 ;  /* 0x0000000b000c7213 */ /* 0x000fca0000000000 */
[----:B------:R-:W-:Y:S02]  /*12a0*/  IMAD.MOV R12, RZ, RZ, -R12 ;  /* 0x000000ffff0c7224 */ /* 0x000fe400078e0a0c */
[----:B0-----:R-:W0:Y:S02]  /*12b0*/  MUFU.RCP R4, R4 ;  /* 0x0000000400047308 */ /* 0x001e240000001000 */
[----:B0-----:R-:W-:Y:S01]  /*12c0*/  VIADD R2, R4, 0xffffffe ;  /* 0x0ffffffe04027836 */ /* 0x001fe20000000000 */
[----:B------:R-:W-:Y:S02]  /*12d0*/  IABS R4, R0 ;  /* 0x0000000000047213 */ /* 0x000fe40000000000 */
[----:B------:R-:W-:-:S03]  /*12e0*/  LOP3.LUT R0, R0, R11, RZ, 0x3c, !PT ;  /* 0x0000000b00007212 */ /* 0x000fc600078e3cff */
[----:B------:R0:W1:Y:S01]  /*12f0*/  F2I.FTZ.U32.TRUNC.NTZ R3, R2 ;  /* 0x0000000200037305 */ /* 0x000062000021f000 */
[----:B------:R-:W-:Y:S02]  /*1300*/  ISETP.GE.AND P2, PT, R0, RZ, PT ;  /* 0x000000ff0000720c */ /* 0x000fe40003f46270 */
[----:B0-----:R-:W-:Y:S01]  /*1310*/  MOV R2, RZ ;  /* 0x000000ff00027202 */ /* 0x001fe20000000f00 */
[----:B-1----:R-:W-:-:S04]  /*1320*/  IMAD.MOV R10, RZ, RZ, -R3 ;  /* 0x000000ffff0a7224 */ /* 0x002fc800078e0a03 */
[----:B------:R-:W-:-:S04]  /*1330*/  IMAD R9, R10, R7, RZ ;  /* 0x000000070a097224 */ /* 0x000fc800078e02ff */
[----:B------:R-:W-:-:S04]  /*1340*/  IMAD.HI.U32 R3, R3, R9, R2 ;  /* 0x0000000903037227 */ /* 0x000fc800078e0002 */
[----:B------:R-:W-:Y:S02]  /*1350*/  IMAD.MOV.U32 R2, RZ, RZ, R12 ;  /* 0x000000ffff027224 */ /* 0x000fe400078e000c */
[----:B------:R-:W-:-:S04]  /*1360*/  IMAD.HI.U32 R3, R3, R4, RZ ;  /* 0x0000000403037227 */ /* 0x000fc800078e00ff */
[----:B------:R-:W-:-:S05]  /*1370*/  IMAD R2, R3, R2, R4 ;  /* 0x0000000203027224 */ /* 0x000fca00078e0204 */
[----:B------:R-:W-:-:S13]  /*1380*/  ISETP.GT.U32.AND P1, PT, R7, R2, PT ;  /* 0x000000020700720c */ /* 0x000fda0003f24070 */
[----:B------:R-:W-:Y:S02]  /*1390*/  @!P1 IMAD.IADD R2, R2, 0x1, -R7 ;  /* 0x0000000102029824 */ /* 0x000fe400078e0a07 */
[----:B------:R-:W-:Y:S01]  /*13a0*/  @!P1 VIADD R3, R3, 0x1 ;  /* 0x0000000103039836 */ /* 0x000fe20000000000 */
[----:B------:R-:W-:Y:S02]  /*13b0*/  ISETP.NE.AND P1, PT, R11, RZ, PT ;  /* 0x000000ff0b00720c */ /* 0x000fe40003f25270 */
[----:B------:R-:W-:-:S13]  /*13c0*/  ISETP.GE.U32.AND P0, PT, R2, R7, PT ;  /* 0x000000070200720c */ /* 0x000fda0003f06070 */
[----:B------:R-:W-:-:S04]  /*13d0*/  @P0 VIADD R3, R3, 0x1 ;  /* 0x0000000103030836 */ /* 0x000fc80000000000 */
[----:B------:R-:W-:Y:S01]  /*13e0*/  @!P2 IMAD.MOV R3, RZ, RZ, -R3 ;  /* 0x000000ffff03a224 */ /* 0x000fe200078e0a03 */
[----:B------:R-:W-:-:S05]  /*13f0*/  @!P1 LOP3.LUT R3, RZ, R11, RZ, 0x33, !PT ;  /* 0x0000000bff039212 */ /* 0x000fca00078e33ff */
[----:B------:R-:W-:-:S07]  /*1400*/  IMAD.MOV.U32 R88, RZ, RZ, R3 ;  /* 0x000000ffff587224 */ /* 0x000fce00078e0003 */
.L_x_201:
[-C--:B------:R-:W-:Y:S01]  /*1410*/  IMAD R17, R201, R88.reuse, RZ ;  /* 0x00000058c9117224 */ /* 0x080fe200078e02ff */
[----:B------:R-:W-:Y:S01]  /*1420*/  MOV R16, R5 ;  /* 0x0000000500107202 */ /* 0x000fe20000000f00 */
[----:B------:R-:W-:Y:S01]  /*1430*/  IMAD.MOV.U32 R3, RZ, RZ, RZ ;  /* 0x000000ffff037224 */ /* 0x000fe200078e00ff */
[----:B------:R-:W-:Y:S01]  /*1440*/  LOP3.LUT R2, R6, 0xffff, RZ, 0xc0, !PT ;  /* 0x0000ffff06027812 */ /* 0x000fe200078ec0ff */
[----:B------:R-:W-:Y:S01]  /*1450*/  IMAD.MOV.U32 R0, RZ, RZ, RZ ;  /* 0x000000ffff007224 */ /* 0x000fe200078e00ff */
[----:B------:R-:W-:Y:S02]  /*1460*/  VIADDMNMX R88, R17, R88, R8, PT ;  /* 0x0000005811587246 */ /* 0x000fe40003800108 */
[----:B------:R-:W-:Y:S02]  /*1470*/  CS2R R150, SRZ ;  /* 0x0000000000967805 */ /* 0x000fe4000001ff00 */
[----:B------:R-:W-:Y:S02]  /*1480*/  PLOP3.LUT P0, PT, PT, PT, PT, 0x80, 0x0 ;  /* 0x000000000000781c */ /* 0x000fe40003f0f070 */
[----:B------:R-:W-:-:S02]  /*1490*/  CS2R R64, SRZ ;  /* 0x0000000000407805 */ /* 0x000fc4000001ff00 */
[----:B------:R-:W-:Y:S02]  /*14a0*/  ISETP.GT.AND P1, PT, R88, R17, PT ;  /* 0x000000115800720c */ /* 0x000fe40003f24270 */
        /* <DEDUP_REMOVED lines=31> */
[----:B------:R-:W0:Y:S01]  /*16a0*/  SHFL.IDX PT, R0, R222, RZ, 0x1f ;  /* 0x00001fffde007589 */ /* 0x000e2200000e0000 */
[----:B------:R-:W1:Y:S01]  /*16b0*/  S2UR UR40, SR_CgaCtaId ;  /* 0x00000000002879c3 */ /* 0x000e620000008800 */
[----:B------:R-:W-:Y:S01]  /*16c0*/  UMOV UR5, 0x400 ;  /* 0x0000040000057882 */ /* 0x000fe20000000000 */
[----:B0-----:R-:W-:Y:S01]  /*16d0*/  R2UR UR41, R0 ;  /* 0x00000000002972ca */ /* 0x001fe200000e0000 */
[----:B-1----:R-:W-:-:S04]  /*16e0*/  ULEA UR42, UR40, UR5, 0x18 ;  /* 0x00000005282a7291 */ /* 0x002fc8000f8ec03f */
[----:B------:R-:W-:-:S04]  /*16f0*/  UIADD3 UR5, UR42, 0x10400, URZ ;  /* 0x000104002a057890 */ /* 0x000fc8000fffe03f */
[----:B------:R-:W-:-:S04]  /*1700*/  ULOP3.LUT UP0, URZ, UR5, 0x3ff, URZ, 0xc0, !UPT ;  /* 0x000003ff053f7892 */ /* 0x000fc8000f80c03f */
[----:B------:R-:W-:Y:S02]  /*1710*/  ULEA.HI UR4, UR41, UR41, URZ, 0x1 ;  /* 0x0000002929047291 */ /* 0x000fe4000f8f083f */
[----:B------:R-:W-:Y:S02]  /*1720*/  PLOP3.LUT P0, PT, PT, PT, UP0, 0x80, 0x0 ;  /* 0x000000000000781c */ /* 0x000fe40003f0f008 */
        /* <DEDUP_REMOVED lines=14> */
[----:B------:R-:W-:Y:S02]  /*1810*/  IMAD.U32 R6, RZ, RZ, UR4 ;  /* 0x00000004ff067e24 */ /* 0x000fe4000f8e00ff */
[----:B------:R-:W-:-:S02]  /*1820*/  IMAD.U32 R7, RZ, RZ, UR5 ;  /* 0x00000005ff077e24 */ /* 0x000fc4000f8e00ff */
[----:B------:R-:W-:Y:S02]  /*1830*/  IMAD.U32 R11, RZ, RZ, UR7 ;  /* 0x00000007ff0b7e24 */ /* 0x000fe4000f8e00ff */
[----:B------:R-:W-:Y:S02]  /*1840*/  IMAD.MOV.U32 R8, RZ, RZ, 0x70 ;  /* 0x00000070ff087424 */ /* 0x000fe400078e00ff */
[----:B------:R-:W-:Y:S02]  /*1850*/  IMAD.MOV.U32 R12, RZ, RZ, 0x1 ;  /* 0x00000001ff0c7424 */ /* 0x000fe400078e00ff */
[----:B0-----:R-:W-:-:S07]  /*1860*/  IMAD.MOV.U32 R13, RZ, RZ, RZ ;  /* 0x000000ffff0d7224 */ /* 0x001fce00078e00ff */
[----:B------:R-:W-:-:S07]  /*1870*/  LEPC R20, `(.L_x_203) ;  /* 0x000000001014794e */ /* 0x000fce0000000000 */
[----:B-1----:R-:W-:Y:S05]  /*1880*/  CALL.ABS.NOINC R14 ;  /* 0x000000000e007343 */ /* 0x002fea0003c00000 */
.L_x_203:
[----:B------:R-:W-:Y:S02]  /*1890*/  LEA.HI R0, R205, R205, RZ, 0x1 ;  /* 0x000000cdcd007211 */ /* 0x000fe400078f08ff */
[----:B------:R-:W-:Y:S02]  /*18a0*/  ISETP.NE.AND P0, PT, R152, 0x3, PT ;  /* 0x000000039800780c */ /* 0x000fe40003f05270 */
[----:B------:R-:W-:-:S05]  /*18b0*/  LOP3.LUT R0, R0, 0xfffffffe, RZ, 0xc0, !PT ;  /* 0xfffffffe00007812 */ /* 0x000fca00078ec0ff */
[----:B------:R-:W-:-:S05]  /*18c0*/  IMAD.IADD R0, R205, 0x1, -R0 ;  /* 0x00000001cd007824 */ /* 0x000fca00078e0a00 */
[----:B------:R-:W-:-:S04]  /*18d0*/  SHF.L.U32 R0, R0, 0x1f, RZ ;  /* 0x0000001f00007819 */ /* 0x000fc800000006ff */
[----:B------:R-:W0:Y:S02]  /*18e0*/  SYNCS.PHASECHK.TRANS64.TRYWAIT P1, [UR42+0x28800], R0 ;  /* 0x02880000ff0075a7 */ /* 0x000e24000802016a */
[----:B0-----:R-:W-:Y:S05]  /*18f0*/  @!P1 BRA `(.L_x_204) ;  /* 0x000000e400c09947 */ /* 0x001fea0003800000 */
.L_x_334:
[----:B------:R-:W-:Y:S05]  /*1900*/  @!P0 BRA `(.L_x_205) ;  /* 0x0000000000048947 */ /* 0x000fea0003800000 */
[----:B------:R-:W-:Y:S01]  /*1910*/  BPT.TRAP 0x1 ;  /* 0x000000040000795c */ /* 0x000fe20000300000 */
.L_x_205:
[----:B0-----:R-:W-:Y:S01]  /*1920*/  IMAD.U32 R0, RZ, RZ, UR39 ;  /* 0x00000027ff007e24 */ /* 0x001fe2000f8e00ff */
[----:B------:R-:W-:-:S04]  /*1930*/  MOV R3, UR38 ;  /* 0x0000002600037c02 */ /* 0x000fc80008000f00 */
[----:B------:R-:W-:Y:S02]  /*1940*/  LEA R0, R0, UR42, 0x3 ;  /* 0x0000002a00007c11 */ /* 0x000fe4000f8e18ff */
[----:B------:R-:W-:-:S04]  /*1950*/  SHF.L.U32 R3, R3, 0x1f, RZ ;  /* 0x0000001f03037819 */ /* 0x000fc800000006ff */
[----:B------:R0:W1:Y:S01]  /*1960*/  SYNCS.PHASECHK.TRANS64.TRYWAIT P1, [R0+URZ+0x28830], R3 ;  /* 0x02883003000075a7 */ /* 0x000062000802017f */
[----:B------:R-:W-:Y:S05]  /*1970*/  @!P0 BRA `(.L_x_206) ;  /* 0x0000000000048947 */ /* 0x000fea0003800000 */
[----:B------:R-:W-:Y:S01]  /*1980*/  BPT.TRAP 0x1 ;  /* 0x000000040000795c */ /* 0x000fe20000300000 */
.L_x_206:
[----:B------:R-:W-:Y:S01]  /*1990*/  IMAD.MOV.U32 R151, RZ, RZ, RZ ;  /* 0x000000ffff977224 */ /* 0x000fe200078e00ff */
[----:B-1----:R-:W-:Y:S06]  /*19a0*/  @P1 BRA `(.L_x_207) ;  /* 0x0000000000081947 */ /* 0x002fec0003800000 */
[----:B------:R-:W1:Y:S02]  /*19b0*/  SYNCS.PHASECHK.TRANS64.TRYWAIT P1, [R0+URZ+0x28830], R3 ;  /* 0x02883003000075a7 */ /* 0x000e64000802017f */
[----:B-1----:R-:W-:Y:S05]  /*19c0*/  @!P1 BRA `(.L_x_208) ;  /* 0x000000e400a49947 */ /* 0x002fea0003800000 */
.L_x_207:
[----:B------:R-:W-:Y:S05]  /*19d0*/  WARPSYNC.ALL ;  /* 0x0000000000007948 */ /* 0x000fea0003800000 */
[----:B------:R-:W-:Y:S01]  /*19e0*/  UIADD3 UR4, UR42, 0x18400, URZ ;  /* 0x000184002a047890 */ /* 0x000fe2000fffe03f */
[----:B------:R-:W-:Y:S01]  /*19f0*/  WARPGROUP.ARRIVE ;  /* 0x00000000000079c5 */ /* 0x000fe20000000000 */
[----:B------:R-:W-:Y:S02]  /*1a00*/  ULOP3.LUT UR32, UR43, 0x10000, URZ, 0xfc, !UPT ;  /* 0x000100002b207892 */ /* 0x000fe4000f8efc3f */
[----:B------:R-:W-:Y:S01]  /*1a10*/  USHF.R.U32.HI UR4, URZ, 0x4, UR4 ;  /* 0x000000043f047899 */ /* 0x000fe20008011604 */
[----:B------:R-:W-:Y:S01]  /*1a20*/  UMOV UR33, 0x40000040 ;  /* 0x4000004000217882 */ /* 0x000fe20000000000 */
[----:B------:R-:W-:-:S02]  /*1a30*/  UMOV UR35, 0x40000040 ;  /* 0x4000004000237882 */ /* 0x000fc40000000000 */
[----:B------:R-:W-:Y:S01]  /*1a40*/  ULOP3.LUT UR4, UR4, 0x3fff, URZ, 0xc0, !UPT ;  /* 0x00003fff04047892 */ /* 0x000fe2000f8ec03f */
[----:B------:R-:W-:Y:S01]  /*1a50*/  UMOV UR5, 0x40000040 ;  /* 0x4000004000057882 */ /* 0x000fe20000000000 */
[----:B------:R-:W-:Y:S02]  /*1a60*/  UMOV UR7, 0x40000040 ;  /* 0x4000004000077882 */ /* 0x000fe40000000000 */
[----:B------:R-:W-:Y:S02]  /*1a70*/  ULOP3.LUT UR42, UR4, 0x10000, URZ, 0xfc, !UPT ;  /* 0x00010000042a7892 */ /* 0x000fe4000f8efc3f */
[----:B------:R-:W-:Y:S02]  /*1a80*/  UIADD3 UR4, UR32, 0x2, URZ ;  /* 0x0000000220047890 */ /* 0x000fe4000fffe03f */
[----:B------:R-:W-:Y:S02]  /*1a90*/  ULEA UR34, UR39, UR42, 0xb ;  /* 0x0000002a27227291 */ /* 0x000fe4000f8e583f */
[----:B------:R-:W-:-:S02]  /*1aa0*/  UIADD3 UR8, UR32, 0x4, URZ ;  /* 0x0000000420087890 */ /* 0x000fc4000fffe03f */
[----:B------:R-:W-:Y:S02]  /*1ab0*/  UIADD3 UR6, UR34, 0x2, URZ ;  /* 0x0000000222067890 */ /* 0x000fe4000fffe03f */
[----:B------:R-:W-:Y:S01]  /*1ac0*/  UIADD3 UR10, UR34, 0x4, URZ ;  /* 0x00000004220a7890 */ /* 0x000fe2000fffe03f */
[----:B------:R-:W-:Y:S02]  /*1ad0*/  UMOV UR9, 0x40000040 ;  /* 0x4000004000097882 */ /* 0x000fe40000000000 */
[----:B------:R-:W-:Y:S01]  /*1ae0*/  HGMMA.64x128x16.F32.BF16 R24, gdesc[UR32], RZ, !UPT, gsb0 ;  /* 0x01e00000201879f0 */ /* 0x000fe2000c0018ff */
        /* <DEDUP_REMOVED lines=43> */
[----:B------:R-:W-:Y:S05]  /*1da0*/  @!P0 BRA `(.L_x_209) ;  /* 0x0000000000048947 */ /* 0x000fea0003800000 */
[----:B------:R-:W-:Y:S01]  /*1db0*/  BPT.TRAP 0x1 ;  /* 0x000000040000795c */ /* 0x000fe20000300000 */
.L_x_209:
[----:B------:R-:W-:Y:S01]  /*1dc0*/  ULDC UR6, c[0x0][0x9d8] ;  /* 0x0002760000067ab9 */ /* 0x000fe20000000800 */
[----:B------:R-:W-:Y:S01]  /*1dd0*/  ULDC UR7, c[0x0][0x988] ;  /* 0x0002620000077ab9 */ /* 0x000fe20000000800 */
[----:B------:R-:W-:Y:S01]  /*1de0*/  FMUL.FTZ R5, R24, UR6 ;  /* 0x0000000618057c20 */ /* 0x000fe20008410000 */
[----:B------:R-:W-:Y:S01]  /*1df0*/  FMUL.FTZ R6, R25, UR6 ;  /* 0x0000000619067c20 */ /* 0x000fe20008410000 */
[----:B------:R-:W-:Y:S01]  /*1e00*/  FMUL.FTZ R11, R28, UR6 ;  /* 0x000000061c0b7c20 */ /* 0x000fe20008410000 */
[----:B------:R-:W-:Y:S01]  /*1e10*/  FMUL.FTZ R12, R29, UR6 ;  /* 0x000000061d0c7c20 */ /* 0x000fe20008410000 */
[----:B------:R-:W-:Y:S01]  /*1e20*/  FMUL.FTZ R54, R54, UR6 ;  /* 0x0000000636367c20 */ /* 0x000fe20008410000 */
[----:B------:R-:W-:Y:S01]  /*1e30*/  IADD3 R25, R92, 0x80, -R203 ;  /* 0x000000805c197810 */ /* 0x000fe20007ffe8cb */
[----:B------:R-:W2:Y:S01]  /*1e40*/  MUFU.TANH R5, R5 ;  /* 0x0000000500057308 */ /* 0x000ea20000002400 */
[----:B------:R-:W-:Y:S01]  /*1e50*/  FMUL.FTZ R32, R32, UR6 ;  /* 0x0000000620207c20 */ /* 0x000fe20008410000 */
[----:B------:R-:W-:Y:S01]  /*1e60*/  FMUL.FTZ R10, R35, UR6 ;  /* 0x00000006230a7c20 */ /* 0x000fe20008410000 */
[----:B01----:R-:W-:Y:S01]  /*1e70*/  FMUL.FTZ R3, R26, UR6 ;  /* 0x000000061a037c20 */ /* 0x003fe20008410000 */
[----:B------:R-:W-:Y:S01]  /*1e80*/  FMUL.FTZ R15, R33, UR6 ;  /* 0x00000006210f7c20 */ /* 0x000fe20008410000 */
[----:B------:R-:W-:Y:S01]  /*1e90*/  FMUL.FTZ R71, R71, UR6 ;  /* 0x0000000647477c20 */ /* 0x000fe20008410000 */
[----:B------:R-:W-:Y:S01]  /*1ea0*/  FMUL.FTZ R4, R27, UR6 ;  /* 0x000000061b047c20 */ /* 0x000fe20008410000 */
[----:B------:R-:W-:Y:S01]  /*1eb0*/  FMUL.FTZ R36, R36, UR6 ;  /* 0x0000000624247c20 */ /* 0x000fe20008410000 */
[----:B------:R-:W-:Y:S01]  /*1ec0*/  MUFU.TANH R6, R6 ;  /* 0x0000000600067308 */ /* 0x000fe20000002400 */
[----:B------:R-:W-:Y:S01]  /*1ed0*/  FMUL.FTZ R26, R46, UR6 ;  /* 0x000000062e1a7c20 */ /* 0x000fe20008410000 */
[----:B------:R-:W-:Y:S01]  /*1ee0*/  FMUL.FTZ R7, R30, UR6 ;  /* 0x000000061e077c20 */ /* 0x000fe20008410000 */
[----:B------:R-:W-:Y:S01]  /*1ef0*/  FMUL.FTZ R73, R73, UR6 ;  /* 0x0000000649497c20 */ /* 0x000fe20008410000 */
        /* <DEDUP_REMOVED lines=12> */
[----:B------:R0:W-:Y:S01]  /*1fc0*/  MUFU.TANH R35, R54 ;  /* 0x0000003600237308 */ /* 0x0001e20000002400 */
        /* <DEDUP_REMOVED lines=8> */
[----:B0-----:R-:W-:-:S02]  /*2050*/  IMAD R54, R88, -0x80, R25 ;  /* 0xffffff8058367824 */ /* 0x001fc400078e0219 */
[----:B------:R-:W-:Y:S01]  /*2060*/  FMUL.FTZ R56, R56, UR6 ;  /* 0x0000000638387c20 */ /* 0x000fe20008410000 */
[----:B------:R-:W-:Y:S01]  /*2070*/  FMUL.FTZ R31, R50, UR6 ;  /* 0x00000006321f7c20 */ /* 0x000fe20008410000 */
[----:B------:R-:W-:Y:S01]  /*2080*/  FMUL.FTZ R57, R57, UR6 ;  /* 0x0000000639397c20 */ /* 0x000fe20008410000 */
[----:B------:R-:W-:Y:S01]  /*2090*/  FMUL.FTZ R28, R51, UR6 ;  /* 0x00000006331c7c20 */ /* 0x000fe20008410000 */
[----:B------:R-:W-:Y:S01]  /*20a0*/  ISETP.GT.AND P2, PT, R54, RZ, PT ;  /* 0x000000ff3600720c */ /* 0x000fe20003f44270 */
[----:B------:R-:W-:Y:S01]  /*20b0*/  FMUL.FTZ R60, R60, UR6 ;  /* 0x000000063c3c7c20 */ /* 0x000fe20008410000 */
[----:B------:R-:W0:Y:S01]  /*20c0*/  MUFU.TANH R32, R32 ;  /* 0x0000002000207308 */ /* 0x000e220000002400 */
[C---:B------:R-:W-:Y:S01]  /*20d0*/  ISETP.GT.AND P1, PT, R54.reuse, 0x1, PT ;  /* 0x000000013600780c */ /* 0x040fe20003f24270 */
[----:B------:R-:W-:Y:S01]  /*20e0*/  FMUL.FTZ R61, R61, UR6 ;  /* 0x000000063d3d7c20 */ /* 0x000fe20008410000 */
[C---:B------:R-:W-:Y:S01]  /*20f0*/  ISETP.GT.AND P6, PT, R54.reuse, 0x8, PT ;  /* 0x000000083600780c */ /* 0x040fe20003fc4270 */
[----:B------:R-:W-:Y:S01]  /*2100*/  FMUL.FTZ R75, R75, UR6 ;  /* 0x000000064b4b7c20 */ /* 0x000fe20008410000 */
[----:B--2---:R-:W-:Y:S01]  /*2110*/  FSEL R30, R5, -INF , P2 ;  /* 0xff800000051e7808 */ /* 0x004fe20001000000 */
[----:B------:R-:W-:Y:S01]  /*2120*/  FMUL.FTZ R39, R55, UR6 ;  /* 0x0000000637277c20 */ /* 0x000fe20008410000 */
[C---:B------:R-:W-:Y:S01]  /*2130*/  ISETP.GT.AND P5, PT, R54.reuse, 0x9, PT ;  /* 0x000000093600780c */ /* 0x040fe20003fa4270 */
[----:B------:R-:W1:Y:S01]  /*2140*/  MUFU.TANH R3, R3 ;  /* 0x0000000300037308 */ /* 0x000e620000002400 */
[----:B------:R-:W-:Y:S01]  /*2150*/  ISETP.GT.AND P4, PT, R54, 0x10, PT ;  /* 0x000000103600780c */ /* 0x000fe20003f84270 */
        /* <DEDUP_REMOVED lines=10> */
[----:B------:R-:W-:Y:S01]  /*2200*/  FMUL.FTZ R69, R69, UR6 ;  /* 0x0000000645457c20 */ /* 0x000fe20008410000 */
[----:B------:R-:W-:Y:S01]  /*2210*/  FMUL.FTZ R63, R63, UR6 ;  /* 0x000000063f3f7c20 */ /* 0x000fe20008410000 */
[----:B------:R-:W-:Y:S01]  /*2220*/  FMUL.FTZ R72, R72, UR6 ;  /* 0x0000000648487c20 */ /* 0x000fe20008410000 */
[----:B------:R-:W-:Y:S01]  /*2230*/  FMUL.FTZ R66, R66, UR6 ;  /* 0x0000000642427c20 */ /* 0x000fe20008410000 */
[----:B------:R0:W-:Y:S01]  /*2240*/  MUFU.TANH R46, R71 ;  /* 0x00000047002e7308 */ /* 0x0001e20000002400 */
        /* <DEDUP_REMOVED lines=8> */
[----:B0-----:R-:W-:Y:S01]  /*22d0*/  FSEL R71, R6, -INF , P1 ;  /* 0xff80000006477808 */ /* 0x001fe20000800000 */
[----:B------:R-:W-:Y:S01]  /*22e0*/  FMUL.FTZ R84, R84, UR6 ;  /* 0x0000000654547c20 */ /* 0x000fe20008410000 */
[----:B--2---:R-:W-:Y:S01]  /*22f0*/  FSEL R89, R15, -INF , P3 ;  /* 0xff8000000f597808 */ /* 0x004fe20001800000 */
[----:B------:R-:W-:Y:S01]  /*2300*/  FMUL.FTZ R78, R78, UR6 ;  /* 0x000000064e4e7c20 */ /* 0x000fe20008410000 */
[----:B------:R-:W-:Y:S01]  /*2310*/  FMNMX.FTZ R6, R30, R71, !PT ;  /* 0x000000471e067209 */ /* 0x000fe20007810000 */
[----:B------:R-:W-:Y:S01]  /*2320*/  FMUL.FTZ R79, R79, UR6 ;  /* 0x000000064f4f7c20 */ /* 0x000fe20008410000 */
[----:B------:R-:W-:Y:S01]  /*2330*/  FMUL.FTZ R82, R82, UR6 ;  /* 0x0000000652527c20 */ /* 0x000fe20008410000 */
[----:B------:R-:W0:Y:S01]  /*2340*/  MUFU.TANH R36, R36 ;  /* 0x0000002400247308 */ /* 0x000e220000002400 */
[----:B------:R-:W-:Y:S01]  /*2350*/  P2R R90, PR, RZ, 0x1 ;  /* 0x00000001ff5a7803 */ /* 0x000fe20000000000 */
[----:B------:R-:W-:Y:S01]  /*2360*/  FMUL.FTZ R83, R83, UR6 ;  /* 0x0000000653537c20 */ /* 0x000fe20008410000 */
[----:B------:R-:W-:Y:S01]  /*2370*/  FMUL.FTZ R86, R86, UR6 ;  /* 0x0000000656567c20 */ /* 0x000fe20008410000 */
[----:B------:R-:W-:Y:S01]  /*2380*/  FMUL.FTZ R87, R87, UR6 ;  /* 0x0000000657577c20 */ /* 0x000fe20008410000 */
[----:B------:R-:W-:Y:S01]  /*2390*/  R2UR UR6, R0 ;  /* 0x00000000000672ca */ /* 0x000fe200000e0000 */
[--C-:B------:R-:W-:Y:S01]  /*23a0*/  IMAD.MOV.U32 R150, RZ, RZ, R151.reuse ;  /* 0x000000ffff967224 */ /* 0x100fe200078e0097 */
[-C--:B------:R-:W-:Y:S01]  /*23b0*/  MOV R147, R151.reuse ;  /* 0x0000009700937202 */ /* 0x080fe20000000f00 */
[----:B------:R2:W-:Y:S01]  /*23c0*/  MUFU.TANH R115, R73 ;  /* 0x0000004900737308 */ /* 0x0005e20000002400 */
        /* <DEDUP_REMOVED lines=9> */
[----:B------:R-:W-:Y:S01]  /*2460*/  UIADD3 UR6, UR6, 0x28840, URZ ;  /* 0x0002884006067890 */ /* 0x000fe2000fffe03f */
[----:B0-----:R-:W-:Y:S01]  /*2470*/  FSEL R105, R36, -INF , P2 ;  /* 0xff80000024697808 */ /* 0x001fe20001000000 */
[----:B------:R-:W-:Y:S01]  /*2480*/  IMAD.U32 R36, RZ, RZ, UR7 ;  /* 0x00000007ff247e24 */ /* 0x000fe2000f8e00ff */
[----:B------:R-:W-:Y:S01]  /*2490*/  FMNMX.FTZ R6, R73, R6, !PT ;  /* 0x0000000649067209 */ /* 0x000fe20007810000 */
[----:B------:R-:W-:Y:S01]  /*24a0*/  UPRMT UR6, UR40, 0x654, UR6 ;  /* 0x0000065428067896 */ /* 0x000fe20008000006 */
[--C-:B------:R-:W-:Y:S01]  /*24b0*/  IMAD.MOV.U32 R145, RZ, RZ, R151.reuse ;  /* 0x000000ffff917224 */ /* 0x100fe200078e0097 */
[----:B------:R-:W0:Y:S01]  /*24c0*/  MUFU.TANH R37, R37 ;  /* 0x0000002500257308 */ /* 0x000e220000002400 */
[--C-:B------:R-:W-:Y:S01]  /*24d0*/  IMAD.MOV.U32 R144, RZ, RZ, R151.reuse ;  /* 0x000000ffff907224 */ /* 0x100fe200078e0097 */
[-C--:B------:R-:W-:Y:S01]  /*24e0*/  MOV R126, R151.reuse ;  /* 0x00000097007e7202 */ /* 0x080fe20000000f00 */
[--C-:B------:R-:W-:Y:S01]  /*24f0*/  IMAD.MOV.U32 R143, RZ, RZ, R151.reuse ;  /* 0x000000ffff8f7224 */ /* 0x100fe200078e0097 */
[-C--:B------:R-:W-:Y:S01]  /*2500*/  MOV R112, R151.reuse ;  /* 0x0000009700707202 */ /* 0x080fe20000000f00 */
[--C-:B------:R-:W-:Y:S01]  /*2510*/  IMAD.MOV.U32 R142, RZ, RZ, R151.reuse ;  /* 0x000000ffff8e7224 */ /* 0x100fe200078e0097 */
[----:B------:R-:W-:Y:S01]  /*2520*/  MOV R98, R151 ;  /* 0x0000009700627202 */ /* 0x000fe20000000f00 */
[----:B------:R-:W-:Y:S01]  /*2530*/  SYNCS.ARRIVE.TRANS64.RED.A1T0 RZ, [UR6], RZ ;  /* 0x000000ffffff79a7 */ /* 0x000fe20008100406 */
[----:B------:R2:W-:Y:S01]  /*2540*/  MUFU.TANH R123, R81 ;  /* 0x00000051007b7308 */ /* 0x0005e20000002400 */
[----:B-1----:R-:W-:Y:S01]  /*2550*/  FSEL R7, R7, -INF , P6 ;  /* 0xff80000007077808 */ /* 0x002fe20003000000 */
[--C-:B------:R-:W-:Y:S01]  /*2560*/  IMAD.MOV.U32 R141, RZ, RZ, R151.reuse ;  /* 0x000000ffff8d7224 */ /* 0x100fe200078e0097 */
[----:B------:R-:W-:Y:S01]  /*2570*/  ISETP.GT.AND P6, PT, R54, 0x20, PT ;  /* 0x000000203600780c */ /* 0x000fe20003fc4270 */
[----:B------:R-:W-:-:S02]  /*2580*/  IMAD.MOV.U32 R139, RZ, RZ, R151 ;  /* 0x000000ffff8b7224 */ /* 0x000fc400078e0097 */
[--C-:B------:R-:W-:Y:S02]  /*2590*/  IMAD.MOV.U32 R138, RZ, RZ, R151.reuse ;  /* 0x000000ffff8a7224 */ /* 0x100fe400078e0097 */
[----:B------:R-:W1:Y:S01]  /*25a0*/  MUFU.TANH R8, R8 ;  /* 0x0000000800087308 */ /* 0x000e620000002400 */
[----:B--2---:R-:W-:Y:S01]  /*25b0*/  FSEL R81, R12, -INF , P5 ;  /* 0xff8000000c517808 */ /* 0x004fe20002800000 */
[--C-:B------:R-:W-:Y:S01]  /*25c0*/  IMAD.MOV.U32 R137, RZ, RZ, R151.reuse ;  /* 0x000000ffff897224 */ /* 0x100fe200078e0097 */
[----:B0-----:R-:W-:Y:S01]  /*25d0*/  FSEL R93, R37, -INF , P1 ;  /* 0xff800000255d7808 */ /* 0x001fe20000800000 */
[--C-:B------:R-:W-:Y:S01]  /*25e0*/  IMAD.MOV.U32 R136, RZ, RZ, R151.reuse ;  /* 0x000000ffff887224 */ /* 0x100fe200078e0097 */
[----:B------:R-:W-:Y:S01]  /*25f0*/  FMNMX.FTZ R6, R81, R6, !PT ;  /* 0x0000000651067209 */ /* 0x000fe20007810000 */
[--C-:B------:R-:W-:Y:S02]  /*2600*/  IMAD.MOV.U32 R135, RZ, RZ, R151.reuse ;  /* 0x000000ffff877224 */ /* 0x100fe400078e0097 */
[----:B------:R-:W0:Y:S01]  /*2610*/  MUFU.TANH R40, R40 ;  /* 0x0000002800287308 */ /* 0x000e220000002400 */
[----:B------:R-:W-:Y:S01]  /*2620*/  FMNMX.FTZ R6, R107, R6, !PT ;  /* 0x000000066b067209 */ /* 0x000fe20007810000 */
[----:B------:R-:W-:-:S02]  /*2630*/  IMAD.MOV.U32 R134, RZ, RZ, R151 ;  /* 0x000000ffff867224 */ /* 0x000fc400078e0097 */
[--C-:B------:R-:W-:Y:S01]  /*2640*/  IMAD.MOV.U32 R132, RZ, RZ, R151.reuse ;  /* 0x000000ffff847224 */ /* 0x100fe200078e0097 */
[----:B------:R-:W-:Y:S01]  /*2650*/  FMNMX.FTZ R6, R89, R6, !PT ;  /* 0x0000000659067209 */ /* 0x000fe20007810000 */
[--C-:B------:R-:W-:Y:S02]  /*2660*/  IMAD.MOV.U32 R131, RZ, RZ, R151.reuse ;  /* 0x000000ffff837224 */ /* 0x100fe400078e0097 */
[----:B------:R-:W2:Y:S01]  /*2670*/  MUFU.TANH R9, R9 ;  /* 0x0000000900097308 */ /* 0x000ea20000002400 */
[----:B------:R-:W-:Y:S01]  /*2680*/  FMNMX.FTZ R6, R105, R6, !PT ;  /* 0x0000000669067209 */ /* 0x000fe20007810000 */
[--C-:B------:R-:W-:Y:S01]  /*2690*/  IMAD.MOV.U32 R130, RZ, RZ, R151.reuse ;  /* 0x000000ffff827224 */ /* 0x100fe200078e0097 */
[----:B-1----:R-:W-:Y:S01]  /*26a0*/  FSEL R5, R8, -INF , P5 ;  /* 0xff80000008057808 */ /* 0x002fe20002800000 */
[--C-:B------:R-:W-:Y:S01]  /*26b0*/  IMAD.MOV.U32 R129, RZ, RZ, R151.reuse ;  /* 0x000000ffff817224 */ /* 0x100fe200078e0097 */
[----:B------:R-:W-:Y:S01]  /*26c0*/  ISETP.GT.AND P5, PT, R54, 0x21, PT ;  /* 0x000000213600780c */ /* 0x000fe20003fa4270 */
[--C-:B------:R-:W-:Y:S01]  /*26d0*/  IMAD.MOV.U32 R128, RZ, RZ, R151.reuse ;  /* 0x000000ffff807224 */ /* 0x100fe200078e0097 */
[----:B------:R-:W-:Y:S01]  /*26e0*/  FMNMX.FTZ R6, R93, R6, !PT ;  /* 0x000000065d067209 */ /* 0x000fe20007810000 */
[----:B------:R-:W-:Y:S01]  /*26f0*/  MUFU.TANH R41, R41 ;  /* 0x0000002900297308 */ /* 0x000fe20000002400 */
[----:B0-----:R-:W-:Y:S01]  /*2700*/  FSEL R103, R40, -INF , P6 ;  /* 0xff80000028677808 */ /* 0x001fe20003000000 */
[----:B------:R-:W-:-:S02]  /*2710*/  IMAD.MOV.U32 R124, RZ, RZ, R151 ;  /* 0x000000ffff7c7224 */ /* 0x000fc400078e0097 */
[--C-:B------:R-:W-:Y:S01]  /*2720*/  IMAD.MOV.U32 R122, RZ, RZ, R151.reuse ;  /* 0x000000ffff7a7224 */ /* 0x100fe200078e0097 */
[----:B------:R-:W-:Y:S01]  /*2730*/  FMNMX.FTZ R6, R103, R6, !PT ;  /* 0x0000000667067209 */ /* 0x000fe20007810000 */
[--C-:B------:R-:W-:Y:S02]  /*2740*/  IMAD.MOV.U32 R120, RZ, RZ, R151.reuse ;  /* 0x000000ffff787224 */ /* 0x100fe400078e0097 */
[----:B------:R-:W0:Y:S01]  /*2750*/  MUFU.TANH R10, R10 ;  /* 0x0000000a000a7308 */ /* 0x000e220000002400 */
[----:B--2---:R-:W-:Y:S01]  /*2760*/  FSEL R9, R9, -INF , P4 ;  /* 0xff80000009097808 */ /* 0x004fe20002000000 */
[--C-:B------:R-:W-:Y:S01]  /*2770*/  IMAD.MOV.U32 R118, RZ, RZ, R151.reuse ;  /* 0x000000ffff767224 */ /* 0x100fe200078e0097 */
[----:B------:R-:W-:Y:S01]  /*2780*/  ISETP.GT.AND P4, PT, R54, 0x28, PT ;  /* 0x000000283600780c */ /* 0x000fe20003f84270 */
[--C-:B------:R-:W-:Y:S02]  /*2790*/  IMAD.MOV.U32 R116, RZ, RZ, R151.reuse ;  /* 0x000000ffff747224 */ /* 0x100fe400078e0097 */
[----:B------:R-:W-:-:S02]  /*27a0*/  IMAD.MOV.U32 R114, RZ, RZ, R151 ;  /* 0x000000ffff727224 */ /* 0x000fc400078e0097 */
[----:B------:R-:W1:Y:S01]  /*27b0*/  MUFU.TANH R44, R44 ;  /* 0x0000002c002c7308 */ /* 0x000e620000002400 */
[--C-:B------:R-:W-:Y:S02]  /*27c0*/  IMAD.MOV.U32 R110, RZ, RZ, R151.reuse ;  /* 0x000000ffff6e7224 */ /* 0x100fe400078e0097 */
[--C-:B------:R-:W-:Y:S02]  /*27d0*/  IMAD.MOV.U32 R108, RZ, RZ, R151.reuse ;  /* 0x000000ffff6c7224 */ /* 0x100fe400078e0097 */
[--C-:B------:R-:W-:Y:S02]  /*27e0*/  IMAD.MOV.U32 R106, RZ, RZ, R151.reuse ;  /* 0x000000ffff6a7224 */ /* 0x100fe400078e0097 */
[--C-:B------:R-:W-:Y:S01]  /*27f0*/  IMAD.MOV.U32 R104, RZ, RZ, R151.reuse ;  /* 0x000000ffff687224 */ /* 0x100fe200078e0097 */
[----:B------:R-:W2:Y:S01]  /*2800*/  MUFU.TANH R13, R13 ;  /* 0x0000000d000d7308 */ /* 0x000ea20000002400 */
[----:B0-----:R-:W-:Y:S01]  /*2810*/  FSEL R11, R10, -INF , P3 ;  /* 0xff8000000a0b7808 */ /* 0x001fe20001800000 */
[--C-:B------:R-:W-:Y:S01]  /*2820*/  IMAD.MOV.U32 R102, RZ, RZ, R151.reuse ;  /* 0x000000ffff667224 */ /* 0x100fe200078e0097 */
[----:B------:R-:W-:Y:S01]  /*2830*/  ISETP.GT.AND P3, PT, R54, 0x29, PT ;  /* 0x000000293600780c */ /* 0x000fe20003f64270 */
[----:B------:R-:W-:-:S02]  /*2840*/  IMAD.MOV.U32 R100, RZ, RZ, R151 ;  /* 0x000000ffff647224 */ /* 0x000fc400078e0097 */
[--C-:B------:R-:W-:Y:S02]  /*2850*/  IMAD.MOV.U32 R96, RZ, RZ, R151.reuse ;  /* 0x000000ffff607224 */ /* 0x100fe400078e0097 */
[----:B------:R-:W0:Y:S01]  /*2860*/  MUFU.TANH R45, R45 ;  /* 0x0000002d002d7308 */ /* 0x000e220000002400 */
[----:B-1----:R-:W-:Y:S01]  /*2870*/  FSEL R101, R44, -INF , P4 ;  /* 0xff8000002c657808 */ /* 0x002fe20002000000 */
[--C-:B------:R-:W-:Y:S02]  /*2880*/  IMAD.MOV.U32 R94, RZ, RZ, R151.reuse ;  /* 0x000000ffff5e7224 */ /* 0x100fe400078e0097 */
[----:B------:R-:W-:-:S04]  /*2890*/  IMAD.MOV.U32 R92, RZ, RZ, R151 ;  /* 0x000000ffff5c7224 */ /* 0x000fc800078e0097 */
[----:B------:R-:W1:Y:S01]  /*28a0*/  MUFU.TANH R14, R14 ;  /* 0x0000000e000e7308 */ /* 0x000e620000002400 */
[----:B--2---:R-:W-:Y:S02]  /*28b0*/  FSEL R13, R13, -INF , P2 ;  /* 0xff8000000d0d7808 */ /* 0x004fe40001000000 */
[----:B------:R-:W-:-:S05]  /*28c0*/  ISETP.GT.AND P2, PT, R54, 0x30, PT ;  /* 0x000000303600780c */ /* 0x000fca0003f44270 */
[----:B------:R-:W2:Y:S01]  /*28d0*/  MUFU.TANH R48, R48 ;  /* 0x0000003000307308 */ /* 0x000ea20000002400 */
[----:B0-----:R-:W-:-:S07]  /*28e0*/  FSEL R91, R45, -INF , P3 ;  /* 0xff8000002d5b7808 */ /* 0x001fce0001800000 */
[----:B------:R-:W0:Y:S01]  /*28f0*/  MUFU.TANH R20, R20 ;  /* 0x0000001400147308 */ /* 0x000e220000002400 */
[----:B-1----:R-:W-:Y:S02]  /*2900*/  FSEL R15, R14, -INF , P1 ;  /* 0xff8000000e0f7808 */ /* 0x002fe40000800000 */
[----:B------:R-:W-:Y:S02]  /*2910*/  ISETP.GT.AND P1, PT, R54, 0x31, PT ;  /* 0x000000313600780c */ /* 0x000fe40003f24270 */
[----:B------:R-:W-:-:S03]  /*2920*/  FMNMX.FTZ R14, R3, R4, !PT ;  /* 0x00000004030e7209 */ /* 0x000fc60007810000 */
[----:B------:R-:W1:Y:S01]  /*2930*/  MUFU.TANH R49, R49 ;  /* 0x0000003100317308 */ /* 0x000e620000002400 */
[----:B--2---:R-:W-:Y:S02]  /*2940*/  FSEL R99, R48, -INF , P2 ;  /* 0xff80000030637808 */ /* 0x004fe40001000000 */
[----:B------:R-:W-:-:S04]  /*2950*/  FMNMX.FTZ R14, R7, R14, !PT ;  /* 0x0000000e070e7209 */ /* 0x000fc80007810000 */
[----:B------:R-:W-:Y:S01]  /*2960*/  FMNMX.FTZ R14, R5, R14, !PT ;  /* 0x0000000e050e7209 */ /* 0x000fe20007810000 */
[----:B------:R2:W-:Y:S01]  /*2970*/  MUFU.TANH R127, R85 ;  /* 0x00000055007f7308 */ /* 0x0005e20000002400 */
[----:B0-----:R-:W-:Y:S02]  /*2980*/  FSEL R25, R20, -INF , P6 ;  /* 0xff80000014197808 */ /* 0x001fe40003000000 */
[----:B------:R-:W-:Y:S02]  /*2990*/  ISETP.GT.AND P6, PT, R54, 0x38, PT ;  /* 0x000000383600780c */ /* 0x000fe40003fc4270 */
[----:B------:R-:W-:Y:S02]  /*29a0*/  FMNMX.FTZ R14, R9, R14, !PT ;  /* 0x0000000e090e7209 */ /* 0x000fe40007810000 */
[----:B------:R-:W-:Y:S01]  /*29b0*/  FSEL R35, R35, -INF , P6 ;  /* 0xff80000023237808 */ /* 0x000fe20003000000 */
[----:B------:R-:W0:Y:S01]  /*29c0*/  MUFU.TANH R21, R21 ;  /* 0x0000001500157308 */ /* 0x000e220000002400 */
[----:B--2---:R-:W-:-:S02]  /*29d0*/  FSEL R85, R41, -INF , P5 ;  /* 0xff80000029557808 */ /* 0x004fc40002800000 */
[----:B-1----:R-:W-:Y:S02]  /*29e0*/  FSEL R95, R49, -INF , P1 ;  /* 0xff800000315f7808 */ /* 0x002fe40000800000 */
[----:B------:R-:W-:Y:S02]  /*29f0*/  FMNMX.FTZ R6, R85, R6, !PT ;  /* 0x0000000655067209 */ /* 0x000fe40007810000 */
[----:B------:R-:W-:Y:S01]  /*2a00*/  FMNMX.FTZ R14, R11, R14, !PT ;  /* 0x0000000e0b0e7209 */ /* 0x000fe20007810000 */
[----:B------:R-:W1:Y:S01]  /*2a10*/  MUFU.TANH R52, R52 ;  /* 0x0000003400347308 */ /* 0x000e620000002400 */
[----:B------:R-:W-:Y:S02]  /*2a20*/  FMNMX.FTZ R6, R101, R6, !PT ;  /* 0x0000000665067209 */ /* 0x000fe40007810000 */
[----:B------:R-:W-:Y:S02]  /*2a30*/  FMNMX.FTZ R14, R13, R14, !PT ;  /* 0x0000000e0d0e7209 */ /* 0x000fe40007810000 */
[----:B------:R-:W-:-:S02]  /*2a40*/  FMNMX.FTZ R6, R91, R6, !PT ;  /* 0x000000065b067209 */ /* 0x000fc40007810000 */
[----:B------:R-:W-:Y:S01]  /*2a50*/  FMNMX.FTZ R14, R15, R14, !PT ;  /* 0x0000000e0f0e7209 */ /* 0x000fe20007810000 */
[----:B------:R-:W2:Y:S01]  /*2a60*/  MUFU.TANH R26, R26 ;  /* 0x0000001a001a7308 */ /* 0x000ea20000002400 */
[----:B------:R-:W-:Y:S02]  /*2a70*/  FMNMX.FTZ R6, R99, R6, !PT ;  /* 0x0000000663067209 */ /* 0x000fe40007810000 */
[----:B0-----:R-:W-:Y:S02]  /*2a80*/  FSEL R21, R21, -INF , P5 ;  /* 0xff80000015157808 */ /* 0x001fe40002800000 */
[----:B------:R-:W-:Y:S02]  /*2a90*/  ISETP.GT.AND P5, PT, R54, 0x39, PT ;  /* 0x000000393600780c */ /* 0x000fe40003fa4270 */
[----:B------:R-:W-:Y:S01]  /*2aa0*/  FMNMX.FTZ R6, R95, R6, !PT ;  /* 0x000000065f067209 */ /* 0x000fe20007810000 */
[----:B------:R-:W-:Y:S01]  /*2ab0*/  MUFU.TANH R53, R53 ;  /* 0x0000003500357308 */ /* 0x000fe20000002400 */
[----:B-1----:R-:W-:-:S02]  /*2ac0*/  FSEL R97, R52, -INF , P6 ;  /* 0xff80000034617808 */ /* 0x002fc40003000000 */
[----:B------:R-:W-:Y:S02]  /*2ad0*/  ISETP.GT.AND P6, PT, R54, 0x50, PT ;  /* 0x000000503600780c */ /* 0x000fe40003fc4270 */
[----:B------:R-:W-:Y:S02]  /*2ae0*/  FMNMX.FTZ R6, R97, R6, !PT ;  /* 0x0000000661067209 */ /* 0x000fe40007810000 */
[----:B------:R-:W-:Y:S01]  /*2af0*/  FMNMX.FTZ R14, R25, R14, !PT ;  /* 0x0000000e190e7209 */ /* 0x000fe20007810000 */
[----:B------:R-:W0:Y:S01]  /*2b00*/  MUFU.TANH R24, R24 ;  /* 0x0000001800187308 */ /* 0x000e220000002400 */
[----:B--2---:R-:W-:Y:S02]  /*2b10*/  FSEL R27, R26, -INF , P4 ;  /* 0xff8000001a1b7808 */ /* 0x004fe40002000000 */
[----:B------:R-:W-:Y:S02]  /*2b20*/  ISETP.GT.AND P4, PT, R54, 0x40, PT ;  /* 0x000000403600780c */ /* 0x000fe40003f84270 */
[----:B------:R-:W-:-:S03]  /*2b30*/  FMNMX.FTZ R14, R21, R14, !PT ;  /* 0x0000000e150e7209 */ /* 0x000fc60007810000 */
[----:B------:R-:W-:Y:S01]  /*2b40*/  MUFU.TANH R56, R56 ;  /* 0x0000003800387308 */ /* 0x000fe20000002400 */
[----:B------:R-:W-:-:S07]  /*2b50*/  FMNMX.FTZ R14, R27, R14, !PT ;  /* 0x0000000e1b0e7209 */ /* 0x000fce0007810000 */
[----:B------:R-:W1:Y:S01]  /*2b60*/  MUFU.TANH R31, R31 ;  /* 0x0000001f001f7308 */ /* 0x000e620000002400 */
[----:B0-----:R-:W-:Y:S02]  /*2b70*/  FSEL R29, R24, -INF , P3 ;  /* 0xff800000181d7808 */ /* 0x001fe40001800000 */
[----:B------:R-:W-:Y:S02]  /*2b80*/  ISETP.GT.AND P3, PT, R54, 0x41, PT ;  /* 0x000000413600780c */ /* 0x000fe40003f64270 */
[----:B------:R-:W-:-:S03]  /*2b90*/  FMNMX.FTZ R14, R29, R14, !PT ;  /* 0x0000000e1d0e7209 */ /* 0x000fc60007810000 */
[----:B------:R-:W0:Y:S08]  /*2ba0*/  MUFU.TANH R57, R57 ;  /* 0x0000003900397308 */ /* 0x000e300000002400 */
[----:B------:R-:W2:Y:S01]  /*2bb0*/  MUFU.TANH R28, R28 ;  /* 0x0000001c001c7308 */ /* 0x000ea20000002400 */
[----:B-1----:R-:W-:Y:S02]  /*2bc0*/  FSEL R31, R31, -INF , P2 ;  /* 0xff8000001f1f7808 */ /* 0x002fe40001000000 */
[----:B------:R-:W-:-:S02]  /*2bd0*/  ISETP.GT.AND P2, PT, R54, 0x48, PT ;  /* 0x000000483600780c */ /* 0x000fc40003f44270 */
[----:B------:R-:W-:-:S03]  /*2be0*/  FMNMX.FTZ R14, R31, R14, !PT ;  /* 0x0000000e1f0e7209 */ /* 0x000fc60007810000 */
[----:B------:R-:W1:Y:S01]  /*2bf0*/  MUFU.TANH R60, R60 ;  /* 0x0000003c003c7308 */ /* 0x000e620000002400 */
[----:B0-----:R-:W-:-:S07]  /*2c00*/  FSEL R45, R57, -INF , P3 ;  /* 0xff800000392d7808 */ /* 0x001fce0001800000 */
[----:B------:R1:W-:Y:S01]  /*2c10*/  MUFU.TANH R34, R61 ;  /* 0x0000003d00227308 */ /* 0x0003e20000002400 */
[----:B--2---:R-:W-:Y:S02]  /*2c20*/  FSEL R33, R28, -INF , P1 ;  /* 0xff8000001c217808 */ /* 0x004fe40000800000 */
[----:B------:R-:W-:Y:S02]  /*2c30*/  ISETP.GT.AND P1, PT, R54, 0x49, PT ;  /* 0x000000493600780c */ /* 0x000fe40003f24270 */
[----:B------:R-:W-:-:S03]  /*2c40*/  FMNMX.FTZ R14, R33, R14, !PT ;  /* 0x0000000e210e7209 */ /* 0x000fc60007810000 */
[----:B------:R0:W-:Y:S01]  /*2c50*/  MUFU.TANH R50, R75 ;  /* 0x0000004b00327308 */ /* 0x0001e20000002400 */
[----:B-1----:R-:W-:Y:S02]  /*2c60*/  FSEL R61, R60, -INF , P2 ;  /* 0xff8000003c3d7808 */ /* 0x002fe40001000000 */
[----:B------:R-:W-:-:S05]  /*2c70*/  FMNMX.FTZ R14, R35, R14, !PT ;  /* 0x0000000e230e7209 */ /* 0x000fca0007810000 */
[----:B------:R-:W1:Y:S01]  /*2c80*/  MUFU.TANH R39, R39 ;  /* 0x0000002700277308 */ /* 0x000e620000002400 */
[----:B0-----:R-:W-:-:S04]  /*2c90*/  FSEL R75, R53, -INF , P5 ;  /* 0xff800000354b7808 */ /* 0x001fc80002800000 */
[----:B------:R-:W-:-:S03]  /*2ca0*/  FMNMX.FTZ R6, R75, R6, !PT ;  /* 0x000000064b067209 */ /* 0x000fc60007810000 */
[----:B------:R-:W-:Y:S08]  /*2cb0*/  MUFU.TANH R64, R64 ;  /* 0x0000004000407308 */ /* 0x000ff00000002400 */
[----:B------:R0:W2:Y:S01]  /*2cc0*/  MUFU.TANH R42, R67 ;  /* 0x00000043002a7308 */ /* 0x0000a20000002400 */
[----:B-1----:R-:W-:Y:S02]  /*2cd0*/  FSEL R39, R39, -INF , P5 ;  /* 0xff80000027277808 */ /* 0x002fe40002800000 */
[----:B------:R-:W-:-:S02]  /*2ce0*/  ISETP.GT.AND P5, PT, R54, 0x51, PT ;  /* 0x000000513600780c */ /* 0x000fc40003fa4270 */
[----:B------:R-:W-:-:S03]  /*2cf0*/  FMNMX.FTZ R14, R39, R14, !PT ;  /* 0x0000000e270e7209 */ /* 0x000fc60007810000 */
[----:B------:R-:W1:Y:S01]  /*2d00*/  MUFU.TANH R58, R58 ;  /* 0x0000003a003a7308 */ /* 0x000e620000002400 */
[----:B0-----:R-:W-:-:S04]  /*2d10*/  FSEL R67, R56, -INF , P4 ;  /* 0xff80000038437808 */ /* 0x001fc80002000000 */
[----:B------:R-:W-:-:S03]  /*2d20*/  FMNMX.FTZ R6, R67, R6, !PT ;  /* 0x0000000643067209 */ /* 0x000fc60007810000 */
[----:B------:R0:W-:Y:S01]  /*2d30*/  MUFU.TANH R38, R65 ;  /* 0x0000004100267308 */ /* 0x0001e20000002400 */
[----:B------:R-:W-:Y:S02]  /*2d40*/  FMNMX.FTZ R6, R45, R6, !PT ;  /* 0x000000062d067209 */ /* 0x000fe40007810000 */
[----:B--2---:R-:W-:Y:S02]  /*2d50*/  FSEL R53, R42, -INF , P5 ;  /* 0xff8000002a357808 */ /* 0x004fe40002800000 */
[----:B------:R-:W-:-:S03]  /*2d60*/  FMNMX.FTZ R6, R61, R6, !PT ;  /* 0x000000063d067209 */ /* 0x000fc60007810000 */
[----:B------:R-:W2:Y:S01]  /*2d70*/  MUFU.TANH R43, R59 ;  /* 0x0000003b002b7308 */ /* 0x000ea20000002400 */
[----:B0-----:R-:W-:Y:S02]  /*2d80*/  FSEL R65, R34, -INF , P1 ;  /* 0xff80000022417808 */ /* 0x001fe40000800000 */
[----:B-1----:R-:W-:Y:S02]  /*2d90*/  FSEL R41, R58, -INF , P4 ;  /* 0xff8000003a297808 */ /* 0x002fe40002000000 */
[----:B------:R-:W-:Y:S02]  /*2da0*/  FMNMX.FTZ R6, R65, R6, !PT ;  /* 0x0000000641067209 */ /* 0x000fe40007810000 */
[----:B------:R-:W-:Y:S01]  /*2db0*/  ISETP.GT.AND P4, PT, R54, 0x58, PT ;  /* 0x000000583600780c */ /* 0x000fe20003f84270 */
[----:B------:R-:W0:Y:S01]  /*2dc0*/  MUFU.TANH R68, R68 ;  /* 0x0000004400447308 */ /* 0x000e220000002400 */
[----:B------:R-:W-:-:S07]  /*2dd0*/  FMNMX.FTZ R14, R41, R14, !PT ;  /* 0x0000000e290e7209 */ /* 0x000fce0007810000 */
[----:B------:R-:W1:Y:S01]  /*2de0*/  MUFU.TANH R47, R62 ;  /* 0x0000003e002f7308 */ /* 0x000e620000002400 */
[----:B--2---:R-:W-:Y:S02]  /*2df0*/  FSEL R43, R43, -INF , P3 ;  /* 0xff8000002b2b7808 */ /* 0x004fe40001800000 */
[----:B------:R-:W-:Y:S02]  /*2e00*/  ISETP.GT.AND P3, PT, R54, 0x59, PT ;  /* 0x000000593600780c */ /* 0x000fe40003f64270 */
[----:B------:R-:W-:Y:S02]  /*2e10*/  FMNMX.FTZ R14, R43, R14, !PT ;  /* 0x0000000e2b0e7209 */ /* 0x000fe40007810000 */
[----:B------:R-:W-:Y:S01]  /*2e20*/  FSEL R57, R46, -INF , P3 ;  /* 0xff8000002e397808 */ /* 0x000fe20001800000 */
[----:B------:R2:W3:Y:S01]  /*2e30*/  MUFU.TANH R111, R69 ;  /* 0x00000045006f7308 */ /* 0x0004e20000002400 */
[----:B0-----:R-:W-:-:S07]  /*2e40*/  FSEL R109, R68, -INF , P4 ;  /* 0xff800000446d7808 */ /* 0x001fce0002000000 */
[----:B------:R-:W0:Y:S01]  /*2e50*/  MUFU.TANH R63, R63 ;  /* 0x0000003f003f7308 */ /* 0x000e220000002400 */
[----:B--2---:R-:W-:Y:S02]  /*2e60*/  FSEL R69, R64, -INF , P6 ;  /* 0xff80000040457808 */ /* 0x004fe40003000000 */
[----:B-1----:R-:W-:Y:S02]  /*2e70*/  FSEL R47, R47, -INF , P2 ;  /* 0xff8000002f2f7808 */ /* 0x002fe40001000000 */
[----:B------:R-:W-:Y:S02]  /*2e80*/  FMNMX.FTZ R6, R69, R6, !PT ;  /* 0x0000000645067209 */ /* 0x000fe40007810000 */
[C---:B------:R-:W-:Y:S01]  /*2e90*/  ISETP.GT.AND P2, PT, R54.reuse, 0x60, PT ;  /* 0x000000603600780c */ /* 0x040fe20003f44270 */
[----:B------:R-:W1:Y:S01]  /*2ea0*/  MUFU.TANH R72, R72 ;  /* 0x0000004800487308 */ /* 0x000e620000002400 */
[----:B---3--:R-:W-:Y:S02]  /*2eb0*/  FSEL R111, R111, -INF , P3 ;  /* 0xff8000006f6f7808 */ /* 0x008fe40001800000 */
[----:B------:R-:W-:-:S02]  /*2ec0*/  ISETP.GT.AND P3, PT, R54, 0x71, PT ;  /* 0x000000713600780c */ /* 0x000fc40003f64270 */
[----:B------:R-:W-:Y:S02]  /*2ed0*/  FMNMX.FTZ R14, R47, R14, !PT ;  /* 0x0000000e2f0e7209 */ /* 0x000fe40007810000 */
[----:B------:R-:W-:Y:S01]  /*2ee0*/  FSEL R123, R123, -INF , P3 ;  /* 0xff8000007b7b7808 */ /* 0x000fe20001800000 */
[----:B------:R-:W2:Y:S01]  /*2ef0*/  MUFU.TANH R51, R66 ;  /* 0x0000004200337308 */ /* 0x000ea20000002400 */
[----:B0-----:R-:W-:Y:S02]  /*2f00*/  FSEL R49, R63, -INF , P1 ;  /* 0xff8000003f317808 */ /* 0x001fe40000800000 */
[----:B------:R-:W-:Y:S02]  /*2f10*/  ISETP.GT.AND P1, PT, R54, 0x61, PT ;  /* 0x000000613600780c */ /* 0x000fe40003f24270 */
[----:B------:R-:W-:Y:S02]  /*2f20*/  FMNMX.FTZ R14, R49, R14, !PT ;  /* 0x0000000e310e7209 */ /* 0x000fe40007810000 */
[----:B------:R-:W-:Y:S01]  /*2f30*/  FSEL R115, R115, -INF , P1 ;  /* 0xff80000073737808 */ /* 0x000fe20000800000 */
[----:B------:R0:W3:Y:S01]  /*2f40*/  MUFU.TANH R119, R77 ;  /* 0x0000004d00777308 */ /* 0x0000e20000002400 */
[----:B-1----:R-:W-:-:S02]  /*2f50*/  FSEL R113, R72, -INF , P2 ;  /* 0xff80000048717808 */ /* 0x002fc40001000000 */
[----:B------:R-:W-:Y:S02]  /*2f60*/  FSEL R63, R50, -INF , P1 ;  /* 0xff800000323f7808 */ /* 0x000fe40000800000 */
[----:B------:R-:W-:-:S03]  /*2f70*/  ISETP.GT.AND P1, PT, R54, 0x79, PT ;  /* 0x000000793600780c */ /* 0x000fc60003f24270 */
[----:B------:R-:W1:Y:S01]  /*2f80*/  MUFU.TANH R76, R76 ;  /* 0x0000004c004c7308 */ /* 0x000e620000002400 */
[----:B0-----:R-:W-:Y:S02]  /*2f90*/  FSEL R77, R38, -INF , P5 ;  /* 0xff800000264d7808 */ /* 0x001fe40002800000 */
[----:B--2---:R-:W-:Y:S02]  /*2fa0*/  FSEL R51, R51, -INF , P6 ;  /* 0xff80000033337808 */ /* 0x004fe40003000000 */
[----:B------:R-:W-:Y:S02]  /*2fb0*/  FMNMX.FTZ R6, R77, R6, !PT ;  /* 0x000000064d067209 */ /* 0x000fe40007810000 */
[C---:B------:R-:W-:Y:S01]  /*2fc0*/  ISETP.GT.AND P6, PT, R54.reuse, 0x68, PT ;  /* 0x000000683600780c */ /* 0x040fe20003fc4270 */
[----:B------:R-:W0:Y:S01]  /*2fd0*/  MUFU.TANH R55, R70 ;  /* 0x0000004600377308 */ /* 0x000e220000002400 */
[----:B------:R-:W-:Y:S02]  /*2fe0*/  FMNMX.FTZ R6, R109, R6, !PT ;  /* 0x000000066d067209 */ /* 0x000fe40007810000 */
[----:B------:R-:W-:-:S02]  /*2ff0*/  ISETP.GT.AND P5, PT, R54, 0x69, PT ;  /* 0x000000693600780c */ /* 0x000fc40003fa4270 */
[----:B------:R-:W-:Y:S02]  /*3000*/  FMNMX.FTZ R6, R111, R6, !PT ;  /* 0x000000066f067209 */ /* 0x000fe40007810000 */
[----:B---3--:R-:W-:Y:S01]  /*3010*/  FSEL R119, R119, -INF , P5 ;  /* 0xff80000077777808 */ /* 0x008fe20002800000 */
[----:B------:R-:W2:Y:S01]  /*3020*/  MUFU.TANH R80, R80 ;  /* 0x0000005000507308 */ /* 0x000ea20000002400 */
[----:B------:R-:W-:Y:S02]  /*3030*/  FMNMX.FTZ R6, R113, R6, !PT ;  /* 0x0000000671067209 */ /* 0x000fe40007810000 */
[----:B-1----:R-:W-:Y:S02]  /*3040*/  FSEL R117, R76, -INF , P6 ;  /* 0xff8000004c757808 */ /* 0x002fe40003000000 */
[----:B------:R-:W-:Y:S02]  /*3050*/  FMNMX.FTZ R6, R115, R6, !PT ;  /* 0x0000000673067209 */ /* 0x000fe40007810000 */
[----:B------:R-:W-:Y:S01]  /*3060*/  FSEL R127, R127, -INF , P1 ;  /* 0xff8000007f7f7808 */ /* 0x000fe20000800000 */
[----:B------:R-:W1:Y:S01]  /*3070*/  MUFU.TANH R59, R74 ;  /* 0x0000004a003b7308 */ /* 0x000e620000002400 */
[----:B0-----:R-:W-:-:S02]  /*3080*/  FSEL R55, R55, -INF , P4 ;  /* 0xff80000037377808 */ /* 0x001fc40002000000 */
[----:B------:R-:W-:Y:S02]  /*3090*/  ISETP.GT.AND P4, PT, R54, 0x70, PT ;  /* 0x000000703600780c */ /* 0x000fe40003f84270 */
[----:B------:R-:W-:Y:S02]  /*30a0*/  FMNMX.FTZ R6, R117, R6, !PT ;  /* 0x0000000675067209 */ /* 0x000fe40007810000 */
[----:B------:R-:W-:Y:S01]  /*30b0*/  FMNMX.FTZ R14, R51, R14, !PT ;  /* 0x0000000e330e7209 */ /* 0x000fe20007810000 */
[----:B------:R-:W0:Y:S01]  /*30c0*/  MUFU.TANH R84, R84 ;  /* 0x0000005400547308 */ /* 0x000e220000002400 */
[----:B--2---:R-:W-:Y:S02]  /*30d0*/  FSEL R121, R80, -INF , P4 ;  /* 0xff80000050797808 */ /* 0x004fe40002000000 */
[----:B------:R-:W-:Y:S02]  /*30e0*/  FMNMX.FTZ R6, R119, R6, !PT ;  /* 0x0000000677067209 */ /* 0x000fe40007810000 */
[----:B------:R-:W-:-:S02]  /*30f0*/  FMNMX.FTZ R14, R53, R14, !PT ;  /* 0x0000000e350e7209 */ /* 0x000fc40007810000 */
[----:B------:R-:W-:Y:S01]  /*3100*/  FMNMX.FTZ R6, R121, R6, !PT ;  /* 0x0000000679067209 */ /* 0x000fe20007810000 */
[----:B------:R-:W2:Y:S01]  /*3110*/  MUFU.TANH R78, R78 ;  /* 0x0000004e004e7308 */ /* 0x000ea20000002400 */
[----:B-1----:R-:W-:Y:S02]  /*3120*/  FSEL R59, R59, -INF , P2 ;  /* 0xff8000003b3b7808 */ /* 0x002fe40001000000 */
[----:B------:R-:W-:Y:S02]  /*3130*/  ISETP.GT.AND P2, PT, R54, 0x78, PT ;  /* 0x000000783600780c */ /* 0x000fe40003f44270 */
[----:B------:R-:W-:Y:S02]  /*3140*/  FMNMX.FTZ R6, R123, R6, !PT ;  /* 0x000000067b067209 */ /* 0x000fe40007810000 */
[----:B------:R-:W-:Y:S01]  /*3150*/  FMNMX.FTZ R14, R55, R14, !PT ;  /* 0x0000000e370e7209 */ /* 0x000fe20007810000 */
[----:B------:R-:W-:Y:S01]  /*3160*/  MUFU.TANH R82, R82 ;  /* 0x0000005200527308 */ /* 0x000fe20000002400 */
[----:B0-----:R-:W-:-:S02]  /*3170*/  FSEL R125, R84, -INF , P2 ;  /* 0xff800000547d7808 */ /* 0x001fc40001000000 */
[----:B------:R-:W-:Y:S02]  /*3180*/  FMNMX.FTZ R14, R57, R14, !PT ;  /* 0x0000000e390e7209 */ /* 0x000fe40007810000 */
[----:B------:R-:W-:Y:S02]  /*3190*/  FMNMX.FTZ R6, R125, R6, !PT ;  /* 0x000000067d067209 */ /* 0x000fe40007810000 */
[----:B------:R-:W-:Y:S01]  /*31a0*/  FMNMX.FTZ R14, R59, R14, !PT ;  /* 0x0000000e3b0e7209 */ /* 0x000fe20007810000 */
[----:B------:R-:W-:Y:S01]  /*31b0*/  MUFU.TANH R86, R86 ;  /* 0x0000005600567308 */ /* 0x000fe20000002400 */
[----:B------:R-:W-:Y:S02]  /*31c0*/  FMNMX.FTZ R8, R127, R6, !PT ;  /* 0x000000067f087209 */ /* 0x000fe40007810000 */
[----:B------:R-:W-:-:S03]  /*31d0*/  FMNMX.FTZ R14, R63, R14, !PT ;  /* 0x0000000e3f0e7209 */ /* 0x000fc60007810000 */
[----:B------:R-:W0:Y:S02]  /*31e0*/  SHFL.BFLY PT, R37, R8, 0x2, 0x1f ;  /* 0x0c401f0008257f89 */ /* 0x000e2400000e0000 */
[----:B------:R-:W-:Y:S01]  /*31f0*/  MUFU.TANH R12, R87 ;  /* 0x00000057000c7308 */ /* 0x000fe20000002400 */
[----:B0-----:R-:W-:-:S07]  /*3200*/  FMNMX.FTZ R10, R8, R37, !PT ;  /* 0x00000025080a7209 */ /* 0x001fce0007810000 */
[----:B------:R0:W1:Y:S01]  /*3210*/  MUFU.TANH R8, R79 ;  /* 0x0000004f00087308 */ /* 0x0000620000002400 */
[----:B------:R-:W3:Y:S02]  /*3220*/  SHFL.BFLY PT, R37, R10, 0x1, 0x1f ;  /* 0x0c201f000a257f89 */ /* 0x000ee400000e0000 */
[----:B---3--:R-:W-:-:S05]  /*3230*/  FMNMX.FTZ R37, R10, R37, !PT ;  /* 0x000000250a257209 */ /* 0x008fca0007810000 */
[----:B------:R3:W4:Y:S01]  /*3240*/  MUFU.TANH R10, R83 ;  /* 0x00000053000a7308 */ /* 0x0007220000002400 */
[C---:B------:R-:W-:Y:S01]  /*3250*/  FSETP.NEU.FTZ.AND P0, PT, R37.reuse, -INF , PT ;  /* 0xff8000002500780b */ /* 0x040fe20003f1d000 */
[----:B------:R-:W-:-:S05]  /*3260*/  FMUL.FTZ R6, R37, R36 ;  /* 0x0000002425067220 */ /* 0x000fca0000410000 */
[----:B------:R-:W-:Y:S02]  /*3270*/  FSEL R6, R6, RZ, P0 ;  /* 0x000000ff06067208 */ /* 0x000fe40000000000 */
[----:B------:R-:W-:Y:S01]  /*3280*/  ISETP.NE.AND P0, PT, R90, RZ, PT ;  /* 0x000000ff5a00720c */ /* 0x000fe20003f05270 */
[--C-:B------:R-:W-:Y:S02]  /*3290*/  IMAD.MOV.U32 R90, RZ, RZ, R151.reuse ;  /* 0x000000ffff5a7224 */ /* 0x100fe400078e0097 */
[-CC-:B0-----:R-:W-:Y:S01]  /*32a0*/  FFMA.FTZ R79, R89, R36.reuse, -R6.reuse ;  /* 0x00000024594f7223 */ /* 0x181fe20000010806 */
[----:B--2---:R-:W-:Y:S01]  /*32b0*/  FSEL R89, R78, -INF , P6 ;  /* 0xff8000004e597808 */ /* 0x004fe20003000000 */
[-CC-:B---3--:R-:W-:Y:S01]  /*32c0*/  FFMA.FTZ R83, R85, R36.reuse, -R6.reuse ;  /* 0x0000002455537223 */ /* 0x188fe20000010806 */
[-CC-:B------:R-:W-:Y:S01]  /*32d0*/  FFMA.FTZ R85, R91, R36.reuse, -R6.reuse ;  /* 0x000000245b557223 */ /* 0x180fe20000010806 */
[----:B-1----:R-:W-:Y:S01]  /*32e0*/  FSEL R91, R8, -INF , P5 ;  /* 0xff800000085b7808 */ /* 0x002fe20002800000 */
[--C-:B------:R-:W-:Y:S01]  /*32f0*/  FFMA.FTZ R158, R73, R36, -R6.reuse ;  /* 0x00000024499e7223 */ /* 0x100fe20000010806 */
[----:B------:R-:W-:Y:S01]  /*3300*/  FMNMX.FTZ R14, R89, R14, !PT ;  /* 0x0000000e590e7209 */ /* 0x000fe20007810000 */
[-CC-:B------:R-:W-:Y:S01]  /*3310*/  FFMA.FTZ R73, R81, R36.reuse, -R6.reuse ;  /* 0x0000002451497223 */ /* 0x180fe20000010806 */
[-CC-:B------:R-:W-:Y:S01]  /*3320*/  FFMA.FTZ R81, R93, R36.reuse, -R6.reuse ;  /* 0x000000245d517223 */ /* 0x180fe20000010806 */
[----:B------:R-:W-:Y:S01]  /*3330*/  FSEL R93, R82, -INF , P4 ;  /* 0xff800000525d7808 */ /* 0x000fe20002000000 */
[--C-:B------:R-:W-:Y:S01]  /*3340*/  FFMA.FTZ R87, R95, R36, -R6.reuse ;  /* 0x000000245f577223 */ /* 0x100fe20000010806 */
[----:B------:R-:W-:Y:S01]  /*3350*/  FMNMX.FTZ R14, R91, R14, !PT ;  /* 0x0000000e5b0e7209 */ /* 0x000fe20007810000 */
[-CC-:B------:R-:W-:Y:S01]  /*3360*/  FFMA.FTZ R170, R97, R36.reuse, -R6.reuse ;  /* 0x0000002461aa7223 */ /* 0x180fe20000010806 */
[----:B----4-:R-:W-:Y:S01]  /*3370*/  FSEL R95, R10, -INF , P3 ;  /* 0xff8000000a5f7808 */ /* 0x010fe20001800000 */
[--C-:B------:R-:W-:Y:S01]  /*3380*/  FFMA.FTZ R168, R99, R36, -R6.reuse ;  /* 0x0000002463a87223 */ /* 0x100fe20000010806 */
[----:B------:R-:W-:Y:S01]  /*3390*/  FMNMX.FTZ R14, R93, R14, !PT ;  /* 0x0000000e5d0e7209 */ /* 0x000fe20007810000 */
[-CC-:B------:R-:W-:Y:S01]  /*33a0*/  FFMA.FTZ R172, R67, R36.reuse, -R6.reuse ;  /* 0x0000002443ac7223 */ /* 0x180fe20000010806 */
[----:B------:R-:W-:Y:S01]  /*33b0*/  FSEL R97, R86, -INF , P2 ;  /* 0xff80000056617808 */ /* 0x000fe20001000000 */
[--C-:B------:R-:W-:Y:S01]  /*33c0*/  FFMA.FTZ R67, R45, R36, -R6.reuse ;  /* 0x000000242d437223 */ /* 0x100fe20000010806 */
[----:B------:R-:W-:Y:S01]  /*33d0*/  FMNMX.FTZ R14, R95, R14, !PT ;  /* 0x0000000e5f0e7209 */ /* 0x000fe20007810000 */
[-CC-:B------:R-:W-:Y:S01]  /*33e0*/  FFMA.FTZ R156, R30, R36.reuse, -R6.reuse ;  /* 0x000000241e9c7223 */ /* 0x180fe20000010806 */
[----:B------:R-:W-:Y:S01]  /*33f0*/  FSEL R99, R12, -INF , P1 ;  /* 0xff8000000c637808 */ /* 0x000fe20000800000 */
[--C-:B------:R-:W-:Y:S01]  /*3400*/  FFMA.FTZ R71, R71, R36, -R6.reuse ;  /* 0x0000002447477223 */ /* 0x100fe20000010806 */
[----:B------:R-:W-:Y:S01]  /*3410*/  FMNMX.FTZ R14, R97, R14, !PT ;  /* 0x0000000e610e7209 */ /* 0x000fe20007810000 */
[----:B------:R-:W-:Y:S01]  /*3420*/  MUFU.EX2 R158, R158 ;  /* 0x0000009e009e7308 */ /* 0x000fe20000000800 */
[-CC-:B------:R-:W-:Y:S01]  /*3430*/  FFMA.FTZ R160, R107, R36.reuse, -R6.reuse ;  /* 0x000000246ba07223 */ /* 0x180fe20000010806 */
[--C-:B------:R-:W-:Y:S01]  /*3440*/  FFMA.FTZ R162, R105, R36, -R6.reuse ;  /* 0x0000002469a27223 */ /* 0x100fe20000010806 */
[----:B------:R-:W-:Y:S01]  /*3450*/  FMNMX.FTZ R14, R99, R14, !PT ;  /* 0x0000000e630e7209 */ /* 0x000fe20007810000 */
[-CC-:B------:R-:W-:Y:S01]  /*3460*/  FFMA.FTZ R174, R61, R36.reuse, -R6.reuse ;  /* 0x000000243dae7223 */ /* 0x180fe20000010806 */
[-CC-:B------:R-:W-:Y:S01]  /*3470*/  FFMA.FTZ R61, R65, R36.reuse, -R6.reuse ;  /* 0x00000024413d7223 */ /* 0x180fe20000010806 */
[-CC-:B------:R-:W-:Y:S01]  /*3480*/  FFMA.FTZ R164, R103, R36.reuse, -R6.reuse ;  /* 0x0000002467a47223 */ /* 0x180fe20000010806 */
[-CC-:B------:R-:W-:Y:S01]  /*3490*/  FFMA.FTZ R166, R101, R36.reuse, -R6.reuse ;  /* 0x0000002465a67223 */ /* 0x180fe20000010806 */
[----:B------:R-:W0:Y:S01]  /*34a0*/  SHFL.BFLY PT, R45, R14, 0x2, 0x1f ;  /* 0x0c401f000e2d7f89 */ /* 0x000e2200000e0000 */
        /* <DEDUP_REMOVED lines=8> */
[----:B------:R-:W1:Y:S01]  /*3530*/  MUFU.EX2 R71, R71 ;  /* 0x0000004700477308 */ /* 0x000e620000000800 */
[-CC-:B------:R-:W-:Y:S01]  /*3540*/  FFMA.FTZ R182, R117, R36.reuse, -R6.reuse ;  /* 0x0000002475b67223 */ /* 0x180fe20000010806 */
[-CC-:B------:R-:W-:Y:S01]  /*3550*/  FFMA.FTZ R101, R119, R36.reuse, -R6.reuse ;  /* 0x0000002477657223 */ /* 0x180fe20000010806 */
[-CC-:B------:R-:W-:Y:S01]  /*3560*/  FFMA.FTZ R184, R121, R36.reuse, -R6.reuse ;  /* 0x0000002479b87223 */ /* 0x180fe20000010806 */
[-CC-:B------:R-:W-:Y:S01]  /*3570*/  FFMA.FTZ R103, R123, R36.reuse, -R6.reuse ;  /* 0x000000247b677223 */ /* 0x180fe20000010806 */
[-CC-:B------:R-:W-:Y:S01]  /*3580*/  FFMA.FTZ R186, R125, R36.reuse, -R6.reuse ;  /* 0x000000247dba7223 */ /* 0x180fe20000010806 */
[----:B------:R-:W-:Y:S01]  /*3590*/  FFMA.FTZ R105, R127, R36, -R6 ;  /* 0x000000247f697223 */ /* 0x000fe20000010806 */
[--C-:B------:R-:W-:Y:S01]  /*35a0*/  IMAD.MOV.U32 R127, RZ, RZ, R151.reuse ;  /* 0x000000ffff7f7224 */ /* 0x100fe200078e0097 */
[----:B------:R-:W2:Y:S01]  /*35b0*/  MUFU.EX2 R73, R73 ;  /* 0x0000004900497308 */ /* 0x000ea20000000800 */
[--C-:B------:R-:W-:Y:S01]  /*35c0*/  IMAD.MOV.U32 R125, RZ, RZ, R151.reuse ;  /* 0x000000ffff7d7224 */ /* 0x100fe200078e0097 */
[----:B------:R-:W-:Y:S01]  /*35d0*/  MOV R119, R151 ;  /* 0x0000009700777202 */ /* 0x000fe20000000f00 */
[----:B------:R-:W-:-:S02]  /*35e0*/  IMAD.MOV.U32 R123, RZ, RZ, R151 ;  /* 0x000000ffff7b7224 */ /* 0x000fc400078e0097 */
[--C-:B------:R-:W-:Y:S01]  /*35f0*/  IMAD.MOV.U32 R121, RZ, RZ, R151.reuse ;  /* 0x000000ffff797224 */ /* 0x100fe200078e0097 */
[----:B0-----:R-:W-:Y:S02]  /*3600*/  FMNMX.FTZ R8, R14, R45, !PT ;  /* 0x0000002d0e087209 */ /* 0x001fe40007810000 */
[----:B------:R-:W0:Y:S01]  /*3610*/  MUFU.EX2 R160, R160 ;  /* 0x000000a000a07308 */ /* 0x000e220000000800 */
[--C-:B------:R-:W-:Y:S02]  /*3620*/  IMAD.MOV.U32 R117, RZ, RZ, R151.reuse ;  /* 0x000000ffff757224 */ /* 0x100fe400078e0097 */
[--C-:B------:R-:W-:Y:S01]  /*3630*/  IMAD.MOV.U32 R115, RZ, RZ, R151.reuse ;  /* 0x000000ffff737224 */ /* 0x100fe200078e0097 */
[----:B------:R-:W3:Y:S01]  /*3640*/  SHFL.BFLY PT, R45, R8, 0x1, 0x1f ;  /* 0x0c201f00082d7f89 */ /* 0x000ee200000e0000 */
[--C-:B------:R-:W-:Y:S02]  /*3650*/  IMAD.MOV.U32 R113, RZ, RZ, R151.reuse ;  /* 0x000000ffff717224 */ /* 0x100fe400078e0097 */
[--C-:B------:R-:W-:Y:S01]  /*3660*/  IMAD.MOV.U32 R111, RZ, RZ, R151.reuse ;  /* 0x000000ffff6f7224 */ /* 0x100fe200078e0097 */
[----:B------:R-:W4:Y:S01]  /*3670*/  MUFU.EX2 R79, R79 ;  /* 0x0000004f004f7308 */ /* 0x000f220000000800 */
[----:B------:R-:W-:-:S02]  /*3680*/  IMAD.MOV.U32 R109, RZ, RZ, R151 ;  /* 0x000000ffff6d7224 */ /* 0x000fc400078e0097 */
[----:B------:R-:W-:-:S05]  /*3690*/  IMAD.MOV.U32 R107, RZ, RZ, R151 ;  /* 0x000000ffff6b7224 */ /* 0x000fca00078e0097 */
[----:B------:R-:W5:Y:S08]  /*36a0*/  MUFU.EX2 R162, R162 ;  /* 0x000000a200a27308 */ /* 0x000f700000000800 */
[----:B------:R-:W5:Y:S01]  /*36b0*/  MUFU.EX2 R81, R81 ;  /* 0x0000005100517308 */ /* 0x000f620000000800 */
[----:B---3--:R-:W-:-:S04]  /*36c0*/  FMNMX.FTZ R45, R8, R45, !PT ;  /* 0x0000002d082d7209 */ /* 0x008fc80007810000 */
[C---:B------:R-:W-:Y:S01]  /*36d0*/  FSETP.NEU.FTZ.AND P1, PT, R45.reuse, -INF , PT ;  /* 0xff8000002d00780b */ /* 0x040fe20003f3d000 */
[----:B------:R-:W-:Y:S02]  /*36e0*/  FMUL.FTZ R8, R45, R36 ;  /* 0x000000242d087220 */ /* 0x000fe40000410000 */
[----:B------:R-:W-:Y:S03]  /*36f0*/  MUFU.EX2 R164, R164 ;  /* 0x000000a400a47308 */ /* 0x000fe60000000800 */
[----:B------:R-:W-:-:S05]  /*3700*/  FSEL R28, R8, RZ, P1 ;  /* 0x000000ff081c7208 */ /* 0x000fca0000800000 */
[----:B------:R-:W-:Y:S01]  /*3710*/  MUFU.EX2 R83, R83 ;  /* 0x0000005300537308 */ /* 0x000fe20000000800 */
[-CC-:B------:R-:W-:Y:S01]  /*3720*/  FFMA.FTZ R157, R3, R36.reuse, -R28.reuse ;  /* 0x00000024039d7223 */ /* 0x180fe2000001081c */
[-CC-:B------:R-:W-:Y:S01]  /*3730*/  FFMA.FTZ R4, R4, R36.reuse, -R28.reuse ;  /* 0x0000002404047223 */ /* 0x180fe2000001081c */
[-CC-:B------:R-:W-:Y:S01]  /*3740*/  FFMA.FTZ R159, R7, R36.reuse, -R28.reuse ;  /* 0x00000024079f7223 */ /* 0x180fe2000001081c */
[----:B-1----:R-:W-:Y:S01]  /*3750*/  FADD.FTZ R3, R156, R71 ;  /* 0x000000479c037221 */ /* 0x002fe20000010000 */
[-CC-:B------:R-:W-:Y:S01]  /*3760*/  FFMA.FTZ R6, R5, R36.reuse, -R28.reuse ;  /* 0x0000002405067223 */ /* 0x180fe2000001081c */
[-CC-:B------:R-:W-:Y:S01]  /*3770*/  FFMA.FTZ R161, R9, R36.reuse, -R28.reuse ;  /* 0x0000002409a17223 */ /* 0x180fe2000001081c */
[-CC-:B------:R-:W-:Y:S01]  /*3780*/  FFMA.FTZ R8, R11, R36.reuse, -R28.reuse ;  /* 0x000000240b087223 */ /* 0x180fe2000001081c */
[----:B------:R-:W-:Y:S01]  /*3790*/  MUFU.EX2 R157, R157 ;  /* 0x0000009d009d7308 */ /* 0x000fe20000000800 */
[----:B------:R-:W-:Y:S01]  /*37a0*/  FADD.FTZ R26, R158, R3 ;  /* 0x000000039e1a7221 */ /* 0x000fe20000010000 */
[-CC-:B------:R-:W-:Y:S01]  /*37b0*/  FFMA.FTZ R163, R13, R36.reuse, -R28.reuse ;  /* 0x000000240da37223 */ /* 0x180fe2000001081c */
[-CC-:B------:R-:W-:Y:S01]  /*37c0*/  FFMA.FTZ R10, R15, R36.reuse, -R28.reuse ;  /* 0x000000240f0a7223 */ /* 0x180fe2000001081c */
[-C--:B------:R-:W-:Y:S01]  /*37d0*/  FFMA.FTZ R165, R25, R36.reuse, -R28 ;  /* 0x0000002419a57223 */ /* 0x080fe2000001081c */
[----:B--2---:R-:W-:Y:S01]  /*37e0*/  FADD.FTZ R3, R73, R26 ;  /* 0x0000001a49037221 */ /* 0x004fe20000010000 */
[-CC-:B------:R-:W-:Y:S01]  /*37f0*/  FFMA.FTZ R12, R21, R36.reuse, -R28.reuse ;  /* 0x00000024150c7223 */ /* 0x180fe2000001081c */
[-CC-:B------:R-:W-:Y:S01]  /*3800*/  FFMA.FTZ R167, R27, R36.reuse, -R28.reuse ;  /* 0x000000241ba77223 */ /* 0x180fe2000001081c */
[----:B------:R-:W1:Y:S01]  /*3810*/  MUFU.EX2 R4, R4 ;  /* 0x0000000400047308 */ /* 0x000e620000000800 */
[----:B0-----:R-:W-:Y:S01]  /*3820*/  FADD.FTZ R30, R160, R3 ;  /* 0x00000003a01e7221 */ /* 0x001fe20000010000 */
[-CC-:B------:R-:W-:Y:S01]  /*3830*/  FFMA.FTZ R14, R29, R36.reuse, -R28.reuse ;  /* 0x000000241d0e7223 */ /* 0x180fe2000001081c */
[-CC-:B------:R-:W-:Y:S01]  /*3840*/  FFMA.FTZ R169, R31, R36.reuse, -R28.reuse ;  /* 0x000000241fa97223 */ /* 0x180fe2000001081c */
[-C--:B------:R-:W-:Y:S01]  /*3850*/  FFMA.FTZ R20, R33, R36.reuse, -R28 ;  /* 0x0000002421147223 */ /* 0x080fe2000001081c */
[----:B----4-:R-:W-:Y:S01]  /*3860*/  FADD.FTZ R3, R79, R30 ;  /* 0x0000001e4f037221 */ /* 0x010fe20000010000 */
[-CC-:B------:R-:W-:Y:S01]  /*3870*/  FFMA.FTZ R171, R35, R36.reuse, -R28.reuse ;  /* 0x0000002423ab7223 */ /* 0x180fe2000001081c */
[-CC-:B------:R-:W-:Y:S01]  /*3880*/  FFMA.FTZ R24, R39, R36.reuse, -R28.reuse ;  /* 0x0000002427187223 */ /* 0x180fe2000001081c */
[----:B------:R-:W0:Y:S01]  /*3890*/  MUFU.EX2 R159, R159 ;  /* 0x0000009f009f7308 */ /* 0x000e220000000800 */
[----:B-----5:R-:W-:Y:S01]  /*38a0*/  FADD.FTZ R32, R162, R3 ;  /* 0x00000003a2207221 */ /* 0x020fe20000010000 */
[-CC-:B------:R-:W-:Y:S01]  /*38b0*/  FFMA.FTZ R173, R41, R36.reuse, -R28.reuse ;  /* 0x0000002429ad7223 */ /* 0x180fe2000001081c */
[-CC-:B------:R-:W-:Y:S01]  /*38c0*/  FFMA.FTZ R26, R43, R36.reuse, -R28.reuse ;  /* 0x000000242b1a7223 */ /* 0x180fe2000001081c */
[-C--:B------:R-:W-:Y:S01]  /*38d0*/  FFMA.FTZ R175, R47, R36.reuse, -R28 ;  /* 0x000000242faf7223 */ /* 0x080fe2000001081c */
[----:B------:R-:W-:Y:S01]  /*38e0*/  FADD.FTZ R5, R81, R32 ;  /* 0x0000002051057221 */ /* 0x000fe20000010000 */
[-CC-:B------:R-:W-:Y:S01]  /*38f0*/  FFMA.FTZ R49, R49, R36.reuse, -R28.reuse ;  /* 0x0000002431317223 */ /* 0x180fe2000001081c */
[-C--:B------:R-:W-:Y:S01]  /*3900*/  FFMA.FTZ R51, R51, R36.reuse, -R28 ;  /* 0x0000002433337223 */ /* 0x080fe2000001081c */
[----:B------:R-:W2:Y:S01]  /*3910*/  MUFU.EX2 R6, R6 ;  /* 0x0000000600067308 */ /* 0x000ea20000000800 */
[----:B-1----:R-:W-:Y:S01]  /*3920*/  FADD.FTZ R30, R157, R4 ;  /* 0x000000049d1e7221 */ /* 0x002fe20000010000 */
[----:B------:R-:W-:Y:S01]  /*3930*/  FADD.FTZ R34, R164, R5 ;  /* 0x00000005a4227221 */ /* 0x000fe20000010000 */
[-CC-:B------:R-:W-:Y:S01]  /*3940*/  FFMA.FTZ R53, R53, R36.reuse, -R28.reuse ;  /* 0x0000002435357223 */ /* 0x180fe2000001081c */
[-CC-:B------:R-:W-:Y:S01]  /*3950*/  FFMA.FTZ R55, R55, R36.reuse, -R28.reuse ;  /* 0x0000002437377223 */ /* 0x180fe2000001081c */
[-C--:B------:R-:W-:Y:S01]  /*3960*/  FFMA.FTZ R57, R57, R36.reuse, -R28 ;  /* 0x0000002439397223 */ /* 0x080fe2000001081c */
[----:B------:R-:W-:Y:S01]  /*3970*/  FADD.FTZ R5, R83, R34 ;  /* 0x0000002253057221 */ /* 0x000fe20000010000 */
[-C--:B------:R-:W-:Y:S01]  /*3980*/  FFMA.FTZ R59, R59, R36.reuse, -R28 ;  /* 0x000000243b3b7223 */ /* 0x080fe2000001081c */
[----:B------:R-:W1:Y:S01]  /*3990*/  MUFU.EX2 R161, R161 ;  /* 0x000000a100a17308 */ /* 0x000e620000000800 */
[----:B0-----:R-:W-:Y:S01]  /*39a0*/  FADD.FTZ R3, R159, R30 ;  /* 0x0000001e9f037221 */ /* 0x001fe20000010000 */
[-CC-:B------:R-:W-:Y:S01]  /*39b0*/  FFMA.FTZ R63, R63, R36.reuse, -R28.reuse ;  /* 0x000000243f3f7223 */ /* 0x180fe2000001081c */
[-CC-:B------:R-:W-:Y:S01]  /*39c0*/  FFMA.FTZ R89, R89, R36.reuse, -R28.reuse ;  /* 0x0000002459597223 */ /* 0x180fe2000001081c */
[-CC-:B------:R-:W-:Y:S01]  /*39d0*/  FFMA.FTZ R91, R91, R36.reuse, -R28.reuse ;  /* 0x000000245b5b7223 */ /* 0x180fe2000001081c */
[-CC-:B------:R-:W-:Y:S01]  /*39e0*/  FFMA.FTZ R93, R93, R36.reuse, -R28.reuse ;  /* 0x000000245d5d7223 */ /* 0x180fe2000001081c */
[-CC-:B------:R-:W-:Y:S01]  /*39f0*/  FFMA.FTZ R95, R95, R36.reuse, -R28.reuse ;  /* 0x000000245f5f7223 */ /* 0x180fe2000001081c */
[-CC-:B------:R-:W-:Y:S01]  /*3a00*/  FFMA.FTZ R97, R97, R36.reuse, -R28.reuse ;  /* 0x0000002461617223 */ /* 0x180fe2000001081c */
[----:B------:R-:W0:Y:S01]  /*3a10*/  MUFU.EX2 R8, R8 ;  /* 0x0000000800087308 */ /* 0x000e220000000800 */
[C---:B--2---:R-:W-:Y:S01]  /*3a20*/  FADD.FTZ R32, R6.reuse, R3 ;  /* 0x0000000306207221 */ /* 0x044fe20000010000 */
[----:B------:R-:W-:Y:S01]  /*3a30*/  FFMA.FTZ R99, R99, R36, -R28 ;  /* 0x0000002463637223 */ /* 0x000fe2000001081c */
[----:B------:R-:W-:-:S02]  /*3a40*/  F2FP.BF16.F32.PACK_AB R159, R6, R159 ;  /* 0x0000009f069f723e */ /* 0x000fc400000010ff */
[----:B------:R-:W-:Y:S02]  /*3a50*/  F2FP.BF16.F32.PACK_AB R157, R4, R157 ;  /* 0x0000009d049d723e */ /* 0x000fe400000010ff */
[----:B------:R-:W-:Y:S01]  /*3a60*/  F2FP.BF16.F32.PACK_AB R156, R71, R156 ;  /* 0x0000009c479c723e */ /* 0x000fe200000010ff */
[----:B------:R-:W2:Y:S01]  /*3a70*/  MUFU.EX2 R166, R166 ;  /* 0x000000a600a67308 */ /* 0x000ea20000000800 */
[----:B-1----:R-:W-:Y:S01]  /*3a80*/  FADD.FTZ R3, R161, R32 ;  /* 0x00000020a1037221 */ /* 0x002fe20000010000 */
[----:B------:R-:W-:Y:S02]  /*3a90*/  F2FP.BF16.F32.PACK_AB R158, R73, R158 ;  /* 0x0000009e499e723e */ /* 0x000fe400000010ff */
[----:B------:R-:W-:Y:S02]  /*3aa0*/  F2FP.BF16.F32.PACK_AB R160, R79, R160 ;  /* 0x000000a04fa0723e */ /* 0x000fe400000010ff */
[----:B------:R-:W-:Y:S02]  /*3ab0*/  F2FP.BF16.F32.PACK_AB R162, R81, R162 ;  /* 0x000000a251a2723e */ /* 0x000fe400000010ff */
[----:B------:R-:W1:Y:S01]  /*3ac0*/  MUFU.EX2 R163, R163 ;  /* 0x000000a300a37308 */ /* 0x000e620000000800 */
[----:B0-----:R-:W-:Y:S01]  /*3ad0*/  FADD.FTZ R32, R8, R3 ;  /* 0x0000000308207221 */ /* 0x001fe20000010000 */
[----:B------:R-:W-:-:S02]  /*3ae0*/  F2FP.BF16.F32.PACK_AB R164, R83, R164 ;  /* 0x000000a453a4723e */ /* 0x000fc400000010ff */
[----:B------:R-:W-:-:S04]  /*3af0*/  F2FP.BF16.F32.PACK_AB R161, R8, R161 ;  /* 0x000000a108a1723e */ /* 0x000fc800000010ff */
[----:B------:R-:W0:Y:S01]  /*3b00*/  MUFU.EX2 R85, R85 ;  /* 0x0000005500557308 */ /* 0x000e220000000800 */
[----:B--2---:R-:W-:-:S07]  /*3b10*/  FADD.FTZ R34, R166, R5 ;  /* 0x00000005a6227221 */ /* 0x004fce0000010000 */
[----:B------:R-:W2:Y:S01]  /*3b20*/  MUFU.EX2 R10, R10 ;  /* 0x0000000a000a7308 */ /* 0x000ea20000000800 */
[----:B-1----:R-:W-:-:S07]  /*3b30*/  FADD.FTZ R3, R163, R32 ;  /* 0x00000020a3037221 */ /* 0x002fce0000010000 */
[----:B------:R-:W1:Y:S01]  /*3b40*/  MUFU.EX2 R168, R168 ;  /* 0x000000a800a87308 */ /* 0x000e620000000800 */
[C---:B0-----:R-:W-:Y:S01]  /*3b50*/  FADD.FTZ R5, R85.reuse, R34 ;  /* 0x0000002255057221 */ /* 0x041fe20000010000 */
[----:B------:R-:W-:-:S06]  /*3b60*/  F2FP.BF16.F32.PACK_AB R166, R85, R166 ;  /* 0x000000a655a6723e */ /* 0x000fcc00000010ff */
[----:B------:R-:W0:Y:S01]  /*3b70*/  MUFU.EX2 R165, R165 ;  /* 0x000000a500a57308 */ /* 0x000e220000000800 */
[C---:B--2---:R-:W-:Y:S01]  /*3b80*/  FADD.FTZ R34, R10.reuse, R3 ;  /* 0x000000030a227221 */ /* 0x044fe20000010000 */
[----:B------:R-:W-:-:S06]  /*3b90*/  F2FP.BF16.F32.PACK_AB R163, R10, R163 ;  /* 0x000000a30aa3723e */ /* 0x000fcc00000010ff */
        /* <DEDUP_REMOVED lines=8> */
[C---:B-1----:R-:W-:Y:S01]  /*3c20*/  FADD.FTZ R0, R12.reuse, R3 ;  /* 0x000000030c007221 */ /* 0x042fe20000010000 */
[----:B------:R-:W-:-:S06]  /*3c30*/  F2FP.BF16.F32.PACK_AB R165, R12, R165 ;  /* 0x000000a50ca5723e */ /* 0x000fcc00000010ff */
[----:B------:R-:W1:Y:S01]  /*3c40*/  MUFU.EX2 R75, R75 ;  /* 0x0000004b004b7308 */ /* 0x000e620000000800 */
[----:B0-----:R-:W-:-:S07]  /*3c50*/  FADD.FTZ R34, R170, R5 ;  /* 0x00000005aa227221 */ /* 0x001fce0000010000 */
[----:B------:R-:W0:Y:S01]  /*3c60*/  MUFU.EX2 R14, R14 ;  /* 0x0000000e000e7308 */ /* 0x000e220000000800 */
[----:B--2---:R-:W-:-:S07]  /*3c70*/  FADD.FTZ R3, R167, R0 ;  /* 0x00000000a7037221 */ /* 0x004fce0000010000 */
[----:B------:R-:W2:Y:S01]  /*3c80*/  MUFU.EX2 R172, R172 ;  /* 0x000000ac00ac7308 */ /* 0x000ea20000000800 */
[C---:B-1----:R-:W-:Y:S01]  /*3c90*/  FADD.FTZ R5, R75.reuse, R34 ;  /* 0x000000224b057221 */ /* 0x042fe20000010000 */
[----:B------:R-:W-:-:S06]  /*3ca0*/  F2FP.BF16.F32.PACK_AB R170, R75, R170 ;  /* 0x000000aa4baa723e */ /* 0x000fcc00000010ff */
[----:B------:R-:W1:Y:S01]  /*3cb0*/  MUFU.EX2 R169, R169 ;  /* 0x000000a900a97308 */ /* 0x000e620000000800 */
[C---:B0-----:R-:W-:Y:S01]  /*3cc0*/  FADD.FTZ R0, R14.reuse, R3 ;  /* 0x000000030e007221 */ /* 0x041fe20000010000 */
[----:B------:R-:W-:-:S06]  /*3cd0*/  F2FP.BF16.F32.PACK_AB R167, R14, R167 ;  /* 0x000000a70ea7723e */ /* 0x000fcc00000010ff */
        /* <DEDUP_REMOVED lines=56> */
[----:B------:R-:W-:Y:S01]  /*4060*/  F2FP.BF16.F32.PACK_AB R182, R101, R182 ;  /* 0x000000b665b6723e */ /* 0x000fe200000010ff */
[----:B------:R-:W-:-:S05]  /*4070*/  IMAD.MOV.U32 R101, RZ, RZ, R151 ;  /* 0x000000ffff657224 */ /* 0x000fca00078e0097 */
        /* <DEDUP_REMOVED lines=9> */
[----:B------:R-:W-:Y:S01]  /*4110*/  F2FP.BF16.F32.PACK_AB R184, R103, R184 ;  /* 0x000000b867b8723e */ /* 0x000fe200000010ff */
[----:B------:R-:W-:-:S05]  /*4120*/  IMAD.MOV.U32 R103, RZ, RZ, R151 ;  /* 0x000000ffff677224 */ /* 0x000fca00078e0097 */
[----:B------:R0:W3:Y:S01]  /*4130*/  MUFU.EX2 R38, R91 ;  /* 0x0000005b00267308 */ /* 0x0000e20000000800 */
[C---:B--2---:R-:W-:Y:S01]  /*4140*/  FADD.FTZ R42, R28.reuse, R3 ;  /* 0x000000031c2a7221 */ /* 0x044fe20000010000 */
[----:B------:R-:W-:-:S06]  /*4150*/  F2FP.BF16.F32.PACK_AB R181, R28, R59 ;  /* 0x0000003b1cb5723e */ /* 0x000fcc00000010ff */
[----:B------:R-:W2:Y:S01]  /*4160*/  MUFU.EX2 R93, R93 ;  /* 0x0000005d005d7308 */ /* 0x000ea20000000800 */
[----:B-1----:R-:W-:Y:S01]  /*4170*/  FADD.FTZ R3, R89, R42 ;  /* 0x0000002a59037221 */ /* 0x002fe20000010000 */
[----:B0-----:R-:W-:-:S06]  /*4180*/  MOV R91, R151 ;  /* 0x00000097005b7202 */ /* 0x001fcc0000000f00 */
[----:B------:R0:W1:Y:S01]  /*4190*/  MUFU.EX2 R40, R95 ;  /* 0x0000005f00287308 */ /* 0x0000620000000800 */
[C---:B---3--:R-:W-:Y:S01]  /*41a0*/  FADD.FTZ R6, R38.reuse, R3 ;  /* 0x0000000326067221 */ /* 0x048fe20000010000 */
[----:B------:R-:W-:Y:S01]  /*41b0*/  F2FP.BF16.F32.PACK_AB R183, R38, R89 ;  /* 0x0000005926b7723e */ /* 0x000fe200000010ff */
[----:B------:R-:W-:-:S05]  /*41c0*/  IMAD.MOV.U32 R89, RZ, RZ, R151 ;  /* 0x000000ffff597224 */ /* 0x000fca00078e0097 */
[----:B------:R-:W3:Y:S01]  /*41d0*/  MUFU.EX2 R97, R97 ;  /* 0x0000006100617308 */ /* 0x000ee20000000800 */
[----:B--2---:R-:W-:Y:S01]  /*41e0*/  FADD.FTZ R3, R93, R6 ;  /* 0x000000065d037221 */ /* 0x004fe20000010000 */
[----:B0-----:R-:W-:-:S06]  /*41f0*/  IMAD.MOV.U32 R95, RZ, RZ, R151 ;  /* 0x000000ffff5f7224 */ /* 0x001fcc00078e0097 */
[----:B------:R-:W0:Y:S01]  /*4200*/  MUFU.EX2 R186, R186 ;  /* 0x000000ba00ba7308 */ /* 0x000e220000000800 */
[C---:B-1----:R-:W-:Y:S01]  /*4210*/  FADD.FTZ R6, R40.reuse, R3 ;  /* 0x0000000328067221 */ /* 0x042fe20000010000 */
[----:B------:R-:W-:Y:S01]  /*4220*/  F2FP.BF16.F32.PACK_AB R185, R40, R93 ;  /* 0x0000005d28b9723e */ /* 0x000fe200000010ff */
[----:B------:R-:W-:-:S05]  /*4230*/  IMAD.MOV.U32 R93, RZ, RZ, R151 ;  /* 0x000000ffff5d7224 */ /* 0x000fca00078e0097 */
[----:B------:R-:W1:Y:S01]  /*4240*/  MUFU.EX2 R105, R105 ;  /* 0x0000006900697308 */ /* 0x000e620000000800 */
[----:B---3--:R-:W-:Y:S01]  /*4250*/  FADD.FTZ R3, R97, R6 ;  /* 0x0000000661037221 */ /* 0x008fe20000010000 */
[----:B------:R-:W-:Y:S02]  /*4260*/  VIADD R6, R88, 0xfffffffe ;  /* 0xfffffffe58067836 */ /* 0x000fe40000000000 */
[----:B------:R-:W-:-:S03]  /*4270*/  IMAD.MOV.U32 R88, RZ, RZ, R151 ;  /* 0x000000ffff587224 */ /* 0x000fc600078e0097 */
[----:B------:R-:W-:Y:S01]  /*4280*/  ISETP.GE.AND P1, PT, R6, R17, PT ;  /* 0x000000110600720c */ /* 0x000fe20003f26270 */
[----:B------:R2:W3:Y:S01]  /*4290*/  MUFU.EX2 R4, R99 ;  /* 0x0000006300047308 */ /* 0x0004e20000000800 */
[----:B0-----:R-:W-:-:S04]  /*42a0*/  FADD.FTZ R0, R186, R5 ;  /* 0x00000005ba007221 */ /* 0x001fc80000010000 */
[C---:B-1----:R-:W-:Y:S01]  /*42b0*/  FADD.FTZ R0, R105.reuse, R0 ;  /* 0x0000000069007221 */ /* 0x042fe20000010000 */
[----:B------:R-:W-:Y:S01]  /*42c0*/  F2FP.BF16.F32.PACK_AB R186, R105, R186 ;  /* 0x000000ba69ba723e */ /* 0x000fe200000010ff */
[----:B--2---:R-:W-:Y:S01]  /*42d0*/  IMAD.MOV.U32 R99, RZ, RZ, R151 ;  /* 0x000000ffff637224 */ /* 0x004fe200078e0097 */
[----:B------:R-:W-:Y:S02]  /*42e0*/  MOV R105, R151 ;  /* 0x0000009700697202 */ /* 0x000fe40000000f00 */
[C---:B---3--:R-:W-:Y:S01]  /*42f0*/  F2FP.BF16.F32.PACK_AB R187, R4.reuse, R97 ;  /* 0x0000006104bb723e */ /* 0x048fe200000010ff */
[----:B------:R-:W-:Y:S01]  /*4300*/  FADD.FTZ R3, R4, R3 ;  /* 0x0000000304037221 */ /* 0x000fe20000010000 */
[----:B------:R-:W-:Y:S01]  /*4310*/  IMAD.MOV.U32 R97, RZ, RZ, R151 ;  /* 0x000000ffff617224 */ /* 0x000fe200078e0097 */
        /* <DEDUP_REMOVED lines=35> */
[----:B------:R-:W-:Y:S01]  /*4550*/  UMOV UR43, UR38 ;  /* 0x00000026002b7c82 */ /* 0x000fe20008000000 */
[----:B------:R-:W-:Y:S01]  /*4560*/  UMOV UR40, UR39 ;  /* 0x0000002700287c82 */ /* 0x000fe20008000000 */
[----:B------:R-:W-:-:S05]  /*4570*/  ULDC UR44, c[0x0][0x9d8] ;  /* 0x00027600002c7ab9 */ /* 0x000fca0000000800 */
.L_x_221:
[----:B------:R-:W-:Y:S01]  /*4580*/  ISETP.NE.AND P2, PT, RZ, UR41, PT ;  /* 0x00000029ff007c0c */ /* 0x000fe2000bf45270 */
[----:B------:R-:W-:-:S04]  /*4590*/  UISETP.NE.AND UP0, UPT, UR40, 0x1, UPT ;  /* 0x000000012800788c */ /* 0x000fc8000bf05270 */
[----:B------:R-:W-:-:S04]  /*45a0*/  USEL UR38, URZ, 0x1, UP0 ;  /* 0x000000013f267887 */ /* 0x000fc80008000000 */
[----:B------:R-:W-:-:S04]  /*45b0*/  ULOP3.LUT UR38, UR43, UR38, URZ, 0x3c, !UPT ;  /* 0x000000262b267292 */ /* 0x000fc8000f8e3c3f */
[----:B------:R-:W-:Y:S08]  /*45c0*/  @P2 BRA `(.L_x_211) ;  /* 0x0000000000442947 */ /* 0x000ff00003800000 */
[----:B------:R-:W-:Y:S05]  /*45d0*/  @!P0 BRA `(.L_x_212) ;  /* 0x0000000000048947 */ /* 0x000fea0003800000 */
[----:B------:R-:W-:Y:S01]  /*45e0*/  BPT.TRAP 0x1 ;  /* 0x000000040000795c */ /* 0x000fe20000300000 */
.L_x_212:
[----:B------:R-:W0:Y:S01]  /*45f0*/  S2UR UR10, SR_CgaCtaId ;  /* 0x00000000000a79c3 */ /* 0x000e220000008800 */
[----:B------:R-:W-:Y:S01]  /*4600*/  UIADD3 UR6, UR40, 0x1, URZ ;  /* 0x0000000128067890 */ /* 0x000fe2000fffe03f */
[----:B------:R-:W-:Y:S01]  /*4610*/  IMAD.U32 R7, RZ, RZ, UR38 ;  /* 0x00000026ff077e24 */ /* 0x000fe2000f8e00ff */
[----:B------:R-:W-:Y:S02]  /*4620*/  UMOV UR7, 0x400 ;  /* 0x0000040000077882 */ /* 0x000fe40000000000 */
[----:B------:R-:W-:Y:S02]  /*4630*/  UISETP.NE.AND UP0, UPT, UR6, 0x2, UPT ;  /* 0x000000020600788c */ /* 0x000fe4000bf05270 */
[----:B------:R-:W-:Y:S02]  /*4640*/  SHF.L.U32 R7, R7, 0x1f, RZ ;  /* 0x0000001f07077819 */ /* 0x000fe400000006ff */
[----:B------:R-:W-:Y:S02]  /*4650*/  USEL UR6, UR6, URZ, UP0 ;  /* 0x0000003f06067287 */ /* 0x000fe40008000000 */
[----:B0-----:R-:W-:-:S04]  /*4660*/  ULEA UR7, UR10, UR7, 0x18 ;  /* 0x000000070a077291 */ /* 0x001fc8000f8ec03f */
[----:B------:R-:W-:-:S09]  /*4670*/  ULEA UR6, UR6, UR7, 0x3 ;  /* 0x0000000706067291 */ /* 0x000fd2000f8e183f */
[----:B------:R0:W1:Y:S01]  /*4680*/  SYNCS.PHASECHK.TRANS64.TRYWAIT P1, [UR6+0x28830], R7 ;  /* 0x02883007ff0075a7 */ /* 0x0000620008020146 */
[----:B------:R-:W-:Y:S05]  /*4690*/  @!P0 BRA `(.L_x_213) ;  /* 0x0000000000048947 */ /* 0x000fea0003800000 */
[----:B------:R-:W-:Y:S01]  /*46a0*/  BPT.TRAP 0x1 ;  /* 0x000000040000795c */ /* 0x000fe20000300000 */
.L_x_213:
[----:B-1----:R-:W-:Y:S05]  /*46b0*/  @P1 BRA `(.L_x_211) ;  /* 0x0000000000081947 */ /* 0x002fea0003800000 */
[----:B------:R-:W1:Y:S02]  /*46c0*/  SYNCS.PHASECHK.TRANS64.TRYWAIT P1, [UR6+0x28830], R7 ;  /* 0x02883007ff0075a7 */ /* 0x000e640008020146 */
[----:B-1----:R-:W-:Y:S05]  /*46d0*/  @!P1 BRA `(.L_x_214) ;  /* 0x000000b800749947 */ /* 0x002fea0003800000 */
.L_x_211:
[----:B-1----:R-:W1:Y:S01]  /*46e0*/  S2R R8, SR_TID.X ;  /* 0x0000000000087919 */ /* 0x002e620000002100 */
[----:B------:R-:W-:Y:S01]  /*46f0*/  UIADD3 UR39, UR40, 0x1, URZ ;  /* 0x0000000128277890 */ /* 0x000fe2000fffe03f */
[----:B------:R-:W-:Y:S01]  /*4700*/  UMOV UR35, 0x40000040 ;  /* 0x4000004000237882 */ /* 0x000fe20000000000 */
[----:B------:R-:W-:Y:S02]  /*4710*/  UMOV UR7, 0x40000040 ;  /* 0x4000004000077882 */ /* 0x000fe40000000000 */
[----:B------:R-:W-:Y:S01]  /*4720*/  UISETP.NE.AND UP0, UPT, UR39, 0x2, UPT ;  /* 0x000000022700788c */ /* 0x000fe2000bf05270 */
[----:B------:R-:W-:Y:S01]  /*4730*/  UMOV UR11, 0x40000040 ;  /* 0x40000040000b7882 */ /* 0x000fe20000000000 */
[----:B------:R-:W-:Y:S02]  /*4740*/  UMOV UR15, 0x40000040 ;  /* 0x40000040000f7882 */ /* 0x000fe40000000000 */
[----:B------:R-:W-:Y:S01]  /*4750*/  USEL UR39, UR39, URZ, UP0 ;  /* 0x0000003f27277287 */ /* 0x000fe20008000000 */
[----:B------:R-:W-:Y:S01]  /*4760*/  UMOV UR19, 0x40000040 ;  /* 0x4000004000137882 */ /* 0x000fe20000000000 */
[----:B------:R-:W-:-:S02]  /*4770*/  UMOV UR23, 0x40000040 ;  /* 0x4000004000177882 */ /* 0x000fc40000000000 */
[----:B------:R-:W-:Y:S01]  /*4780*/  ULEA UR34, UR39, UR42, 0xb ;  /* 0x0000002a27227291 */ /* 0x000fe2000f8e583f */
[----:B------:R-:W-:Y:S01]  /*4790*/  UMOV UR27, 0x40000040 ;  /* 0x40000040001b7882 */ /* 0x000fe20000000000 */
[----:B------:R-:W-:Y:S02]  /*47a0*/  UMOV UR31, 0x40000040 ;  /* 0x40000040001f7882 */ /* 0x000fe40000000000 */
[----:B------:R-:W-:Y:S02]  /*47b0*/  UIADD3 UR6, UR34, 0x2, URZ ;  /* 0x0000000222067890 */ /* 0x000fe4000fffe03f */
[----:B------:R-:W-:Y:S02]  /*47c0*/  UIADD3 UR10, UR34, 0x4, URZ ;  /* 0x00000004220a7890 */ /* 0x000fe4000fffe03f */
[----:B------:R-:W-:Y:S02]  /*47d0*/  UIADD3 UR14, UR34, 0x6, URZ ;  /* 0x00000006220e7890 */ /* 0x000fe4000fffe03f */
[----:B------:R-:W-:-:S02]  /*47e0*/  UIADD3 UR18, UR34, 0x400, URZ ;  /* 0x0000040022127890 */ /* 0x000fc4000fffe03f */
[----:B------:R-:W-:Y:S02]  /*47f0*/  UIADD3 UR22, UR34, 0x402, URZ ;  /* 0x0000040222167890 */ /* 0x000fe4000fffe03f */
[----:B------:R-:W-:Y:S02]  /*4800*/  UIADD3 UR26, UR34, 0x404, URZ ;  /* 0x00000404221a7890 */ /* 0x000fe4000fffe03f */
[----:B------:R-:W-:Y:S01]  /*4810*/  UIADD3 UR30, UR34, 0x406, URZ ;  /* 0x00000406221e7890 */ /* 0x000fe2000fffe03f */
[----:B-1----:R-:W-:-:S04]  /*4820*/  SHF.R.U32.HI R8, RZ, 0x7, R8 ;  /* 0x00000007ff087819 */ /* 0x002fc80000011608 */
[----:B0-----:R-:W-:-:S05]  /*4830*/  IADD3 R7, R8, 0x8, RZ ;  /* 0x0000000808077810 */ /* 0x001fca0007ffe0ff */
[----:B------:R0:W-:Y:S06]  /*4840*/  BAR.SYNC.DEFER_BLOCKING R7, 0x100 ;  /* 0x000400070000751d */ /* 0x0001ec0000010000 */
[----:B------:R-:W-:-:S06]  /*4850*/  WARPGROUP.ARRIVE ;  /* 0x00000000000079c5 */ /* 0x000fcc0000000000 */
[----:B------:R-:W-:Y:S03]  /*4860*/  HGMMA.64x128x16.F32.BF16 R24, gdesc[UR32], RZ, !UPT, gsb0 ;  /* 0x01e00000201879f0 */ /* 0x000fe6000c0018ff */
        /* <DEDUP_REMOVED lines=22> */
[----:B0-----:R-:W-:Y:S05]  /*49d0*/  @P2 BRA `(.L_x_215) ;  /* 0x0000000000382947 */ /* 0x001fea0003800000 */
[----:B------:R-:W-:Y:S05]  /*49e0*/  @!P0 BRA `(.L_x_216) ;  /* 0x0000000000048947 */ /* 0x000fea0003800000 */
[----:B------:R-:W-:Y:S01]  /*49f0*/  BPT.TRAP 0x1 ;  /* 0x000000040000795c */ /* 0x000fe20000300000 */
.L_x_216:
[----:B------:R-:W0:Y:S01]  /*4a00*/  S2UR UR7, SR_CgaCtaId ;  /* 0x00000000000779c3 */ /* 0x000e220000008800 */
[----:B------:R-:W-:Y:S01]  /*4a10*/  UMOV UR6, 0x400 ;  /* 0x0000040000067882 */ /* 0x000fe20000000000 */
[----:B------:R-:W-:-:S05]  /*4a20*/  IMAD.U32 R7, RZ, RZ, UR43 ;  /* 0x0000002bff077e24 */ /* 0x000fca000f8e00ff */
[----:B------:R-:W-:Y:S01]  /*4a30*/  SHF.L.U32 R7, R7, 0x1f, RZ ;  /* 0x0000001f07077819 */ /* 0x000fe200000006ff */
[----:B0-----:R-:W-:-:S04]  /*4a40*/  ULEA UR6, UR7, UR6, 0x18 ;  /* 0x0000000607067291 */ /* 0x001fc8000f8ec03f */
[----:B------:R-:W-:-:S09]  /*4a50*/  ULEA UR6, UR40, UR6, 0x3 ;  /* 0x0000000628067291 */ /* 0x000fd2000f8e183f */
[----:B------:R0:W1:Y:S01]  /*4a60*/  SYNCS.PHASECHK.TRANS64.TRYWAIT P1, [UR6+0x28850], R7 ;  /* 0x02885007ff0075a7 */ /* 0x0000620008020146 */
[----:B------:R-:W-:Y:S05]  /*4a70*/  @!P0 BRA `(.L_x_217) ;  /* 0x0000000000048947 */ /* 0x000fea0003800000 */
[----:B------:R-:W-:Y:S01]  /*4a80*/  BPT.TRAP 0x1 ;  /* 0x000000040000795c */ /* 0x000fe20000300000 */
.L_x_217:
[----:B-1----:R-:W-:Y:S05]  /*4a90*/  @P1 BRA `(.L_x_215) ;  /* 0x0000000000081947 */ /* 0x002fea0003800000 */
[----:B------:R-:W1:Y:S02]  /*4aa0*/  SYNCS.PHASECHK.TRANS64.TRYWAIT P1, [UR6+0x28850], R7 ;  /* 0x02885007ff0075a7 */ /* 0x000e640008020146 */
[----:B-1----:R-:W-:Y:S05]  /*4ab0*/  @!P1 BRA `(.L_x_218) ;  /* 0x000000b400949947 */ /* 0x002fea0003800000 */
.L_x_215:
[----:B------:R-:W2:Y:S01]  /*4ac0*/  S2UR UR6, SR_CgaCtaId ;  /* 0x00000000000679c3 */ /* 0x000ea20000008800 */
[----:B------:R-:W-:Y:S01]  /*4ad0*/  UMOV UR7, 0x400 ;  /* 0x0000040000077882 */ /* 0x000fe20000000000 */
[----:B------:R-:W-:Y:S01]  /*4ae0*/  WARPGROUP.ARRIVE ;  /* 0x00000000000079c5 */ /* 0x000fe20000000000 */
[----:B------:R-:W-:-:S05]  /*4af0*/  UMOV UR15, 0x40000040 ;  /* 0x40000040000f7882 */ /* 0x000fca0000000000 */
[----:B-1----:R-:W1:Y:S01]  /*4b00*/  S2R R8, SR_TID.X ;  /* 0x0000000000087919 */ /* 0x002e620000002100 */
[----:B--2---:R-:W-:-:S04]  /*4b10*/  ULEA UR11, UR6, UR7, 0x18 ;  /* 0x00000007060b7291 */ /* 0x004fc8000f8ec03f */
[----:B------:R-:W-:-:S04]  /*4b20*/  UIADD3 UR7, UR11, 0x400, URZ ;  /* 0x000004000b077890 */ /* 0x000fc8000fffe03f */
[----:B------:R-:W-:-:S04]  /*4b30*/  USHF.R.U32.HI UR7, URZ, 0x4, UR7 ;  /* 0x000000043f077899 */ /* 0x000fc80008011607 */
[----:B------:R-:W-:Y:S01]  /*4b40*/  ULOP3.LUT UR7, UR7, 0x3fff, URZ, 0xc0, !UPT ;  /* 0x00003fff07077892 */ /* 0x000fe2000f8ec03f */
[----:B-1----:R-:W-:-:S03]  /*4b50*/  SHF.R.U32.HI R8, RZ, 0x7, R8 ;  /* 0x00000007ff087819 */ /* 0x002fc60000011608 */
[----:B------:R-:W-:Y:S01]  /*4b60*/  ULOP3.LUT UR7, UR7, 0x4000000, URZ, 0xfc, !UPT ;  /* 0x0400000007077892 */ /* 0x000fe2000f8efc3f */
[----:B0-----:R-:W-:-:S03]  /*4b70*/  IADD3 R7, -R8, 0xb, RZ ;  /* 0x0000000b08077810 */ /* 0x001fc60007ffe1ff */
        /* <DEDUP_REMOVED lines=43> */
.L_x_219:
[----:B0-----:R-:W-:Y:S01]  /*4e30*/  FMUL.FTZ R7, R24, UR44 ;  /* 0x0000002c18077c20 */ /* 0x001fe20008410000 */
        /* <DEDUP_REMOVED lines=81> */
[----:B------:R-:W-:-:S04]  /*5350*/  ULEA UR7, UR39, UR11, 0x3 ;  /* 0x0000000b27077291 */ /* 0x000fc8000f8e183f */
[----:B------:R-:W1:Y:S01]  /*5360*/  MUFU.TANH R21, R21 ;  /* 0x0000001500157308 */ /* 0x000e620000002400 */
[----:B--2---:R-:W-:Y:S01]  /*5370*/  FMNMX.FTZ R38, R14, R45, !PT ;  /* 0x0000002d0e267209 */ /* 0x004fe20007810000 */
[----:B------:R-:W-:-:S04]  /*5380*/  UIADD3 UR7, UR7, 0x28840, URZ ;  /* 0x0002884007077890 */ /* 0x000fc8000fffe03f */
[----:B------:R-:W-:Y:S02]  /*5390*/  UPRMT UR7, UR6, 0x654, UR7 ;  /* 0x0000065406077896 */ /* 0x000fe40008000007 */
[----:B------:R-:W2:Y:S01]  /*53a0*/  MUFU.TANH R25, R25 ;  /* 0x0000001900197308 */ /* 0x000ea20000002400 */
[----:B0-----:R-:W-:-:S06]  /*53b0*/  FMNMX.FTZ R36, R20, R37, !PT ;  /* 0x0000002514247209 */ /* 0x001fcc0007810000 */
[----:B------:R-:W-:Y:S01]  /*53c0*/  SYNCS.ARRIVE.TRANS64.RED.A1T0 RZ, [UR7], RZ ;  /* 0x000000ffffff79a7 */ /* 0x000fe20008100407 */
        /* <DEDUP_REMOVED lines=87> */
[----:B--2---:R-:W-:Y:S02]  /*5940*/  FMNMX.FTZ R37, R77, R36, !PT ;  /* 0x000000244d257209 */ /* 0x004fe40007810000 */
[----:B------:R-:W2:Y:S05]  /*5950*/  LDC R36, c[0x0][0x988] ;  /* 0x00026200ff247b82 */ /* 0x000eaa0000000800 */
[----:B------:R-:W3:Y:S01]  /*5960*/  MUFU.TANH R73, R73 ;  /* 0x0000004900497308 */ /* 0x000ee20000002400 */
[----:B0-----:R-:W-:-:S07]  /*5970*/  FMNMX.FTZ R38, R71, R38, !PT ;  /* 0x0000002647267209 */ /* 0x001fce0007810000 */
[----:B------:R-:W0:Y:S01]  /*5980*/  MUFU.TANH R44, R44 ;  /* 0x0000002c002c7308 */ /* 0x000e220000002400 */
[----:B-1----:R-:W-:-:S07]  /*5990*/  FMNMX.FTZ R37, R42, R37, !PT ;  /* 0x000000252a257209 */ /* 0x002fce0007810000 */
[----:B------:R-:W1:Y:S01]  /*59a0*/  MUFU.TANH R79, R79 ;  /* 0x0000004f004f7308 */ /* 0x000e620000002400 */
[----:B---3--:R-:W-:-:S07]  /*59b0*/  FMNMX.FTZ R38, R73, R38, !PT ;  /* 0x0000002649267209 */ /* 0x008fce0007810000 */
        /* <DEDUP_REMOVED lines=9> */
[----:B-1----:R-:W-:-:S05]  /*5a50*/  FMNMX.FTZ R40, R48, R37, !PT ;  /* 0x0000002530287209 */ /* 0x002fca0007810000 */
[----:B------:R-:W1:Y:S01]  /*5a60*/  SHFL.BFLY PT, R37, R40, 0x2, 0x1f ;  /* 0x0c401f0028257f89 */ /* 0x000e6200000e0000 */
[----:B---3--:R-:W-:-:S04]  /*5a70*/  FMNMX.FTZ R38, R83, R38, !PT ;  /* 0x0000002653267209 */ /* 0x008fc80007810000 */
[----:B0-----:R-:W-:-:S05]  /*5a80*/  FMNMX.FTZ R38, R85, R38, !PT ;  /* 0x0000002655267209 */ /* 0x001fca0007810000 */
[----:B------:R-:W0:Y:S01]  /*5a90*/  SHFL.BFLY PT, R45, R38, 0x2, 0x1f ;  /* 0x0c401f00262d7f89 */ /* 0x000e2200000e0000 */
[----:B-1----:R-:W-:-:S05]  /*5aa0*/  FMNMX.FTZ R52, R40, R37, !PT ;  /* 0x0000002528347209 */ /* 0x002fca0007810000 */
[----:B------:R-:W1:Y:S01]  /*5ab0*/  SHFL.BFLY PT, R37, R52, 0x1, 0x1f ;  /* 0x0c201f0034257f89 */ /* 0x000e6200000e0000 */
[----:B0-----:R-:W-:-:S05]  /*5ac0*/  FMNMX.FTZ R54, R38, R45, !PT ;  /* 0x0000002d26367209 */ /* 0x001fca0007810000 */
[----:B------:R-:W0:Y:S01]  /*5ad0*/  SHFL.BFLY PT, R45, R54, 0x1, 0x1f ;  /* 0x0c201f00362d7f89 */ /* 0x000e2200000e0000 */
[----:B-1----:R-:W-:-:S05]  /*5ae0*/  FMNMX.FTZ R37, R52, R37, !PT ;  /* 0x0000002534257209 */ /* 0x002fca0007810000 */
[C---:B--2---:R-:W-:Y:S01]  /*5af0*/  FMUL.FTZ R50, R37.reuse, R36 ;  /* 0x0000002425327220 */ /* 0x044fe20000410000 */
[----:B------:R-:W-:-:S03]  /*5b00*/  FADD.FTZ R87, -R37, R4 ;  /* 0x0000000425577221 */ /* 0x000fc60000010100 */
[-CC-:B------:R-:W-:Y:S01]  /*5b10*/  FFMA.FTZ R38, R12, R36.reuse, -R50.reuse ;  /* 0x000000240c267223 */ /* 0x180fe20000010832 */
[-CC-:B------:R-:W-:Y:S01]  /*5b20*/  FFMA.FTZ R12, R26, R36.reuse, -R50.reuse ;  /* 0x000000241a0c7223 */ /* 0x180fe20000010832 */
[-CC-:B------:R-:W-:Y:S01]  /*5b30*/  FFMA.FTZ R168, R157, R36.reuse, -R50.reuse ;  /* 0x000000249da87223 */ /* 0x180fe20000010832 */
[-CC-:B------:R-:W-:Y:S01]  /*5b40*/  FFMA.FTZ R156, R7, R36.reuse, -R50.reuse ;  /* 0x00000024079c7223 */ /* 0x180fe20000010832 */
[-C--:B------:R-:W-:Y:S01]  /*5b50*/  FMUL.FTZ R87, R87, R36.reuse ;  /* 0x0000002457577220 */ /* 0x080fe20000410000 */
[-CC-:B------:R-:W-:Y:S01]  /*5b60*/  FFMA.FTZ R40, R8, R36.reuse, -R50.reuse ;  /* 0x0000002408287223 */ /* 0x180fe20000010832 */
[-CC-:B------:R-:W-:Y:S01]  /*5b70*/  FFMA.FTZ R187, R159, R36.reuse, -R50.reuse ;  /* 0x000000249fbb7223 */ /* 0x180fe20000010832 */
[----:B0-----:R-:W-:Y:S01]  /*5b80*/  FMNMX.FTZ R45, R54, R45, !PT ;  /* 0x0000002d362d7209 */ /* 0x001fe20007810000 */
[-CC-:B------:R-:W-:Y:S01]  /*5b90*/  FFMA.FTZ R158, R11, R36.reuse, -R50.reuse ;  /* 0x000000240b9e7223 */ /* 0x180fe20000010832 */
[----:B------:R-:W-:Y:S01]  /*5ba0*/  MUFU.EX2 R156, R156 ;  /* 0x0000009c009c7308 */ /* 0x000fe20000000800 */
[-CC-:B------:R-:W-:Y:S01]  /*5bb0*/  FFMA.FTZ R170, R161, R36.reuse, -R50.reuse ;  /* 0x00000024a1aa7223 */ /* 0x180fe20000010832 */
[-CC-:B------:R-:W-:Y:S01]  /*5bc0*/  FFMA.FTZ R160, R15, R36.reuse, -R50.reuse ;  /* 0x000000240fa07223 */ /* 0x180fe20000010832 */
[C---:B------:R-:W-:Y:S01]  /*5bd0*/  FADD.FTZ R185, -R45.reuse, R5 ;  /* 0x000000052db97221 */ /* 0x040fe20000010100 */
[-C--:B------:R-:W-:Y:S01]  /*5be0*/  FMUL.FTZ R26, R45, R36.reuse ;  /* 0x000000242d1a7220 */ /* 0x080fe20000410000 */
[-CC-:B------:R-:W-:Y:S01]  /*5bf0*/  FFMA.FTZ R20, R20, R36.reuse, -R50.reuse ;  /* 0x0000002414147223 */ /* 0x180fe20000010832 */
[-C--:B------:R-:W-:Y:S01]  /*5c00*/  FFMA.FTZ R162, R25, R36.reuse, -R50 ;  /* 0x0000002419a27223 */ /* 0x080fe20000010832 */
[-C--:B------:R-:W-:Y:S01]  /*5c10*/  FMUL.FTZ R4, R185, R36.reuse ;  /* 0x00000024b9047220 */ /* 0x080fe20000410000 */
[-CC-:B------:R-:W-:Y:S01]  /*5c20*/  FFMA.FTZ R157, R10, R36.reuse, -R26.reuse ;  /* 0x000000240a9d7223 */ /* 0x180fe2000001081a */
[-CC-:B------:R-:W-:Y:S01]  /*5c30*/  FFMA.FTZ R10, R9, R36.reuse, -R26.reuse ;  /* 0x00000024090a7223 */ /* 0x180fe2000001081a */
[----:B------:R0:W1:Y:S01]  /*5c40*/  MUFU.EX2 R5, R87 ;  /* 0x0000005700057308 */ /* 0x0000620000000800 */
[-CC-:B------:R-:W-:Y:S01]  /*5c50*/  FFMA.FTZ R159, R13, R36.reuse, -R26.reuse ;  /* 0x000000240d9f7223 */ /* 0x180fe2000001081a */
[-CC-:B------:R-:W-:Y:S01]  /*5c60*/  FFMA.FTZ R14, R14, R36.reuse, -R26.reuse ;  /* 0x000000240e0e7223 */ /* 0x180fe2000001081a */
[-CC-:B------:R-:W-:Y:S01]  /*5c70*/  FFMA.FTZ R161, R21, R36.reuse, -R26.reuse ;  /* 0x0000002415a17223 */ /* 0x180fe2000001081a */
[-C--:B------:R-:W-:Y:S01]  /*5c80*/  FFMA.FTZ R24, R24, R36.reuse, -R26 ;  /* 0x0000002418187223 */ /* 0x080fe2000001081a */
[-C--:B------:R-:W-:Y:S01]  /*5c90*/  FFMA.FTZ R185, R163, R36.reuse, -R50 ;  /* 0x00000024a3b97223 */ /* 0x080fe20000010832 */
[-CC-:B------:R-:W-:Y:S01]  /*5ca0*/  FFMA.FTZ R163, R27, R36.reuse, -R26.reuse ;  /* 0x000000241ba37223 */ /* 0x180fe2000001081a */
[-C--:B------:R-:W-:Y:S01]  /*5cb0*/  FFMA.FTZ R28, R28, R36.reuse, -R26 ;  /* 0x000000241c1c7223 */ /* 0x080fe2000001081a */
[----:B------:R-:W-:Y:S01]  /*5cc0*/  MUFU.EX2 R4, R4 ;  /* 0x0000000400047308 */ /* 0x000fe20000000800 */
[-CC-:B------:R-:W-:Y:S01]  /*5cd0*/  FFMA.FTZ R172, R165, R36.reuse, -R50.reuse ;  /* 0x00000024a5ac7223 */ /* 0x180fe20000010832 */
[-C--:B------:R-:W-:Y:S01]  /*5ce0*/  FFMA.FTZ R164, R29, R36.reuse, -R50 ;  /* 0x000000241da47223 */ /* 0x080fe20000010832 */
[-C--:B------:R-:W-:Y:S01]  /*5cf0*/  FFMA.FTZ R165, R31, R36.reuse, -R26 ;  /* 0x000000241fa57223 */ /* 0x080fe2000001081a */
[-C--:B------:R-:W-:Y:S01]  /*5d00*/  FFMA.FTZ R8, R30, R36.reuse, -R50 ;  /* 0x000000241e087223 */ /* 0x080fe20000010832 */
[-C--:B------:R-:W-:Y:S01]  /*5d10*/  FFMA.FTZ R30, R32, R36.reuse, -R26 ;  /* 0x00000024201e7223 */ /* 0x080fe2000001081a */
[-CC-:B0-----:R-:W-:Y:S01]  /*5d20*/  FFMA.FTZ R87, R167, R36.reuse, -R50.reuse ;  /* 0x00000024a7577223 */ /* 0x181fe20000010832 */
[----:B------:R-:W-:Y:S01]  /*5d30*/  FFMA.FTZ R166, R33, R36, -R50 ;  /* 0x0000002421a67223 */ /* 0x000fe20000010832 */
[----:B------:R-:W0:Y:S01]  /*5d40*/  MUFU.EX2 R157, R157 ;  /* 0x0000009d009d7308 */ /* 0x000e220000000800 */
[----:B-1----:R-:W-:Y:S01]  /*5d50*/  FFMA.FTZ R9, R5, R0, R156 ;  /* 0x0000000005097223 */ /* 0x002fe2000001009c */
[-C--:B------:R-:W-:Y:S01]  /*5d60*/  FFMA.FTZ R167, R35, R36.reuse, -R26 ;  /* 0x0000002423a77223 */ /* 0x080fe2000001081a */
[-C--:B------:R-:W-:Y:S01]  /*5d70*/  FFMA.FTZ R229, R34, R36.reuse, -R50 ;  /* 0x0000002422e57223 */ /* 0x080fe20000010832 */
[-C--:B------:R-:W-:Y:S01]  /*5d80*/  FFMA.FTZ R32, R39, R36.reuse, -R26 ;  /* 0x0000002427207223 */ /* 0x080fe2000001081a */
[-C--:B------:R-:W-:Y:S01]  /*5d90*/  FFMA.FTZ R174, R169, R36.reuse, -R50 ;  /* 0x00000024a9ae7223 */ /* 0x080fe20000010832 */
[-CC-:B------:R-:W-:Y:S01]  /*5da0*/  FFMA.FTZ R169, R41, R36.reuse, -R26.reuse ;  /* 0x0000002429a97223 */ /* 0x180fe2000001081a */
[-C--:B------:R-:W-:Y:S01]  /*5db0*/  FFMA.FTZ R34, R43, R36.reuse, -R26 ;  /* 0x000000242b227223 */ /* 0x080fe2000001081a */
[----:B------:R-:W1:Y:S01]  /*5dc0*/  MUFU.EX2 R40, R40 ;  /* 0x0000002800287308 */ /* 0x000e620000000800 */
        /* <DEDUP_REMOVED lines=16> */
[----:B-1----:R-:W-:Y:S01]  /*5ed0*/  FADD.FTZ R9, R40, R9 ;  /* 0x0000000928097221 */ /* 0x002fe20000010000 */
[-C--:B------:R-:W-:Y:S01]  /*5ee0*/  FFMA.FTZ R177, R59, R36.reuse, -R26 ;  /* 0x000000243bb17223 */ /* 0x080fe2000001081a */
[-CC-:B------:R-:W-:Y:S01]  /*5ef0*/  FFMA.FTZ R182, R75, R36.reuse, -R50.reuse ;  /* 0x000000244bb67223 */ /* 0x180fe20000010832 */
[-C--:B------:R-:W-:Y:S01]  /*5f00*/  FFMA.FTZ R75, R48, R36.reuse, -R50 ;  /* 0x00000024304b7223 */ /* 0x080fe20000010832 */
[-C--:B------:R-:W-:Y:S01]  /*5f10*/  FFMA.FTZ R48, R61, R36.reuse, -R26 ;  /* 0x000000243d307223 */ /* 0x080fe2000001081a */
[-C--:B------:R-:W-:Y:S01]  /*5f20*/  FFMA.FTZ R25, R179, R36.reuse, -R50 ;  /* 0x00000024b3197223 */ /* 0x080fe20000010832 */
[-C--:B------:R-:W-:Y:S01]  /*5f30*/  FFMA.FTZ R179, R63, R36.reuse, -R26 ;  /* 0x000000243fb37223 */ /* 0x080fe2000001081a */
[----:B------:R-:W1:Y:S01]  /*5f40*/  MUFU.EX2 R159, R159 ;  /* 0x0000009f009f7308 */ /* 0x000e620000000800 */
[----:B--2---:R-:W-:Y:S01]  /*5f50*/  FADD.FTZ R0, R10, R3 ;  /* 0x000000030a007221 */ /* 0x004fe20000010000 */
[-CC-:B------:R-:W-:Y:S01]  /*5f60*/  FFMA.FTZ R180, R181, R36.reuse, -R50.reuse ;  /* 0x00000024b5b47223 */ /* 0x180fe20000010832 */
[-CC-:B------:R-:W-:Y:S01]  /*5f70*/  FFMA.FTZ R15, R183, R36.reuse, -R50.reuse ;  /* 0x00000024b70f7223 */ /* 0x180fe20000010832 */
[-C--:B------:R-:W-:Y:S01]  /*5f80*/  FFMA.FTZ R11, R77, R36.reuse, -R50 ;  /* 0x000000244d0b7223 */ /* 0x080fe20000010832 */
[-CC-:B------:R-:W-:Y:S01]  /*5f90*/  FFMA.FTZ R50, R65, R36.reuse, -R26.reuse ;  /* 0x0000002441327223 */ /* 0x180fe2000001081a */
[-CC-:B------:R-:W-:Y:S01]  /*5fa0*/  FFMA.FTZ R181, R67, R36.reuse, -R26.reuse ;  /* 0x0000002443b57223 */ /* 0x180fe2000001081a */
[----:B------:R-:W-:Y:S01]  /*5fb0*/  FFMA.FTZ R183, R71, R36, -R26 ;  /* 0x0000002447b77223 */ /* 0x000fe2000001081a */
[----:B------:R-:W2:Y:S01]  /*5fc0*/  MUFU.EX2 R38, R38 ;  /* 0x0000002600267308 */ /* 0x000ea20000000800 */
[----:B0-----:R-:W-:-:S07]  /*5fd0*/  FADD.FTZ R9, R158, R9 ;  /* 0x000000099e097221 */ /* 0x001fce0000010000 */
[----:B------:R-:W0:Y:S01]  /*5fe0*/  MUFU.EX2 R14, R14 ;  /* 0x0000000e000e7308 */ /* 0x000e220000000800 */
[----:B-1----:R-:W-:-:S07]  /*5ff0*/  FADD.FTZ R3, R159, R0 ;  /* 0x000000009f037221 */ /* 0x002fce0000010000 */
[----:B------:R-:W1:Y:S01]  /*6000*/  MUFU.EX2 R160, R160 ;  /* 0x000000a000a07308 */ /* 0x000e620000000800 */
[----:B--2---:R-:W-:-:S07]  /*6010*/  FADD.FTZ R9, R38, R9 ;  /* 0x0000000926097221 */ /* 0x004fce0000010000 */
        /* <DEDUP_REMOVED lines=39> */
[----:B-1----:R-:W-:Y:S01]  /*6290*/  FADD.FTZ R9, R187, R52 ;  /* 0x00000034bb097221 */ /* 0x002fe20000010000 */
[----:B------:R-:W-:-:S06]  /*62a0*/  FFMA.FTZ R52, R69, R36, -R26 ;  /* 0x0000002445347223 */ /* 0x000fcc000001081a */
        /* <DEDUP_REMOVED lines=15> */
[----:B0-----:R-:W-:Y:S01]  /*63a0*/  FADD.FTZ R9, R87, R54 ;  /* 0x0000003657097221 */ /* 0x001fe20000010000 */
[----:B------:R-:W-:-:S06]  /*63b0*/  FFMA.FTZ R54, R73, R36, -R26 ;  /* 0x0000002449367223 */ /* 0x000fcc000001081a */
[----:B------:R-:W0:Y:S01]  /*63c0*/  MUFU.EX2 R175, R175 ;  /* 0x000000af00af7308 */ /* 0x000e220000000800 */
[----:B-1----:R-:W-:-:S07]  /*63d0*/  FADD.FTZ R0, R44, R3 ;  /* 0x000000032c007221 */ /* 0x002fce0000010000 */
[----:B------:R-:W1:Y:S01]  /*63e0*/  MUFU.EX2 R33, R33 ;  /* 0x0000002100217308 */ /* 0x000e620000000800 */
[----:B--2---:R-:W-:Y:S01]  /*63f0*/  FADD.FTZ R56, R174, R9 ;  /* 0x00000009ae387221 */ /* 0x004fe20000010000 */
[----:B------:R-:W-:-:S06]  /*6400*/  FFMA.FTZ R9, R79, R36, -R26 ;  /* 0x000000244f097223 */ /* 0x000fcc000001081a */
        /* <DEDUP_REMOVED lines=16> */
[----:B-1----:R-:W-:Y:S01]  /*6510*/  FADD.FTZ R58, R178, R13 ;  /* 0x0000000db23a7221 */ /* 0x002fe20000010000 */
[-CC-:B------:R-:W-:Y:S01]  /*6520*/  FFMA.FTZ R13, R83, R36.reuse, -R26.reuse ;  /* 0x00000024530d7223 */ /* 0x180fe2000001081a */
[----:B------:R-:W-:-:S05]  /*6530*/  FFMA.FTZ R26, R85, R36, -R26 ;  /* 0x00000024551a7223 */ /* 0x000fca000001081a */
        /* <DEDUP_REMOVED lines=34> */
[----:B-1----:R-:W-:-:S03]  /*6760*/  FADD.FTZ R0, R75, R58 ;  /* 0x0000003a4b007221 */ /* 0x002fc60000010000 */
[----:B--2---:R-:W-:Y:S01]  /*6770*/  FADD.FTZ R3, R26, R3 ;  /* 0x000000031a037221 */ /* 0x004fe20000010000 */
[----:B------:R-:W-:Y:S06]  /*6780*/  @!P0 BRA `(.L_x_220) ;  /* 0x0000000000048947 */ /* 0x000fec0003800000 */
[----:B------:R-:W-:Y:S01]  /*6790*/  BPT.TRAP 0x1 ;  /* 0x000000040000795c */ /* 0x000fe20000300000 */
.L_x_220:
[----:B------:R-:W-:Y:S01]  /*67a0*/  ULEA UR7, UR40, UR11, 0x3 ;  /* 0x0000000b28077291 */ /* 0x000fe2000f8e183f */
[----:B------:R-:W-:Y:S01]  /*67b0*/  ISETP.GT.AND P1, PT, R6, R17, PT ;  /* 0x000000110600720c */ /* 0x000fe20003f24270 */
[----:B------:R-:W-:Y:S01]  /*67c0*/  UMOV UR43, UR38 ;  /* 0x00000026002b7c82 */ /* 0x000fe20008000000 */
[----:B------:R-:W-:Y:S01]  /*67d0*/  UMOV UR40, UR39 ;  /* 0x0000002700287c82 */ /* 0x000fe20008000000 */
[----:B------:R-:W-:Y:S01]  /*67e0*/  UIADD3 UR7, UR7, 0x28860, URZ ;  /* 0x0002886007077890 */ /* 0x000fe2000fffe03f */
[----:B------:R-:W-:Y:S01]  /*67f0*/  F2FP.BF16.F32.PACK_AB R168, R187, R168 ;  /* 0x000000a8bba8723e */ /* 0x000fe200000010ff */
[-C--:B------:R-:W-:Y:S01]  /*6800*/  FMUL.FTZ R88, R88, R5.reuse ;  /* 0x0000000558587220 */ /* 0x080fe20000410000 */
[----:B------:R-:W-:Y:S01]  /*6810*/  F2FP.BF16.F32.PACK_AB R170, R185, R170 ;  /* 0x000000aab9aa723e */ /* 0x000fe200000010ff */
        /* <DEDUP_REMOVED lines=66> */
[----:B------:R-:W-:Y:S01]  /*6c40*/  VIADD R6, R6, 0xffffffff ;  /* 0xffffffff06067836 */ /* 0x000fe20000000000 */
        /* <DEDUP_REMOVED lines=30> */
[----:B------:R-:W-:Y:S01]  /*6e30*/  F2FP.BF16.F32.PACK_AB R187, R26, R13 ;  /* 0x0000000d1abb723e */ /* 0x000fe200000010ff */
[----:B------:R-:W-:Y:S06]  /*6e40*/  @P1 BRA `(.L_x_221) ;  /* 0xffffffd400cc1947 */ /* 0x000fec000383ffff */
.L_x_210:
[----:B------:R-:W-:Y:S06]  /*6e50*/  BAR.ARV 0x8, 0x180 ;  /* 0x0206000000007b1d */ /* 0x000fec0000002000 */
[----:B------:R-:W-:Y:S05]  /*6e60*/  @!P0 BRA `(.L_x_222) ;  /* 0x0000000000048947 */ /* 0x000fea0003800000 */
[----:B------:R-:W-:Y:S01]  /*6e70*/  BPT.TRAP 0x1 ;  /* 0x000000040000795c */ /* 0x000fe20000300000 */
.L_x_222:
        /* <DEDUP_REMOVED lines=9> */
.L_x_223:
[----:B-1----:R-:W-:Y:S05]  /*6f10*/  @P1 BRA `(.L_x_224) ;  /* 0x0000000000081947 */ /* 0x002fea0003800000 */
[----:B------:R-:W1:Y:S02]  /*6f20*/  SYNCS.PHASECHK.TRANS64.TRYWAIT P1, [UR5+0x28850], R4 ;  /* 0x02885004ff0075a7 */ /* 0x000e640008020145 */
[----:B-1----:R-:W-:Y:S05]  /*6f30*/  @!P1 BRA `(.L_x_225) ;  /* 0x00000090008c9947 */ /* 0x002fea0003800000 */
.L_x_224:
[----:B------:R-:W-:Y:S01]  /*6f40*/  UIADD3 UR4, UR4, 0x400, URZ ;  /* 0x0000040004047890 */ /* 0x000fe2000fffe03f */
[----:B------:R-:W-:Y:S01]  /*6f50*/  WARPGROUP.ARRIVE ;  /* 0x00000000000079c5 */ /* 0x000fe20000000000 */
[----:B------:R-:W-:Y:S01]  /*6f60*/  UMOV UR11, 0x40000040 ;  /* 0x40000040000b7882 */ /* 0x000fe20000000000 */
[----:B-1----:R-:W1:Y:S01]  /*6f70*/  SHFL.BFLY PT, R5, R0, 0x2, 0x1f ;  /* 0x0c401f0000057f89 */ /* 0x002e6200000e0000 */
[----:B------:R-:W-:Y:S01]  /*6f80*/  USHF.R.U32.HI UR4, URZ, 0x4, UR4 ;  /* 0x000000043f047899 */ /* 0x000fe20008011604 */
[----:B------:R-:W-:Y:S01]  /*6f90*/  IMAD.MOV.U32 R65, RZ, RZ, RZ ;  /* 0x000000ffff417224 */ /* 0x000fe200078e00ff */
[----:B------:R-:W-:Y:S01]  /*6fa0*/  MOV R8, RZ ;  /* 0x000000ff00087202 */ /* 0x000fe20000000f00 */
[----:B0-----:R-:W0:Y:S01]  /*6fb0*/  SHFL.BFLY PT, R4, R3, 0x2, 0x1f ;  /* 0x0c401f0003047f89 */ /* 0x001e2200000e0000 */
[----:B------:R-:W-:-:S04]  /*6fc0*/  ULOP3.LUT UR4, UR4, 0x3fff, URZ, 0xc0, !UPT ;  /* 0x00003fff04047892 */ /* 0x000fc8000f8ec03f */
        /* <DEDUP_REMOVED lines=9> */
[----:B------:R-:W-:Y:S02]  /*7060*/  IMAD.MOV.U32 R0, RZ, RZ, -0x800000 ;  /* 0xff800000ff007424 */ /* 0x000fe400078e00ff */
[----:B0-----:R-:W-:Y:S01]  /*7070*/  FADD.FTZ R6, R4, R3 ;  /* 0x0000000304067221 */ /* 0x001fe20000010000 */
[----:B------:R-:W-:Y:S01]  /*7080*/  IMAD.MOV.U32 R3, RZ, RZ, -0x800000 ;  /* 0xff800000ff037424 */ /* 0x000fe200078e00ff */
[----:B------:R-:W0:Y:S04]  /*7090*/  SHFL.BFLY PT, R4, R5, 0x1, 0x1f ;  /* 0x0c201f0005047f89 */ /* 0x000e2800000e0000 */
[----:B------:R-:W1:Y:S01]  /*70a0*/  SHFL.BFLY PT, R7, R6, 0x1, 0x1f ;  /* 0x0c201f0006077f89 */ /* 0x000e6200000e0000 */
[----:B0-----:R-:W-:Y:S01]  /*70b0*/  FADD.FTZ R10, R5, R4 ;  /* 0x00000004050a7221 */ /* 0x001fe20000010000 */
[----:B-1----:R-:W-:-:S04]  /*70c0*/  FADD.FTZ R11, R6, R7 ;  /* 0x00000007060b7221 */ /* 0x002fc80000010000 */
[----:B------:R-:W-:Y:S02]  /*70d0*/  FSETP.NE.FTZ.AND P1, PT, R10, RZ, PT ;  /* 0x000000ff0a00720b */ /* 0x000fe40003f35000 */
[----:B------:R-:W-:-:S11]  /*70e0*/  FSETP.NE.FTZ.AND P2, PT, R11, RZ, PT ;  /* 0x000000ff0b00720b */ /* 0x000fd60003f55000 */
[----:B------:R-:W0:Y:S01]  /*70f0*/  @P1 MUFU.LG2 R7, R10 ;  /* 0x0000000a00071308 */ /* 0x000e220000000c00 */
[C---:B------:R-:W-:Y:S01]  /*7100*/  @P1 FMUL.FTZ R4, R36.reuse, 0.69314718246459960938 ;  /* 0x3f31721824041820 */ /* 0x040fe20000410000 */
[----:B------:R-:W-:-:S06]  /*7110*/  @P2 FMUL.FTZ R5, R36, 0.69314718246459960938 ;  /* 0x3f31721824052820 */ /* 0x000fcc0000410000 */
        /* <DEDUP_REMOVED lines=48> */
.L_x_226:
[----:B------:R-:W-:Y:S01]  /*7420*/  UIADD3 UR4, UR5, 0x28860, URZ ;  /* 0x0002886005047890 */ /* 0x000fe2000fffe03f */
[-C--:B------:R-:W-:Y:S01]  /*7430*/  FMUL.FTZ R20, R88, R65.reuse ;  /* 0x0000004158147220 */ /* 0x080fe20000410000 */
[----:B------:R-:W-:Y:S01]  /*7440*/  UIADD3 UR39, UR39, 0x1, URZ ;  /* 0x0000000127277890 */ /* 0x000fe2000fffe03f */
[-C--:B------:R-:W-:Y:S01]  /*7450*/  FMUL.FTZ R21, R89, R65.reuse ;  /* 0x0000004159157220 */ /* 0x080fe20000410000 */
[----:B------:R-:W-:Y:S01]  /*7460*/  UPRMT UR4, UR7, 0x654, UR4 ;  /* 0x0000065407047896 */ /* 0x000fe20008000004 */
[-C--:B------:R-:W-:Y:S01]  /*7470*/  FMUL.FTZ R36, R92, R65.reuse ;  /* 0x000000415c247220 */ /* 0x080fe20000410000 */
[----:B------:R-:W-:Y:S01]  /*7480*/  UISETP.NE.AND UP0, UPT, UR39, 0x2, UPT ;  /* 0x000000022700788c */ /* 0x000fe2000bf05270 */
        /* <DEDUP_REMOVED lines=35> */
[----:B------:R-:W-:Y:S01]  /*76c0*/  USEL UR4, URZ, 0x1, UP0 ;  /* 0x000000013f047887 */ /* 0x000fe20008000000 */
        /* <DEDUP_REMOVED lines=28> */
[----:B------:R-:W-:Y:S01]  /*7890*/  VIADD R205, R205, 0x1 ;  /* 0x00000001cdcd7836 */ /* 0x000fe20000000000 */
[----:B------:R-:W-:-:S02]  /*78a0*/  USEL UR39, UR39, URZ, UP0 ;  /* 0x0000003f27277287 */ /* 0x000fc40008000000 */
[----:B------:R-:W-:-:S12]  /*78b0*/  ULOP3.LUT UR38, UR38, UR4, URZ, 0x3c, !UPT ;  /* 0x0000000426267292 */ /* 0x000fd8000f8e3c3f */
.L_x_202:
[----:B------:R-:W0:Y:S01]  /*78c0*/  S2R R4, SR_CgaCtaId ;  /* 0x0000000000047919 */ /* 0x000e220000008800 */
[----:B------:R-:W-:Y:S01]  /*78d0*/  MOV R17, 0x400 ;  /* 0x0000040000117802 */ /* 0x000fe20000000f00 */
[----:B------:R-:W-:Y:S01]  /*78e0*/  BSSY B0, `(.L_x_227) ;  /* 0x00002c4000007945 */ /* 0x000fe20003800000 */
[----:B------:R-:W-:Y:S02]  /*78f0*/  BAR.SYNC.DEFER_BLOCKING 0x5, 0x180 ;  /* 0x0146000000007b1d */ /* 0x000fe40000010000 */
[----:B0-----:R-:W-:-:S05]  /*7900*/  LEA R17, R4, R17, 0x18 ;  /* 0x0000001104117211 */ /* 0x001fca00078ec0ff */
[----:B------:R0:W1:Y:S01]  /*7910*/  LDS.128 R4, [R17+0x288d0] ;  /* 0x0288d00011047984 */ /* 0x0000620000000c00 */
[----:B------:R-:W-:Y:S06]  /*7920*/  BAR.ARV 0x4, 0x180 ;  /* 0x0106000000007b1d */ /* 0x000fec0000002000 */
[----:B------:R-:W-:Y:S05]  /*7930*/  @P0 BRA `(.L_x_228) ;  /* 0x00000020001c0947 */ /* 0x000fea0003800000 */
[----:B-1----:R-:W1:Y:S01]  /*7940*/  S2R R4, SR_SWINHI ;  /* 0x0000000000047919 */ /* 0x002e620000002f00 */
[----:B------:R-:W-:Y:S01]  /*7950*/  SHF.L.U64.HI R106, R19, 0x2, R202 ;  /* 0x00000002136a7819 */ /* 0x000fe200000102ca */
[----:B------:R-:W-:Y:S01]  /*7960*/  ULDC.64 UR4, c[0x0][0xc08] ;  /* 0x0003020000047ab9 */ /* 0x000fe20000000a00 */
[----:B------:R-:W-:Y:S02]  /*7970*/  MOV R88, R17 ;  /* 0x0000001100587202 */ /* 0x000fe40000000f00 */
[----:B-1----:R-:W-:-:S03]  /*7980*/  MOV R89, R4 ;  /* 0x0000000400597202 */ /* 0x002fc60000000f00 */
[----:B------:R-:W-:-:S03]  /*7990*/  IMAD.WIDE R12, R225, 0x2, R88 ;  /* 0x00000002e10c7825 */ /* 0x000fc600078e0258 */
[C---:B------:R-:W-:Y:S02]  /*79a0*/  IADD3 R105, P1, R12.reuse, 0x4040, RZ ;  /* 0x000040400c697810 */ /* 0x040fe40007f3e0ff */
[C---:B------:R-:W-:Y:S02]  /*79b0*/  IADD3 R103, P2, R12.reuse, 0x4020, RZ ;  /* 0x000040200c677810 */ /* 0x040fe40007f5e0ff */
[----:B------:R-:W-:Y:S01]  /*79c0*/  IADD3 R15, P3, R12, 0x4000, RZ ;  /* 0x000040000c0f7810 */ /* 0x000fe20007f7e0ff */
[--C-:B------:R-:W-:Y:S01]  /*79d0*/  IMAD.X R27, RZ, RZ, R13.reuse, P1 ;  /* 0x000000ffff1b7224 */ /* 0x100fe200008e060d */
[----:B------:R-:W-:Y:S01]  /*79e0*/  LOP3.LUT R10, R105, 0x380, RZ, 0xc0, !PT ;  /* 0x00000380690a7812 */ /* 0x000fe200078ec0ff */
[----:B------:R-:W-:Y:S01]  /*79f0*/  IMAD.X R33, RZ, RZ, R13, P2 ;  /* 0x000000ffff217224 */ /* 0x000fe200010e060d */
[----:B------:R-:W-:Y:S02]  /*7a00*/  LOP3.LUT R8, R103, 0x380, RZ, 0xc0, !PT ;  /* 0x0000038067087812 */ /* 0x000fe400078ec0ff */
[----:B------:R-:W-:-:S02]  /*7a10*/  LOP3.LUT R4, R15, 0x380, RZ, 0xc0, !PT ;  /* 0x000003800f047812 */ /* 0x000fc400078ec0ff */
[C---:B------:R-:W-:Y:S02]  /*7a20*/  LOP3.LUT R9, R12.reuse, 0x380, RZ, 0xc0, !PT ;  /* 0x000003800c097812 */ /* 0x040fe400078ec0ff */
[----:B------:R-:W-:Y:S02]  /*7a30*/  IADD3 R107, P0, R12, 0x4060, RZ ;  /* 0x000040600c6b7810 */ /* 0x000fe40007f1e0ff */
[----:B------:R-:W-:Y:S02]  /*7a40*/  SHF.R.U64 R10, R10, 0x3, RZ ;  /* 0x000000030a0a7819 */ /* 0x000fe400000012ff */
[----:B------:R-:W-:Y:S01]  /*7a50*/  SHF.R.U64 R8, R8, 0x3, RZ ;  /* 0x0000000308087819 */ /* 0x000fe200000012ff */
[----:B------:R-:W-:Y:S01]  /*7a60*/  IMAD.X R31, RZ, RZ, R13, P0 ;  /* 0x000000ffff1f7224 */ /* 0x000fe200000e060d */
[C---:B------:R-:W-:Y:S02]  /*7a70*/  IADD3 R101, P4, R12.reuse, 0x60, RZ ;  /* 0x000000600c657810 */ /* 0x040fe40007f9e0ff */
[----:B------:R-:W-:-:S02]  /*7a80*/  IADD3 R93, P5, R12, 0x40, RZ ;  /* 0x000000400c5d7810 */ /* 0x000fc40007fbe0ff */
[----:B------:R-:W-:Y:S01]  /*7a90*/  SHF.R.U64 R4, R4, 0x3, RZ ;  /* 0x0000000304047819 */ /* 0x000fe200000012ff */
[--C-:B------:R-:W-:Y:S01]  /*7aa0*/  IMAD.X R11, RZ, RZ, R13.reuse, P4 ;  /* 0x000000ffff0b7224 */ /* 0x100fe200020e060d */
[----:B------:R-:W-:Y:S01]  /*7ab0*/  BAR.SYNC.DEFER_BLOCKING 0x1, 0x100 ;  /* 0x0044000000007b1d */ /* 0x000fe20000010000 */
[----:B------:R-:W-:Y:S02]  /*7ac0*/  IADD3 R35, P6, R12, 0x20, RZ ;  /* 0x000000200c237810 */ /* 0x000fe40007fde0ff */
[----:B------:R-:W-:Y:S02]  /*7ad0*/  SHF.R.U64 R9, R9, 0x3, RZ ;  /* 0x0000000309097819 */ /* 0x000fe400000012ff */
[----:B------:R-:W-:Y:S01]  /*7ae0*/  LOP3.LUT R14, R107, 0x380, RZ, 0xc0, !PT ;  /* 0x000003806b0e7812 */ /* 0x000fe200078ec0ff */
[----:B------:R-:W-:Y:S01]  /*7af0*/  IMAD.X R25, RZ, RZ, R13, P6 ;  /* 0x000000ffff197224 */ /* 0x000fe200030e060d */
[----:B------:R-:W-:Y:S02]  /*7b00*/  LOP3.LUT R26, R10, R105, RZ, 0x3c, !PT ;  /* 0x000000690a1a7212 */ /* 0x000fe400078e3cff */
[----:B------:R-:W-:-:S02]  /*7b10*/  LOP3.LUT R32, R8, R103, RZ, 0x3c, !PT ;  /* 0x0000006708207212 */ /* 0x000fc400078e3cff */
[----:B------:R-:W-:Y:S02]  /*7b20*/  LOP3.LUT R28, R4, R15, RZ, 0x3c, !PT ;  /* 0x0000000f041c7212 */ /* 0x000fe400078e3cff */
[----:B------:R-:W-:Y:S02]  /*7b30*/  LOP3.LUT R10, R101, 0x380, RZ, 0xc0, !PT ;  /* 0x00000380650a7812 */ /* 0x000fe400078ec0ff */
[----:B------:R-:W-:Y:S02]  /*7b40*/  LOP3.LUT R8, R93, 0x380, RZ, 0xc0, !PT ;  /* 0x000003805d087812 */ /* 0x000fe400078ec0ff */
[----:B------:R-:W-:Y:S02]  /*7b50*/  LOP3.LUT R4, R35, 0x380, RZ, 0xc0, !PT ;  /* 0x0000038023047812 */ /* 0x000fe400078ec0ff */
[----:B------:R-:W-:Y:S01]  /*7b60*/  LOP3.LUT R12, R9, R12, RZ, 0x3c, !PT ;  /* 0x0000000c090c7212 */ /* 0x000fe200078e3cff */
[----:B------:R-:W-:Y:S01]  /*7b70*/  IMAD.X R9, RZ, RZ, R13, P5 ;  /* 0x000000ffff097224 */ /* 0x000fe200028e060d */
[----:B------:R-:W-:-:S02]  /*7b80*/  SHF.R.U64 R14, R14, 0x3, RZ ;  /* 0x000000030e0e7819 */ /* 0x000fc400000012ff */
[----:B------:R-:W-:Y:S02]  /*7b90*/  SHF.R.U64 R10, R10, 0x3, RZ ;  /* 0x000000030a0a7819 */ /* 0x000fe400000012ff */
[----:B------:R-:W-:Y:S02]  /*7ba0*/  SHF.R.U64 R8, R8, 0x3, RZ ;  /* 0x0000000308087819 */ /* 0x000fe400000012ff */
[----:B------:R-:W-:Y:S02]  /*7bb0*/  SHF.R.U64 R4, R4, 0x3, RZ ;  /* 0x0000000304047819 */ /* 0x000fe400000012ff */
[----:B------:R-:W-:Y:S02]  /*7bc0*/  IADD3.X R29, RZ, R13, RZ, P3, !PT ;  /* 0x0000000dff1d7210 */ /* 0x000fe40001ffe4ff */
[----:B------:R-:W-:Y:S01]  /*7bd0*/  LOP3.LUT R30, R14, R107, RZ, 0x3c, !PT ;  /* 0x0000006b0e1e7212 */ /* 0x000fe200078e3cff */
[----:B------:R-:W-:Y:S01]  /*7be0*/  IMAD.SHL.U32 R107, R19, 0x4, RZ ;  /* 0x00000004136b7824 */ /* 0x000fe200078e00ff */
[----:B------:R-:W-:-:S02]  /*7bf0*/  MOV R34, R12 ;  /* 0x0000000c00227202 */ /* 0x000fc40000000f00 */
[----:B------:R-:W-:Y:S02]  /*7c00*/  F2FP.BF16.F32.PACK_AB R12, R21, R20 ;  /* 0x00000014150c723e */ /* 0x000fe400000010ff */
[----:B------:R-:W-:Y:S02]  /*7c10*/  F2FP.BF16.F32.PACK_AB R13, R67, R66 ;  /* 0x00000042430d723e */ /* 0x000fe400000010ff */
[----:B------:R-:W-:Y:S02]  /*7c20*/  F2FP.BF16.F32.PACK_AB R14, R37, R36 ;  /* 0x00000024250e723e */ /* 0x000fe400000010ff */
[----:B------:R-:W-:Y:S02]  /*7c30*/  F2FP.BF16.F32.PACK_AB R15, R69, R68 ;  /* 0x00000044450f723e */ /* 0x000fe400000010ff */
[----:B------:R-:W-:Y:S02]  /*7c40*/  LOP3.LUT R10, R10, R101, RZ, 0x3c, !PT ;  /* 0x000000650a0a7212 */ /* 0x000fe400078e3cff */
[----:B------:R-:W-:Y:S01]  /*7c50*/  LOP3.LUT R8, R8, R93, RZ, 0x3c, !PT ;  /* 0x0000005d08087212 */ /* 0x000fe200078e3cff */
[----:B------:R1:W-:Y:S01]  /*7c60*/  STSM.16.M88.4 [R34], R12 ;  /* 0x0000000c22007844 */ /* 0x0003e20000000200 */
[----:B------:R-:W-:Y:S01]  /*7c70*/  LOP3.LUT R24, R4, R35, RZ, 0x3c, !PT ;  /* 0x0000002304187212 */ /* 0x000fe200078e3cff */
[----:B------:R-:W2:Y:S01]  /*7c80*/  LDC.64 R92, c[0x0][0xc00] ;  /* 0x00030000ff5c7b82 */ /* 0x000ea20000000a00 */
[----:B------:R-:W-:-:S02]  /*7c90*/  MOV R103, R10 ;  /* 0x0000000a00677202 */ /* 0x000fc40000000f00 */
[----:B------:R-:W-:Y:S02]  /*7ca0*/  MOV R104, R8 ;  /* 0x0000000800687202 */ /* 0x000fe40000000f00 */
[----:B------:R-:W-:Y:S02]  /*7cb0*/  MOV R105, R24 ;  /* 0x0000001800697202 */ /* 0x000fe40000000f00 */
[----:B------:R-:W-:Y:S02]  /*7cc0*/  F2FP.BF16.F32.PACK_AB R8, R39, R38 ;  /* 0x000000262708723e */ /* 0x000fe400000010ff */
[----:B------:R-:W-:Y:S02]  /*7cd0*/  F2FP.BF16.F32.PACK_AB R9, R71, R70 ;  /* 0x000000464709723e */ /* 0x000fe400000010ff */
[----:B------:R-:W-:Y:S02]  /*7ce0*/  F2FP.BF16.F32.PACK_AB R10, R41, R40 ;  /* 0x00000028290a723e */ /* 0x000fe400000010ff */
[----:B------:R-:W-:-:S02]  /*7cf0*/  F2FP.BF16.F32.PACK_AB R11, R73, R72 ;  /* 0x00000048490b723e */ /* 0x000fc400000010ff */
[----:B-1----:R-:W-:Y:S02]  /*7d00*/  F2FP.BF16.F32.PACK_AB R12, R43, R42 ;  /* 0x0000002a2b0c723e */ /* 0x002fe400000010ff */
[----:B------:R-:W-:Y:S01]  /*7d10*/  F2FP.BF16.F32.PACK_AB R13, R75, R74 ;  /* 0x0000004a4b0d723e */ /* 0x000fe200000010ff */
[----:B------:R1:W-:Y:S01]  /*7d20*/  STSM.16.M88.4 [R105], R8 ;  /* 0x0000000869007844 */ /* 0x0003e20000000200 */
[----:B------:R-:W-:Y:S02]  /*7d30*/  F2FP.BF16.F32.PACK_AB R14, R45, R44 ;  /* 0x0000002c2d0e723e */ /* 0x000fe400000010ff */
[----:B------:R-:W-:Y:S02]  /*7d40*/  F2FP.BF16.F32.PACK_AB R15, R77, R76 ;  /* 0x0000004c4d0f723e */ /* 0x000fe400000010ff */
[----:B------:R-:W-:Y:S02]  /*7d50*/  MOV R101, R26 ;  /* 0x0000001a00657202 */ /* 0x000fe40000000f00 */
[----:B------:R-:W-:Y:S01]  /*7d60*/  MOV R4, R30 ;  /* 0x0000001e00047202 */ /* 0x000fe20000000f00 */
[----:B------:R3:W-:Y:S01]  /*7d70*/  STSM.16.M88.4 [R104], R12 ;  /* 0x0000000c68007844 */ /* 0x0007e20000000200 */
[----:B------:R-:W-:-:S02]  /*7d80*/  MOV R100, R28 ;  /* 0x0000001c00647202 */ /* 0x000fc40000000f00 */
[----:B------:R-:W-:Y:S02]  /*7d90*/  F2FP.BF16.F32.PACK_AB R24, R47, R46 ;  /* 0x0000002e2f18723e */ /* 0x000fe400000010ff */
[----:B------:R-:W-:Y:S02]  /*7da0*/  F2FP.BF16.F32.PACK_AB R25, R79, R78 ;  /* 0x0000004e4f19723e */ /* 0x000fe400000010ff */
[----:B------:R-:W-:Y:S02]  /*7db0*/  F2FP.BF16.F32.PACK_AB R26, R49, R48 ;  /* 0x00000030311a723e */ /* 0x000fe400000010ff */
[----:B------:R-:W-:Y:S02]  /*7dc0*/  F2FP.BF16.F32.PACK_AB R27, R81, R80 ;  /* 0x00000050511b723e */ /* 0x000fe400000010ff */
[----:B------:R-:W-:Y:S02]  /*7dd0*/  F2FP.BF16.F32.PACK_AB R28, R51, R50 ;  /* 0x00000032331c723e */ /* 0x000fe400000010ff */
[----:B------:R-:W-:Y:S01]  /*7de0*/  F2FP.BF16.F32.PACK_AB R29, R83, R82 ;  /* 0x00000052531d723e */ /* 0x000fe200000010ff */
[----:B------:R-:W-:Y:S01]  /*7df0*/  STSM.16.M88.4 [R103], R24 ;  /* 0x0000001867007844 */ /* 0x000fe20000000200 */
[----:B------:R-:W-:-:S02]  /*7e00*/  F2FP.BF16.F32.PACK_AB R30, R53, R52 ;  /* 0x00000034351e723e */ /* 0x000fc400000010ff */
[----:B------:R-:W-:Y:S02]  /*7e10*/  F2FP.BF16.F32.PACK_AB R31, R85, R84 ;  /* 0x00000054551f723e */ /* 0x000fe400000010ff */
[----:B------:R-:W-:Y:S02]  /*7e20*/  MOV R102, R32 ;  /* 0x0000002000667202 */ /* 0x000fe40000000f00 */
[----:B------:R-:W-:Y:S01]  /*7e30*/  F2FP.BF16.F32.PACK_AB R32, R55, R54 ;  /* 0x000000363720723e */ /* 0x000fe200000010ff */
[----:B------:R4:W-:Y:S01]  /*7e40*/  STSM.16.M88.4 [R100], R28 ;  /* 0x0000001c64007844 */ /* 0x0009e20000000200 */
[----:B------:R-:W-:Y:S02]  /*7e50*/  F2FP.BF16.F32.PACK_AB R33, R87, R86 ;  /* 0x000000565721723e */ /* 0x000fe400000010ff */
[----:B------:R-:W-:Y:S02]  /*7e60*/  F2FP.BF16.F32.PACK_AB R34, R57, R56 ;  /* 0x000000383922723e */ /* 0x000fe400000010ff */
[----:B------:R-:W-:-:S02]  /*7e70*/  F2FP.BF16.F32.PACK_AB R35, R91, R90 ;  /* 0x0000005a5b23723e */ /* 0x000fc400000010ff */
[----:B-1----:R-:W-:Y:S02]  /*7e80*/  F2FP.BF16.F32.PACK_AB R8, R59, R58 ;  /* 0x0000003a3b08723e */ /* 0x002fe400000010ff */
[----:B------:R-:W-:Y:S01]  /*7e90*/  F2FP.BF16.F32.PACK_AB R9, R95, R94 ;  /* 0x0000005e5f09723e */ /* 0x000fe200000010ff */
[----:B------:R-:W-:Y:S01]  /*7ea0*/  STSM.16.M88.4 [R102], R32 ;  /* 0x0000002066007844 */ /* 0x000fe20000000200 */
[----:B------:R-:W-:Y:S02]  /*7eb0*/  F2FP.BF16.F32.PACK_AB R10, R61, R60 ;  /* 0x0000003c3d0a723e */ /* 0x000fe400000010ff */
[----:B------:R-:W-:Y:S02]  /*7ec0*/  F2FP.BF16.F32.PACK_AB R11, R97, R96 ;  /* 0x00000060610b723e */ /* 0x000fe400000010ff */
[----:B---3--:R-:W-:Y:S01]  /*7ed0*/  F2FP.BF16.F32.PACK_AB R12, R63, R62 ;  /* 0x0000003e3f0c723e */ /* 0x008fe200000010ff */
[----:B----4-:R-:W-:Y:S01]  /*7ee0*/  IMAD.MOV.U32 R100, RZ, RZ, RZ ;  /* 0x000000ffff647224 */ /* 0x010fe200078e00ff */
[----:B------:R-:W-:Y:S01]  /*7ef0*/  F2FP.BF16.F32.PACK_AB R13, R99, R98 ;  /* 0x00000062630d723e */ /* 0x000fe200000010ff */
[----:B------:R1:W-:Y:S01]  /*7f00*/  STSM.16.M88.4 [R101], R8 ;  /* 0x0000000865007844 */ /* 0x0003e20000000200 */
[----:B------:R-:W-:-:S02]  /*7f10*/  F2FP.BF16.F32.PACK_AB R14, R65, R64 ;  /* 0x00000040410e723e */ /* 0x000fc400000010ff */
[----:B------:R-:W-:Y:S02]  /*7f20*/  F2FP.BF16.F32.PACK_AB R15, R151, R150 ;  /* 0x00000096970f723e */ /* 0x000fe400000010ff */
[----:B--2---:R-:W-:Y:S02]  /*7f30*/  ISETP.NE.U32.AND P0, PT, R92, RZ, PT ;  /* 0x000000ff5c00720c */ /* 0x004fe40003f05070 */
[----:B------:R-:W-:Y:S01]  /*7f40*/  IADD3 R24, P1, R107, R92, RZ ;  /* 0x0000005c6b187210 */ /* 0x000fe20007f3e0ff */
[----:B------:R2:W-:Y:S01]  /*7f50*/  STSM.16.M88.4 [R4], R12 ;  /* 0x0000000c04007844 */ /* 0x0005e20000000200 */
[----:B------:R-:W-:Y:S01]  /*7f60*/  BAR.SYNC.DEFER_BLOCKING 0x1, 0x100 ;  /* 0x0044000000007b1d */ /* 0x000fe20000010000 */
[----:B------:R-:W-:Y:S02]  /*7f70*/  ISETP.NE.AND.EX P0, PT, R93, RZ, PT, P0 ;  /* 0x000000ff5d00720c */ /* 0x000fe40003f05300 */
[----:B------:R-:W-:-:S05]  /*7f80*/  IMAD.X R25, R106, 0x1, R93, P1 ;  /* 0x000000016a197824 */ /* 0x000fca00008e065d */
[----:B-1----:R-:W1:Y:S08]  /*7f90*/  LDC R9, c[0x0][0xad4] ;  /* 0x0002b500ff097b82 */ /* 0x002e700000000800 */
[----:B--2---:R-:W2:Y:S01]  /*7fa0*/  LDC R4, c[0x0][0xbe8] ;  /* 0x0002fa00ff047b82 */ /* 0x004ea20000000800 */
[----:B------:R-:W3:Y:S01]  /*7fb0*/  @P0 LDG.E R100, desc[UR36][R24.64] ;  /* 0x0000002418640981 */ /* 0x000ee2000c1e1900 */
[----:B------:R-:W-:-:S04]  /*7fc0*/  ISETP.NE.U32.AND P1, PT, RZ, UR4, PT ;  /* 0x00000004ff007c0c */ /* 0x000fc8000bf25070 */
[----:B------:R-:W-:-:S13]  /*7fd0*/  ISETP.NE.AND.EX P1, PT, RZ, UR5, PT, P1 ;  /* 0x00000005ff007c0c */ /* 0x000fda000bf25310 */
[----:B------:R-:W-:Y:S01]  /*7fe0*/  @P1 IADD3 R26, P2, R107, UR4, RZ ;  /* 0x000000046b1a1c10 */ /* 0x000fe2000ff5e0ff */
[----:B------:R-:W-:Y:S01]  /*7ff0*/  ULDC UR4, c[0x0][0xa88] ;  /* 0x0002a20000047ab9 */ /* 0x000fe20000000800 */
[----:B--2---:R-:W-:Y:S02]  /*8000*/  ISETP.NE.AND P4, PT, R4, 0x1, PT ;  /* 0x000000010400780c */ /* 0x004fe40003f85270 */
[----:B------:R-:W-:Y:S02]  /*8010*/  @P1 IADD3.X R27, R106, UR5, RZ, P2, !PT ;  /* 0x000000056a1b1c10 */ /* 0x000fe400097fe4ff */
[C---:B------:R-:W-:Y:S02]  /*8020*/  ISETP.NE.AND P2, PT, R18.reuse, RZ, PT ;  /* 0x000000ff1200720c */ /* 0x040fe40003f45270 */
[----:B------:R-:W-:Y:S02]  /*8030*/  MOV R29, UR4 ;  /* 0x00000004001d7c02 */ /* 0x000fe40008000f00 */
[----:B-1----:R-:W-:Y:S01]  /*8040*/  SEL R9, R18, R9, P2 ;  /* 0x0000000912097207 */ /* 0x002fe20001000000 */
[----:B------:R-:W-:-:S03]  /*8050*/  IMAD.MOV.U32 R18, RZ, RZ, 0x9b8 ;  /* 0x000009b8ff127424 */ /* 0x000fc600078e00ff */
[----:B------:R-:W-:Y:S01]  /*8060*/  ISETP.GT.AND P3, PT, R9, 0x1, PT ;  /* 0x000000010900780c */ /* 0x000fe20003f64270 */
[----:B------:R-:W1:Y:S01]  /*8070*/  @P4 LDC R28, c[0x0][0xbec] ;  /* 0x0002fb00ff1c4b82 */ /* 0x000e620000000800 */
[----:B------:R2:W5:Y:S01]  /*8080*/  @P1 LDG.E R29, desc[UR36][R26.64] ;  /* 0x000000241a1d1981 */ /* 0x000562000c1e1900 */
[----:B------:R-:W-:Y:S01]  /*8090*/  ISETP.NE.U32.AND P2, PT, R92, RZ, PT ;  /* 0x000000ff5c00720c */ /* 0x000fe20003f45070 */
[----:B------:R-:W-:Y:S01]  /*80a0*/  IMAD R101, R16, 0x80, R224 ;  /* 0x0000008010657824 */ /* 0x000fe200078e02e0 */
[----:B------:R-:W-:Y:S02]  /*80b0*/  SEL R18, R18, 0x978, P3 ;  /* 0x0000097812127807 */ /* 0x000fe40001800000 */
[----:B------:R-:W-:Y:S02]  /*80c0*/  ISETP.NE.AND.EX P2, PT, R93, RZ, PT, P2 ;  /* 0x000000ff5d00720c */ /* 0x000fe40003f45320 */
[----:B------:R-:W4:Y:S01]  /*80d0*/  LDC.64 R14, c[0x0][R18+0x220] ;  /* 0x00008800120e7b82 */ /* 0x000f220000000a00 */
[----:B------:R-:W-:-:S02]  /*80e0*/  SEL R31, R201, RZ, P3 ;  /* 0x000000ffc91f7207 */ /* 0x000fc40001800000 */
[----:B------:R-:W-:Y:S02]  /*80f0*/  SEL R19, R19, RZ, !P2 ;  /* 0x000000ff13137207 */ /* 0x000fe40005000000 */
[----:B--2---:R-:W-:-:S03]  /*8100*/  SEL R27, R202, RZ, !P2 ;  /* 0x000000ffca1b7207 */ /* 0x004fc60005000000 */
[----:B------:R-:W2:Y:S08]  /*8110*/  LDC.64 R10, c[0x0][R18+0x218] ;  /* 0x00008600120a7b82 */ /* 0x000eb00000000a00 */
[----:B------:R-:W0:Y:S08]  /*8120*/  @P4 LDC R93, c[0x0][0xbf0] ;  /* 0x0002fc00ff5d4b82 */ /* 0x000e300000000800 */
[----:B------:R-:W1:Y:S01]  /*8130*/  LDC.64 R12, c[0x0][R18+0x228] ;  /* 0x00008a00120c7b82 */ /* 0x000e620000000a00 */
[----:B----4-:R-:W-:-:S04]  /*8140*/  IMAD R15, R15, R19, RZ ;  /* 0x000000130f0f7224 */ /* 0x010fc800078e02ff */
[C---:B------:R-:W-:Y:S02]  /*8150*/  IMAD R35, R14.reuse, R27, R15 ;  /* 0x0000001b0e237224 */ /* 0x040fe400078e020f */
[----:B------:R-:W-:Y:S01]  /*8160*/  IMAD.WIDE.U32 R14, R14, R19, RZ ;  /* 0x000000130e0e7225 */ /* 0x000fe200078e00ff */
[----:B------:R-:W4:Y:S03]  /*8170*/  LDC.64 R8, c[0x0][0xba8] ;  /* 0x0002ea00ff087b82 */ /* 0x000f260000000a00 */
[----:B--2---:R-:W-:-:S04]  /*8180*/  IMAD.WIDE.U32 R26, R10, R2, RZ ;  /* 0x000000020a1a7225 */ /* 0x004fc800078e00ff */
[----:B------:R-:W-:Y:S02]  /*8190*/  IMAD R33, R11, R2, RZ ;  /* 0x000000020b217224 */ /* 0x000fe400078e02ff */
[----:B------:R-:W2:Y:S01]  /*81a0*/  LDC.64 R10, c[0x0][R18+0x210] ;  /* 0x00008400120a7b82 */ /* 0x000ea20000000a00 */
[----:B------:R-:W-:Y:S02]  /*81b0*/  IMAD.IADD R35, R15, 0x1, R35 ;  /* 0x000000010f237824 */ /* 0x000fe400078e0223 */
[----:B------:R-:W-:Y:S02]  /*81c0*/  IMAD.MOV.U32 R15, RZ, RZ, R101 ;  /* 0x000000ffff0f7224 */ /* 0x000fe400078e0065 */
[----:B------:R-:W-:Y:S02]  /*81d0*/  IMAD.IADD R33, R27, 0x1, R33 ;  /* 0x000000011b217824 */ /* 0x000fe400078e0221 */
[-C--:B-1----:R-:W-:Y:S02]  /*81e0*/  IMAD R27, R13, R31.reuse, RZ ;  /* 0x0000001f0d1b7224 */ /* 0x082fe400078e02ff */
[----:B------:R-:W-:-:S05]  /*81f0*/  IMAD.WIDE.U32 R12, R12, R31, RZ ;  /* 0x0000001f0c0c7225 */ /* 0x000fca00078e00ff */
[----:B------:R-:W-:Y:S01]  /*8200*/  IADD3 R27, R13, R27, RZ ;  /* 0x0000001b0d1b7210 */ /* 0x000fe20007ffe0ff */
[----:B----4-:R-:W1:Y:S08]  /*8210*/  @!P3 LDC R8, c[0x0][0xb50] ;  /* 0x0002d400ff08bb82 */ /* 0x010e700000000800 */
[----:B------:R-:W4:Y:S01]  /*8220*/  @!P3 LDC R9, c[0x0][0xb54] ;  /* 0x0002d500ff09bb82 */ /* 0x000f220000000800 */
[--C-:B---3--:R-:W-:Y:S01]  /*8230*/  IADD3 R26, P2, P5, R14, R26, R100.reuse ;  /* 0x0000001a0e1a7210 */ /* 0x108fe20007d5e064 */
[----:B------:R-:W-:Y:S01]  /*8240*/  @P4 IMAD.HI.U32 R14, R101, R28, RZ ;  /* 0x0000001c650e4227 */ /* 0x000fe200078e00ff */
[----:B------:R-:W-:-:S04]  /*8250*/  SHF.R.S32.HI R92, RZ, 0x1f, R100 ;  /* 0x0000001fff5c7819 */ /* 0x000fc80000011464 */
[----:B0-----:R-:W-:Y:S02]  /*8260*/  @P4 SHF.R.U32.HI R15, RZ, R93, R14 ;  /* 0x0000005dff0f4219 */ /* 0x001fe4000001160e */
[----:B------:R-:W-:Y:S02]  /*8270*/  IADD3.X R14, R35, R33, R92, P2, P5 ;  /* 0x00000021230e7210 */ /* 0x000fe400017ea45c */
[----:B------:R-:W-:Y:S01]  /*8280*/  IADD3 R12, P2, P5, R15, R26, R12 ;  /* 0x0000001a0f0c7210 */ /* 0x000fe20007d5e00c */
[--C-:B------:R-:W-:Y:S01]  /*8290*/  IMAD.MOV R31, RZ, RZ, -R15.reuse ;  /* 0x000000ffff1f7224 */ /* 0x100fe200078e0a0f */
[----:B------:R-:W-:-:S03]  /*82a0*/  SHF.R.S32.HI R13, RZ, 0x1f, R15 ;  /* 0x0000001fff0d7819 */ /* 0x000fc6000001140f */
[----:B------:R-:W-:Y:S01]  /*82b0*/  IMAD R15, R4, R31, R101 ;  /* 0x0000001f040f7224 */ /* 0x000fe200078e0265 */
[----:B------:R-:W-:-:S03]  /*82c0*/  IADD3.X R13, R13, R14, R27, P2, P5 ;  /* 0x0000000e0d0d7210 */ /* 0x000fc600017ea41b */
[----:B--2---:R-:W-:Y:S01]  /*82d0*/  IMAD R11, R11, R15, RZ ;  /* 0x0000000f0b0b7224 */ /* 0x004fe200078e02ff */
[----:B------:R-:W-:-:S05]  /*82e0*/  SHF.R.S32.HI R27, RZ, 0x1f, R15 ;  /* 0x0000001fff1b7819 */ /* 0x000fca000001140f */
[C---:B------:R-:W-:Y:S02]  /*82f0*/  IMAD R27, R10.reuse, R27, R11 ;  /* 0x0000001b0a1b7224 */ /* 0x040fe400078e020b */
[----:B------:R-:W-:-:S04]  /*8300*/  IMAD.WIDE.U32 R10, R10, R15, R12 ;  /* 0x0000000f0a0a7225 */ /* 0x000fc800078e000c */
[----:B------:R-:W-:Y:S01]  /*8310*/  IMAD.IADD R11, R11, 0x1, R27 ;  /* 0x000000010b0b7824 */ /* 0x000fe200078e021b */
[----:B-1----:R-:W-:-:S04]  /*8320*/  LEA R12, P2, R10, R8, 0x2 ;  /* 0x000000080a0c7211 */ /* 0x002fc800078410ff */
[----:B----4-:R-:W-:Y:S01]  /*8330*/  LEA.HI.X R14, R10, R9, R11, 0x2, P2 ;  /* 0x000000090a0e7211 */ /* 0x010fe200010f140b */
[----:B------:R-:W-:Y:S08]  /*8340*/  @P1 BRA `(.L_x_229) ;  /* 0x0000000000101947 */ /* 0x000ff00003800000 */
[----:B------:R-:W-:Y:S05]  /*8350*/  @!P0 BRA `(.L_x_229) ;  /* 0x00000000000c8947 */ /* 0x000fea0003800000 */
[----:B------:R-:W2:Y:S04]  /*8360*/  LDG.E R8, desc[UR36][R24.64] ;  /* 0x0000002418087981 */ /* 0x000ea8000c1e1900 */
[----:B-----5:R-:W2:Y:S02]  /*8370*/  LDG.E R29, desc[UR36][R24.64+0x4] ;  /* 0x00000424181d7981 */ /* 0x020ea4000c1e1900 */
[----:B--2---:R-:W-:-:S07]  /*8380*/  IMAD.IADD R29, R29, 0x1, -R8 ;  /* 0x000000011d1d7824 */ /* 0x004fce00078e0a08 */
.L_x_229:
[----:B------:R-:W-:Y:S01]  /*8390*/  SHFL.IDX PT, R8, R12, RZ, 0x1c1f ;  /* 0x001c1fff0c087589 */ /* 0x000fe200000e0000 */
[----:B------:R-:W-:Y:S01]  /*83a0*/  IMAD R15, R16, 0x80, R223 ;  /* 0x00000080100f7824 */ /* 0x000fe200078e02df */
[----:B------:R-:W-:Y:S01]  /*83b0*/  LOP3.LUT P0, RZ, R206, 0x3, RZ, 0xc0, !PT ;  /* 0x00000003ceff7812 */ /* 0x000fe2000780c0ff */
[----:B-----5:R-:W-:Y:S01]  /*83c0*/  IMAD R18, R29, R4, RZ ;  /* 0x000000041d127224 */ /* 0x020fe200078e02ff */
[----:B------:R-:W0:Y:S01]  /*83d0*/  SHFL.IDX PT, R9, R14, RZ, 0x1c1f ;  /* 0x001c1fff0e097589 */ /* 0x000e2200000e0000 */
[----:B------:R-:W-:-:S03]  /*83e0*/  VIADD R13, R15, 0x8 ;  /* 0x000000080f0d7836 */ /* 0x000fc60000000000 */
[----:B------:R-:W-:Y:S01]  /*83f0*/  SHFL.IDX PT, R10, R12, 0x1, 0x1c1f ;  /* 0x003c1f000c0a7f89 */ /* 0x000fe200000e0000 */
[-C--:B------:R-:W-:Y:S02]  /*8400*/  ISETP.GE.OR P1, PT, R15, R18.reuse, P0 ;  /* 0x000000120f00720c */ /* 0x080fe40000726670 */
[-C--:B------:R-:W-:Y:S01]  /*8410*/  ISETP.GE.OR P0, PT, R13, R18.reuse, P0 ;  /* 0x000000120d00720c */ /* 0x080fe20000706670 */
[----:B------:R-:W1:Y:S01]  /*8420*/  SHFL.IDX PT, R11, R14, 0x1, 0x1c1f ;  /* 0x003c1f000e0b7f89 */ /* 0x000e6200000e0000 */
[----:B------:R-:W-:-:S09]  /*8430*/  ISETP.GE.AND P2, PT, R15, R18, PT ;  /* 0x000000120f00720c */ /* 0x000fd20003f46270 */
[----:B0-----:R0:W-:Y:S04]  /*8440*/  @!P1 ST.E desc[UR36][R8.64], R0 ;  /* 0x0000000008009985 */ /* 0x0011e8000c101924 */
[----:B-1----:R0:W-:Y:S01]  /*8450*/  @!P0 ST.E desc[UR36][R10.64], R3 ;  /* 0x000000030a008985 */ /* 0x0021e2000c101924 */
[----:B------:R-:W-:Y:S01]  /*8460*/  ISETP.GE.AND P0, PT, R13, R18, PT ;  /* 0x000000120d00720c */ /* 0x000fe20003f06270 */
[----:B------:R-:W-:-:S12]  /*8470*/  @P3 BRA `(.L_x_230) ;  /* 0x00000008007c3947 */ /* 0x000fd80003800000 */
[----:B0-----:R-:W-:Y:S01]  /*8480*/  IMAD R3, R204, 0x40, R153 ;  /* 0x00000040cc037824 */ /* 0x001fe200078e0299 */
[----:B------:R-:W0:Y:S01]  /*8490*/  @P4 LDC R49, c[0x0][0xbec] ;  /* 0x0002fb00ff314b82 */ /* 0x000e220000000800 */
[----:B------:R-:W-:Y:S02]  /*84a0*/  ULDC.64 UR4, c[0x0][0xaa0] ;  /* 0x0002a80000047ab9 */ /* 0x000fe40000000a00 */
[----:B------:R-:W-:-:S03]  /*84b0*/  IMAD.WIDE R88, R3, 0x2, R88 ;  /* 0x0000000203587825 */ /* 0x000fc600078e0258 */
[----:B------:R-:W-:Y:S02]  /*84c0*/  IADD3 R13, P6, R88, 0x1000, RZ ;  /* 0x00001000580d7810 */ /* 0x000fe40007fde0ff */
[----:B------:R-:W1:Y:S01]  /*84d0*/  @P4 LDC R51, c[0x0][0xbf0] ;  /* 0x0002fc00ff334b82 */ /* 0x000e620000000800 */
[----:B------:R-:W-:Y:S01]  /*84e0*/  IMAD.WIDE.U32 R20, R100, UR4, RZ ;  /* 0x0000000464147c25 */ /* 0x000fe2000f8e00ff */
[C---:B------:R-:W-:Y:S02]  /*84f0*/  IADD3 R25, P5, R88.reuse, 0x2000, RZ ;  /* 0x0000200058197810 */ /* 0x040fe40007fbe0ff */
[----:B------:R-:W-:Y:S02]  /*8500*/  LOP3.LUT R12, R13, 0x380, RZ, 0xc0, !PT ;  /* 0x000003800d0c7812 */ /* 0x000fe400078ec0ff */
[----:B------:R-:W-:Y:S02]  /*8510*/  IADD3 R29, P3, R88, 0x3000, RZ ;  /* 0x00003000581d7810 */ /* 0x000fe40007f7e0ff */
[----:B------:R-:W-:-:S02]  /*8520*/  SHF.R.U64 R12, R12, 0x3, RZ ;  /* 0x000000030c0c7819 */ /* 0x000fc400000012ff */
[----:B------:R-:W-:Y:S02]  /*8530*/  IADD3 R33, P2, R88, 0x4000, RZ ;  /* 0x0000400058217810 */ /* 0x000fe40007f5e0ff */
[----:B------:R-:W-:Y:S01]  /*8540*/  LOP3.LUT R12, R12, R13, RZ, 0x3c, !PT ;  /* 0x0000000d0c0c7212 */ /* 0x000fe200078e3cff */
[--C-:B------:R-:W-:Y:S01]  /*8550*/  IMAD.X R13, RZ, RZ, R89.reuse, P6 ;  /* 0x000000ffff0d7224 */ /* 0x100fe200030e0659 */
[C---:B------:R-:W-:Y:S02]  /*8560*/  IADD3 R3, P6, R88.reuse, 0x7000, RZ ;  /* 0x0000700058037810 */ /* 0x040fe40007fde0ff */
[C---:B------:R-:W-:Y:S02]  /*8570*/  IADD3 R37, P1, R88.reuse, 0x5000, RZ ;  /* 0x0000500058257810 */ /* 0x040fe40007f3e0ff */
[----:B------:R-:W-:Y:S01]  /*8580*/  LOP3.LUT R0, R3, 0x380, RZ, 0xc0, !PT ;  /* 0x0000038003007812 */ /* 0x000fe200078ec0ff */
[----:B------:R-:W-:Y:S01]  /*8590*/  IMAD.X R45, RZ, RZ, R89, P6 ;  /* 0x000000ffff2d7224 */ /* 0x000fe200030e0659 */
[----:B------:R-:W-:Y:S01]  /*85a0*/  IADD3 R41, P0, R88, 0x6000, RZ ;  /* 0x0000600058297810 */ /* 0x000fe20007f1e0ff */
[----:B------:R-:W5:Y:S01]  /*85b0*/  LD.E.128 R12, desc[UR36][R12.64] ;  /* 0x000000240c0c7980 */ /* 0x000f62000c101d00 */
[----:B------:R-:W-:-:S02]  /*85c0*/  SHF.R.U64 R0, R0, 0x3, RZ ;  /* 0x0000000300007819 */ /* 0x000fc400000012ff */
[----:B------:R-:W-:Y:S02]  /*85d0*/  LOP3.LUT R24, R25, 0x380, RZ, 0xc0, !PT ;  /* 0x0000038019187812 */ /* 0x000fe400078ec0ff */
[----:B------:R-:W-:Y:S01]  /*85e0*/  LOP3.LUT R44, R0, R3, RZ, 0x3c, !PT ;  /* 0x00000003002c7212 */ /* 0x000fe200078e3cff */
[----:B------:R-:W-:Y:S01]  /*85f0*/  IMAD R3, R92, UR4, RZ ;  /* 0x000000045c037c24 */ /* 0x000fe2000f8e02ff */
[----:B------:R-:W-:Y:S02]  /*8600*/  LOP3.LUT R28, R29, 0x380, RZ, 0xc0, !PT ;  /* 0x000003801d1c7812 */ /* 0x000fe400078ec0ff */
[----:B------:R-:W-:Y:S01]  /*8610*/  LOP3.LUT R32, R33, 0x380, RZ, 0xc0, !PT ;  /* 0x0000038021207812 */ /* 0x000fe200078ec0ff */
[----:B------:R-:W-:Y:S01]  /*8620*/  IMAD R3, R100, UR5, R3 ;  /* 0x0000000564037c24 */ /* 0x000fe2000f8e0203 */
[----:B------:R-:W-:Y:S01]  /*8630*/  ULDC.64 UR4, c[0x0][0xae8] ;  /* 0x0002ba0000047ab9 */ /* 0x000fe20000000a00 */
[----:B------:R-:W-:Y:S01]  /*8640*/  LOP3.LUT R36, R37, 0x380, RZ, 0xc0, !PT ;  /* 0x0000038025247812 */ /* 0x000fe200078ec0ff */
[----:B------:R-:W5:Y:S01]  /*8650*/  LD.E.128 R44, desc[UR36][R44.64] ;  /* 0x000000242c2c7980 */ /* 0x000f62000c101d00 */
[----:B------:R-:W-:Y:S01]  /*8660*/  IMAD.IADD R21, R21, 0x1, R3 ;  /* 0x0000000115157824 */ /* 0x000fe200078e0203 */
[----:B------:R-:W-:-:S02]  /*8670*/  LEA R3, R154, R204, 0x5 ;  /* 0x000000cc9a037211 */ /* 0x000fc400078e28ff */
[----:B------:R-:W-:Y:S01]  /*8680*/  LOP3.LUT R40, R41, 0x380, RZ, 0xc0, !PT ;  /* 0x0000038029287812 */ /* 0x000fe200078ec0ff */
[----:B------:R-:W-:Y:S01]  /*8690*/  IMAD.WIDE.U32 R20, R2, UR4, R20 ;  /* 0x0000000402147c25 */ /* 0x000fe2000f8e0014 */
[----:B------:R-:W-:Y:S02]  /*86a0*/  LOP3.LUT R9, R88, 0x380, RZ, 0xc0, !PT ;  /* 0x0000038058097812 */ /* 0x000fe400078ec0ff */
[----:B------:R-:W-:Y:S01]  /*86b0*/  SHF.R.U64 R24, R24, 0x3, RZ ;  /* 0x0000000318187819 */ /* 0x000fe200000012ff */
[----:B------:R-:W-:Y:S01]  /*86c0*/  IMAD R48, R16, 0x80, R3 ;  /* 0x0000008010307824 */ /* 0x000fe200078e0203 */
[----:B------:R-:W-:Y:S01]  /*86d0*/  SHF.R.S32.HI R3, RZ, 0x1f, R19 ;  /* 0x0000001fff037819 */ /* 0x000fe20000011413 */
[----:B------:R-:W-:Y:S01]  /*86e0*/  IMAD R21, R2, UR5, R21 ;  /* 0x0000000502157c24 */ /* 0x000fe2000f8e0215 */
[----:B------:R-:W-:Y:S01]  /*86f0*/  ULDC.64 UR4, c[0x0][0xaf0] ;  /* 0x0002bc0000047ab9 */ /* 0x000fe20000000a00 */
[----:B0-----:R-:W-:Y:S01]  /*8700*/  @P4 IMAD.HI.U32 R0, R48, R49, RZ ;  /* 0x0000003130004227 */ /* 0x001fe200078e00ff */
[----:B------:R-:W-:-:S02]  /*8710*/  SHF.R.U64 R28, R28, 0x3, RZ ;  /* 0x000000031c1c7819 */ /* 0x000fc400000012ff */
[----:B------:R-:W-:Y:S01]  /*8720*/  SHF.R.U64 R32, R32, 0x3, RZ ;  /* 0x0000000320207819 */ /* 0x000fe200000012ff */
[----:B------:R-:W-:Y:S01]  /*8730*/  IMAD.MOV.U32 R49, RZ, RZ, R48 ;  /* 0x000000ffff317224 */ /* 0x000fe200078e0030 */
[----:B-1----:R-:W-:Y:S01]  /*8740*/  @P4 SHF.R.U32.HI R49, RZ, R51, R0 ;  /* 0x00000033ff314219 */ /* 0x002fe20000011600 */
[----:B------:R-:W-:Y:S01]  /*8750*/  IMAD R2, R3, UR4, RZ ;  /* 0x0000000403027c24 */ /* 0x000fe2000f8e02ff */
[----:B------:R-:W-:Y:S02]  /*8760*/  SHF.R.U64 R36, R36, 0x3, RZ ;  /* 0x0000000324247819 */ /* 0x000fe400000012ff */
[----:B------:R-:W-:Y:S01]  /*8770*/  SHF.R.U64 R40, R40, 0x3, RZ ;  /* 0x0000000328287819 */ /* 0x000fe200000012ff */
[----:B------:R-:W-:Y:S01]  /*8780*/  IMAD R51, R19, UR5, R2 ;  /* 0x0000000513337c24 */ /* 0x000fe2000f8e0202 */
[----:B------:R-:W-:Y:S01]  /*8790*/  SHF.R.U64 R9, R9, 0x3, RZ ;  /* 0x0000000309097819 */ /* 0x000fe200000012ff */
[----:B------:R-:W-:Y:S01]  /*87a0*/  IMAD.WIDE.U32 R2, R19, UR4, R20 ;  /* 0x0000000413027c25 */ /* 0x000fe2000f8e0014 */
[--C-:B------:R-:W-:Y:S01]  /*87b0*/  SHF.R.S32.HI R0, RZ, 0x1f, R49.reuse ;  /* 0x0000001fff007819 */ /* 0x100fe20000011431 */
[----:B------:R-:W-:Y:S01]  /*87c0*/  ULDC.64 UR4, c[0x0][0xae0] ;  /* 0x0002b80000047ab9 */ /* 0x000fe20000000a00 */
[----:B------:R-:W-:Y:S01]  /*87d0*/  LOP3.LUT R24, R24, R25, RZ, 0x3c, !PT ;  /* 0x0000001918187212 */ /* 0x000fe200078e3cff */
[----:B------:R-:W-:Y:S01]  /*87e0*/  IMAD.MOV R19, RZ, RZ, -R49 ;  /* 0x000000ffff137224 */ /* 0x000fe200078e0a31 */
[----:B------:R-:W-:Y:S01]  /*87f0*/  LOP3.LUT R28, R28, R29, RZ, 0x3c, !PT ;  /* 0x0000001d1c1c7212 */ /* 0x000fe200078e3cff */
[--C-:B------:R-:W-:Y:S01]  /*8800*/  IMAD.X R29, RZ, RZ, R89.reuse, P3 ;  /* 0x000000ffff1d7224 */ /* 0x100fe200018e0659 */
[----:B------:R-:W-:Y:S01]  /*8810*/  LOP3.LUT R32, R32, R33, RZ, 0x3c, !PT ;  /* 0x0000002120207212 */ /* 0x000fe200078e3cff */
[--C-:B------:R-:W-:Y:S01]  /*8820*/  IMAD.X R33, RZ, RZ, R89.reuse, P2 ;  /* 0x000000ffff217224 */ /* 0x100fe200010e0659 */
[----:B------:R-:W-:Y:S01]  /*8830*/  LOP3.LUT R36, R36, R37, RZ, 0x3c, !PT ;  /* 0x0000002524247212 */ /* 0x000fe200078e3cff */
[--C-:B------:R-:W-:Y:S01]  /*8840*/  IMAD.X R37, RZ, RZ, R89.reuse, P1 ;  /* 0x000000ffff257224 */ /* 0x100fe200008e0659 */
[----:B------:R-:W-:Y:S01]  /*8850*/  LOP3.LUT R40, R40, R41, RZ, 0x3c, !PT ;  /* 0x0000002928287212 */ /* 0x000fe200078e3cff */
[----:B------:R-:W-:Y:S01]  /*8860*/  IMAD.X R41, RZ, RZ, R89, P0 ;  /* 0x000000ffff297224 */ /* 0x000fe200000e0659 */
[----:B------:R-:W-:-:S02]  /*8870*/  IADD3.X R25, RZ, R89, RZ, P5, !PT ;  /* 0x00000059ff197210 */ /* 0x000fc40002ffe4ff */
[----:B------:R-:W-:Y:S01]  /*8880*/  LOP3.LUT R88, R9, R88, RZ, 0x3c, !PT ;  /* 0x0000005809587212 */ /* 0x000fe200078e3cff */
[----:B------:R-:W-:Y:S01]  /*8890*/  IMAD R0, R0, UR4, RZ ;  /* 0x0000000400007c24 */ /* 0x000fe2000f8e02ff */
[----:B------:R-:W5:Y:S01]  /*88a0*/  LD.E.128 R28, desc[UR36][R28.64] ;  /* 0x000000241c1c7980 */ /* 0x000f62000c101d00 */
[----:B------:R-:W-:Y:S02]  /*88b0*/  IMAD R19, R4, R19, R48 ;  /* 0x0000001304137224 */ /* 0x000fe400078e0230 */
[----:B------:R-:W-:Y:S01]  /*88c0*/  IMAD.IADD R3, R3, 0x1, R51 ;  /* 0x0000000103037824 */ /* 0x000fe200078e0233 */
[----:B------:R0:W5:Y:S01]  /*88d0*/  LD.E.128 R8, desc[UR36][R88.64] ;  /* 0x0000002458087980 */ /* 0x000162000c101d00 */
[C---:B------:R-:W-:Y:S01]  /*88e0*/  IMAD R21, R49.reuse, UR5, R0 ;  /* 0x0000000531157c24 */ /* 0x040fe2000f8e0200 */
[----:B------:R-:W-:Y:S02]  /*88f0*/  SHF.R.S32.HI R0, RZ, 0x1f, R19 ;  /* 0x0000001fff007819 */ /* 0x000fe40000011413 */
[----:B------:R-:W5:Y:S01]  /*8900*/  LD.E.128 R24, desc[UR36][R24.64] ;  /* 0x0000002418187980 */ /* 0x000f62000c101d00 */
[----:B------:R-:W-:Y:S01]  /*8910*/  IMAD.WIDE.U32 R2, R49, UR4, R2 ;  /* 0x0000000431027c25 */ /* 0x000fe2000f8e0002 */
[----:B------:R-:W-:-:S02]  /*8920*/  ULDC.64 UR4, c[0x0][0xad8] ;  /* 0x0002b60000047ab9 */ /* 0x000fc40000000a00 */
[----:B------:R-:W5:Y:S04]  /*8930*/  LD.E.128 R32, desc[UR36][R32.64] ;  /* 0x0000002420207980 */ /* 0x000f68000c101d00 */
[----:B------:R-:W5:Y:S04]  /*8940*/  LD.E.128 R36, desc[UR36][R36.64] ;  /* 0x0000002424247980 */ /* 0x000f68000c101d00 */
[----:B------:R-:W5:Y:S01]  /*8950*/  LD.E.128 R40, desc[UR36][R40.64] ;  /* 0x0000002428287980 */ /* 0x000f62000c101d00 */
[----:B------:R-:W-:Y:S01]  /*8960*/  @!PT LDS RZ, [RZ] ;  /* 0x00000000fffff984 */ /* 0x000fe20000000800 */
[----:B------:R-:W-:Y:S01]  /*8970*/  @!PT LDS RZ, [RZ] ;  /* 0x00000000fffff984 */ /* 0x000fe20000000800 */
[----:B------:R-:W-:Y:S01]  /*8980*/  @!PT LDS RZ, [RZ] ;  /* 0x00000000fffff984 */ /* 0x000fe20000000800 */
[----:B------:R-:W-:Y:S01]  /*8990*/  @!PT LDS RZ, [RZ] ;  /* 0x00000000fffff984 */ /* 0x000fe20000000800 */
[----:B------:R1:W-:Y:S06]  /*89a0*/  MEMBAR.ALL.CTA ;  /* 0x0000000000007992 */ /* 0x0003ec0000008000 */
[----:B-1----:R-:W1:Y:S01]  /*89b0*/  FENCE.VIEW.ASYNC.S ;  /* 0x00000000000073c6 */ /* 0x002e620000000000 */
[----:B------:R-:W-:-:S02]  /*89c0*/  IMAD.IADD R3, R3, 0x1, R21 ;  /* 0x0000000103037824 */ /* 0x000fc400078e0215 */
[----:B------:R-:W-:Y:S02]  /*89d0*/  IMAD R0, R0, UR4, RZ ;  /* 0x0000000400007c24 */ /* 0x000fe4000f8e02ff */
[----:B------:R-:W-:Y:S02]  /*89e0*/  IMAD R51, R16, 0x80, R204 ;  /* 0x0000008010337824 */ /* 0x000fe400078e02cc */
[C---:B------:R-:W-:Y:S02]  /*89f0*/  IMAD R49, R19.reuse, UR5, R0 ;  /* 0x0000000513317c24 */ /* 0x040fe4000f8e0200 */
[----:B------:R-:W-:Y:S01]  /*8a00*/  IMAD.WIDE.U32 R2, R19, UR4, R2 ;  /* 0x0000000413027c25 */ /* 0x000fe2000f8e0002 */
[----:B------:R-:W-:Y:S01]  /*8a10*/  ISETP.GE.AND P2, PT, R51, R18, PT ;  /* 0x000000123300720c */ /* 0x000fe20003f46270 */
[----:B------:R-:W-:Y:S02]  /*8a20*/  ULDC.64 UR4, c[0x0][0xa80] ;  /* 0x0002a00000047ab9 */ /* 0x000fe40000000a00 */
[----:B------:R-:W-:Y:S01]  /*8a30*/  IMAD.IADD R3, R3, 0x1, R49 ;  /* 0x0000000103037824 */ /* 0x000fe200078e0231 */
[----:B------:R-:W-:Y:S01]  /*8a40*/  LEA R0, P3, R2, UR4, 0x1 ;  /* 0x0000000402007c11 */ /* 0x000fe2000f8608ff */
[----:B------:R-:W-:-:S03]  /*8a50*/  VIADD R17, R17, 0x28820 ;  /* 0x0002882011117836 */ /* 0x000fc60000000000 */
[----:B------:R-:W-:Y:S02]  /*8a60*/  LEA.HI.X R4, R2, UR5, R3, 0x1, P3 ;  /* 0x0000000502047c11 */ /* 0x000fe400098f0c03 */
[----:B------:R-:W-:Y:S01]  /*8a70*/  PRMT R17, RZ, 0x654, R17 ;  /* 0x00000654ff117816 */ /* 0x000fe20000000011 */
[C---:B------:R-:W-:Y:S01]  /*8a80*/  VIADD R19, R51.reuse, 0x40 ;  /* 0x0000004033137836 */ /* 0x040fe20000000000 */
[----:B------:R-:W-:Y:S01]  /*8a90*/  IADD3 R21, R51, 0x20, RZ ;  /* 0x0000002033157810 */ /* 0x000fe20007ffe0ff */
[----:B-1----:R0:W1:Y:S01]  /*8aa0*/  SHFL.IDX PT, R16, R0, RZ, 0x181f ;  /* 0x00181fff00107589 */ /* 0x00206200000e0000 */
[----:B------:R0:W-:Y:S01]  /*8ab0*/  SYNCS.ARRIVE.TRANS64.RED.A1T0 RZ, [R17+URZ], RZ ;  /* 0x000000ff11ff79a7 */ /* 0x0001e2000810043f */
[----:B------:R-:W-:Y:S02]  /*8ac0*/  BSSY B1, `(.L_x_231) ;  /* 0x000000e000017945 */ /* 0x000fe40003800000 */
[----:B------:R0:W2:Y:S01]  /*8ad0*/  SHFL.IDX PT, R20, R4, RZ, 0x181f ;  /* 0x00181fff04147589 */ /* 0x0000a200000e0000 */
[----:B------:R-:W-:-:S02]  /*8ae0*/  ISETP.GE.AND P0, PT, R21, R18, PT ;  /* 0x000000121500720c */ /* 0x000fc40003f06270 */
[----:B------:R-:W-:Y:S01]  /*8af0*/  ISETP.GE.AND P1, PT, R19, R18, PT ;  /* 0x000000121300720c */ /* 0x000fe20003f26270 */
[----:B------:R-:W-:-:S12]  /*8b00*/  @P2 BRA `(.L_x_232) ;  /* 0x0000000000242947 */ /* 0x000fd80003800000 */
[----:B------:R-:W-:Y:S02]  /*8b10*/  ULDC UR4, c[0x0][0xac8] ;  /* 0x0002b20000047ab9 */ /* 0x000fe40000000800 */
[----:B------:R-:W-:Y:S02]  /*8b20*/  ISETP.GE.AND P2, PT, R153, UR4, PT ;  /* 0x0000000499007c0c */ /* 0x000fe4000bf46270 */
[----:B------:R-:W-:-:S11]  /*8b30*/  ISETP.GE.AND P3, PT, R23, UR4, PT ;  /* 0x0000000417007c0c */ /* 0x000fd6000bf66270 */
[-C--:B-1----:R-:W-:Y:S02]  /*8b40*/  @!P2 LEA R2, P4, R153, R16.reuse, 0x1 ;  /* 0x000000109902a211 */ /* 0x082fe400078808ff */
[----:B------:R-:W-:Y:S02]  /*8b50*/  @!P3 LEA R16, P5, R23, R16, 0x1 ;  /* 0x000000101710b211 */ /* 0x000fe400078a08ff */
[-C--:B--2---:R-:W-:Y:S02]  /*8b60*/  @!P2 LEA.HI.X R3, R153, R20.reuse, R227, 0x1, P4 ;  /* 0x000000149903a211 */ /* 0x084fe400020f0ce3 */
[----:B0-----:R-:W-:-:S03]  /*8b70*/  @!P3 LEA.HI.X R17, R23, R20, R226, 0x1, P5 ;  /* 0x000000141711b211 */ /* 0x001fc600028f0ce2 */
[----:B-----5:R3:W-:Y:S04]  /*8b80*/  @!P2 ST.E.128 desc[UR36][R2.64], R8 ;  /* 0x000000080200a985 */ /* 0x0207e8000c101d24 */
[----:B------:R3:W-:Y:S02]  /*8b90*/  @!P3 ST.E.128 desc[UR36][R16.64], R32 ;  /* 0x000000201000b985 */ /* 0x0007e4000c101d24 */
.L_x_232:
[----:B------:R-:W-:Y:S05]  /*8ba0*/  BSYNC B1 ;  /* 0x0000000000017941 */ /* 0x000fea0003800000 */
.L_x_231:
[----:B---3-5:R3:W4:Y:S01]  /*8bb0*/  SHFL.IDX PT, R10, R4, 0x1, 0x181f ;  /* 0x00381f00040a7f89 */ /* 0x02872200000e0000 */
[----:B------:R-:W-:Y:S03]  /*8bc0*/  BSSY B1, `(.L_x_233) ;  /* 0x000000c000017945 */ /* 0x000fe60003800000 */
[----:B------:R3:W0:Y:S01]  /*8bd0*/  SHFL.IDX PT, R8, R0, 0x1, 0x181f ;  /* 0x00381f0000087f89 */ /* 0x00062200000e0000 */
[----:B------:R-:W-:Y:S05]  /*8be0*/  @P0 BRA `(.L_x_234) ;  /* 0x0000000000240947 */ /* 0x000fea0003800000 */
[----:B------:R-:W-:Y:S02]  /*8bf0*/  ULDC UR4, c[0x0][0xac8] ;  /* 0x0002b20000047ab9 */ /* 0x000fe40000000800 */
[----:B------:R-:W-:Y:S02]  /*8c00*/  ISETP.GE.AND P3, PT, R153, UR4, PT ;  /* 0x0000000499007c0c */ /* 0x000fe4000bf66270 */
[----:B------:R-:W-:-:S11]  /*8c10*/  ISETP.GE.AND P4, PT, R23, UR4, PT ;  /* 0x0000000417007c0c */ /* 0x000fd6000bf86270 */
[-C--:B0-----:R-:W-:Y:S02]  /*8c20*/  @!P3 LEA R2, P0, R153, R8.reuse, 0x1 ;  /* 0x000000089902b211 */ /* 0x081fe400078008ff */
[----:B------:R-:W-:Y:S02]  /*8c30*/  @!P4 LEA R8, P2, R23, R8, 0x1 ;  /* 0x000000081708c211 */ /* 0x000fe400078408ff */
[-C--:B----4-:R-:W-:Y:S02]  /*8c40*/  @!P3 LEA.HI.X R3, R153, R10.reuse, R227, 0x1, P0 ;  /* 0x0000000a9903b211 */ /* 0x090fe400000f0ce3 */
[----:B------:R-:W-:-:S03]  /*8c50*/  @!P4 LEA.HI.X R9, R23, R10, R226, 0x1, P2 ;  /* 0x0000000a1709c211 */ /* 0x000fc600010f0ce2 */
[----:B------:R0:W-:Y:S04]  /*8c60*/  @!P3 ST.E.128 desc[UR36][R2.64], R12 ;  /* 0x0000000c0200b985 */ /* 0x0001e8000c101d24 */
[----:B------:R0:W-:Y:S02]  /*8c70*/  @!P4 ST.E.128 desc[UR36][R8.64], R36 ;  /* 0x000000240800c985 */ /* 0x0001e4000c101d24 */
.L_x_234:
[----:B------:R-:W-:Y:S05]  /*8c80*/  BSYNC B1 ;  /* 0x0000000000017941 */ /* 0x000fea0003800000 */
.L_x_233:
[----:B----4-:R4:W1:Y:S01]  /*8c90*/  SHFL.IDX PT, R10, R4, 0x2, 0x181f ;  /* 0x00581f00040a7f89 */ /* 0x01086200000e0000 */
[----:B------:R-:W-:Y:S03]  /*8ca0*/  BSSY B1, `(.L_x_235) ;  /* 0x000000c000017945 */ /* 0x000fe60003800000 */
[----:B0-----:R4:W0:Y:S01]  /*8cb0*/  SHFL.IDX PT, R8, R0, 0x2, 0x181f ;  /* 0x00581f0000087f89 */ /* 0x00182200000e0000 */
[----:B------:R-:W-:Y:S05]  /*8cc0*/  @P1 BRA `(.L_x_236) ;  /* 0x0000000000241947 */ /* 0x000fea0003800000 */
[----:B------:R-:W-:Y:S02]  /*8cd0*/  ULDC UR4, c[0x0][0xac8] ;  /* 0x0002b20000047ab9 */ /* 0x000fe40000000800 */
[----:B------:R-:W-:Y:S02]  /*8ce0*/  ISETP.GE.AND P2, PT, R153, UR4, PT ;  /* 0x0000000499007c0c */ /* 0x000fe4000bf46270 */
[----:B------:R-:W-:-:S11]  /*8cf0*/  ISETP.GE.AND P3, PT, R23, UR4, PT ;  /* 0x0000000417007c0c */ /* 0x000fd6000bf66270 */
[-C--:B0-----:R-:W-:Y:S02]  /*8d00*/  @!P2 LEA R2, P0, R153, R8.reuse, 0x1 ;  /* 0x000000089902a211 */ /* 0x081fe400078008ff */
[----:B------:R-:W-:Y:S02]  /*8d10*/  @!P3 LEA R8, P1, R23, R8, 0x1 ;  /* 0x000000081708b211 */ /* 0x000fe400078208ff */
[-C--:B-1----:R-:W-:Y:S02]  /*8d20*/  @!P2 LEA.HI.X R3, R153, R10.reuse, R227, 0x1, P0 ;  /* 0x0000000a9903a211 */ /* 0x082fe400000f0ce3 */
[----:B------:R-:W-:-:S03]  /*8d30*/  @!P3 LEA.HI.X R9, R23, R10, R226, 0x1, P1 ;  /* 0x0000000a1709b211 */ /* 0x000fc600008f0ce2 */
[----:B------:R0:W-:Y:S04]  /*8d40*/  @!P2 ST.E.128 desc[UR36][R2.64], R24 ;  /* 0x000000180200a985 */ /* 0x0001e8000c101d24 */
[----:B------:R0:W-:Y:S02]  /*8d50*/  @!P3 ST.E.128 desc[UR36][R8.64], R40 ;  /* 0x000000280800b985 */ /* 0x0001e4000c101d24 */
.L_x_236:
[----:B------:R-:W-:Y:S05]  /*8d60*/  BSYNC B1 ;  /* 0x0000000000017941 */ /* 0x000fea0003800000 */
.L_x_235:
[----:B0-----:R-:W-:Y:S01]  /*8d70*/  VIADD R3, R51, 0x60 ;  /* 0x0000006033037836 */ /* 0x001fe20000000000 */
[----:B---34-:R-:W0:Y:S04]  /*8d80*/  SHFL.IDX PT, R4, R4, 0x3, 0x181f ;  /* 0x00781f0004047f89 */ /* 0x018e2800000e0000 */
[----:B------:R-:W-:Y:S01]  /*8d90*/  ISETP.GE.AND P0, PT, R3, R18, PT ;  /* 0x000000120300720c */ /* 0x000fe20003f06270 */
[----:B------:R-:W3:-:S12]  /*8da0*/  SHFL.IDX PT, R0, R0, 0x3, 0x181f ;  /* 0x00781f0000007f89 */ /* 0x000ed800000e0000 */
[----:B------:R-:W-:Y:S05]  /*8db0*/  @P0 BRA `(.L_x_237) ;  /* 0x0000001400d80947 */ /* 0x000fea0003800000 */
[----:B------:R-:W-:Y:S02]  /*8dc0*/  ULDC UR4, c[0x0][0xac8] ;  /* 0x0002b20000047ab9 */ /* 0x000fe40000000800 */
[----:B------:R-:W-:-:S13]  /*8dd0*/  ISETP.GE.AND P1, PT, R153, UR4, PT ;  /* 0x0000000499007c0c */ /* 0x000fda000bf26270 */
[----:B---3--:R-:W-:-:S04]  /*8de0*/  @!P1 LEA R2, P0, R153, R0, 0x1 ;  /* 0x0000000099029211 */ /* 0x008fc800078008ff */
[----:B0-----:R-:W-:Y:S02]  /*8df0*/  @!P1 LEA.HI.X R3, R153, R4, R227, 0x1, P0 ;  /* 0x0000000499039211 */ /* 0x001fe400000f0ce3 */
[----:B------:R-:W-:-:S03]  /*8e00*/  ISETP.GE.AND P0, PT, R23, UR4, PT ;  /* 0x0000000417007c0c */ /* 0x000fc6000bf06270 */
[----:B------:R0:W-:Y:S10]  /*8e10*/  @!P1 ST.E.128 desc[UR36][R2.64], R28 ;  /* 0x0000001c02009985 */ /* 0x0001f4000c101d24 */
[----:B------:R-:W-:Y:S05]  /*8e20*/  @P0 BRA `(.L_x_237) ;  /* 0x0000001400bc0947 */ /* 0x000fea0003800000 */
[----:B0-----:R-:W-:-:S04]  /*8e30*/  LEA R2, P0, R23, R0, 0x1 ;  /* 0x0000000017027211 */ /* 0x001fc800078008ff */
[----:B------:R-:W-:-:S05]  /*8e40*/  LEA.HI.X R3, R23, R4, R226, 0x1, P0 ;  /* 0x0000000417037211 */ /* 0x000fca00000f0ce2 */
[----:B------:R0:W-:Y:S01]  /*8e50*/  ST.E.128 desc[UR36][R2.64], R44 ;  /* 0x0000002c02007985 */ /* 0x0001e2000c101d24 */
[----:B------:R-:W-:Y:S05]  /*8e60*/  BRA `(.L_x_237) ;  /* 0x0000001400ac7947 */ /* 0x000fea0003800000 */
.L_x_230:
[----:B0-----:R-:W0:Y:S01]  /*8e70*/  @P4 LDC R10, c[0x0][0xbec] ;  /* 0x0002fb00ff0a4b82 */ /* 0x001e220000000800 */
[----:B------:R-:W-:Y:S01]  /*8e80*/  ULDC.64 UR4, c[0x0][0xb08] ;  /* 0x0002c20000047ab9 */ /* 0x000fe20000000a00 */
[----:B------:R-:W-:Y:S01]  /*8e90*/  SHF.R.S32.HI R0, RZ, 0x1f, R19 ;  /* 0x0000001fff007819 */ /* 0x000fe20000011413 */
[----:B------:R-:W-:Y:S01]  /*8ea0*/  IMAD R3, R92, UR4, RZ ;  /* 0x000000045c037c24 */ /* 0x000fe2000f8e02ff */
[----:B------:R-:W-:Y:S01]  /*8eb0*/  ULDC.64 UR6, c[0x0][0xb30] ;  /* 0x0002cc0000067ab9 */ /* 0x000fe20000000a00 */
[C---:B------:R-:W-:Y:S01]  /*8ec0*/  IMAD.WIDE.U32 R8, R100.reuse, UR4, RZ ;  /* 0x0000000464087c25 */ /* 0x040fe2000f8e00ff */
[----:B------:R-:W-:Y:S02]  /*8ed0*/  BSSY B1, `(.L_x_238) ;  /* 0x0000068000017945 */ /* 0x000fe40003800000 */
[----:B------:R-:W1:Y:S01]  /*8ee0*/  @P4 LDC R13, c[0x0][0xbf0] ;  /* 0x0002fc00ff0d4b82 */ /* 0x000e620000000800 */
[----:B------:R-:W-:Y:S01]  /*8ef0*/  IMAD R3, R100, UR5, R3 ;  /* 0x0000000564037c24 */ /* 0x000fe2000f8e0203 */
[----:B------:R-:W-:Y:S01]  /*8f00*/  ULDC.64 UR4, c[0x0][0xb38] ;  /* 0x0002ce0000047ab9 */ /* 0x000fe20000000a00 */
[----:B------:R-:W-:-:S02]  /*8f10*/  VIADD R17, R17, 0x28820 ;  /* 0x0002882011117836 */ /* 0x000fc40000000000 */
[----:B------:R-:W-:-:S03]  /*8f20*/  IMAD.IADD R9, R9, 0x1, R3 ;  /* 0x0000000109097824 */ /* 0x000fc600078e0203 */
[----:B------:R-:W-:Y:S01]  /*8f30*/  PRMT R17, RZ, 0x654, R17 ;  /* 0x00000654ff117816 */ /* 0x000fe20000000011 */
[----:B------:R-:W-:-:S03]  /*8f40*/  IMAD.WIDE.U32 R8, R2, UR4, R8 ;  /* 0x0000000402087c25 */ /* 0x000fc6000f8e0008 */
[----:B------:R2:W-:Y:S01]  /*8f50*/  SYNCS.ARRIVE.TRANS64.RED.A1T0 RZ, [R17+URZ], RZ ;  /* 0x000000ff11ff79a7 */ /* 0x0005e2000810043f */
[----:B------:R-:W-:Y:S01]  /*8f60*/  IMAD R9, R2, UR5, R9 ;  /* 0x0000000502097c24 */ /* 0x000fe2000f8e0209 */
[----:B------:R-:W-:Y:S02]  /*8f70*/  ULDC.64 UR4, c[0x0][0xb40] ;  /* 0x0002d00000047ab9 */ /* 0x000fe40000000a00 */
[----:B------:R-:W-:Y:S02]  /*8f80*/  IMAD R0, R0, UR4, RZ ;  /* 0x0000000400007c24 */ /* 0x000fe4000f8e02ff */
[----:B0-----:R-:W-:-:S04]  /*8f90*/  @P4 IMAD.HI.U32 R10, R101, R10, RZ ;  /* 0x0000000a650a4227 */ /* 0x001fc800078e00ff */
[C---:B------:R-:W-:Y:S02]  /*8fa0*/  IMAD R11, R19.reuse, UR5, R0 ;  /* 0x00000005130b7c24 */ /* 0x040fe4000f8e0200 */
[----:B------:R-:W-:Y:S01]  /*8fb0*/  IMAD.WIDE.U32 R2, R19, UR4, R8 ;  /* 0x0000000413027c25 */ /* 0x000fe2000f8e0008 */
[----:B------:R-:W-:-:S03]  /*8fc0*/  ULDC.64 UR4, c[0x0][0xb48] ;  /* 0x0002d20000047ab9 */ /* 0x000fc60000000a00 */
[----:B------:R-:W-:Y:S01]  /*8fd0*/  IMAD.MOV.U32 R9, RZ, RZ, R101 ;  /* 0x000000ffff097224 */ /* 0x000fe200078e0065 */
[----:B-1----:R-:W-:Y:S02]  /*8fe0*/  @P4 SHF.R.U32.HI R9, RZ, R13, R10 ;  /* 0x0000000dff094219 */ /* 0x002fe4000001160a */
[----:B------:R-:W-:Y:S02]  /*8ff0*/  IADD3 R3, R3, R11, RZ ;  /* 0x0000000b03037210 */ /* 0x000fe40007ffe0ff */
[--C-:B------:R-:W-:Y:S01]  /*9000*/  SHF.R.S32.HI R0, RZ, 0x1f, R9.reuse ;  /* 0x0000001fff007819 */ /* 0x100fe20000011409 */
[----:B------:R-:W-:Y:S02]  /*9010*/  IMAD.MOV R11, RZ, RZ, -R9 ;  /* 0x000000ffff0b7224 */ /* 0x000fe400078e0a09 */
[----:B------:R-:W-:-:S04]  /*9020*/  IMAD.WIDE.U32 R2, R201, UR4, R2 ;  /* 0x00000004c9027c25 */ /* 0x000fc8000f8e0002 */
[----:B------:R-:W-:Y:S02]  /*9030*/  IMAD R11, R4, R11, R101 ;  /* 0x0000000b040b7224 */ /* 0x000fe400078e0265 */
[----:B------:R-:W-:Y:S02]  /*9040*/  IMAD R0, R0, UR6, RZ ;  /* 0x0000000600007c24 */ /* 0x000fe4000f8e02ff */
[----:B------:R-:W-:Y:S01]  /*9050*/  IMAD R3, R201, UR5, R3 ;  /* 0x00000005c9037c24 */ /* 0x000fe2000f8e0203 */
[----:B------:R-:W-:Y:S01]  /*9060*/  ULDC.64 UR4, c[0x0][0xb28] ;  /* 0x0002ca0000047ab9 */ /* 0x000fe20000000a00 */
[C---:B------:R-:W-:Y:S01]  /*9070*/  IMAD R13, R9.reuse, UR7, R0 ;  /* 0x00000007090d7c24 */ /* 0x040fe2000f8e0200 */
[----:B------:R-:W-:Y:S01]  /*9080*/  SHF.R.S32.HI R0, RZ, 0x1f, R11 ;  /* 0x0000001fff007819 */ /* 0x000fe2000001140b */
[----:B------:R-:W-:-:S04]  /*9090*/  IMAD.WIDE.U32 R2, R9, UR6, R2 ;  /* 0x0000000609027c25 */ /* 0x000fc8000f8e0002 */
[----:B------:R-:W-:Y:S02]  /*90a0*/  IMAD R0, R0, UR4, RZ ;  /* 0x0000000400007c24 */ /* 0x000fe4000f8e02ff */
[----:B------:R-:W-:Y:S02]  /*90b0*/  IMAD.IADD R3, R3, 0x1, R13 ;  /* 0x0000000103037824 */ /* 0x000fe400078e020d */
[C---:B------:R-:W-:Y:S02]  /*90c0*/  IMAD R9, R11.reuse, UR5, R0 ;  /* 0x000000050b097c24 */ /* 0x040fe4000f8e0200 */
[----:B------:R-:W-:Y:S01]  /*90d0*/  IMAD.WIDE.U32 R2, R11, UR4, R2 ;  /* 0x000000040b027c25 */ /* 0x000fe2000f8e0002 */
[----:B------:R-:W-:-:S03]  /*90e0*/  ULDC.64 UR4, c[0x0][0xb00] ;  /* 0x0002c00000047ab9 */ /* 0x000fc60000000a00 */
[----:B------:R-:W-:Y:S01]  /*90f0*/  IMAD.IADD R3, R3, 0x1, R9 ;  /* 0x0000000103037824 */ /* 0x000fe200078e0209 */
[----:B------:R-:W-:-:S04]  /*9100*/  LEA R0, P1, R2, UR4, 0x2 ;  /* 0x0000000402007c11 */ /* 0x000fc8000f8210ff */
[----:B------:R-:W-:Y:S01]  /*9110*/  LEA.HI.X R4, R2, UR5, R3, 0x2, P1 ;  /* 0x0000000502047c11 */ /* 0x000fe200088f1403 */
[----:B------:R2:W0:Y:S04]  /*9120*/  SHFL.IDX PT, R8, R0, RZ, 0x1c1f ;  /* 0x001c1fff00087589 */ /* 0x00042800000e0000 */
[----:B------:R2:W1:Y:S01]  /*9130*/  SHFL.IDX PT, R9, R4, RZ, 0x1c1f ;  /* 0x001c1fff04097589 */ /* 0x00046200000e0000 */
[----:B------:R-:W-:Y:S05]  /*9140*/  @P2 BRA `(.L_x_239) ;  /* 0x0000000400002947 */ /* 0x000fea0003800000 */
[----:B------:R-:W-:Y:S02]  /*9150*/  ULDC UR4, c[0x0][0xac8] ;  /* 0x0002b20000047ab9 */ /* 0x000fe40000000800 */
[----:B------:R-:W-:Y:S02]  /*9160*/  ISETP.GE.AND P3, PT, R200, UR4, PT ;  /* 0x00000004c8007c0c */ /* 0x000fe4000bf66270 */
[----:B------:R-:W-:Y:S02]  /*9170*/  ISETP.GE.AND P1, PT, R203, UR4, PT ;  /* 0x00000004cb007c0c */ /* 0x000fe4000bf26270 */
[----:B------:R-:W-:Y:S02]  /*9180*/  ISETP.GE.AND P4, PT, R199, UR4, PT ;  /* 0x00000004c7007c0c */ /* 0x000fe4000bf86270 */
[----:B------:R-:W-:-:S07]  /*9190*/  ISETP.GE.AND P2, PT, R198, UR4, PT ;  /* 0x00000004c6007c0c */ /* 0x000fce000bf46270 */
[CC--:B0-----:R-:W-:Y:S02]  /*91a0*/  @!P3 LEA R10, P5, R200.reuse, R8.reuse, 0x2 ;  /* 0x00000008c80ab211 */ /* 0x0c1fe400078a10ff */
[----:B-1----:R-:W-:Y:S02]  /*91b0*/  @!P1 IMAD.WIDE R2, R203, 0x4, R8 ;  /* 0x00000004cb029825 */ /* 0x002fe400078e0208 */
[----:B------:R-:W-:Y:S02]  /*91c0*/  @!P3 LEA.HI.X R11, R200, R9, R221, 0x2, P5 ;  /* 0x00000009c80bb211 */ /* 0x000fe400028f14dd */
[-C--:B------:R-:W-:Y:S01]  /*91d0*/  @!P4 LEA R12, P5, R199, R8.reuse, 0x2 ;  /* 0x00000008c70cc211 */ /* 0x080fe200078a10ff */
[----:B------:R0:W-:Y:S01]  /*91e0*/  @!P1 ST.E.64 desc[UR36][R2.64], R20 ;  /* 0x0000001402009985 */ /* 0x0001e2000c101b24 */
[----:B------:R-:W-:Y:S02]  /*91f0*/  ISETP.GE.AND P1, PT, R197, UR4, PT ;  /* 0x00000004c5007c0c */ /* 0x000fe4000bf26270 */
[----:B------:R-:W-:Y:S01]  /*9200*/  @!P2 LEA R14, P6, R198, R8, 0x2 ;  /* 0x00000008c60ea211 */ /* 0x000fe200078c10ff */
[----:B------:R1:W-:Y:S01]  /*9210*/  @!P3 ST.E.64 desc[UR36][R10.64], R36 ;  /* 0x000000240a00b985 */ /* 0x0003e2000c101b24 */
[----:B------:R-:W-:-:S02]  /*9220*/  ISETP.GE.AND P3, PT, R196, UR4, PT ;  /* 0x00000004c4007c0c */ /* 0x000fc4000bf66270 */
[-C--:B------:R-:W-:Y:S02]  /*9230*/  @!P4 LEA.HI.X R13, R199, R9.reuse, R220, 0x2, P5 ;  /* 0x00000009c70dc211 */ /* 0x080fe400028f14dc */
[----:B------:R-:W-:Y:S02]  /*9240*/  @!P2 LEA.HI.X R15, R198, R9, R219, 0x2, P6 ;  /* 0x00000009c60fa211 */ /* 0x000fe400030f14db */
[----:B------:R-:W-:Y:S01]  /*9250*/  ISETP.GE.AND P5, PT, R195, UR4, PT ;  /* 0x00000004c3007c0c */ /* 0x000fe2000bfa6270 */
[----:B------:R3:W-:Y:S02]  /*9260*/  @!P4 ST.E.64 desc[UR36][R12.64], R38 ;  /* 0x000000260c00c985 */ /* 0x0007e4000c101b24 */
[----:B------:R-:W-:Y:S02]  /*9270*/  @!P1 LEA R16, P4, R197, R8, 0x2 ;  /* 0x00000008c5109211 */ /* 0x000fe400078810ff */
[----:B------:R4:W-:Y:S01]  /*9280*/  @!P2 ST.E.64 desc[UR36][R14.64], R40 ;  /* 0x000000280e00a985 */ /* 0x0009e2000c101b24 */
[----:B------:R-:W-:-:S02]  /*9290*/  ISETP.GE.AND P2, PT, R194, UR4, PT ;  /* 0x00000004c2007c0c */ /* 0x000fc4000bf46270 */
[CC--:B0-----:R-:W-:Y:S02]  /*92a0*/  @!P3 LEA R2, P6, R196.reuse, R8.reuse, 0x2 ;  /* 0x00000008c402b211 */ /* 0x0c1fe400078c10ff */
[-C--:B--2---:R-:W-:Y:S02]  /*92b0*/  @!P1 LEA.HI.X R17, R197, R9.reuse, R218, 0x2, P4 ;  /* 0x00000009c5119211 */ /* 0x084fe400020f14da */
[----:B------:R-:W-:Y:S02]  /*92c0*/  @!P3 LEA.HI.X R3, R196, R9, R217, 0x2, P6 ;  /* 0x00000009c403b211 */ /* 0x000fe400030f14d9 */
[----:B------:R-:W-:Y:S01]  /*92d0*/  ISETP.GE.AND P4, PT, R193, UR4, PT ;  /* 0x00000004c1007c0c */ /* 0x000fe2000bf86270 */
[----:B------:R0:W-:Y:S01]  /*92e0*/  @!P1 ST.E.64 desc[UR36][R16.64], R42 ;  /* 0x0000002a10009985 */ /* 0x0001e2000c101b24 */
[----:B-1----:R-:W-:-:S03]  /*92f0*/  @!P5 LEA R10, P1, R195, R8, 0x2 ;  /* 0x00000008c30ad211 */ /* 0x002fc600078210ff */
[----:B------:R1:W-:Y:S01]  /*9300*/  @!P3 ST.E.64 desc[UR36][R2.64], R44 ;  /* 0x0000002c0200b985 */ /* 0x0003e2000c101b24 */
[-C--:B---3--:R-:W-:Y:S02]  /*9310*/  @!P2 LEA R12, P6, R194, R8.reuse, 0x2 ;  /* 0x00000008c20ca211 */ /* 0x088fe400078c10ff */
[----:B------:R-:W-:Y:S02]  /*9320*/  ISETP.GE.AND P3, PT, R192, UR4, PT ;  /* 0x00000004c0007c0c */ /* 0x000fe4000bf66270 */
[-C--:B------:R-:W-:Y:S02]  /*9330*/  @!P5 LEA.HI.X R11, R195, R9.reuse, R216, 0x2, P1 ;  /* 0x00000009c30bd211 */ /* 0x080fe400008f14d8 */
[----:B------:R-:W-:Y:S02]  /*9340*/  ISETP.GE.AND P1, PT, R191, UR4, PT ;  /* 0x00000004bf007c0c */ /* 0x000fe4000bf26270 */
[----:B------:R-:W-:Y:S01]  /*9350*/  @!P2 LEA.HI.X R13, R194, R9, R215, 0x2, P6 ;  /* 0x00000009c20da211 */ /* 0x000fe200030f14d7 */
[----:B------:R2:W-:Y:S01]  /*9360*/  @!P5 ST.E.64 desc[UR36][R10.64], R46 ;  /* 0x0000002e0a00d985 */ /* 0x0005e2000c101b24 */
[----:B----4-:R-:W-:-:S03]  /*9370*/  @!P4 LEA R14, P6, R193, R8, 0x2 ;  /* 0x00000008c10ec211 */ /* 0x010fc600078c10ff */
[----:B------:R3:W-:Y:S01]  /*9380*/  @!P2 ST.E.64 desc[UR36][R12.64], R48 ;  /* 0x000000300c00a985 */ /* 0x0007e2000c101b24 */
[----:B------:R-:W-:Y:S02]  /*9390*/  ISETP.GE.AND P2, PT, R190, UR4, PT ;  /* 0x00000004be007c0c */ /* 0x000fe4000bf46270 */
[-C--:B------:R-:W-:Y:S02]  /*93a0*/  @!P4 LEA.HI.X R15, R193, R9.reuse, R214, 0x2, P6 ;  /* 0x00000009c10fc211 */ /* 0x080fe400030f14d6 */
[CC--:B0-----:R-:W-:Y:S02]  /*93b0*/  @!P3 LEA R16, P5, R192.reuse, R8.reuse, 0x2 ;  /* 0x00000008c010b211 */ /* 0x0c1fe400078a10ff */
[----:B-1----:R-:W-:Y:S01]  /*93c0*/  @!P1 LEA R2, P6, R191, R8, 0x2 ;  /* 0x00000008bf029211 */ /* 0x002fe200078c10ff */
[----:B------:R0:W-:Y:S01]  /*93d0*/  @!P4 ST.E.64 desc[UR36][R14.64], R50 ;  /* 0x000000320e00c985 */ /* 0x0001e2000c101b24 */
[----:B------:R-:W-:Y:S02]  /*93e0*/  @!P3 LEA.HI.X R17, R192, R9, R213, 0x2, P5 ;  /* 0x00000009c011b211 */ /* 0x000fe400028f14d5 */
[----:B------:R-:W-:-:S02]  /*93f0*/  ISETP.GE.AND P4, PT, R189, UR4, PT ;  /* 0x00000004bd007c0c */ /* 0x000fc4000bf86270 */
[-C--:B------:R-:W-:Y:S01]  /*9400*/  @!P1 LEA.HI.X R3, R191, R9.reuse, R212, 0x2, P6 ;  /* 0x00000009bf039211 */ /* 0x080fe200030f14d4 */
[----:B------:R1:W-:Y:S01]  /*9410*/  @!P3 ST.E.64 desc[UR36][R16.64], R52 ;  /* 0x000000341000b985 */ /* 0x0003e2000c101b24 */
[----:B------:R-:W-:Y:S02]  /*9420*/  ISETP.GE.AND P5, PT, R188, UR4, PT ;  /* 0x00000004bc007c0c */ /* 0x000fe4000bfa6270 */
[----:B--2---:R-:W-:Y:S01]  /*9430*/  @!P2 LEA R10, P6, R190, R8, 0x2 ;  /* 0x00000008be0aa211 */ /* 0x004fe200078c10ff */
[----:B------:R4:W-:Y:S01]  /*9440*/  @!P1 ST.E.64 desc[UR36][R2.64], R54 ;  /* 0x0000003602009985 */ /* 0x0009e2000c101b24 */
[----:B------:R-:W-:Y:S02]  /*9450*/  ISETP.GE.AND P3, PT, R155, UR4, PT ;  /* 0x000000049b007c0c */ /* 0x000fe4000bf66270 */
[----:B------:R-:W-:Y:S02]  /*9460*/  ISETP.GE.AND P1, PT, R22, UR4, PT ;  /* 0x0000000416007c0c */ /* 0x000fe4000bf26270 */
[----:B------:R-:W-:-:S02]  /*9470*/  @!P2 LEA.HI.X R11, R190, R9, R211, 0x2, P6 ;  /* 0x00000009be0ba211 */ /* 0x000fc400030f14d3 */
[----:B---3--:R-:W-:-:S03]  /*9480*/  @!P4 LEA R12, P6, R189, R8, 0x2 ;  /* 0x00000008bd0cc211 */ /* 0x008fc600078c10ff */
[----:B------:R4:W-:Y:S01]  /*9490*/  @!P2 ST.E.64 desc[UR36][R10.64], R56 ;  /* 0x000000380a00a985 */ /* 0x0009e2000c101b24 */
[CC--:B0-----:R-:W-:Y:S02]  /*94a0*/  @!P5 LEA R14, P2, R188.reuse, R8.reuse, 0x2 ;  /* 0x00000008bc0ed211 */ /* 0x0c1fe400078410ff */
[-C--:B------:R-:W-:Y:S02]  /*94b0*/  @!P4 LEA.HI.X R13, R189, R9.reuse, R210, 0x2, P6 ;  /* 0x00000009bd0dc211 */ /* 0x080fe400030f14d2 */
[CC--:B-1----:R-:W-:Y:S02]  /*94c0*/  @!P3 LEA R16, P6, R155.reuse, R8.reuse, 0x2 ;  /* 0x000000089b10b211 */ /* 0x0c2fe400078c10ff */
[-C--:B------:R-:W-:Y:S01]  /*94d0*/  @!P5 LEA.HI.X R15, R188, R9.reuse, R209, 0x2, P2 ;  /* 0x00000009bc0fd211 */ /* 0x080fe200010f14d1 */
[----:B------:R4:W-:Y:S01]  /*94e0*/  @!P4 ST.E.64 desc[UR36][R12.64], R58 ;  /* 0x0000003a0c00c985 */ /* 0x0009e2000c101b24 */
[C---:B------:R-:W-:Y:S02]  /*94f0*/  @!P1 LEA R8, P2, R22.reuse, R8, 0x2 ;  /* 0x0000000816089211 */ /* 0x040fe400078410ff */
[-C--:B------:R-:W-:Y:S01]  /*9500*/  @!P3 LEA.HI.X R17, R155, R9.reuse, R208, 0x2, P6 ;  /* 0x000000099b11b211 */ /* 0x080fe200030f14d0 */
[----:B------:R4:W-:Y:S01]  /*9510*/  @!P5 ST.E.64 desc[UR36][R14.64], R60 ;  /* 0x0000003c0e00d985 */ /* 0x0009e2000c101b24 */
[----:B------:R-:W-:-:S03]  /*9520*/  @!P1 LEA.HI.X R9, R22, R9, R207, 0x2, P2 ;  /* 0x0000000916099211 */ /* 0x000fc600010f14cf */
[----:B------:R4:W-:Y:S04]  /*9530*/  @!P3 ST.E.64 desc[UR36][R16.64], R62 ;  /* 0x0000003e1000b985 */ /* 0x0009e8000c101b24 */
[----:B------:R4:W-:Y:S02]  /*9540*/  @!P1 ST.E.64 desc[UR36][R8.64], R64 ;  /* 0x0000004008009985 */ /* 0x0009e4000c101b24 */
.L_x_239:
[----:B------:R-:W-:Y:S05]  /*9550*/  BSYNC B1 ;  /* 0x0000000000017941 */ /* 0x000fea0003800000 */
.L_x_238:
[----:B-1--4-:R1:W3:Y:S04]  /*9560*/  SHFL.IDX PT, R9, R4, 0x1, 0x1c1f ;  /* 0x003c1f0004097f89 */ /* 0x0122e800000e0000 */
[----:B0-----:R1:W0:Y:S01]  /*9570*/  SHFL.IDX PT, R8, R0, 0x1, 0x1c1f ;  /* 0x003c1f0000087f89 */ /* 0x00122200000e0000 */
[----:B------:R-:W-:Y:S05]  /*9580*/  @P0 BRA `(.L_x_237) ;  /* 0x0000000c00e40947 */ /* 0x000fea0003800000 */
[----:B------:R-:W-:Y:S02]  /*9590*/  ULDC UR4, c[0x0][0xac8] ;  /* 0x0002b20000047ab9 */ /* 0x000fe40000000800 */
[----:B------:R-:W-:Y:S02]  /*95a0*/  ISETP.GE.AND P1, PT, R200, UR4, PT ;  /* 0x00000004c8007c0c */ /* 0x000fe4000bf26270 */
[----:B------:R-:W-:Y:S02]  /*95b0*/  ISETP.GE.AND P0, PT, R199, UR4, PT ;  /* 0x00000004c7007c0c */ /* 0x000fe4000bf06270 */
[----:B------:R-:W-:Y:S02]  /*95c0*/  ISETP.GE.AND P2, PT, R203, UR4, PT ;  /* 0x00000004cb007c0c */ /* 0x000fe4000bf46270 */
[----:B------:R-:W-:Y:S02]  /*95d0*/  ISETP.GE.AND P4, PT, R197, UR4, PT ;  /* 0x00000004c5007c0c */ /* 0x000fe4000bf86270 */
[----:B------:R-:W-:-:S05]  /*95e0*/  ISETP.GE.AND P3, PT, R198, UR4, PT ;  /* 0x00000004c6007c0c */ /* 0x000fca000bf66270 */
[CC--:B0-----:R-:W-:Y:S02]  /*95f0*/  @!P1 LEA R10, P5, R200.reuse, R8.reuse, 0x2 ;  /* 0x00000008c80a9211 */ /* 0x0c1fe400078a10ff */
[-C--:B------:R-:W-:Y:S02]  /*9600*/  @!P0 LEA R12, P6, R199, R8.reuse, 0x2 ;  /* 0x00000008c70c8211 */ /* 0x080fe400078c10ff */
[-C--:B---3--:R-:W-:Y:S01]  /*9610*/  @!P1 LEA.HI.X R11, R200, R9.reuse, R221, 0x2, P5 ;  /* 0x00000009c80b9211 */ /* 0x088fe200028f14dd */
[----:B------:R-:W-:Y:S01]  /*9620*/  @!P2 IMAD.WIDE R2, R203, 0x4, R8 ;  /* 0x00000004cb02a825 */ /* 0x000fe200078e0208 */
[----:B------:R-:W-:Y:S02]  /*9630*/  ISETP.GE.AND P5, PT, R196, UR4, PT ;  /* 0x00000004c4007c0c */ /* 0x000fe4000bfa6270 */
[----:B------:R-:W-:Y:S02]  /*9640*/  @!P0 LEA.HI.X R13, R199, R9, R220, 0x2, P6 ;  /* 0x00000009c70d8211 */ /* 0x000fe400030f14dc */
[----:B------:R0:W-:Y:S01]  /*9650*/  @!P2 ST.E.64 desc[UR36][R2.64], R66 ;  /* 0x000000420200a985 */ /* 0x0001e2000c101b24 */
[----:B------:R-:W-:-:S02]  /*9660*/  @!P4 LEA R16, P2, R197, R8, 0x2 ;  /* 0x00000008c510c211 */ /* 0x000fc400078410ff */
[----:B------:R-:W-:Y:S01]  /*9670*/  @!P3 LEA R14, P6, R198, R8, 0x2 ;  /* 0x00000008c60eb211 */ /* 0x000fe200078c10ff */
[----:B------:R-:W-:Y:S01]  /*9680*/  @!P1 ST.E.64 desc[UR36][R10.64], R68 ;  /* 0x000000440a009985 */ /* 0x000fe2000c101b24 */
[----:B------:R-:W-:Y:S02]  /*9690*/  ISETP.GE.AND P1, PT, R194, UR4, PT ;  /* 0x00000004c2007c0c */ /* 0x000fe4000bf26270 */
[-C--:B--2---:R-:W-:Y:S01]  /*96a0*/  @!P4 LEA.HI.X R17, R197, R9.reuse, R218, 0x2, P2 ;  /* 0x00000009c511c211 */ /* 0x084fe200010f14da */
[----:B------:R2:W-:Y:S01]  /*96b0*/  @!P0 ST.E.64 desc[UR36][R12.64], R70 ;  /* 0x000000460c008985 */ /* 0x0005e2000c101b24 */
[----:B------:R-:W-:Y:S02]  /*96c0*/  ISETP.GE.AND P0, PT, R195, UR4, PT ;  /* 0x00000004c3007c0c */ /* 0x000fe4000bf06270 */
[----:B------:R-:W-:Y:S02]  /*96d0*/  ISETP.GE.AND P2, PT, R193, UR4, PT ;  /* 0x00000004c1007c0c */ /* 0x000fe4000bf46270 */
[----:B------:R-:W-:-:S02]  /*96e0*/  @!P3 LEA.HI.X R15, R198, R9, R219, 0x2, P6 ;  /* 0x00000009c60fb211 */ /* 0x000fc400030f14db */
[----:B------:R-:W-:-:S03]  /*96f0*/  @!P5 LEA R18, P6, R196, R8, 0x2 ;  /* 0x00000008c412d211 */ /* 0x000fc600078c10ff */
[----:B------:R3:W-:Y:S01]  /*9700*/  @!P3 ST.E.64 desc[UR36][R14.64], R72 ;  /* 0x000000480e00b985 */ /* 0x0007e2000c101b24 */
[-C--:B------:R-:W-:Y:S02]  /*9710*/  @!P5 LEA.HI.X R19, R196, R9.reuse, R217, 0x2, P6 ;  /* 0x00000009c413d211 */ /* 0x080fe400030f14d9 */
[----:B------:R-:W-:Y:S01]  /*9720*/  ISETP.GE.AND P3, PT, R192, UR4, PT ;  /* 0x00000004c0007c0c */ /* 0x000fe2000bf66270 */
[----:B------:R4:W-:Y:S01]  /*9730*/  @!P4 ST.E.64 desc[UR36][R16.64], R74 ;  /* 0x0000004a1000c985 */ /* 0x0009e2000c101b24 */
[-C--:B0-----:R-:W-:Y:S02]  /*9740*/  @!P0 LEA R2, P4, R195, R8.reuse, 0x2 ;  /* 0x00000008c3028211 */ /* 0x081fe400078810ff */
[-C--:B--2---:R-:W-:Y:S01]  /*9750*/  @!P2 LEA R12, P6, R193, R8.reuse, 0x2 ;  /* 0x00000008c10ca211 */ /* 0x084fe200078c10ff */
[----:B------:R-:W-:Y:S01]  /*9760*/  @!P5 ST.E.64 desc[UR36][R18.64], R76 ;  /* 0x0000004c1200d985 */ /* 0x000fe2000c101b24 */
[----:B------:R-:W-:Y:S02]  /*9770*/  @!P1 LEA R10, P5, R194, R8, 0x2 ;  /* 0x00000008c20a9211 */ /* 0x000fe400078a10ff */
[----:B------:R-:W-:-:S02]  /*9780*/  @!P0 LEA.HI.X R3, R195, R9, R216, 0x2, P4 ;  /* 0x00000009c3038211 */ /* 0x000fc400020f14d8 */
[-C--:B------:R-:W-:Y:S02]  /*9790*/  @!P1 LEA.HI.X R11, R194, R9.reuse, R215, 0x2, P5 ;  /* 0x00000009c20b9211 */ /* 0x080fe400028f14d7 */
[----:B------:R-:W-:Y:S01]  /*97a0*/  ISETP.GE.AND P4, PT, R191, UR4, PT ;  /* 0x00000004bf007c0c */ /* 0x000fe2000bf86270 */
[----:B------:R-:W-:Y:S01]  /*97b0*/  @!P0 ST.E.64 desc[UR36][R2.64], R78 ;  /* 0x0000004e02008985 */ /* 0x000fe2000c101b24 */
[----:B------:R-:W-:Y:S02]  /*97c0*/  @!P2 LEA.HI.X R13, R193, R9, R214, 0x2, P6 ;  /* 0x00000009c10da211 */ /* 0x000fe400030f14d6 */
[----:B---3--:R-:W-:Y:S01]  /*97d0*/  @!P3 LEA R14, P5, R192, R8, 0x2 ;  /* 0x00000008c00eb211 */ /* 0x008fe200078a10ff */
[----:B------:R0:W-:Y:S01]  /*97e0*/  @!P1 ST.E.64 desc[UR36][R10.64], R80 ;  /* 0x000000500a009985 */ /* 0x0001e2000c101b24 */
[----:B------:R-:W-:Y:S02]  /*97f0*/  ISETP.GE.AND P1, PT, R189, UR4, PT ;  /* 0x00000004bd007c0c */ /* 0x000fe4000bf26270 */
[----:B------:R-:W-:Y:S01]  /*9800*/  ISETP.GE.AND P0, PT, R188, UR4, PT ;  /* 0x00000004bc007c0c */ /* 0x000fe2000bf06270 */
[----:B------:R2:W-:Y:S01]  /*9810*/  @!P2 ST.E.64 desc[UR36][R12.64], R82 ;  /* 0x000000520c00a985 */ /* 0x0005e2000c101b24 */
[----:B------:R-:W-:-:S02]  /*9820*/  ISETP.GE.AND P2, PT, R190, UR4, PT ;  /* 0x00000004be007c0c */ /* 0x000fc4000bf46270 */
[-C--:B------:R-:W-:Y:S02]  /*9830*/  @!P3 LEA.HI.X R15, R192, R9.reuse, R213, 0x2, P5 ;  /* 0x00000009c00fb211 */ /* 0x080fe400028f14d5 */
[----:B------:R-:W-:Y:S02]  /*9840*/  ISETP.GE.AND P5, PT, R155, UR4, PT ;  /* 0x000000049b007c0c */ /* 0x000fe4000bfa6270 */
[CC--:B----4-:R-:W-:Y:S01]  /*9850*/  @!P4 LEA R16, P6, R191.reuse, R8.reuse, 0x2 ;  /* 0x00000008bf10c211 */ /* 0x0d0fe200078c10ff */
[----:B------:R4:W-:Y:S03]  /*9860*/  @!P3 ST.E.64 desc[UR36][R14.64], R84 ;  /* 0x000000540e00b985 */ /* 0x0009e6000c101b24 */
[----:B------:R-:W-:Y:S02]  /*9870*/  @!P4 LEA.HI.X R17, R191, R9, R212, 0x2, P6 ;  /* 0x00000009bf11c211 */ /* 0x000fe400030f14d4 */
[----:B0-----:R-:W-:-:S02]  /*9880*/  @!P1 LEA R10, P6, R189, R8, 0x2 ;  /* 0x00000008bd0a9211 */ /* 0x001fc400078c10ff */
[-C--:B------:R-:W-:Y:S01]  /*9890*/  @!P2 LEA R2, P3, R190, R8.reuse, 0x2 ;  /* 0x00000008be02a211 */ /* 0x080fe200078610ff */
[----:B------:R4:W-:Y:S01]  /*98a0*/  @!P4 ST.E.64 desc[UR36][R16.64], R86 ;  /* 0x000000561000c985 */ /* 0x0009e2000c101b24 */
[-C--:B--2---:R-:W-:Y:S02]  /*98b0*/  @!P0 LEA R12, P4, R188, R8.reuse, 0x2 ;  /* 0x00000008bc0c8211 */ /* 0x084fe400078810ff */
[-C--:B------:R-:W-:Y:S02]  /*98c0*/  @!P2 LEA.HI.X R3, R190, R9.reuse, R211, 0x2, P3 ;  /* 0x00000009be03a211 */ /* 0x080fe400018f14d3 */
[----:B------:R-:W-:Y:S02]  /*98d0*/  @!P5 LEA R18, P3, R155, R8, 0x2 ;  /* 0x000000089b12d211 */ /* 0x000fe400078610ff */
[-C--:B------:R-:W-:Y:S01]  /*98e0*/  @!P1 LEA.HI.X R11, R189, R9.reuse, R210, 0x2, P6 ;  /* 0x00000009bd0b9211 */ /* 0x080fe200030f14d2 */
[----:B------:R4:W-:Y:S01]  /*98f0*/  @!P2 ST.E.64 desc[UR36][R2.64], R90 ;  /* 0x0000005a0200a985 */ /* 0x0009e2000c101b24 */
[----:B------:R-:W-:-:S02]  /*9900*/  @!P0 LEA.HI.X R13, R188, R9, R209, 0x2, P4 ;  /* 0x00000009bc0d8211 */ /* 0x000fc400020f14d1 */
[----:B------:R-:W-:Y:S01]  /*9910*/  @!P5 LEA.HI.X R19, R155, R9, R208, 0x2, P3 ;  /* 0x000000099b13d211 */ /* 0x000fe200018f14d0 */
[----:B------:R4:W-:Y:S04]  /*9920*/  @!P1 ST.E.64 desc[UR36][R10.64], R94 ;  /* 0x0000005e0a009985 */ /* 0x0009e8000c101b24 */
[----:B------:R4:W-:Y:S01]  /*9930*/  @!P0 ST.E.64 desc[UR36][R12.64], R96 ;  /* 0x000000600c008985 */ /* 0x0009e2000c101b24 */
[----:B------:R-:W-:-:S03]  /*9940*/  ISETP.GE.AND P0, PT, R22, UR4, PT ;  /* 0x0000000416007c0c */ /* 0x000fc6000bf06270 */
[----:B------:R4:W-:Y:S10]  /*9950*/  @!P5 ST.E.64 desc[UR36][R18.64], R98 ;  /* 0x000000621200d985 */ /* 0x0009f4000c101b24 */
[----:B------:R-:W-:Y:S05]  /*9960*/  @P0 BRA `(.L_x_237) ;  /* 0x0000000800ec0947 */ /* 0x000fea0003800000 */
[----:B----4-:R-:W-:-:S04]  /*9970*/  LEA R2, P0, R22, R8, 0x2 ;  /* 0x0000000816027211 */ /* 0x010fc800078010ff */
[----:B------:R-:W-:-:S05]  /*9980*/  LEA.HI.X R3, R22, R9, R207, 0x2, P0 ;  /* 0x0000000916037211 */ /* 0x000fca00000f14cf */
[----:B------:R0:W-:Y:S01]  /*9990*/  ST.E.64 desc[UR36][R2.64], R150 ;  /* 0x0000009602007985 */ /* 0x0001e2000c101b24 */
[----:B------:R-:W-:Y:S05]  /*99a0*/  BRA `(.L_x_237) ;  /* 0x0000000800dc7947 */ /* 0x000fea0003800000 */
.L_x_228:
[----:B------:R-:W2:Y:S01]  /*99b0*/  LDC.64 R10, c[0x0][0xc00] ;  /* 0x00030000ff0a7b82 */ /* 0x000ea20000000a00 */
[----:B------:R-:W-:Y:S01]  /*99c0*/  ULDC.64 UR4, c[0x0][0xc08] ;  /* 0x0003020000047ab9 */ /* 0x000fe20000000a00 */
[----:B------:R-:W-:Y:S01]  /*99d0*/  IMAD.MOV.U32 R3, RZ, RZ, RZ ;  /* 0x000000ffff037224 */ /* 0x000fe200078e00ff */
[----:B------:R-:W-:-:S04]  /*99e0*/  ISETP.NE.U32.AND P0, PT, RZ, UR4, PT ;  /* 0x00000004ff007c0c */ /* 0x000fc8000bf05070 */
[----:B------:R-:W-:Y:S01]  /*99f0*/  ISETP.NE.AND.EX P1, PT, RZ, UR5, PT, P0 ;  /* 0x00000005ff007c0c */ /* 0x000fe2000bf25300 */
[----:B------:R-:W3:Y:S01]  /*9a00*/  LDC.64 R8, c[0x0][0xc00] ;  /* 0x00030000ff087b82 */ /* 0x000ee20000000a00 */
[----:B--2---:R-:W-:-:S04]  /*9a10*/  ISETP.NE.U32.AND P0, PT, R10, RZ, PT ;  /* 0x000000ff0a00720c */ /* 0x004fc80003f05070 */
[----:B------:R-:W-:-:S07]  /*9a20*/  ISETP.NE.AND.EX P0, PT, R11, RZ, PT, P0 ;  /* 0x000000ff0b00720c */ /* 0x000fce0003f05300 */
[----:B------:R-:W2:Y:S01]  /*9a30*/  @P1 LDC.64 R10, c[0x0][0xc08] ;  /* 0x00030200ff0a1b82 */ /* 0x000ea20000000a00 */
[----:B------:R-:W-:Y:S01]  /*9a40*/  ULDC UR4, c[0x0][0xa88] ;  /* 0x0002a20000047ab9 */ /* 0x000fe20000000800 */
[----:B---3--:R-:W-:-:S04]  /*9a50*/  IMAD.WIDE R12, R19, 0x4, R8 ;  /* 0x00000004130c7825 */ /* 0x008fc800078e0208 */
[----:B------:R-:W-:Y:S01]  /*9a60*/  IMAD.U32 R0, RZ, RZ, UR4 ;  /* 0x00000004ff007e24 */ /* 0x000fe2000f8e00ff */
[----:B------:R3:W5:Y:S01]  /*9a70*/  @P0 LDG.E R3, desc[UR36][R12.64] ;  /* 0x000000240c030981 */ /* 0x000762000c1e1900 */
[----:B--2---:R-:W-:-:S05]  /*9a80*/  @P1 IMAD.WIDE R8, R19, 0x4, R10 ;  /* 0x0000000413081825 */ /* 0x004fca00078e020a */
[----:B------:R3:W5:Y:S01]  /*9a90*/  @P1 LDG.E R0, desc[UR36][R8.64] ;  /* 0x0000002408001981 */ /* 0x000762000c1e1900 */
[----:B------:R-:W-:Y:S02]  /*9aa0*/  ISETP.NE.AND P2, PT, R18, RZ, PT ;  /* 0x000000ff1200720c */ /* 0x000fe40003f45270 */
[----:B------:R-:W-:-:S11]  /*9ab0*/  ISETP.GT.AND P3, PT, R228, 0x7f, PT ;  /* 0x0000007fe400780c */ /* 0x000fd60003f64270 */
[----:B------:R-:W2:Y:S02]  /*9ac0*/  @!P2 LDC R18, c[0x0][0xad4] ;  /* 0x0002b500ff12ab82 */ /* 0x000ea40000000800 */
[----:B--2---:R-:W-:Y:S01]  /*9ad0*/  ISETP.GT.AND P2, PT, R18, 0x1, PT ;  /* 0x000000011200780c */ /* 0x004fe20003f44270 */
[----:B---3--:R-:W-:-:S12]  /*9ae0*/  @P1 BRA `(.L_x_240) ;  /* 0x0000000000101947 */ /* 0x008fd80003800000 */
[----:B------:R-:W-:Y:S05]  /*9af0*/  @!P0 BRA `(.L_x_240) ;  /* 0x00000000000c8947 */ /* 0x000fea0003800000 */
[----:B------:R-:W2:Y:S04]  /*9b00*/  LDG.E R9, desc[UR36][R12.64] ;  /* 0x000000240c097981 */ /* 0x000ea8000c1e1900 */
[----:B-----5:R-:W2:Y:S02]  /*9b10*/  LDG.E R0, desc[UR36][R12.64+0x4] ;  /* 0x000004240c007981 */ /* 0x020ea4000c1e1900 */
[----:B--2---:R-:W-:-:S07]  /*9b20*/  IADD3 R0, -R9, R0, RZ ;  /* 0x0000000009007210 */ /* 0x004fce0007ffe1ff */
.L_x_240:
[----:B------:R-:W-:Y:S01]  /*9b30*/  BSSY B1, `(.L_x_241) ;  /* 0x0000037000017945 */ /* 0x000fe20003800000 */
[----:B------:R-:W-:Y:S02]  /*9b40*/  SEL R25, R19, RZ, !P0 ;  /* 0x000000ff13197207 */ /* 0x000fe40004000000 */
[----:B------:R-:W-:Y:S02]  /*9b50*/  SEL R202, R202, RZ, !P0 ;  /* 0x000000ffcaca7207 */ /* 0x000fe40004000000 */
[----:B-----5:R-:W-:Y:S01]  /*9b60*/  SHF.R.S32.HI R24, RZ, 0x1f, R3 ;  /* 0x0000001fff187819 */ /* 0x020fe20000011403 */
[----:B------:R-:W-:Y:S06]  /*9b70*/  @P3 BRA `(.L_x_242) ;  /* 0x0000000000c83947 */ /* 0x000fec0003800000 */
[----:B-1----:R-:W1:Y:S01]  /*9b80*/  S2R R4, SR_TID.X ;  /* 0x0000000000047919 */ /* 0x002e620000002100 */
[----:B------:R-:W2:Y:S02]  /*9b90*/  LDC R31, c[0x0][0xbe8] ;  /* 0x0002fa00ff1f7b82 */ /* 0x000ea40000000800 */
[----:B--2---:R-:W-:Y:S02]  /*9ba0*/  IMAD R8, R0, R31, RZ ;  /* 0x0000001f00087224 */ /* 0x004fe400078e02ff */
[----:B-1----:R-:W-:-:S04]  /*9bb0*/  IMAD R4, R16, 0x80, R4 ;  /* 0x0000008010047824 */ /* 0x002fc800078e0204 */
[----:B------:R-:W-:-:S05]  /*9bc0*/  VIADD R27, R4, 0xffffff80 ;  /* 0xffffff80041b7836 */ /* 0x000fca0000000000 */
[----:B------:R-:W-:-:S13]  /*9bd0*/  ISETP.GE.AND P0, PT, R27, R8, PT ;  /* 0x000000081b00720c */ /* 0x000fda0003f06270 */
[----:B------:R-:W-:Y:S05]  /*9be0*/  @P0 BRA `(.L_x_242) ;  /* 0x0000000000ac0947 */ /* 0x000fea0003800000 */
[----:B------:R-:W-:Y:S01]  /*9bf0*/  ISETP.NE.AND P1, PT, R31, 0x1, PT ;  /* 0x000000011f00780c */ /* 0x000fe20003f25270 */
[----:B------:R-:W-:Y:S01]  /*9c00*/  IMAD.MOV.U32 R20, RZ, RZ, 0x9b8 ;  /* 0x000009b8ff147424 */ /* 0x000fe200078e00ff */
[----:B------:R-:W-:Y:S01]  /*9c10*/  ISETP.GT.AND P0, PT, R18, 0x1, PT ;  /* 0x000000011200780c */ /* 0x000fe20003f04270 */
[----:B------:R-:W1:Y:S01]  /*9c20*/  LDC.64 R28, c[0x0][0xba8] ;  /* 0x0002ea00ff1c7b82 */ /* 0x000e620000000a00 */
[----:B0-----:R-:W-:Y:S02]  /*9c30*/  IMAD.MOV.U32 R17, RZ, RZ, R27 ;  /* 0x000000ffff117224 */ /* 0x001fe400078e001b */
[----:B------:R-:W-:Y:S02]  /*9c40*/  SEL R20, R20, 0x978, P0 ;  /* 0x0000097814147807 */ /* 0x000fe40000000000 */
[----:B------:R-:W-:-:S03]  /*9c50*/  SEL R201, R201, RZ, P0 ;  /* 0x000000ffc9c97207 */ /* 0x000fc60000000000 */
[----:B------:R-:W0:Y:S08]  /*9c60*/  LDC.64 R10, c[0x0][R20+0x220] ;  /* 0x00008800140a7b82 */ /* 0x000e300000000a00 */
[----:B------:R-:W2:Y:S08]  /*9c70*/  @P1 LDC R4, c[0x0][0xbec] ;  /* 0x0002fb00ff041b82 */ /* 0x000eb00000000800 */
[----:B------:R-:W3:Y:S08]  /*9c80*/  LDC.64 R8, c[0x0][R20+0x218] ;  /* 0x0000860014087b82 */ /* 0x000ef00000000a00 */
[----:B------:R-:W4:Y:S01]  /*9c90*/  @P1 LDC R33, c[0x0][0xbf0] ;  /* 0x0002fc00ff211b82 */ /* 0x000f220000000800 */
[----:B0-----:R-:W-:-:S02]  /*9ca0*/  IMAD R11, R11, R25, RZ ;  /* 0x000000190b0b7224 */ /* 0x001fc400078e02ff */
[----:B------:R-:W-:-:S04]  /*9cb0*/  IMAD.WIDE.U32 R18, R10, R25, RZ ;  /* 0x000000190a127225 */ /* 0x000fc800078e00ff */
[----:B------:R-:W-:Y:S01]  /*9cc0*/  IMAD R11, R10, R202, R11 ;  /* 0x000000ca0a0b7224 */ /* 0x000fe200078e020b */
[----:B------:R-:W0:Y:S01]  /*9cd0*/  LDC.64 R12, c[0x0][R20+0x228] ;  /* 0x00008a00140c7b82 */ /* 0x000e220000000a00 */
[----:B--2---:R-:W-:-:S07]  /*9ce0*/  @P1 IMAD.HI.U32 R4, R27, R4, RZ ;  /* 0x000000041b041227 */ /* 0x004fce00078e00ff */
[----:B------:R-:W2:Y:S01]  /*9cf0*/  LDC.64 R14, c[0x0][R20+0x210] ;  /* 0x00008400140e7b82 */ /* 0x000ea20000000a00 */
[-C--:B---3--:R-:W-:Y:S02]  /*9d00*/  IMAD R21, R9, R2.reuse, RZ ;  /* 0x0000000209157224 */ /* 0x088fe400078e02ff */
[----:B------:R-:W-:-:S04]  /*9d10*/  IMAD.WIDE.U32 R8, R8, R2, RZ ;  /* 0x0000000208087225 */ /* 0x000fc800078e00ff */
[----:B------:R-:W-:Y:S01]  /*9d20*/  IMAD.IADD R21, R9, 0x1, R21 ;  /* 0x0000000109157824 */ /* 0x000fe200078e0215 */
[----:B----4-:R-:W-:Y:S01]  /*9d30*/  @P1 SHF.R.U32.HI R17, RZ, R33, R4 ;  /* 0x00000021ff111219 */ /* 0x010fe20000011604 */
[----:B-1----:R-:W1:Y:S01]  /*9d40*/  @!P0 LDC R28, c[0x0][0xb50] ;  /* 0x0002d400ff1c8b82 */ /* 0x002e620000000800 */
[----:B------:R-:W-:Y:S02]  /*9d50*/  IADD3 R4, P1, P3, R18, R8, R3 ;  /* 0x0000000812047210 */ /* 0x000fe40007b3e003 */
[----:B------:R-:W-:Y:S01]  /*9d60*/  IADD3 R18, R19, R11, RZ ;  /* 0x0000000b13127210 */ /* 0x000fe20007ffe0ff */
[----:B------:R-:W-:Y:S02]  /*9d70*/  IMAD.MOV R10, RZ, RZ, -R17 ;  /* 0x000000ffff0a7224 */ /* 0x000fe400078e0a11 */
[-C--:B0-----:R-:W-:Y:S02]  /*9d80*/  IMAD.WIDE.U32 R8, R12, R201.reuse, RZ ;  /* 0x000000c90c087225 */ /* 0x081fe400078e00ff */
[----:B------:R-:W0:Y:S02]  /*9d90*/  @!P0 LDC R29, c[0x0][0xb54] ;  /* 0x0002d500ff1d8b82 */ /* 0x000e240000000800 */
[----:B------:R-:W-:-:S02]  /*9da0*/  IMAD R13, R13, R201, RZ ;  /* 0x000000c90d0d7224 */ /* 0x000fc400078e02ff */
[----:B------:R-:W-:Y:S01]  /*9db0*/  IMAD R11, R31, R10, R27 ;  /* 0x0000000a1f0b7224 */ /* 0x000fe200078e021b */
[----:B------:R-:W-:Y:S01]  /*9dc0*/  IADD3.X R10, R18, R21, R24, P1, P3 ;  /* 0x00000015120a7210 */ /* 0x000fe20000fe6418 */
[----:B------:R-:W-:Y:S01]  /*9dd0*/  IMAD.IADD R13, R9, 0x1, R13 ;  /* 0x00000001090d7824 */ /* 0x000fe200078e020d */
[----:B------:R-:W-:Y:S01]  /*9de0*/  IADD3 R8, P0, P1, R17, R4, R8 ;  /* 0x0000000411087210 */ /* 0x000fe2000791e008 */
[----:B--2---:R-:W-:Y:S01]  /*9df0*/  IMAD R4, R15, R11, RZ ;  /* 0x0000000b0f047224 */ /* 0x004fe200078e02ff */
[----:B------:R-:W-:-:S04]  /*9e00*/  SHF.R.S32.HI R17, RZ, 0x1f, R17 ;  /* 0x0000001fff117819 */ /* 0x000fc80000011411 */
[----:B------:R-:W-:Y:S02]  /*9e10*/  IADD3.X R9, R17, R10, R13, P0, P1 ;  /* 0x0000000a11097210 */ /* 0x000fe400007e240d */
[----:B------:R-:W-:Y:S01]  /*9e20*/  SHF.R.S32.HI R13, RZ, 0x1f, R11 ;  /* 0x0000001fff0d7819 */ /* 0x000fe2000001140b */
[----:B------:R-:W-:-:S04]  /*9e30*/  IMAD.WIDE.U32 R8, R14, R11, R8 ;  /* 0x0000000b0e087225 */ /* 0x000fc800078e0008 */
[----:B------:R-:W-:Y:S01]  /*9e40*/  IMAD R13, R14, R13, R4 ;  /* 0x0000000d0e0d7224 */ /* 0x000fe200078e0204 */
[----:B-1----:R-:W-:-:S03]  /*9e50*/  LEA R10, P0, R8, R28, 0x2 ;  /* 0x0000001c080a7211 */ /* 0x002fc600078010ff */
[----:B------:R-:W-:Y:S02]  /*9e60*/  IMAD.IADD R4, R9, 0x1, R13 ;  /* 0x0000000109047824 */ /* 0x000fe400078e020d */
[----:B------:R-:W-:-:S03]  /*9e70*/  IMAD.MOV.U32 R9, RZ, RZ, -0x800000 ;  /* 0xff800000ff097424 */ /* 0x000fc600078e00ff */
[----:B0-----:R-:W-:-:S05]  /*9e80*/  LEA.HI.X R11, R8, R29, R4, 0x2, P0 ;  /* 0x0000001d080b7211 */ /* 0x001fca00000f1404 */
[----:B------:R2:W-:Y:S02]  /*9e90*/  STG.E desc[UR36][R10.64], R9 ;  /* 0x000000090a007986 */ /* 0x0005e4000c101924 */
.L_x_242:
[----:B------:R-:W-:Y:S05]  /*9ea0*/  BSYNC B1 ;  /* 0x0000000000017941 */ /* 0x000fea0003800000 */
.L_x_241:
[----:B------:R-:W-:Y:S05]  /*9eb0*/  @P2 BRA `(.L_x_237) ;  /* 0x0000000400982947 */ /* 0x000fea0003800000 */
[----:B------:R-:W3:Y:S01]  /*9ec0*/  LDC R15, c[0x0][0xbe8] ;  /* 0x0002fa00ff0f7b82 */ /* 0x000ee20000000800 */
[----:B------:R-:W-:Y:S01]  /*9ed0*/  ULDC.64 UR4, c[0x0][0xaa0] ;  /* 0x0002a80000047ab9 */ /* 0x000fe20000000a00 */
[----:B------:R-:W-:Y:S01]  /*9ee0*/  ULDC.64 UR6, c[0x0][0xaf0] ;  /* 0x0002bc0000067ab9 */ /* 0x000fe20000000a00 */
[----:B-1----:R-:W-:Y:S01]  /*9ef0*/  IMAD R4, R24, UR4, RZ ;  /* 0x0000000418047c24 */ /* 0x002fe2000f8e02ff */
[----:B------:R-:W-:Y:S01]  /*9f00*/  BSSY B1, `(.L_x_243) ;  /* 0x0000037000017945 */ /* 0x000fe20003800000 */
[----:B--2---:R-:W-:-:S04]  /*9f10*/  IMAD.WIDE.U32 R8, R3, UR4, RZ ;  /* 0x0000000403087c25 */ /* 0x004fc8000f8e00ff */
[----:B------:R-:W-:Y:S01]  /*9f20*/  IMAD R11, R3, UR5, R4 ;  /* 0x00000005030b7c24 */ /* 0x000fe2000f8e0204 */
[----:B------:R-:W-:Y:S01]  /*9f30*/  ULDC.64 UR4, c[0x0][0xae8] ;  /* 0x0002ba0000047ab9 */ /* 0x000fe20000000a00 */
[----:B------:R-:W-:Y:S02]  /*9f40*/  IMAD R3, R154, 0x20, R204 ;  /* 0x000000209a037824 */ /* 0x000fe400078e02cc */
[----:B------:R-:W-:Y:S02]  /*9f50*/  IMAD.IADD R9, R9, 0x1, R11 ;  /* 0x0000000109097824 */ /* 0x000fe400078e020b */
[----:B------:R-:W-:Y:S02]  /*9f60*/  IMAD R10, R16, 0x80, R3 ;  /* 0x00000080100a7824 */ /* 0x000fe400078e0203 */
[----:B------:R-:W-:-:S03]  /*9f70*/  IMAD.WIDE.U32 R8, R2, UR4, R8 ;  /* 0x0000000402087c25 */ /* 0x000fc6000f8e0008 */
[----:B------:R-:W-:Y:S01]  /*9f80*/  MOV R11, R10 ;  /* 0x0000000a000b7202 */ /* 0x000fe20000000f00 */
[----:B------:R-:W-:Y:S02]  /*9f90*/  IMAD R4, R202, UR6, RZ ;  /* 0x00000006ca047c24 */ /* 0x000fe4000f8e02ff */
[----:B------:R-:W-:Y:S01]  /*9fa0*/  IMAD R9, R2, UR5, R9 ;  /* 0x0000000502097c24 */ /* 0x000fe2000f8e0209 */
[----:B---3--:R-:W-:Y:S01]  /*9fb0*/  ISETP.NE.AND P0, PT, R15, 0x1, PT ;  /* 0x000000010f00780c */ /* 0x008fe20003f05270 */
[----:B------:R-:W-:-:S12]  /*9fc0*/  ULDC.64 UR4, c[0x0][0xae0] ;  /* 0x0002b80000047ab9 */ /* 0x000fd80000000a00 */
[----:B------:R-:W1:Y:S08]  /*9fd0*/  @P0 LDC R13, c[0x0][0xbec] ;  /* 0x0002fb00ff0d0b82 */ /* 0x000e700000000800 */
[----:B------:R-:W2:Y:S01]  /*9fe0*/  @P0 LDC R12, c[0x0][0xbf0] ;  /* 0x0002fc00ff0c0b82 */ /* 0x000ea20000000800 */
[----:B-1----:R-:W-:-:S04]  /*9ff0*/  @P0 IMAD.HI.U32 R3, R10, R13, RZ ;  /* 0x0000000d0a030227 */ /* 0x002fc800078e00ff */
[C---:B------:R-:W-:Y:S01]  /*a000*/  IMAD R13, R25.reuse, UR7, R4 ;  /* 0x00000007190d7c24 */ /* 0x040fe2000f8e0204 */
[----:B--2---:R-:W-:Y:S01]  /*a010*/  @P0 SHF.R.U32.HI R11, RZ, R12, R3 ;  /* 0x0000000cff0b0219 */ /* 0x004fe20000011603 */
[----:B------:R-:W-:-:S03]  /*a020*/  IMAD.WIDE.U32 R2, R25, UR6, R8 ;  /* 0x0000000619027c25 */ /* 0x000fc6000f8e0008 */
[--C-:B------:R-:W-:Y:S01]  /*a030*/  SHF.R.S32.HI R4, RZ, 0x1f, R11.reuse ;  /* 0x0000001fff047819 */ /* 0x100fe2000001140b */
[----:B------:R-:W-:Y:S02]  /*a040*/  IMAD.MOV R9, RZ, RZ, -R11 ;  /* 0x000000ffff097224 */ /* 0x000fe400078e0a0b */
[----:B------:R-:W-:Y:S02]  /*a050*/  IMAD.IADD R3, R3, 0x1, R13 ;  /* 0x0000000103037824 */ /* 0x000fe400078e020d */
[----:B------:R-:W-:Y:S02]  /*a060*/  IMAD R4, R4, UR4, RZ ;  /* 0x0000000404047c24 */ /* 0x000fe4000f8e02ff */
[----:B------:R-:W-:Y:S02]  /*a070*/  IMAD R9, R15, R9, R10 ;  /* 0x000000090f097224 */ /* 0x000fe400078e020a */
[C---:B------:R-:W-:Y:S02]  /*a080*/  IMAD R13, R11.reuse, UR5, R4 ;  /* 0x000000050b0d7c24 */ /* 0x040fe4000f8e0204 */
[----:B------:R-:W-:Y:S01]  /*a090*/  IMAD.WIDE.U32 R2, R11, UR4, R2 ;  /* 0x000000040b027c25 */ /* 0x000fe2000f8e0002 */
[----:B------:R-:W-:Y:S01]  /*a0a0*/  SHF.R.S32.HI R4, RZ, 0x1f, R9 ;  /* 0x0000001fff047819 */ /* 0x000fe20000011409 */
[----:B------:R-:W-:-:S02]  /*a0b0*/  ULDC.64 UR4, c[0x0][0xad8] ;  /* 0x0002b60000047ab9 */ /* 0x000fc40000000a00 */
[----:B------:R-:W-:Y:S02]  /*a0c0*/  IMAD.IADD R3, R3, 0x1, R13 ;  /* 0x0000000103037824 */ /* 0x000fe400078e020d */
[----:B------:R-:W-:Y:S02]  /*a0d0*/  IMAD R4, R4, UR4, RZ ;  /* 0x0000000404047c24 */ /* 0x000fe4000f8e02ff */
[----:B------:R-:W-:Y:S02]  /*a0e0*/  IMAD R10, R16, 0x80, R204 ;  /* 0x00000080100a7824 */ /* 0x000fe400078e02cc */
[----:B------:R-:W-:Y:S02]  /*a0f0*/  IMAD R15, R0, R15, RZ ;  /* 0x0000000f000f7224 */ /* 0x000fe400078e02ff */
[C---:B------:R-:W-:Y:S02]  /*a100*/  IMAD R11, R9.reuse, UR5, R4 ;  /* 0x00000005090b7c24 */ /* 0x040fe4000f8e0204 */
[----:B------:R-:W-:Y:S01]  /*a110*/  IMAD.WIDE.U32 R2, R9, UR4, R2 ;  /* 0x0000000409027c25 */ /* 0x000fe2000f8e0002 */
[----:B------:R-:W-:Y:S01]  /*a120*/  ISETP.GE.AND P2, PT, R10, R15, PT ;  /* 0x0000000f0a00720c */ /* 0x000fe20003f46270 */
[----:B------:R-:W-:-:S02]  /*a130*/  ULDC.64 UR4, c[0x0][0xa80] ;  /* 0x0002a00000047ab9 */ /* 0x000fc40000000a00 */
[----:B------:R-:W-:Y:S01]  /*a140*/  VIADD R0, R10, 0x20 ;  /* 0x000000200a007836 */ /* 0x000fe20000000000 */
[----:B------:R-:W-:Y:S02]  /*a150*/  IADD3 R3, R3, R11, RZ ;  /* 0x0000000b03037210 */ /* 0x000fe40007ffe0ff */
[----:B------:R-:W-:Y:S02]  /*a160*/  LEA R4, P3, R2, UR4, 0x1 ;  /* 0x0000000402047c11 */ /* 0x000fe4000f8608ff */
[-C--:B------:R-:W-:Y:S01]  /*a170*/  ISETP.GE.AND P1, PT, R0, R15.reuse, PT ;  /* 0x0000000f0000720c */ /* 0x080fe20003f26270 */
[----:B------:R-:W-:Y:S01]  /*a180*/  VIADD R0, R10, 0x40 ;  /* 0x000000400a007836 */ /* 0x000fe20000000000 */
[----:B------:R-:W-:Y:S02]  /*a190*/  LEA.HI.X R8, R2, UR5, R3, 0x1, P3 ;  /* 0x0000000502087c11 */ /* 0x000fe400098f0c03 */
[----:B------:R1:W2:Y:S02]  /*a1a0*/  SHFL.IDX PT, R2, R4, RZ, 0x181f ;  /* 0x00181fff04027589 */ /* 0x0002a400000e0000 */
[----:B------:R-:W-:-:S02]  /*a1b0*/  ISETP.GE.AND P0, PT, R0, R15, PT ;  /* 0x0000000f0000720c */ /* 0x000fc40003f06270 */
[----:B------:R1:W3:Y:S01]  /*a1c0*/  SHFL.IDX PT, R0, R8, RZ, 0x181f ;  /* 0x00181fff08007589 */ /* 0x0002e200000e0000 */
[----:B------:R-:W-:Y:S10]  /*a1d0*/  @P2 BRA `(.L_x_244) ;  /* 0x0000000000242947 */ /* 0x000ff40003800000 */
[----:B------:R-:W-:Y:S02]  /*a1e0*/  ULDC UR4, c[0x0][0xac8] ;  /* 0x0002b20000047ab9 */ /* 0x000fe40000000800 */
[----:B------:R-:W-:Y:S02]  /*a1f0*/  ISETP.GE.AND P4, PT, R153, UR4, PT ;  /* 0x0000000499007c0c */ /* 0x000fe4000bf86270 */
[----:B------:R-:W-:-:S11]  /*a200*/  ISETP.GE.AND P5, PT, R23, UR4, PT ;  /* 0x0000000417007c0c */ /* 0x000fd6000bfa6270 */
[-C--:B--2---:R-:W-:Y:S02]  /*a210*/  @!P4 LEA R12, P2, R153, R2.reuse, 0x1 ;  /* 0x00000002990cc211 */ /* 0x084fe400078408ff */
[----:B------:R-:W-:Y:S02]  /*a220*/  @!P5 LEA R2, P3, R23, R2, 0x1 ;  /* 0x000000021702d211 */ /* 0x000fe400078608ff */
[-C--:B---3--:R-:W-:Y:S02]  /*a230*/  @!P4 LEA.HI.X R13, R153, R0.reuse, R227, 0x1, P2 ;  /* 0x00000000990dc211 */ /* 0x088fe400010f0ce3 */
[----:B------:R-:W-:-:S03]  /*a240*/  @!P5 LEA.HI.X R3, R23, R0, R226, 0x1, P3 ;  /* 0x000000001703d211 */ /* 0x000fc600018f0ce2 */
[----:B------:R4:W-:Y:S04]  /*a250*/  @!P4 ST.E.128 desc[UR36][R12.64], RZ ;  /* 0x000000ff0c00c985 */ /* 0x0009e8000c101d24 */
[----:B------:R4:W-:Y:S02]  /*a260*/  @!P5 ST.E.128 desc[UR36][R2.64], RZ ;  /* 0x000000ff0200d985 */ /* 0x0009e4000c101d24 */
.L_x_244:
[----:B------:R-:W-:Y:S05]  /*a270*/  BSYNC B1 ;  /* 0x0000000000017941 */ /* 0x000fea0003800000 */
.L_x_243:
[----:B---3--:R3:W0:Y:S01]  /*a280*/  SHFL.IDX PT, R0, R8, 0x1, 0x181f ;  /* 0x00381f0008007f89 */ /* 0x00862200000e0000 */
[----:B------:R-:W-:Y:S03]  /*a290*/  BSSY B1, `(.L_x_245) ;  /* 0x000000c000017945 */ /* 0x000fe60003800000 */
[----:B--2-4-:R3:W2:Y:S01]  /*a2a0*/  SHFL.IDX PT, R2, R4, 0x1, 0x181f ;  /* 0x00381f0004027f89 */ /* 0x0146a200000e0000 */
[----:B------:R-:W-:Y:S05]  /*a2b0*/  @P1 BRA `(.L_x_246) ;  /* 0x0000000000241947 */ /* 0x000fea0003800000 */
[----:B------:R-:W-:Y:S02]  /*a2c0*/  ULDC UR4, c[0x0][0xac8] ;  /* 0x0002b20000047ab9 */ /* 0x000fe40000000800 */
[----:B------:R-:W-:Y:S02]  /*a2d0*/  ISETP.GE.AND P3, PT, R153, UR4, PT ;  /* 0x0000000499007c0c */ /* 0x000fe4000bf66270 */
[----:B------:R-:W-:-:S11]  /*a2e0*/  ISETP.GE.AND P4, PT, R23, UR4, PT ;  /* 0x0000000417007c0c */ /* 0x000fd6000bf86270 */
[-C--:B--2---:R-:W-:Y:S02]  /*a2f0*/  @!P3 LEA R12, P1, R153, R2.reuse, 0x1 ;  /* 0x00000002990cb211 */ /* 0x084fe400078208ff */
[----:B------:R-:W-:Y:S02]  /*a300*/  @!P4 LEA R2, P2, R23, R2, 0x1 ;  /* 0x000000021702c211 */ /* 0x000fe400078408ff */
[-C--:B0-----:R-:W-:Y:S02]  /*a310*/  @!P3 LEA.HI.X R13, R153, R0.reuse, R227, 0x1, P1 ;  /* 0x00000000990db211 */ /* 0x081fe400008f0ce3 */
[----:B------:R-:W-:-:S03]  /*a320*/  @!P4 LEA.HI.X R3, R23, R0, R226, 0x1, P2 ;  /* 0x000000001703c211 */ /* 0x000fc600010f0ce2 */
[----:B------:R4:W-:Y:S04]  /*a330*/  @!P3 ST.E.128 desc[UR36][R12.64], RZ ;  /* 0x000000ff0c00b985 */ /* 0x0009e8000c101d24 */
[----:B------:R4:W-:Y:S02]  /*a340*/  @!P4 ST.E.128 desc[UR36][R2.64], RZ ;  /* 0x000000ff0200c985 */ /* 0x0009e4000c101d24 */
.L_x_246:
[----:B------:R-:W-:Y:S05]  /*a350*/  BSYNC B1 ;  /* 0x0000000000017941 */ /* 0x000fea0003800000 */
.L_x_245:
[----:B0-----:R0:W0:Y:S01]  /*a360*/  SHFL.IDX PT, R0, R8, 0x2, 0x181f ;  /* 0x00581f0008007f89 */ /* 0x00102200000e0000 */
[----:B------:R-:W-:Y:S03]  /*a370*/  BSSY B1, `(.L_x_247) ;  /* 0x000000c000017945 */ /* 0x000fe60003800000 */
[----:B--2-4-:R2:W4:Y:S01]  /*a380*/  SHFL.IDX PT, R2, R4, 0x2, 0x181f ;  /* 0x00581f0004027f89 */ /* 0x01452200000e0000 */
[----:B------:R-:W-:Y:S05]  /*a390*/  @P0 BRA `(.L_x_248) ;  /* 0x0000000000240947 */ /* 0x000fea0003800000 */
[----:B------:R-:W-:Y:S02]  /*a3a0*/  ULDC UR4, c[0x0][0xac8] ;  /* 0x0002b20000047ab9 */ /* 0x000fe40000000800 */
[----:B------:R-:W-:Y:S02]  /*a3b0*/  ISETP.GE.AND P2, PT, R153, UR4, PT ;  /* 0x0000000499007c0c */ /* 0x000fe4000bf46270 */
[----:B------:R-:W-:-:S11]  /*a3c0*/  ISETP.GE.AND P3, PT, R23, UR4, PT ;  /* 0x0000000417007c0c */ /* 0x000fd6000bf66270 */
[-C--:B----4-:R-:W-:Y:S02]  /*a3d0*/  @!P2 LEA R12, P0, R153, R2.reuse, 0x1 ;  /* 0x00000002990ca211 */ /* 0x090fe400078008ff */
[----:B------:R-:W-:Y:S02]  /*a3e0*/  @!P3 LEA R2, P1, R23, R2, 0x1 ;  /* 0x000000021702b211 */ /* 0x000fe400078208ff */
[-C--:B0-----:R-:W-:Y:S02]  /*a3f0*/  @!P2 LEA.HI.X R13, R153, R0.reuse, R227, 0x1, P0 ;  /* 0x00000000990da211 */ /* 0x081fe400000f0ce3 */
[----:B------:R-:W-:-:S03]  /*a400*/  @!P3 LEA.HI.X R3, R23, R0, R226, 0x1, P1 ;  /* 0x000000001703b211 */ /* 0x000fc600008f0ce2 */
[----:B------:R0:W-:Y:S04]  /*a410*/  @!P2 ST.E.128 desc[UR36][R12.64], RZ ;  /* 0x000000ff0c00a985 */ /* 0x0001e8000c101d24 */
[----:B------:R0:W-:Y:S02]  /*a420*/  @!P3 ST.E.128 desc[UR36][R2.64], RZ ;  /* 0x000000ff0200b985 */ /* 0x0001e4000c101d24 */
.L_x_248:
[----:B------:R-:W-:Y:S05]  /*a430*/  BSYNC B1 ;  /* 0x0000000000017941 */ /* 0x000fea0003800000 */
.L_x_247:
[----:B0-----:R-:W-:Y:S01]  /*a440*/  VIADD R0, R10, 0x60 ;  /* 0x000000600a007836 */ /* 0x001fe20000000000 */
[----:B-1-3--:R-:W0:Y:S04]  /*a450*/  SHFL.IDX PT, R8, R8, 0x3, 0x181f ;  /* 0x00781f0008087f89 */ /* 0x00ae2800000e0000 */
[----:B------:R-:W-:Y:S01]  /*a460*/  ISETP.GE.AND P0, PT, R0, R15, PT ;  /* 0x0000000f0000720c */ /* 0x000fe20003f06270 */
[----:B----4-:R1:W3:-:S12]  /*a470*/  SHFL.IDX PT, R2, R4, 0x3, 0x181f ;  /* 0x00781f0004027f89 */ /* 0x0102d800000e0000 */
[----:B-1----:R-:W-:Y:S05]  /*a480*/  @P0 BRA `(.L_x_237) ;  /* 0x0000000000240947 */ /* 0x002fea0003800000 */
[----:B------:R-:W-:Y:S02]  /*a490*/  ULDC UR4, c[0x0][0xac8] ;  /* 0x0002b20000047ab9 */ /* 0x000fe40000000800 */
[----:B------:R-:W-:Y:S02]  /*a4a0*/  ISETP.GE.AND P2, PT, R153, UR4, PT ;  /* 0x0000000499007c0c */ /* 0x000fe4000bf46270 */
[----:B------:R-:W-:-:S11]  /*a4b0*/  ISETP.GE.AND P3, PT, R23, UR4, PT ;  /* 0x0000000417007c0c */ /* 0x000fd6000bf66270 */
[-C--:B---3--:R-:W-:Y:S02]  /*a4c0*/  @!P2 LEA R10, P0, R153, R2.reuse, 0x1 ;  /* 0x00000002990aa211 */ /* 0x088fe400078008ff */
[----:B------:R-:W-:Y:S02]  /*a4d0*/  @!P3 LEA R2, P1, R23, R2, 0x1 ;  /* 0x000000021702b211 */ /* 0x000fe400078208ff */
[-C--:B0-----:R-:W-:Y:S02]  /*a4e0*/  @!P2 LEA.HI.X R11, R153, R8.reuse, R227, 0x1, P0 ;  /* 0x00000008990ba211 */ /* 0x081fe400000f0ce3 */
[----:B------:R-:W-:-:S03]  /*a4f0*/  @!P3 LEA.HI.X R3, R23, R8, R226, 0x1, P1 ;  /* 0x000000081703b211 */ /* 0x000fc600008f0ce2 */
[----:B------:R0:W-:Y:S04]  /*a500*/  @!P2 ST.E.128 desc[UR36][R10.64], RZ ;  /* 0x000000ff0a00a985 */ /* 0x0001e8000c101d24 */
[----:B------:R0:W-:Y:S02]  /*a510*/  @!P3 ST.E.128 desc[UR36][R2.64], RZ ;  /* 0x000000ff0200b985 */ /* 0x0001e4000c101d24 */
.L_x_237:
[----:B------:R-:W-:Y:S05]  /*a520*/  BSYNC B0 ;  /* 0x0000000000007941 */ /* 0x000fea0003800000 */
.L_x_227:
[----:B------:R-:W-:Y:S02]  /*a530*/  ULDC UR4, c[0x0][0xc3c] ;  /* 0x00030f0000047ab9 */ /* 0x000fe40000000800 */
[----:B-1----:R-:W-:-:S13]  /*a540*/  ISETP.GE.AND P0, PT, R7, UR4, PT ;  /* 0x0000000407007c0c */ /* 0x002fda000bf06270 */
[----:B------:R-:W-:Y:S05]  /*a550*/  @!P0 BRA `(.L_x_249) ;  /* 0xffffff6800748947 */ /* 0x000fea000383ffff */
[----:B------:R-:W-:Y:S05]  /*a560*/  EXIT ;  /* 0x000000000000794d */ /* 0x000fea0003800000 */
.L_x_198:
[----:B------:R-:W-:-:S08]  /*a570*/  NOP ;  /* 0x0000000000007918 */ /* 0x000fd00000000000 */
[----:B------:R-:W0:-:S00]  /*a580*/  USETMAXREG.DEALLOC.CTAPOOL 0x28 ;  /* 0x00000028000079c8 */ /* 0x000e0000080e0500 */
[----:B0-----:R-:W-:Y:S02]  /*a590*/  LOP3.LUT R0, R0, 0x3, RZ, 0xc0, !PT ;  /* 0x0000000300007812 */ /* 0x001fe400078ec0ff */
[----:B------:R-:W-:-:S04]  /*a5a0*/  LOP3.LUT R27, R27, 0xffffffdf, RZ, 0xc0, !PT ;  /* 0xffffffdf1b1b7812 */ /* 0x000fc800078ec0ff */
[----:B------:R-:W0:Y:S02]  /*a5b0*/  SHFL.IDX PT, R0, R0, RZ, 0x1f ;  /* 0x00001fff00007589 */ /* 0x000e2400000e0000 */
[----:B0-----:R-:W-:Y:S01]  /*a5c0*/  ISETP.NE.AND P0, PT, R0, RZ, PT ;  /* 0x000000ff0000720c */ /* 0x001fe20003f05270 */
[----:B------:R-:W-:-:S12]  /*a5d0*/  IMAD.MOV.U32 R0, RZ, RZ, RZ ;  /* 0x000000ffff007224 */ /* 0x000fd800078e00ff */
[----:B------:R-:W-:Y:S01]  /*a5e0*/  @P0 LOP3.LUT R27, R27, 0x20, RZ, 0xfc, !PT ;  /* 0x000000201b1b0812 */ /* 0x000fe200078efcff */
[----:B------:R-:W-:Y:S06]  /*a5f0*/  @!P0 BRA `(.L_x_250) ;  /* 0x00000000001c8947 */ /* 0x000fec0003800000 */
[----:B------:R-:W0:Y:S08]  /*a600*/  S2UR UR5, SR_CgaCtaId ;  /* 0x00000000000579c3 */ /* 0x000e300000008800 */
[----:B------:R-:W-:Y:S06]  /*a610*/  BAR.SYNC.DEFER_BLOCKING 0x5, 0x180 ;  /* 0x0146000000007b1d */ /* 0x000fec0000010000 */
[----:B------:R-:W-:-:S02]  /*a620*/  UMOV UR4, 0x400 ;  /* 0x0000040000047882 */ /* 0x000fc40000000000 */
[----:B0-----:R-:W-:-:S09]  /*a630*/  ULEA UR4, UR5, UR4, 0x18 ;  /* 0x0000000405047291 */ /* 0x001fd2000f8ec03f */
[----:B------:R-:W1:Y:S01]  /*a640*/  LDS.128 R16, [UR4+0x288d0] ;  /* 0x0288d004ff107984 */ /* 0x000e620008000c00 */
[----:B------:R-:W-:Y:S06]  /*a650*/  BAR.ARV 0x4, 0x180 ;  /* 0x0106000000007b1d */ /* 0x000fec0000002000 */
[----:B------:R-:W-:Y:S05]  /*a660*/  BRA `(.L_x_251) ;  /* 0x0000000800947947 */ /* 0x000fea0003800000 */
.L_x_250:
[----:B------:R-:W0:Y:S01]  /*a670*/  S2R R2, SR_TID.X ;  /* 0x0000000000027919 */ /* 0x000e220000002100 */
[----:B------:R-:W-:Y:S01]  /*a680*/  ULDC UR4, c[0x0][0xc3c] ;  /* 0x00030f0000047ab9 */ /* 0x000fe20000000800 */
[----:B------:R-:W-:Y:S01]  /*a690*/  IMAD.MOV.U32 R9, RZ, RZ, RZ ;  /* 0x000000ffff097224 */ /* 0x000fe200078e00ff */
[----:B------:R-:W1:Y:S01]  /*a6a0*/  S2UR UR6, SR_CTAID.X ;  /* 0x00000000000679c3 */ /* 0x000e620000002500 */
[----:B------:R-:W-:Y:S01]  /*a6b0*/  ULDC UR5, c[0x0][0xc38] ;  /* 0x00030e0000057ab9 */ /* 0x000fe20000000800 */
[----:B0-----:R-:W-:-:S04]  /*a6c0*/  LOP3.LUT R7, R2, 0x1f, RZ, 0xc0, !PT ;  /* 0x0000001f02077812 */ /* 0x001fc800078ec0ff */
[----:B------:R-:W-:-:S04]  /*a6d0*/  ISETP.NE.AND P0, PT, R7, 0x1f, PT ;  /* 0x0000001f0700780c */ /* 0x000fc80003f05270 */
[----:B------:R-:W-:-:S13]  /*a6e0*/  ISETP.GE.OR P1, PT, R7, UR4, !P0 ;  /* 0x0000000407007c0c */ /* 0x000fda000c726670 */
[----:B------:R-:W0:Y:S08]  /*a6f0*/  @!P1 LDC.64 R4, c[0x0][0xc80] ;  /* 0x00032000ff049b82 */ /* 0x000e300000000a00 */
[----:B------:R-:W2:Y:S01]  /*a700*/  @!P1 LDC.64 R2, c[0x0][0xc78] ;  /* 0x00031e00ff029b82 */ /* 0x000ea20000000a00 */
[----:B0-----:R-:W-:-:S05]  /*a710*/  @!P1 IMAD.WIDE.U32 R4, R7, 0x4, R4 ;  /* 0x0000000407049825 */ /* 0x001fca00078e0004 */
[----:B------:R-:W3:Y:S01]  /*a720*/  @!P1 LDG.E R0, desc[UR36][R4.64] ;  /* 0x0000002404009981 */ /* 0x000ee2000c1e1900 */
[----:B--2---:R-:W-:-:S05]  /*a730*/  @!P1 IMAD.WIDE.U32 R2, R7, 0x4, R2 ;  /* 0x0000000407029825 */ /* 0x004fca00078e0002 */
[----:B------:R-:W3:Y:S01]  /*a740*/  @!P1 LDG.E R9, desc[UR36][R2.64] ;  /* 0x0000002402099981 */ /* 0x000ee2000c1e1900 */
[C---:B------:R-:W-:Y:S02]  /*a750*/  ISETP.NE.AND P1, PT, R7.reuse, RZ, PT ;  /* 0x000000ff0700720c */ /* 0x040fe40003f25270 */
[C---:B------:R-:W-:Y:S02]  /*a760*/  ISETP.GE.U32.AND P2, PT, R7.reuse, 0x2, PT ;  /* 0x000000020700780c */ /* 0x040fe40003f46070 */
[C---:B------:R-:W-:Y:S02]  /*a770*/  ISETP.GE.U32.AND P3, PT, R7.reuse, 0x4, PT ;  /* 0x000000040700780c */ /* 0x040fe40003f66070 */
[C---:B------:R-:W-:Y:S02]  /*a780*/  ISETP.GE.U32.AND P4, PT, R7.reuse, 0x8, PT ;  /* 0x000000080700780c */ /* 0x040fe40003f86070 */
[----:B------:R-:W-:Y:S01]  /*a790*/  ISETP.GE.U32.AND P5, PT, R7, 0x10, PT ;  /* 0x000000100700780c */ /* 0x000fe20003fa6070 */
[----:B------:R-:W-:Y:S01]  /*a7a0*/  UMOV UR4, URZ ;  /* 0x0000003f00047c82 */ /* 0x000fe20008000000 */
[----:B---3--:R-:W-:-:S05]  /*a7b0*/  IMAD R6, R0, R9, RZ ;  /* 0x0000000900067224 */ /* 0x008fca00078e02ff */
[----:B------:R-:W0:Y:S02]  /*a7c0*/  SHFL.UP PT, R8, R6, 0x1, RZ ;  /* 0x0420000006087989 */ /* 0x000e2400000e00ff */
[----:B0-----:R-:W-:-:S05]  /*a7d0*/  SEL R11, R8, RZ, P1 ;  /* 0x000000ff080b7207 */ /* 0x001fca0000800000 */
[----:B------:R-:W-:-:S05]  /*a7e0*/  IMAD.IADD R11, R6, 0x1, R11 ;  /* 0x00000001060b7824 */ /* 0x000fca00078e020b */
[----:B------:R-:W0:Y:S02]  /*a7f0*/  SHFL.UP PT, R8, R11, 0x2, RZ ;  /* 0x044000000b087989 */ /* 0x000e2400000e00ff */
[----:B0-----:R-:W-:-:S05]  /*a800*/  SEL R8, R8, RZ, P2 ;  /* 0x000000ff08087207 */ /* 0x001fca0001000000 */
[----:B------:R-:W-:-:S05]  /*a810*/  IMAD.IADD R8, R11, 0x1, R8 ;  /* 0x000000010b087824 */ /* 0x000fca00078e0208 */
[----:B------:R-:W0:Y:S02]  /*a820*/  SHFL.UP PT, R4, R8, 0x4, RZ ;  /* 0x0480000008047989 */ /* 0x000e2400000e00ff */
[----:B0-----:R-:W-:-:S05]  /*a830*/  SEL R3, R4, RZ, P3 ;  /* 0x000000ff04037207 */ /* 0x001fca0001800000 */
[----:B------:R-:W-:-:S05]  /*a840*/  IMAD.IADD R3, R8, 0x1, R3 ;  /* 0x0000000108037824 */ /* 0x000fca00078e0203 */
[----:B------:R-:W0:Y:S02]  /*a850*/  SHFL.UP PT, R2, R3, 0x8, RZ ;  /* 0x0500000003027989 */ /* 0x000e2400000e00ff */
[----:B0-----:R-:W-:-:S04]  /*a860*/  SEL R2, R2, RZ, P4 ;  /* 0x000000ff02027207 */ /* 0x001fc80002000000 */
[----:B------:R-:W-:-:S05]  /*a870*/  IADD3 R2, R3, R2, RZ ;  /* 0x0000000203027210 */ /* 0x000fca0007ffe0ff */
[----:B------:R-:W0:Y:S02]  /*a880*/  SHFL.UP PT, R4, R2, 0x10, RZ ;  /* 0x0600000002047989 */ /* 0x000e2400000e00ff */
[----:B0-----:R-:W-:-:S05]  /*a890*/  SEL R5, R4, RZ, P5 ;  /* 0x000000ff04057207 */ /* 0x001fca0002800000 */
[----:B------:R-:W-:-:S05]  /*a8a0*/  IMAD.IADD R5, R2, 0x1, R5 ;  /* 0x0000000102057824 */ /* 0x000fca00078e0205 */
[----:B------:R-:W0:Y:S02]  /*a8b0*/  SHFL.IDX PT, R6, R5, 0x1f, 0x1f ;  /* 0x03e01f0005067f89 */ /* 0x000e2400000e0000 */
[----:B0-----:R-:W-:-:S05]  /*a8c0*/  IMAD R6, R6, UR5, RZ ;  /* 0x0000000506067c24 */ /* 0x001fca000f8e02ff */
[----:B-1----:R-:W-:Y:S01]  /*a8d0*/  ISETP.GT.AND P6, PT, R6, UR6, PT ;  /* 0x0000000606007c0c */ /* 0x002fe2000bfc4270 */
[----:B------:R-:W-:-:S12]  /*a8e0*/  IMAD.MOV.U32 R3, RZ, RZ, R6 ;  /* 0x000000ffff037224 */ /* 0x000fd800078e0006 */
[----:B------:R-:W-:Y:S05]  /*a8f0*/  @P6 BRA `(.L_x_252) ;  /* 0x0000000000986947 */ /* 0x000fea0003800000 */
[----:B------:R-:W-:Y:S01]  /*a900*/  IMAD.MOV.U32 R6, RZ, RZ, R3 ;  /* 0x000000ffff067224 */ /* 0x000fe200078e0003 */
[----:B------:R-:W-:Y:S01]  /*a910*/  UMOV UR4, URZ ;  /* 0x0000003f00047c82 */ /* 0x000fe20008000000 */
[----:B------:R-:W-:-:S05]  /*a920*/  ULDC UR5, c[0x0][0xc38] ;  /* 0x00030e0000057ab9 */ /* 0x000fca0000000800 */
.L_x_254:
[----:B------:R-:W0:Y:S01]  /*a930*/  LDC R0, c[0x0][0xc3c] ;  /* 0x00030f00ff007b82 */ /* 0x000e220000000800 */
[----:B------:R-:W-:-:S06]  /*a940*/  UIADD3 UR4, UR4, 0x1f, URZ ;  /* 0x0000001f04047890 */ /* 0x000fcc000fffe03f */
[----:B0-----:R-:W-:-:S13]  /*a950*/  ISETP.LE.AND P6, PT, R0, UR4, PT ;  /* 0x0000000400007c0c */ /* 0x001fda000bfc3270 */
[----:B------:R-:W-:Y:S05]  /*a960*/  @P6 BRA `(.L_x_253) ;  /* 0x0000000400a86947 */ /* 0x000fea0003800000 */
[----:B------:R-:W-:-:S05]  /*a970*/  VIADD R9, R7, UR4 ;  /* 0x0000000407097c36 */ /* 0x000fca0008000000 */
[----:B------:R-:W-:Y:S01]  /*a980*/  ISETP.GE.OR P6, PT, R9, R0, !P0 ;  /* 0x000000000900720c */ /* 0x000fe200047c6670 */
[----:B------:R-:W-:-:S12]  /*a990*/  IMAD.MOV.U32 R0, RZ, RZ, RZ ;  /* 0x000000ffff007224 */ /* 0x000fd800078e00ff */
[----:B------:R-:W0:Y:S08]  /*a9a0*/  @!P6 LDC.64 R4, c[0x0][0xc80] ;  /* 0x00032000ff04eb82 */ /* 0x000e300000000a00 */
[----:B------:R-:W1:Y:S01]  /*a9b0*/  @!P6 LDC.64 R2, c[0x0][0xc78] ;  /* 0x00031e00ff02eb82 */ /* 0x000e620000000a00 */
[----:B0-----:R-:W-:-:S05]  /*a9c0*/  @!P6 IMAD.WIDE R4, R9, 0x4, R4 ;  /* 0x000000040904e825 */ /* 0x001fca00078e0204 */
[----:B------:R-:W2:Y:S01]  /*a9d0*/  @!P6 LDG.E R0, desc[UR36][R4.64] ;  /* 0x000000240400e981 */ /* 0x000ea2000c1e1900 */
[----:B-1----:R-:W-:-:S04]  /*a9e0*/  @!P6 IMAD.WIDE R2, R9, 0x4, R2 ;  /* 0x000000040902e825 */ /* 0x002fc800078e0202 */
[----:B------:R-:W-:-:S06]  /*a9f0*/  IMAD.MOV.U32 R9, RZ, RZ, RZ ;  /* 0x000000ffff097224 */ /* 0x000fcc00078e00ff */
[----:B------:R-:W2:Y:S02]  /*aa00*/  @!P6 LDG.E R9, desc[UR36][R2.64] ;  /* 0x000000240209e981 */ /* 0x000ea4000c1e1900 */
[----:B--2---:R-:W-:-:S05]  /*aa10*/  IMAD R13, R0, R9, RZ ;  /* 0x00000009000d7224 */ /* 0x004fca00078e02ff */
[----:B------:R-:W0:Y:S02]  /*aa20*/  SHFL.UP PT, R8, R13, 0x1, RZ ;  /* 0x042000000d087989 */ /* 0x000e2400000e00ff */
[----:B0-----:R-:W-:-:S04]  /*aa30*/  SEL R8, R8, RZ, P1 ;  /* 0x000000ff08087207 */ /* 0x001fc80000800000 */
[----:B------:R-:W-:-:S05]  /*aa40*/  IADD3 R8, R13, R8, RZ ;  /* 0x000000080d087210 */ /* 0x000fca0007ffe0ff */
        /* <DEDUP_REMOVED lines=12> */
[----:B------:R-:W0:Y:S02]  /*ab10*/  SHFL.IDX PT, R2, R5, 0x1f, 0x1f ;  /* 0x03e01f0005027f89 */ /* 0x000e2400000e0000 */
[----:B0-----:R-:W-:-:S04]  /*ab20*/  IMAD R3, R2, UR5, RZ ;  /* 0x0000000502037c24 */ /* 0x001fc8000f8e02ff */
[----:B------:R-:W-:-:S05]  /*ab30*/  IMAD.IADD R6, R3, 0x1, R6 ;  /* 0x0000000103067824 */ /* 0x000fca00078e0206 */
[----:B------:R-:W-:-:S13]  /*ab40*/  ISETP.GT.AND P6, PT, R6, UR6, PT ;  /* 0x0000000606007c0c */ /* 0x000fda000bfc4270 */
[----:B------:R-:W-:Y:S05]  /*ab50*/  @!P6 BRA `(.L_x_254) ;  /* 0xfffffffc0074e947 */ /* 0x000fea000383ffff */
.L_x_252:
[----:B------:R-:W-:Y:S02]  /*ab60*/  IMAD.IADD R10, R6, 0x1, -R3 ;  /* 0x00000001060a7824 */ /* 0x000fe400078e0a03 */
[----:B------:R-:W-:Y:S02]  /*ab70*/  IMAD.MOV.U32 R16, RZ, RZ, RZ ;  /* 0x000000ffff107224 */ /* 0x000fe400078e00ff */
[----:B------:R-:W-:-:S05]  /*ab80*/  IMAD R2, R5, UR5, R10 ;  /* 0x0000000505027c24 */ /* 0x000fca000f8e020a */
[----:B------:R-:W-:-:S13]  /*ab90*/  ISETP.GT.AND P0, PT, R2, UR6, PT ;  /* 0x0000000602007c0c */ /* 0x000fda000bf04270 */
[----:B------:R-:W-:-:S04]  /*aba0*/  VOTE.ANY R6, PT, !P0 ;  /* 0x0000000000067806 */ /* 0x000fc800040e0100 */
[----:B------:R-:W0:Y:S01]  /*abb0*/  POPC R19, R6 ;  /* 0x0000000600137309 */ /* 0x000e220000000000 */
[----:B------:R-:W-:Y:S01]  /*abc0*/  ISETP.NE.AND P0, PT, R6, RZ, PT ;  /* 0x000000ff0600720c */ /* 0x000fe20003f05270 */
[----:B0-----:R-:W0:Y:S04]  /*abd0*/  SHFL.IDX PT, R0, R0, R19, 0x1f ;  /* 0x00001f1300007589 */ /* 0x001e2800000e0000 */
[----:B------:R1:W2:Y:S01]  /*abe0*/  SHFL.IDX PT, R9, R9, R19, 0x1f ;  /* 0x00001f1309097589 */ /* 0x0002a200000e0000 */
[----:B0-----:R-:W-:-:S04]  /*abf0*/  IABS R4, R0 ;  /* 0x0000000000047213 */ /* 0x001fc80000000000 */
[----:B------:R-:W0:Y:S08]  /*ac00*/  I2F.RP R8, R4 ;  /* 0x0000000400087306 */ /* 0x000e300000209400 */
[----:B0-----:R-:W0:Y:S02]  /*ac10*/  MUFU.RCP R8, R8 ;  /* 0x0000000800087308 */ /* 0x001e240000001000 */
[----:B0-----:R-:W-:-:S06]  /*ac20*/  IADD3 R2, R8, 0xffffffe, RZ ;  /* 0x0ffffffe08027810 */ /* 0x001fcc0007ffe0ff */
[----:B------:R-:W0:Y:S02]  /*ac30*/  F2I.FTZ.U32.TRUNC.NTZ R3, R2 ;  /* 0x0000000200037305 */ /* 0x000e24000021f000 */
[----:B0-----:R-:W-:Y:S01]  /*ac40*/  IMAD.MOV R11, RZ, RZ, -R3 ;  /* 0x000000ffff0b7224 */ /* 0x001fe200078e0a03 */
[----:B-12---:R-:W-:Y:S06]  /*ac50*/  @!P0 BRA `(.L_x_255) ;  /* 0x0000000000088947 */ /* 0x006fec0003800000 */
[----:B------:R-:W-:-:S06]  /*ac60*/  VIADD R16, R19, 0xffffffff ;  /* 0xffffffff13107836 */ /* 0x000fcc0000000000 */
[----:B------:R0:W1:Y:S02]  /*ac70*/  SHFL.IDX PT, R16, R5, R16, 0x1f ;  /* 0x00001f1005107589 */ /* 0x00006400000e0000 */
.L_x_255:
[----:B-1----:R-:W-:Y:S01]  /*ac80*/  IMAD R16, R16, UR5, R10 ;  /* 0x0000000510107c24 */ /* 0x002fe2000f8e020a */
[----:B------:R-:W-:Y:S01]  /*ac90*/  IABS R10, R0 ;  /* 0x00000000000a7213 */ /* 0x000fe20000000000 */
[----:B------:R-:W-:Y:S01]  /*aca0*/  IMAD R11, R11, R4, RZ ;  /* 0x000000040b0b7224 */ /* 0x000fe200078e02ff */
[----:B0-----:R-:W-:Y:S01]  /*acb0*/  IABS R5, R9 ;  /* 0x0000000900057213 */ /* 0x001fe20000000000 */
[----:B------:R-:W-:Y:S01]  /*acc0*/  IMAD.MOV.U32 R2, RZ, RZ, RZ ;  /* 0x000000ffff027224 */ /* 0x000fe200078e00ff */
[----:B------:R-:W-:Y:S01]  /*acd0*/  IADD3 R17, -R16, UR6, RZ ;  /* 0x0000000610117c10 */ /* 0x000fe2000fffe1ff */
[----:B------:R-:W-:Y:S01]  /*ace0*/  IMAD.MOV R10, RZ, RZ, -R10 ;  /* 0x000000ffff0a7224 */ /* 0x000fe200078e0a0a */
[----:B------:R-:W0:Y:S01]  /*acf0*/  I2F.RP R6, R5 ;  /* 0x0000000500067306 */ /* 0x000e220000209400 */
[----:B------:R-:W-:Y:S01]  /*ad00*/  IMAD.HI.U32 R2, R3, R11, R2 ;  /* 0x0000000b03027227 */ /* 0x000fe200078e0002 */
[----:B------:R-:W-:-:S03]  /*ad10*/  IABS R8, R17 ;  /* 0x0000001100087213 */ /* 0x000fc60000000000 */
[----:B------:R-:W-:Y:S02]  /*ad20*/  VIADD R19, R19, UR4 ;  /* 0x0000000413137c36 */ /* 0x000fe40008000000 */
[----:B------:R-:W-:Y:S01]  /*ad30*/  IMAD.MOV.U32 R3, RZ, RZ, R8 ;  /* 0x000000ffff037224 */ /* 0x000fe200078e0008 */
[----:B------:R-:W-:-:S03]  /*ad40*/  MOV R8, R10 ;  /* 0x0000000a00087202 */ /* 0x000fc60000000f00 */
[----:B------:R-:W-:-:S04]  /*ad50*/  IMAD.HI.U32 R2, R2, R3, RZ ;  /* 0x0000000302027227 */ /* 0x000fc800078e00ff */
[----:B------:R-:W-:Y:S01]  /*ad60*/  IMAD R3, R2, R8, R3 ;  /* 0x0000000802037224 */ /* 0x000fe200078e0203 */
[----:B0-----:R-:W0:Y:S04]  /*ad70*/  MUFU.RCP R6, R6 ;  /* 0x0000000600067308 */ /* 0x001e280000001000 */
[----:B------:R-:W-:-:S13]  /*ad80*/  ISETP.GT.U32.AND P1, PT, R4, R3, PT ;  /* 0x000000030400720c */ /* 0x000fda0003f24070 */
[----:B------:R-:W-:Y:S02]  /*ad90*/  @!P1 IMAD.IADD R3, R3, 0x1, -R4 ;  /* 0x0000000103039824 */ /* 0x000fe400078e0a04 */
[----:B0-----:R-:W-:Y:S02]  /*ada0*/  VIADD R8, R6, 0xffffffe ;  /* 0x0ffffffe06087836 */ /* 0x001fe40000000000 */
[----:B------:R-:W-:Y:S01]  /*adb0*/  @!P1 VIADD R2, R2, 0x1 ;  /* 0x0000000102029836 */ /* 0x000fe20000000000 */
[----:B------:R-:W-:Y:S02]  /*adc0*/  ISETP.GE.U32.AND P0, PT, R3, R4, PT ;  /* 0x000000040300720c */ /* 0x000fe40003f06070 */
[----:B------:R-:W-:Y:S01]  /*add0*/  LOP3.LUT R4, R17, R0, RZ, 0x3c, !PT ;  /* 0x0000000011047212 */ /* 0x000fe200078e3cff */
[----:B------:R0:W1:Y:S01]  /*ade0*/  F2I.FTZ.U32.TRUNC.NTZ R3, R8 ;  /* 0x0000000800037305 */ /* 0x000062000021f000 */
[----:B------:R-:W-:Y:S02]  /*adf0*/  ISETP.NE.AND P1, PT, R0, RZ, PT ;  /* 0x000000ff0000720c */ /* 0x000fe40003f25270 */
[----:B------:R-:W-:-:S02]  /*ae00*/  ISETP.GE.AND P2, PT, R4, RZ, PT ;  /* 0x000000ff0400720c */ /* 0x000fc40003f46270 */
[----:B0-----:R-:W-:-:S05]  /*ae10*/  IABS R8, R9 ;  /* 0x0000000900087213 */ /* 0x001fca0000000000 */
[----:B------:R-:W-:-:S04]  /*ae20*/  @P0 VIADD R2, R2, 0x1 ;  /* 0x0000000102020836 */ /* 0x000fc80000000000 */
[----:B------:R-:W-:Y:S02]  /*ae30*/  IMAD.MOV.U32 R6, RZ, RZ, R2 ;  /* 0x000000ffff067224 */ /* 0x000fe400078e0002 */
[----:B-1----:R-:W-:Y:S02]  /*ae40*/  IMAD.MOV R2, RZ, RZ, -R3 ;  /* 0x000000ffff027224 */ /* 0x002fe400078e0a03 */
[----:B------:R-:W-:Y:S01]  /*ae50*/  IMAD.MOV R8, RZ, RZ, -R8 ;  /* 0x000000ffff087224 */ /* 0x000fe200078e0a08 */
[----:B------:R-:W-:Y:S01]  /*ae60*/  @!P2 IADD3 R6, -R6, RZ, RZ ;  /* 0x000000ff0606a210 */ /* 0x000fe20007ffe1ff */
[----:B------:R-:W-:Y:S01]  /*ae70*/  IMAD R11, R2, R5, RZ ;  /* 0x00000005020b7224 */ /* 0x000fe200078e02ff */
[----:B------:R-:W-:Y:S01]  /*ae80*/  @!P1 LOP3.LUT R6, RZ, R0, RZ, 0x33, !PT ;  /* 0x00000000ff069212 */ /* 0x000fe200078e33ff */
[----:B------:R-:W-:-:S03]  /*ae90*/  IMAD.MOV.U32 R2, RZ, RZ, RZ ;  /* 0x000000ffff027224 */ /* 0x000fc600078e00ff */
[----:B------:R-:W-:Y:S01]  /*aea0*/  IABS R4, R6 ;  /* 0x0000000600047213 */ /* 0x000fe20000000000 */
[----:B------:R-:W-:-:S04]  /*aeb0*/  IMAD.HI.U32 R2, R3, R11, R2 ;  /* 0x0000000b03027227 */ /* 0x000fc800078e0002 */
[----:B------:R-:W-:Y:S02]  /*aec0*/  IMAD.MOV.U32 R3, RZ, RZ, R4 ;  /* 0x000000ffff037224 */ /* 0x000fe400078e0004 */
[----:B------:R-:W-:Y:S02]  /*aed0*/  IMAD.MOV.U32 R4, RZ, RZ, R8 ;  /* 0x000000ffff047224 */ /* 0x000fe400078e0008 */
[----:B------:R-:W-:-:S04]  /*aee0*/  IMAD.HI.U32 R2, R2, R3, RZ ;  /* 0x0000000302027227 */ /* 0x000fc800078e00ff */
[----:B------:R-:W-:Y:S01]  /*aef0*/  IMAD R4, R2, R4, R3 ;  /* 0x0000000402047224 */ /* 0x000fe200078e0203 */
[----:B------:R-:W-:Y:S01]  /*af00*/  LOP3.LUT R3, R6, R9, RZ, 0x3c, !PT ;  /* 0x0000000906037212 */ /* 0x000fe200078e3cff */
[----:B------:R-:W-:-:S03]  /*af10*/  IMAD R0, R0, R6, RZ ;  /* 0x0000000600007224 */ /* 0x000fc600078e02ff */
[----:B------:R-:W-:Y:S01]  /*af20*/  ISETP.GT.U32.AND P1, PT, R5, R4, PT ;  /* 0x000000040500720c */ /* 0x000fe20003f24070 */
[----:B------:R-:W-:Y:S01]  /*af30*/  IMAD.IADD R17, R17, 0x1, -R0 ;  /* 0x0000000111117824 */ /* 0x000fe200078e0a00 */
[----:B------:R-:W-:-:S11]  /*af40*/  ISETP.GE.AND P2, PT, R3, RZ, PT ;  /* 0x000000ff0300720c */ /* 0x000fd60003f46270 */
[----:B------:R-:W-:Y:S02]  /*af50*/  @!P1 IMAD.IADD R4, R4, 0x1, -R5 ;  /* 0x0000000104049824 */ /* 0x000fe400078e0a05 */
[----:B------:R-:W-:Y:S01]  /*af60*/  @!P1 VIADD R2, R2, 0x1 ;  /* 0x0000000102029836 */ /* 0x000fe20000000000 */
[----:B------:R-:W-:Y:S02]  /*af70*/  ISETP.NE.AND P1, PT, R9, RZ, PT ;  /* 0x000000ff0900720c */ /* 0x000fe40003f25270 */
[----:B------:R-:W-:-:S13]  /*af80*/  ISETP.GE.U32.AND P0, PT, R4, R5, PT ;  /* 0x000000050400720c */ /* 0x000fda0003f06070 */
[----:B------:R-:W-:-:S05]  /*af90*/  @P0 IADD3 R2, R2, 0x1, RZ ;  /* 0x0000000102020810 */ /* 0x000fca0007ffe0ff */
[----:B------:R-:W-:Y:S01]  /*afa0*/  @!P2 IMAD.MOV R2, RZ, RZ, -R2 ;  /* 0x000000ffff02a224 */ /* 0x000fe200078e0a02 */
[----:B------:R-:W-:-:S05]  /*afb0*/  @!P1 LOP3.LUT R2, RZ, R9, RZ, 0x33, !PT ;  /* 0x00000009ff029212 */ /* 0x000fca00078e33ff */
[----:B------:R-:W-:-:S04]  /*afc0*/  IMAD.MOV R18, RZ, RZ, -R2 ;  /* 0x000000ffff127224 */ /* 0x000fc800078e0a02 */
[C---:B------:R-:W-:Y:S02]  /*afd0*/  IMAD R18, R9.reuse, R18, R6 ;  /* 0x0000001209127224 */ /* 0x040fe400078e0206 */
[----:B------:R-:W-:-:S04]  /*afe0*/  IMAD R9, R9, 0x1000000, R2 ;  /* 0x0100000009097824 */ /* 0x000fc800078e0202 */
[----:B------:R-:W-:Y:S01]  /*aff0*/  IMAD R18, R18, 0x10000, R9 ;  /* 0x0001000012127824 */ /* 0x000fe200078e0209 */
[----:B------:R-:W-:Y:S06]  /*b000*/  BRA `(.L_x_256) ;  /* 0x0000000000147947 */ /* 0x000fec0003800000 */
.L_x_253:
[----:B------:R-:W-:Y:S01]  /*b010*/  ULDC UR4, c[0x0][0xc3c] ;  /* 0x00030f0000047ab9 */ /* 0x000fe20000000800 */
[----:B------:R-:W-:Y:S01]  /*b020*/  MOV R17, RZ ;  /* 0x000000ff00117202 */ /* 0x000fe20000000f00 */
[----:B------:R-:W-:Y:S02]  /*b030*/  IMAD.U32 R16, RZ, RZ, UR6 ;  /* 0x00000006ff107e24 */ /* 0x000fe4000f8e00ff */
[----:B------:R-:W-:Y:S02]  /*b040*/  IMAD.MOV.U32 R18, RZ, RZ, RZ ;  /* 0x000000ffff127224 */ /* 0x000fe400078e00ff */
[----:B------:R-:W-:-:S07]  /*b050*/  IMAD.U32 R19, RZ, RZ, UR4 ;  /* 0x00000004ff137e24 */ /* 0x000fce000f8e00ff */
.L_x_256:
[----:B------:R-:W-:-:S13]  /*b060*/  ISETP.NE.AND P0, PT, R7, RZ, PT ;  /* 0x000000ff0700720c */ /* 0x000fda0003f05270 */
[----:B------:R-:W0:Y:S01]  /*b070*/  @!P0 S2R R3, SR_CgaCtaId ;  /* 0x0000000000038919 */ /* 0x000e220000008800 */
[----:B------:R-:W-:-:S04]  /*b080*/  @!P0 MOV R0, 0x400 ;  /* 0x0000040000008802 */ /* 0x000fc80000000f00 */
[----:B0-----:R-:W-:-:S05]  /*b090*/  @!P0 LEA R0, R3, R0, 0x18 ;  /* 0x0000000003008211 */ /* 0x001fca00078ec0ff */
[----:B------:R0:W-:Y:S01]  /*b0a0*/  @!P0 STS.128 [R0+0x288d0], R16 ;  /* 0x0288d01000008388 */ /* 0x0001e20000000c00 */
[----:B------:R-:W-:Y:S06]  /*b0b0*/  BAR.ARV 0x5, 0x180 ;  /* 0x0146000000007b1d */ /* 0x000fec0000002000 */
.L_x_251:
[----:B------:R2:W-:Y:S01]  /*b0c0*/  STL [R1+0x20], RZ ;  /* 0x000020ff01007387 */ /* 0x0005e20000100800 */
[----:B------:R-:W-:Y:S01]  /*b0d0*/  ULDC UR4, c[0x0][0xc3c] ;  /* 0x00030f0000047ab9 */ /* 0x000fe20000000800 */
[----:B------:R-:W-:Y:S01]  /*b0e0*/  IMAD.MOV.U32 R28, RZ, RZ, 0x1 ;  /* 0x00000001ff1c7424 */ /* 0x000fe200078e00ff */
[----:B-1----:R-:W-:Y:S01]  /*b0f0*/  ISETP.GE.AND P0, PT, R19, UR4, PT ;  /* 0x0000000413007c0c */ /* 0x002fe2000bf06270 */
[----:B------:R-:W-:-:S12]  /*b100*/  IMAD.MOV.U32 R25, RZ, RZ, RZ ;  /* 0x000000ffff197224 */ /* 0x000fd800078e00ff */
[----:B--2---:R-:W-:Y:S05]  /*b110*/  @P0 BRA `(.L_x_257) ;  /* 0x0000004800d00947 */ /* 0x004fea0003800000 */
[----:B------:R-:W2:Y:S01]  /*b120*/  LDL R3, [R1+0x4] ;  /* 0x0000040001037983 */ /* 0x000ea20000100800 */
[----:B------:R-:W1:Y:S01]  /*b130*/  S2R R4, SR_TID.X ;  /* 0x0000000000047919 */ /* 0x000e620000002100 */
[----:B------:R-:W3:Y:S01]  /*b140*/  S2UR UR5, SR_CgaCtaId ;  /* 0x00000000000579c3 */ /* 0x000ee20000008800 */
[----:B------:R-:W-:Y:S01]  /*b150*/  UMOV UR4, 0x400 ;  /* 0x0000040000047882 */ /* 0x000fe20000000000 */
[----:B-1----:R-:W-:Y:S01]  /*b160*/  IMAD.SHL.U32 R30, R4, 0x8, RZ ;  /* 0x00000008041e7824 */ /* 0x002fe200078e00ff */
[----:B---3--:R-:W-:-:S04]  /*b170*/  ULEA UR4, UR5, UR4, 0x18 ;  /* 0x0000000405047291 */ /* 0x008fc8000f8ec03f */
[----:B0-----:R-:W-:-:S04]  /*b180*/  LOP3.LUT R0, R30, 0x1f8, RZ, 0xc0, !PT ;  /* 0x000001f81e007812 */ /* 0x001fc800078ec0ff */
[----:B------:R-:W-:Y:S01]  /*b190*/  LOP3.LUT R33, R0, 0x38, R4, 0x78, !PT ;  /* 0x0000003800217812 */ /* 0x000fe200078e7804 */
[----:B------:R-:W-:-:S03]  /*b1a0*/  IMAD.U32 R22, RZ, RZ, UR4 ;  /* 0x00000004ff167e24 */ /* 0x000fc6000f8e00ff */
[----:B------:R-:W-:Y:S02]  /*b1b0*/  LOP3.LUT R33, R33, 0x200, R30, 0xf8, !PT ;  /* 0x0000020021217812 */ /* 0x000fe400078ef81e */
[----:B------:R-:W-:Y:S01]  /*b1c0*/  LOP3.LUT R30, R30, 0x38, RZ, 0xc0, !PT ;  /* 0x000000381e1e7812 */ /* 0x000fe200078ec0ff */
[----:B------:R-:W-:Y:S01]  /*b1d0*/  BSSY B8, `(.L_x_257) ;  /* 0x00004a8000087945 */ /* 0x000fe20003800000 */
[----:B------:R-:W-:Y:S01]  /*b1e0*/  MOV R28, 0x1 ;  /* 0x00000001001c7802 */ /* 0x000fe20000000f00 */
[----:B------:R-:W-:Y:S01]  /*b1f0*/  IMAD.MOV.U32 R25, RZ, RZ, RZ ;  /* 0x000000ffff197224 */ /* 0x000fe200078e00ff */
[----:B------:R-:W-:Y:S01]  /*b200*/  LOP3.LUT R29, R30, 0x40, RZ, 0xfc, !PT ;  /* 0x000000401e1d7812 */ /* 0x000fe200078efcff */
[----:B------:R-:W-:Y:S01]  /*b210*/  ULDC UR38, c[0x0][0xc] ;  /* 0x0000030000267ab9 */ /* 0x000fe20000000800 */
[----:B--2---:R-:W-:-:S05]  /*b220*/  LOP3.LUT R0, R3, 0x2, RZ, 0xfc, !PT ;  /* 0x0000000203007812 */ /* 0x004fca00078efcff */
[----:B------:R0:W-:Y:S04]  /*b230*/  STL [R1+0x24], R0 ;  /* 0x0000240001007387 */ /* 0x0001e80000100800 */
[----:B------:R1:W-:Y:S01]  /*b240*/  STL [R1+0x20], RZ ;  /* 0x000020ff01007387 */ /* 0x0003e20000100800 */
[----:B0-----:R-:W-:-:S05]  /*b250*/  IMAD R0, R33, 0x2, R22 ;  /* 0x0000000221007824 */ /* 0x001fca00078e0216 */
[----:B------:R1:W-:Y:S02]  /*b260*/  STL [R1], R0 ;  /* 0x0000000001007387 */ /* 0x0003e40000100800 */
.L_x_320:
[----:B0-----:R-:W0:Y:S02]  /*b270*/  LDC.64 R2, c[0x0][0xc88] ;  /* 0x00032200ff027b82 */ /* 0x001e240000000a00 */
[----:B0-----:R-:W-:-:S05]  /*b280*/  IMAD.WIDE R2, R19, 0x4, R2 ;  /* 0x0000000413027825 */ /* 0x001fca00078e0202 */
[----:B-1----:R-:W1:Y:S01]  /*b290*/  LDG.E R31, desc[UR36][R2.64] ;  /* 0x00000024021f7981 */ /* 0x002e62000c1e1900 */
[----:B------:R-:W-:Y:S05]  /*b2a0*/  YIELD ;  /* 0x0000000000007946 */ /* 0x000fea0003800000 */
[----:B------:R-:W-:Y:S01]  /*b2b0*/  ULDC.64 UR4, c[0x0][0xa28] ;  /* 0x00028a0000047ab9 */ /* 0x000fe20000000a00 */
[----:B------:R-:W-:Y:S01]  /*b2c0*/  IMAD.MOV.U32 R36, RZ, RZ, RZ ;  /* 0x000000ffff247224 */ /* 0x000fe200078e00ff */
[----:B------:R-:W-:Y:S01]  /*b2d0*/  ISETP.NE.U32.AND P0, PT, RZ, UR4, PT ;  /* 0x00000004ff007c0c */ /* 0x000fe2000bf05070 */
[----:B------:R-:W-:-:S03]  /*b2e0*/  ULDC.64 UR6, c[0x0][0xa18] ;  /* 0x0002860000067ab9 */ /* 0x000fc60000000a00 */
[----:B------:R-:W-:Y:S02]  /*b2f0*/  ISETP.NE.AND.EX P0, PT, RZ, UR5, PT, P0 ;  /* 0x00000005ff007c0c */ /* 0x000fe4000bf05300 */
[----:B-1----:R-:W-:-:S11]  /*b300*/  SHF.R.S32.HI R0, RZ, 0x1f, R31 ;  /* 0x0000001fff007819 */ /* 0x002fd6000001141f */
[C---:B------:R-:W-:Y:S01]  /*b310*/  @P0 LEA R2, P1, R31.reuse, UR4, 0x2 ;  /* 0x000000041f020c11 */ /* 0x040fe2000f8210ff */
[C---:B------:R-:W-:Y:S01]  /*b320*/  IMAD.SHL.U32 R23, R31.reuse, 0x4, RZ ;  /* 0x000000041f177824 */ /* 0x040fe200078e00ff */
[C-C-:B------:R-:W-:Y:S01]  /*b330*/  SHF.L.U64.HI R24, R31.reuse, 0x2, R0.reuse ;  /* 0x000000021f187819 */ /* 0x140fe20000010200 */
[----:B------:R0:W-:Y:S01]  /*b340*/  STL [R1+0x10], R0 ;  /* 0x0000100001007387 */ /* 0x0001e20000100800 */
[----:B------:R-:W-:Y:S01]  /*b350*/  @P0 LEA.HI.X R3, R31, UR5, R0, 0x2, P1 ;  /* 0x000000051f030c11 */ /* 0x000fe200088f1400 */
[----:B------:R-:W-:-:S04]  /*b360*/  ULDC.64 UR4, c[0x0][0xa00] ;  /* 0x0002800000047ab9 */ /* 0x000fc80000000a00 */
[----:B------:R1:W5:Y:S01]  /*b370*/  @P0 LDG.E R36, desc[UR36][R2.64] ;  /* 0x0000002402240981 */ /* 0x000362000c1e1900 */
[----:B------:R-:W-:Y:S02]  /*b380*/  ISETP.NE.U32.AND P0, PT, RZ, UR4, PT ;  /* 0x00000004ff007c0c */ /* 0x000fe4000bf05070 */
[----:B------:R-:W-:Y:S01]  /*b390*/  LOP3.LUT R27, R27, 0xffffffef, RZ, 0xc0, !PT ;  /* 0xffffffef1b1b7812 */ /* 0x000fe200078ec0ff */
[----:B0-----:R-:W-:Y:S01]  /*b3a0*/  IMAD.MOV.U32 R0, RZ, RZ, RZ ;  /* 0x000000ffff007224 */ /* 0x001fe200078e00ff */
[----:B------:R-:W-:Y:S02]  /*b3b0*/  ISETP.NE.AND.EX P2, PT, RZ, UR5, PT, P0 ;  /* 0x00000005ff007c0c */ /* 0x000fe4000bf45300 */
[----:B------:R-:W-:Y:S02]  /*b3c0*/  ISETP.NE.U32.AND P0, PT, RZ, UR6, PT ;  /* 0x00000006ff007c0c */ /* 0x000fe4000bf05070 */
[----:B-1----:R-:W-:Y:S02]  /*b3d0*/  IADD3 R2, P1, R23, UR4, RZ ;  /* 0x0000000417027c10 */ /* 0x002fe4000ff3e0ff */
[----:B------:R-:W-:-:S02]  /*b3e0*/  ISETP.NE.AND.EX P0, PT, RZ, UR7, PT, P0 ;  /* 0x00000007ff007c0c */ /* 0x000fc4000bf05300 */
[----:B------:R-:W-:Y:S01]  /*b3f0*/  IADD3.X R3, R24, UR5, RZ, P1, !PT ;  /* 0x0000000518037c10 */ /* 0x000fe20008ffe4ff */
[----:B------:R-:W-:-:S04]  /*b400*/  ULDC.64 UR4, c[0x0][0x418] ;  /* 0x0001060000047ab9 */ /* 0x000fc80000000a00 */
[----:B------:R-:W-:Y:S01]  /*b410*/  @P2 LOP3.LUT R27, R27, 0x10, RZ, 0xfc, !PT ;  /* 0x000000101b1b2812 */ /* 0x000fe200078efcff */
[----:B--2---:R-:W2:Y:S05]  /*b420*/  @P2 LDG.E R0, desc[UR36][R2.64] ;  /* 0x0000002402002981 */ /* 0x004eaa000c1e1900 */
[----:B------:R-:W-:-:S04]  /*b430*/  @P0 IADD3 R4, P1, R23, UR6, RZ ;  /* 0x0000000617040c10 */ /* 0x000fc8000ff3e0ff */
[----:B------:R-:W-:Y:S01]  /*b440*/  @P0 IADD3.X R5, R24, UR7, RZ, P1, !PT ;  /* 0x0000000718050c10 */ /* 0x000fe20008ffe4ff */
[----:B--2---:R0:W-:Y:S04]  /*b450*/  STL [R1+0x8], R0 ;  /* 0x0000080001007387 */ /* 0x0041e80000100800 */
[----:B0-----:R-:W2:Y:S01]  /*b460*/  @P0 LDG.E R0, desc[UR36][R4.64] ;  /* 0x0000002404000981 */ /* 0x001ea2000c1e1900 */
[----:B------:R-:W-:-:S03]  /*b470*/  UISETP.NE.U32.AND UP0, UPT, UR4, URZ, UPT ;  /* 0x0000003f0400728c */ /* 0x000fc6000bf05070 */
[----:B------:R-:W-:Y:S01]  /*b480*/  ULDC UR4, c[0x0][0x424] ;  /* 0x0001090000047ab9 */ /* 0x000fe20000000800 */
[----:B------:R-:W-:-:S03]  /*b490*/  UISETP.NE.AND.EX UP0, UPT, UR5, URZ, UPT, UP0 ;  /* 0x0000003f0500728c */ /* 0x000fc6000bf05300 */
[----:B------:R-:W-:Y:S01]  /*b4a0*/  ULDC UR5, c[0x0][0x2f0] ;  /* 0x0000bc0000057ab9 */ /* 0x000fe20000000800 */
[----:B------:R-:W-:-:S04]  /*b4b0*/  USEL UR4, UR4, 0x1, UP0 ;  /* 0x0000000104047887 */ /* 0x000fc80008000000 */
[----:B------:R-:W-:-:S06]  /*b4c0*/  UIMAD UR4, UR4, UR5, URZ ;  /* 0x00000005040472a4 */ /* 0x000fcc000f8e023f */
[----:B------:R-:W-:Y:S01]  /*b4d0*/  MOV R7, UR4 ;  /* 0x0000000400077c02 */ /* 0x000fe20008000f00 */
[----:B--2---:R0:W-:Y:S01]  /*b4e0*/  @P0 STL [R1+0x14], R0 ;  /* 0x0000140001000387 */ /* 0x0041e20000100800 */
[----:B------:R-:W-:Y:S05]  /*b4f0*/  @P0 BRA `(.L_x_258) ;  /* 0x0000000000200947 */ /* 0x000fea0003800000 */
[----:B------:R-:W-:Y:S02]  /*b500*/  ULDC UR4, c[0x0][0x288] ;  /* 0x0000a20000047ab9 */ /* 0x000fe40000000800 */
[----:B0-----:R-:W-:-:S05]  /*b510*/  IMAD.U32 R0, RZ, RZ, UR4 ;  /* 0x00000004ff007e24 */ /* 0x001fca000f8e00ff */
[----:B------:R1:W-:Y:S01]  /*b520*/  STL [R1+0x14], R0 ;  /* 0x0000140001007387 */ /* 0x0003e20000100800 */
[----:B------:R-:W-:Y:S05]  /*b530*/  @!P2 BRA `(.L_x_258) ;  /* 0x000000000010a947 */ /* 0x000fea0003800000 */
[----:B------:R-:W2:Y:S04]  /*b540*/  LDG.E R5, desc[UR36][R2.64] ;  /* 0x0000002402057981 */ /* 0x000ea8000c1e1900 */
[----:B-1----:R-:W2:Y:S02]  /*b550*/  LDG.E R0, desc[UR36][R2.64+0x4] ;  /* 0x0000042402007981 */ /* 0x002ea4000c1e1900 */
[----:B--2---:R-:W-:-:S05]  /*b560*/  IMAD.IADD R0, R0, 0x1, -R5 ;  /* 0x0000000100007824 */ /* 0x004fca00078e0a05 */
[----:B------:R2:W-:Y:S02]  /*b570*/  STL [R1+0x14], R0 ;  /* 0x0000140001007387 */ /* 0x0005e40000100800 */
.L_x_258:
[----:B------:R-:W-:Y:S01]  /*b580*/  ULDC.64 UR4, c[0x0][0xa20] ;  /* 0x0002880000047ab9 */ /* 0x000fe20000000a00 */
[----:B------:R-:W-:Y:S01]  /*b590*/  IMAD.MOV.U32 R32, RZ, RZ, R31 ;  /* 0x000000ffff207224 */ /* 0x000fe200078e001f */
[----:B------:R-:W-:-:S04]  /*b5a0*/  ISETP.NE.U32.AND P0, PT, RZ, UR4, PT ;  /* 0x00000004ff007c0c */ /* 0x000fc8000bf05070 */
[----:B------:R-:W-:-:S13]  /*b5b0*/  ISETP.NE.AND.EX P0, PT, RZ, UR5, PT, P0 ;  /* 0x00000005ff007c0c */ /* 0x000fda000bf05300 */
[----:B------:R-:W-:Y:S05]  /*b5c0*/  @!P0 BRA `(.L_x_259) ;  /* 0x0000000000108947 */ /* 0x000fea0003800000 */
[----:B------:R-:W-:-:S04]  /*b5d0*/  IADD3 R2, P0, R23, UR4, RZ ;  /* 0x0000000417027c10 */ /* 0x000fc8000ff1e0ff */
[----:B------:R-:W-:-:S05]  /*b5e0*/  IADD3.X R3, R24, UR5, RZ, P0, !PT ;  /* 0x0000000518037c10 */ /* 0x000fca00087fe4ff */
[----:B------:R3:W5:Y:S01]  /*b5f0*/  LDG.E R7, desc[UR36][R2.64] ;  /* 0x0000002402077981 */ /* 0x000762000c1e1900 */
[----:B------:R-:W-:Y:S05]  /*b600*/  BRA `(.L_x_260) ;  /* 0x0000000000247947 */ /* 0x000fea0003800000 */
.L_x_259:
[----:B------:R-:W-:Y:S02]  /*b610*/  ULDC.64 UR4, c[0x0][0xa08] ;  /* 0x0002820000047ab9 */ /* 0x000fe40000000a00 */
[----:B------:R-:W-:-:S04]  /*b620*/  ISETP.NE.U32.AND P0, PT, RZ, UR4, PT ;  /* 0x00000004ff007c0c */ /* 0x000fc8000bf05070 */
[----:B------:R-:W-:-:S13]  /*b630*/  ISETP.NE.AND.EX P0, PT, RZ, UR5, PT, P0 ;  /* 0x00000005ff007c0c */ /* 0x000fda000bf05300 */
[----:B------:R-:W-:Y:S05]  /*b640*/  @!P0 BRA `(.L_x_260) ;  /* 0x0000000000148947 */ /* 0x000fea0003800000 */
[----:B------:R-:W3:Y:S02]  /*b650*/  LDC.64 R2, c[0x0][0xa08] ;  /* 0x00028200ff027b82 */ /* 0x000ee40000000a00 */
[----:B---3--:R-:W-:-:S05]  /*b660*/  IMAD.WIDE R2, R32, 0x4, R2 ;  /* 0x0000000420027825 */ /* 0x008fca00078e0202 */
[----:B------:R-:W3:Y:S04]  /*b670*/  LDG.E R7, desc[UR36][R2.64] ;  /* 0x0000002402077981 */ /* 0x000ee8000c1e1900 */
[----:B012---:R-:W3:Y:S02]  /*b680*/  LDG.E R0, desc[UR36][R2.64+0x4] ;  /* 0x0000042402007981 */ /* 0x007ee4000c1e1900 */
[----:B---3--:R-:W-:-:S07]  /*b690*/  IMAD.IADD R7, R0, 0x1, -R7 ;  /* 0x0000000100077824 */ /* 0x008fce00078e0a07 */
.L_x_260:
[----:B-----5:R-:W-:Y:S01]  /*b6a0*/  IMAD.IADD R34, R7, 0x1, -R36 ;  /* 0x0000000107227824 */ /* 0x020fe200078e0a24 */
[----:B------:R-:W-:Y:S03]  /*b6b0*/  BSSY B0, `(.L_x_261) ;  /* 0x0000029000007945 */ /* 0x000fe60003800000 */
[C---:B012---:R-:W-:Y:S01]  /*b6c0*/  VIADD R0, R34.reuse, 0x7f ;  /* 0x0000007f22007836 */ /* 0x047fe20000000000 */
[----:B------:R-:W-:-:S04]  /*b6d0*/  ISETP.GE.AND P0, PT, R34, 0x1, PT ;  /* 0x000000012200780c */ /* 0x000fc80003f06270 */
[----:B---3--:R-:W-:-:S04]  /*b6e0*/  SHF.R.S32.HI R3, RZ, 0x1f, R0 ;  /* 0x0000001fff037819 */ /* 0x008fc80000011400 */
[----:B------:R-:W-:Y:S02]  /*b6f0*/  LEA.HI R2, R3, R0, RZ, 0x7 ;  /* 0x0000000003027211 */ /* 0x000fe400078f38ff */
[----:B------:R-:W-:-:S04]  /*b700*/  LOP3.LUT R0, R18, 0xff000000, RZ, 0xc0, !PT ;  /* 0xff00000012007812 */ /* 0x000fc800078ec0ff */
[----:B------:R-:W-:Y:S02]  /*b710*/  SHF.R.U32.HI R3, RZ, 0x8, R0 ;  /* 0x00000008ff037819 */ /* 0x000fe40000011600 */
[----:B------:R-:W-:-:S04]  /*b720*/  LOP3.LUT R0, R18, 0xff0000, RZ, 0xc0, !PT ;  /* 0x00ff000012007812 */ /* 0x000fc800078ec0ff */
[----:B------:R-:W-:Y:S02]  /*b730*/  LEA.HI R3, R0, R3, RZ, 0x10 ;  /* 0x0000000300037211 */ /* 0x000fe400078f80ff */
[----:B------:R-:W-:Y:S02]  /*b740*/  SHF.R.S32.HI R0, RZ, 0x7, R2 ;  /* 0x00000007ff007819 */ /* 0x000fe40000011402 */
[----:B------:R-:W-:Y:S02]  /*b750*/  LOP3.LUT R35, R3, 0xff, RZ, 0xc0, !PT ;  /* 0x000000ff03237812 */ /* 0x000fe400078ec0ff */
[----:B------:R-:W-:Y:S01]  /*b760*/  MOV R2, RZ ;  /* 0x000000ff00027202 */ /* 0x000fe20000000f00 */
[----:B------:R-:W-:Y:S06]  /*b770*/  @!P0 BRA `(.L_x_262) ;  /* 0x0000000000708947 */ /* 0x000fec0003800000 */
[----:B------:R-:W-:-:S04]  /*b780*/  SHF.R.U32.HI R5, RZ, 0x10, R3 ;  /* 0x00000010ff057819 */ /* 0x000fc80000011603 */
[----:B------:R-:W-:-:S13]  /*b790*/  ISETP.NE.AND P0, PT, R5, RZ, PT ;  /* 0x000000ff0500720c */ /* 0x000fda0003f05270 */
[----:B------:R-:W0:Y:S02]  /*b7a0*/  @!P0 LDC R5, c[0x0][0x9f0] ;  /* 0x00027c00ff058b82 */ /* 0x000e240000000800 */
[-C--:B0-----:R-:W-:Y:S02]  /*b7b0*/  IABS R4, R5.reuse ;  /* 0x0000000500047213 */ /* 0x081fe40000000000 */
[----:B------:R-:W-:Y:S02]  /*b7c0*/  IADD3 R6, R5, -0x1, R0 ;  /* 0xffffffff05067810 */ /* 0x000fe40007ffe000 */
[----:B------:R-:W0:Y:S02]  /*b7d0*/  I2F.RP R7, R4 ;  /* 0x0000000400077306 */ /* 0x000e240000209400 */
[----:B------:R-:W-:-:S04]  /*b7e0*/  LOP3.LUT R2, R6, R5, RZ, 0x3c, !PT ;  /* 0x0000000506027212 */ /* 0x000fc800078e3cff */
[----:B------:R-:W-:Y:S01]  /*b7f0*/  ISETP.GE.AND P2, PT, R2, RZ, PT ;  /* 0x000000ff0200720c */ /* 0x000fe20003f46270 */
[----:B------:R-:W-:Y:S01]  /*b800*/  IMAD.MOV.U32 R2, RZ, RZ, RZ ;  /* 0x000000ffff027224 */ /* 0x000fe200078e00ff */
[----:B0-----:R-:W0:Y:S02]  /*b810*/  MUFU.RCP R7, R7 ;  /* 0x0000000700077308 */ /* 0x001e240000001000 */
[----:B0-----:R-:W-:-:S06]  /*b820*/  VIADD R3, R7, 0xffffffe ;  /* 0x0ffffffe07037836 */ /* 0x001fcc0000000000 */
[----:B------:R-:W0:Y:S02]  /*b830*/  F2I.FTZ.U32.TRUNC.NTZ R3, R3 ;  /* 0x0000000300037305 */ /* 0x000e24000021f000 */
[----:B0-----:R-:W-:-:S04]  /*b840*/  IMAD.MOV R9, RZ, RZ, -R3 ;  /* 0x000000ffff097224 */ /* 0x001fc800078e0a03 */
[----:B------:R-:W-:-:S04]  /*b850*/  IMAD R9, R9, R4, RZ ;  /* 0x0000000409097224 */ /* 0x000fc800078e02ff */
[----:B------:R-:W-:Y:S01]  /*b860*/  IMAD.HI.U32 R2, R3, R9, R2 ;  /* 0x0000000903027227 */ /* 0x000fe200078e0002 */
[----:B------:R-:W-:Y:S02]  /*b870*/  IABS R3, R6 ;  /* 0x0000000600037213 */ /* 0x000fe40000000000 */
[----:B------:R-:W-:-:S03]  /*b880*/  IABS R6, R5 ;  /* 0x0000000500067213 */ /* 0x000fc60000000000 */
[----:B------:R-:W-:-:S04]  /*b890*/  IMAD.HI.U32 R2, R2, R3, RZ ;  /* 0x0000000302027227 */ /* 0x000fc800078e00ff */
[----:B------:R-:W-:-:S04]  /*b8a0*/  IMAD.MOV R6, RZ, RZ, -R6 ;  /* 0x000000ffff067224 */ /* 0x000fc800078e0a06 */
[----:B------:R-:W-:-:S05]  /*b8b0*/  IMAD R3, R2, R6, R3 ;  /* 0x0000000602037224 */ /* 0x000fca00078e0203 */
[----:B------:R-:W-:-:S13]  /*b8c0*/  ISETP.GT.U32.AND P1, PT, R4, R3, PT ;  /* 0x000000030400720c */ /* 0x000fda0003f24070 */
[----:B------:R-:W-:Y:S02]  /*b8d0*/  @!P1 IMAD.IADD R3, R3, 0x1, -R4 ;  /* 0x0000000103039824 */ /* 0x000fe400078e0a04 */
[----:B------:R-:W-:Y:S01]  /*b8e0*/  @!P1 VIADD R2, R2, 0x1 ;  /* 0x0000000102029836 */ /* 0x000fe20000000000 */
[----:B------:R-:W-:Y:S02]  /*b8f0*/  ISETP.NE.AND P1, PT, R5, RZ, PT ;  /* 0x000000ff0500720c */ /* 0x000fe40003f25270 */
[----:B------:R-:W-:-:S13]  /*b900*/  ISETP.GE.U32.AND P0, PT, R3, R4, PT ;  /* 0x000000040300720c */ /* 0x000fda0003f06070 */
[----:B------:R-:W-:-:S05]  /*b910*/  @P0 IADD3 R2, R2, 0x1, RZ ;  /* 0x0000000102020810 */ /* 0x000fca0007ffe0ff */
[----:B------:R-:W-:Y:S01]  /*b920*/  @!P2 IMAD.MOV R2, RZ, RZ, -R2 ;  /* 0x000000ffff02a224 */ /* 0x000fe200078e0a02 */
[----:B------:R-:W-:-:S07]  /*b930*/  @!P1 LOP3.LUT R2, RZ, R5, RZ, 0x33, !PT ;  /* 0x00000005ff029212 */ /* 0x000fce00078e33ff */
.L_x_262:
[----:B------:R-:W-:Y:S05]  /*b940*/  BSYNC B0 ;  /* 0x0000000000007941 */ /* 0x000fea0003800000 */
.L_x_261:
[-C--:B------:R-:W-:Y:S01]  /*b950*/  IMAD R35, R35, R2.reuse, RZ ;  /* 0x0000000223237224 */ /* 0x080fe200078e02ff */
[----:B------:R-:W-:Y:S04]  /*b960*/  BSSY B7, `(.L_x_263) ;  /* 0x000036c000077945 */ /* 0x000fe80003800000 */
[----:B------:R-:W-:-:S04]  /*b970*/  VIADDMNMX R0, R35, R2, R0, PT ;  /* 0x0000000223007246 */ /* 0x000fc80003800100 */
[----:B------:R-:W-:Y:S01]  /*b980*/  ISETP.GT.AND P0, PT, R0, R35, PT ;  /* 0x000000230000720c */ /* 0x000fe20003f04270 */
[----:B------:R0:W-:-:S12]  /*b990*/  STL [R1+0x18], R0 ;  /* 0x0000180001007387 */ /* 0x0001d80000100800 */
[----:B0-----:R-:W-:Y:S05]  /*b9a0*/  @P0 BRA `(.L_x_264) ;  /* 0x0000000000440947 */ /* 0x001fea0003800000 */
[----:B------:R-:W0:Y:S02]  /*b9b0*/  S2R R3, SR_TID.X ;  /* 0x0000000000037919 */ /* 0x000e240000002100 */
[----:B0-----:R-:W-:-:S04]  /*b9c0*/  LOP3.LUT R3, R3, 0x7f, RZ, 0xc0, !PT ;  /* 0x0000007f03037812 */ /* 0x001fc800078ec0ff */
[----:B------:R-:W-:-:S13]  /*b9d0*/  ISETP.NE.AND P0, PT, R3, RZ, PT ;  /* 0x000000ff0300720c */ /* 0x000fda0003f05270 */
[----:B------:R-:W-:Y:S05]  /*b9e0*/  @P0 BRA `(.L_x_265) ;  /* 0x00000034008c0947 */ /* 0x000fea0003800000 */
[----:B------:R-:W0:Y:S01]  /*b9f0*/  S2R R5, SR_LANEID ;  /* 0x0000000000057919 */ /* 0x000e220000000000 */
[----:B------:R-:W-:Y:S01]  /*ba00*/  VOTEU.ANY UR4, UPT, PT ;  /* 0x0000000000047886 */ /* 0x000fe200038e0100 */
[----:B------:R-:W1:Y:S01]  /*ba10*/  LDC.64 R2, c[0x0][0xc60] ;  /* 0x00031800ff027b82 */ /* 0x000e620000000a00 */
[----:B------:R-:W0:Y:S02]  /*ba20*/  FLO.U32 R0, UR4 ;  /* 0x0000000400007d00 */ /* 0x000e2400080e0000 */
[----:B0-----:R-:W-:-:S06]  /*ba30*/  ISETP.EQ.U32.AND P0, PT, R0, R5, PT ;  /* 0x000000050000720c */ /* 0x001fcc0003f02070 */
[----:B------:R-:W1:Y:S07]  /*ba40*/  POPC R5, UR4 ;  /* 0x0000000400057d09 */ /* 0x000e6e0008000000 */
[----:B-1----:R-:W2:Y:S01]  /*ba50*/  @P0 ATOMG.E.ADD.STRONG.GPU PT, R3, desc[UR36][R2.64], R5 ;  /* 0x00000005020309a8 */ /* 0x002ea200081ee1e4 */
[----:B------:R-:W0:Y:S02]  /*ba60*/  S2R R4, SR_LTMASK ;  /* 0x0000000000047919 */ /* 0x000e240000003900 */
[----:B0-----:R-:W-:-:S04]  /*ba70*/  LOP3.LUT R4, R4, UR4, RZ, 0xc0, !PT ;  /* 0x0000000404047c12 */ /* 0x001fc8000f8ec0ff */
[----:B------:R-:W0:Y:S01]  /*ba80*/  POPC R7, R4 ;  /* 0x0000000400077309 */ /* 0x000e220000000000 */
[----:B--2---:R-:W0:Y:S02]  /*ba90*/  SHFL.IDX PT, R0, R3, R0, 0x1f ;  /* 0x00001f0003007589 */ /* 0x004e2400000e0000 */
[----:B0-----:R-:W-:Y:S01]  /*baa0*/  IADD3 R16, R0, UR38, R7 ;  /* 0x0000002600107c10 */ /* 0x001fe2000fffe007 */
[----:B------:R-:W-:Y:S06]  /*bab0*/  BRA `(.L_x_265) ;  /* 0x0000003400587947 */ /* 0x000fec0003800000 */
.L_x_264:
[----:B------:R-:W-:Y:S01]  /*bac0*/  VIADD R0, R22, 0x18400 ;  /* 0x0001840016007836 */ /* 0x000fe20000000000 */
[----:B------:R-:W-:Y:S04]  /*bad0*/  BSSY B6, `(.L_x_266) ;  /* 0x0000013000067945 */ /* 0x000fe80003800000 */
[----:B------:R-:W-:-:S13]  /*bae0*/  LOP3.LUT P0, RZ, R0, 0x3ff, RZ, 0xc0, !PT ;  /* 0x000003ff00ff7812 */ /* 0x000fda000780c0ff */
[----:B------:R-:W-:Y:S05]  /*baf0*/  @!P0 BRA `(.L_x_267) ;  /* 0x0000000000408947 */ /* 0x000fea0003800000 */
[----:B------:R-:W-:Y:S01]  /*bb00*/  MOV R2, 0x0 ;  /* 0x0000000000027802 */ /* 0x000fe20000000f00 */
[----:B------:R-:W-:Y:S01]  /*bb10*/  ULDC.64 UR6, c[0x4][0x80] ;  /* 0x0100200000067ab9 */ /* 0x000fe20000000a00 */
[----:B------:R-:W-:Y:S01]  /*bb20*/  ULDC.64 UR8, c[0x4][0x88] ;  /* 0x0100220000087ab9 */ /* 0x000fe20000000a00 */
[----:B------:R-:W-:Y:S01]  /*bb30*/  ULDC.64 UR4, c[0x4][0x8] ;  /* 0x0100020000047ab9 */ /* 0x000fe20000000a00 */
[----:B------:R-:W-:Y:S01]  /*bb40*/  IMAD.U32 R4, RZ, RZ, UR6 ;  /* 0x00000006ff047e24 */ /* 0x000fe2000f8e00ff */
[----:B------:R-:W-:Y:S01]  /*bb50*/  MOV R10, UR4 ;  /* 0x00000004000a7c02 */ /* 0x000fe20008000f00 */
[----:B------:R-:W0:Y:S01]  /*bb60*/  LDC.64 R2, c[0x4][R2] ;  /* 0x0100000002027b82 */ /* 0x000e220000000a00 */
[----:B------:R-:W-:Y:S02]  /*bb70*/  IMAD.U32 R5, RZ, RZ, UR7 ;  /* 0x00000007ff057e24 */ /* 0x000fe4000f8e00ff */
[----:B------:R-:W-:Y:S02]  /*bb80*/  IMAD.U32 R6, RZ, RZ, UR8 ;  /* 0x00000008ff067e24 */ /* 0x000fe4000f8e00ff */
[----:B------:R-:W-:-:S02]  /*bb90*/  IMAD.U32 R7, RZ, RZ, UR9 ;  /* 0x00000009ff077e24 */ /* 0x000fc4000f8e00ff */
[----:B------:R-:W-:Y:S02]  /*bba0*/  IMAD.U32 R11, RZ, RZ, UR5 ;  /* 0x00000005ff0b7e24 */ /* 0x000fe4000f8e00ff */
[----:B------:R-:W-:Y:S02]  /*bbb0*/  IMAD.MOV.U32 R8, RZ, RZ, 0x70 ;  /* 0x00000070ff087424 */ /* 0x000fe400078e00ff */
[----:B------:R-:W-:Y:S02]  /*bbc0*/  IMAD.MOV.U32 R12, RZ, RZ, 0x1 ;  /* 0x00000001ff0c7424 */ /* 0x000fe400078e00ff */
[----:B------:R-:W-:-:S07]  /*bbd0*/  IMAD.MOV.U32 R13, RZ, RZ, RZ ;  /* 0x000000ffff0d7224 */ /* 0x000fce00078e00ff */
[----:B------:R-:W-:-:S07]  /*bbe0*/  LEPC R20, `(.L_x_267) ;  /* 0x000000001014794e */ /* 0x000fce0000000000 */
[----:B0-----:R-:W-:Y:S05]  /*bbf0*/  CALL.ABS.NOINC R2 ;  /* 0x0000000002007343 */ /* 0x001fea0003c00000 */
.L_x_267:
[----:B------:R-:W-:Y:S05]  /*bc00*/  BSYNC B6 ;  /* 0x0000000000067941 */ /* 0x000fea0003800000 */
.L_x_266:
        /* <DEDUP_REMOVED lines=8> */
[----:B------:R0:W1:Y:S01]  /*bc90*/  LDC.64 R2, c[0x4][R26] ;  /* 0x010000001a027b82 */ /* 0x0000620000000a00 */
[----:B------:R-:W-:Y:S01]  /*bca0*/  IMAD.U32 R4, RZ, RZ, UR6 ;  /* 0x00000006ff047e24 */ /* 0x000fe2000f8e00ff */
[----:B------:R-:W-:Y:S01]  /*bcb0*/  MOV R5, UR7 ;  /* 0x0000000700057c02 */ /* 0x000fe20008000f00 */
[----:B------:R-:W-:Y:S01]  /*bcc0*/  IMAD.U32 R6, RZ, RZ, UR8 ;  /* 0x00000008ff067e24 */ /* 0x000fe2000f8e00ff */
[----:B------:R-:W-:Y:S01]  /*bcd0*/  MOV R13, RZ ;  /* 0x000000ff000d7202 */ /* 0x000fe20000000f00 */
[----:B------:R-:W-:Y:S02]  /*bce0*/  IMAD.U32 R7, RZ, RZ, UR9 ;  /* 0x00000009ff077e24 */ /* 0x000fe4000f8e00ff */
[----:B------:R-:W-:-:S02]  /*bcf0*/  IMAD.U32 R10, RZ, RZ, UR4 ;  /* 0x00000004ff0a7e24 */ /* 0x000fc4000f8e00ff */
[----:B------:R-:W-:Y:S02]  /*bd00*/  IMAD.U32 R11, RZ, RZ, UR5 ;  /* 0x00000005ff0b7e24 */ /* 0x000fe4000f8e00ff */
[----:B------:R-:W-:Y:S02]  /*bd10*/  IMAD.MOV.U32 R8, RZ, RZ, 0x70 ;  /* 0x00000070ff087424 */ /* 0x000fe400078e00ff */
[----:B0-----:R-:W-:-:S07]  /*bd20*/  IMAD.MOV.U32 R12, RZ, RZ, 0x1 ;  /* 0x00000001ff0c7424 */ /* 0x001fce00078e00ff */
[----:B------:R-:W-:-:S07]  /*bd30*/  LEPC R20, `(.L_x_270) ;  /* 0x000000001014794e */ /* 0x000fce0000000000 */
[----:B-1----:R-:W-:Y:S05]  /*bd40*/  CALL.ABS.NOINC R2 ;  /* 0x0000000002007343 */ /* 0x002fea0003c00000 */
.L_x_270:
[----:B------:R0:W1:Y:S01]  /*bd50*/  LDC.64 R2, c[0x4][R26] ;  /* 0x010000001a027b82 */ /* 0x0000620000000a00 */
[----:B------:R-:W-:Y:S01]  /*bd60*/  ULDC.64 UR6, c[0x4][0x80] ;  /* 0x0100200000067ab9 */ /* 0x000fe20000000a00 */
[----:B------:R-:W-:Y:S01]  /*bd70*/  ULDC.64 UR8, c[0x4][0x88] ;  /* 0x0100220000087ab9 */ /* 0x000fe20000000a00 */
[----:B------:R-:W-:Y:S01]  /*bd80*/  ULDC.64 UR4, c[0x4][0x18] ;  /* 0x0100060000047ab9 */ /* 0x000fe20000000a00 */
[----:B------:R-:W-:Y:S01]  /*bd90*/  IMAD.U32 R4, RZ, RZ, UR6 ;  /* 0x00000006ff047e24 */ /* 0x000fe2000f8e00ff */
[----:B------:R-:W-:Y:S01]  /*bda0*/  MOV R8, 0x70 ;  /* 0x0000007000087802 */ /* 0x000fe20000000f00 */
[----:B------:R-:W-:Y:S02]  /*bdb0*/  IMAD.U32 R5, RZ, RZ, UR7 ;  /* 0x00000007ff057e24 */ /* 0x000fe4000f8e00ff */
[----:B------:R-:W-:Y:S02]  /*bdc0*/  IMAD.U32 R6, RZ, RZ, UR8 ;  /* 0x00000008ff067e24 */ /* 0x000fe4000f8e00ff */
[----:B------:R-:W-:-:S02]  /*bdd0*/  IMAD.U32 R7, RZ, RZ, UR9 ;  /* 0x00000009ff077e24 */ /* 0x000fc4000f8e00ff */
[----:B------:R-:W-:Y:S02]  /*bde0*/  IMAD.U32 R10, RZ, RZ, UR4 ;  /* 0x00000004ff0a7e24 */ /* 0x000fe4000f8e00ff */
[----:B------:R-:W-:Y:S02]  /*bdf0*/  IMAD.U32 R11, RZ, RZ, UR5 ;  /* 0x00000005ff0b7e24 */ /* 0x000fe4000f8e00ff */
[----:B------:R-:W-:Y:S02]  /*be00*/  IMAD.MOV.U32 R12, RZ, RZ, 0x1 ;  /* 0x00000001ff0c7424 */ /* 0x000fe400078e00ff */
[----:B0-----:R-:W-:-:S07]  /*be10*/  IMAD.MOV.U32 R13, RZ, RZ, RZ ;  /* 0x000000ffff0d7224 */ /* 0x001fce00078e00ff */
[----:B------:R-:W-:-:S07]  /*be20*/  LEPC R20, `(.L_x_269) ;  /* 0x000000001014794e */ /* 0x000fce0000000000 */
[----:B-1----:R-:W-:Y:S05]  /*be30*/  CALL.ABS.NOINC R2 ;  /* 0x0000000002007343 */ /* 0x002fea0003c00000 */
.L_x_269:
[----:B------:R-:W-:Y:S05]  /*be40*/  BSYNC B6 ;  /* 0x0000000000067941 */ /* 0x000fea0003800000 */
.L_x_268:
[----:B------:R-:W2:Y:S01]  /*be50*/  LDL R26, [R1+0x18] ;  /* 0x00001800011a7983 */ /* 0x000ea20000100800 */
[----:B------:R-:W-:Y:S01]  /*be60*/  ULDC.64 UR4, c[0x0][0x9f8] ;  /* 0x00027e0000047ab9 */ /* 0x000fe20000000a00 */
[----:B------:R-:W0:Y:S01]  /*be70*/  LDC R10, c[0x0][0x430] ;  /* 0x00010c00ff0a7b82 */ /* 0x000e220000000800 */
[----:B------:R-:W-:Y:S01]  /*be80*/  ISETP.NE.U32.AND P0, PT, RZ, UR4, PT ;  /* 0x00000004ff007c0c */ /* 0x000fe2000bf05070 */
[----:B------:R-:W3:Y:S03]  /*be90*/  LDL R20, [R1+0x24] ;  /* 0x0000240001147983 */ /* 0x000ee60000100800 */
[----:B------:R-:W-:-:S13]  /*bea0*/  ISETP.NE.AND.EX P0, PT, RZ, UR5, PT, P0 ;  /* 0x00000005ff007c0c */ /* 0x000fda000bf05300 */
[----:B------:R-:W-:Y:S01]  /*beb0*/  @P0 IADD3 R2, P1, R23, UR4, RZ ;  /* 0x0000000417020c10 */ /* 0x000fe2000ff3e0ff */
[----:B------:R-:W1:Y:S01]  /*bec0*/  S2R R0, SR_TID.X ;  /* 0x0000000000007919 */ /* 0x000e620000002100 */
[----:B------:R-:W4:Y:S02]  /*bed0*/  S2R R21, SR_TID.X ;  /* 0x0000000000157919 */ /* 0x000f240000002100 */
[----:B------:R-:W-:Y:S01]  /*bee0*/  @P0 IADD3.X R3, R24, UR5, RZ, P1, !PT ;  /* 0x0000000518030c10 */ /* 0x000fe20008ffe4ff */
[----:B------:R-:W-:-:S04]  /*bef0*/  ULDC UR4, c[0x0][0x2f4] ;  /* 0x0000bd0000047ab9 */ /* 0x000fc80000000800 */
[----:B------:R2:W3:Y:S01]  /*bf00*/  @P0 LDG.E R32, desc[UR36][R2.64] ;  /* 0x0000002402200981 */ /* 0x0004e2000c1e1900 */
[----:B0-----:R-:W-:Y:S02]  /*bf10*/  ISETP.NE.AND P2, PT, R10, 0x1, PT ;  /* 0x000000010a00780c */ /* 0x001fe40003f45270 */
[----:B------:R-:W-:-:S11]  /*bf20*/  LOP3.LUT R27, R27, 0xfffffff7, RZ, 0xc0, !PT ;  /* 0xfffffff71b1b7812 */ /* 0x000fd600078ec0ff */
[----:B------:R-:W0:Y:S01]  /*bf30*/  @P2 LDC R7, c[0x0][0x434] ;  /* 0x00010d00ff072b82 */ /* 0x000e220000000800 */
[----:B------:R-:W-:Y:S01]  /*bf40*/  @P2 LOP3.LUT R27, R27, 0x8, RZ, 0xfc, !PT ;  /* 0x000000081b1b2812 */ /* 0x000fe200078efcff */
[----:B-1----:R-:W-:-:S06]  /*bf50*/  IMAD.SHL.U32 R0, R0, 0x10, RZ ;  /* 0x0000001000007824 */ /* 0x002fcc00078e00ff */
[----:B------:R-:W1:Y:S01]  /*bf60*/  @P2 LDC R5, c[0x0][0x438] ;  /* 0x00010e00ff052b82 */ /* 0x000e620000000800 */
[----:B----4-:R-:W-:Y:S02]  /*bf70*/  LOP3.LUT R21, R21, 0x7f, RZ, 0xc0, !PT ;  /* 0x0000007f15157812 */ /* 0x010fe400078ec0ff */
[----:B------:R-:W-:Y:S02]  /*bf80*/  LOP3.LUT R0, R0, 0x70, RZ, 0xc0, !PT ;  /* 0x0000007000007812 */ /* 0x000fe400078ec0ff */
[----:B------:R-:W-:Y:S02]  /*bf90*/  SHF.R.U32.HI R21, RZ, 0x3, R21 ;  /* 0x00000003ff157819 */ /* 0x000fe40000011615 */
[----:B------:R-:W-:Y:S01]  /*bfa0*/  LOP3.LUT R27, R27, 0xfffffffb, RZ, 0xc0, !PT ;  /* 0xfffffffb1b1b7812 */ /* 0x000fe200078ec0ff */
[----:B------:R-:W-:Y:S01]  /*bfb0*/  UMOV UR5, 0xffffffff ;  /* 0xffffffff00057882 */ /* 0x000fe20000000000 */
[----:B--2---:R-:W-:-:S04]  /*bfc0*/  VIADD R26, R26, 0xffffffff ;  /* 0xffffffff1a1a7836 */ /* 0x004fc80000000000 */
[----:B------:R-:W-:-:S05]  /*bfd0*/  IMAD.SHL.U32 R8, R26, 0x80, RZ ;  /* 0x000000801a087824 */ /* 0x000fca00078e00ff */
[----:B------:R-:W-:-:S04]  /*bfe0*/  LOP3.LUT R9, R8, R21, R0, 0xfe, !PT ;  /* 0x0000001508097212 */ /* 0x000fc800078efe00 */
[C---:B------:R-:W-:Y:S01]  /*bff0*/  ISETP.GE.AND P0, PT, R9.reuse, R34, PT ;  /* 0x000000220900720c */ /* 0x040fe20003f06270 */
[----:B------:R-:W-:-:S04]  /*c000*/  IMAD.IADD R0, R9, 0x1, R36 ;  /* 0x0000000109007824 */ /* 0x000fc800078e0224 */
[----:B0-----:R-:W-:Y:S01]  /*c010*/  @P2 IMAD.HI.U32 R6, R0, R7, RZ ;  /* 0x0000000700062227 */ /* 0x001fe200078e00ff */
[----:B------:R-:W-:-:S04]  /*c020*/  MOV R4, R0 ;  /* 0x0000000000047202 */ /* 0x000fc80000000f00 */
[----:B-1----:R-:W-:-:S03]  /*c030*/  @P2 SHF.R.U32.HI R4, RZ, R5, R6 ;  /* 0x00000005ff042219 */ /* 0x002fc60000011606 */
[----:B------:R-:W0:Y:S02]  /*c040*/  @!P0 LDC.64 R2, c[0x0][0x428] ;  /* 0x00010a00ff028b82 */ /* 0x000e240000000a00 */
[----:B------:R-:W-:Y:S01]  /*c050*/  IMAD.MOV R5, RZ, RZ, -R4 ;  /* 0x000000ffff057224 */ /* 0x000fe200078e0a04 */
[----:B---3--:R-:W-:-:S03]  /*c060*/  SHF.R.S32.HI R37, RZ, 0x1f, R32 ;  /* 0x0000001fff257819 */ /* 0x008fc60000011420 */
[----:B------:R-:W-:Y:S01]  /*c070*/  IMAD R0, R10, R5, R0 ;  /* 0x000000050a007224 */ /* 0x000fe200078e0200 */
[--C-:B------:R-:W-:Y:S01]  /*c080*/  @!P0 SHF.R.S32.HI R5, RZ, 0x1f, R4.reuse ;  /* 0x0000001fff058819 */ /* 0x100fe20000011404 */
[-C--:B0-----:R-:W-:Y:S02]  /*c090*/  @!P0 IMAD R6, R37, R2.reuse, RZ ;  /* 0x0000000225068224 */ /* 0x081fe400078e02ff */
[----:B------:R-:W-:-:S04]  /*c0a0*/  @!P0 IMAD.WIDE.U32 R4, R32, R2, R4 ;  /* 0x0000000220048225 */ /* 0x000fc800078e0004 */
[----:B------:R-:W-:Y:S02]  /*c0b0*/  @!P0 IMAD R6, R32, R3, R6 ;  /* 0x0000000320068224 */ /* 0x000fe400078e0206 */
[----:B------:R-:W0:Y:S02]  /*c0c0*/  @!P0 LDC.64 R2, c[0x0][0x418] ;  /* 0x00010600ff028b82 */ /* 0x000e240000000a00 */
[----:B------:R-:W-:Y:S01]  /*c0d0*/  @!P0 IMAD.IADD R6, R5, 0x1, R6 ;  /* 0x0000000105068824 */ /* 0x000fe200078e0206 */
[----:B------:R-:W-:Y:S02]  /*c0e0*/  ISETP.NE.AND P2, PT, R20, 0x3, PT ;  /* 0x000000031400780c */ /* 0x000fe40003f45270 */
[----:B0-----:R-:W-:-:S04]  /*c0f0*/  @!P0 LEA R2, P1, R4, R2, 0x2 ;  /* 0x0000000204028211 */ /* 0x001fc800078210ff */
[----:B------:R-:W-:Y:S01]  /*c100*/  @!P0 LEA.HI.X R3, R4, R3, R6, 0x2, P1 ;  /* 0x0000000304038211 */ /* 0x000fe200008f1406 */
[----:B------:R-:W-:-:S06]  /*c110*/  IMAD.MOV.U32 R4, RZ, RZ, RZ ;  /* 0x000000ffff047224 */ /* 0x000fcc00078e00ff */
[----:B------:R0:W5:Y:S01]  /*c120*/  @!P0 LDG.E R4, desc[UR36][R2.64] ;  /* 0x0000002402048981 */ /* 0x000162000c1e1900 */
[----:B------:R-:W-:Y:S02]  /*c130*/  ISETP.GE.AND P0, PT, R30, UR4, PT ;  /* 0x000000041e007c0c */ /* 0x000fe4000bf06270 */
[----:B------:R-:W-:-:S04]  /*c140*/  @P2 LOP3.LUT R27, R27, 0x4, RZ, 0xfc, !PT ;  /* 0x000000041b1b2812 */ /* 0x000fc800078efcff */
[----:B------:R-:W-:-:S07]  /*c150*/  LOP3.LUT R27, R27, 0xfffffffd, RZ, 0xc0, !PT ;  /* 0xfffffffd1b1b7812 */ /* 0x000fce00078ec0ff */
[----:B------:R-:W-:Y:S02]  /*c160*/  @P0 LOP3.LUT R27, R27, 0x2, RZ, 0xfc, !PT ;  /* 0x000000021b1b0812 */ /* 0x000fe400078efcff */
[----:B------:R-:W-:Y:S02]  /*c170*/  ISETP.GE.AND P0, PT, R29, UR4, PT ;  /* 0x000000041d007c0c */ /* 0x000fe4000bf06270 */
[----:B------:R-:W-:-:S11]  /*c180*/  LOP3.LUT R27, R27, 0xfffffffe, RZ, 0xc0, !PT ;  /* 0xfffffffe1b1b7812 */ /* 0x000fd600078ec0ff */
[----:B------:R-:W-:Y:S01]  /*c190*/  @P0 LOP3.LUT R27, R27, 0x1, RZ, 0xfc, !PT ;  /* 0x000000011b1b0812 */ /* 0x000fe200078efcff */
[----:B0-----:R-:W-:Y:S06]  /*c1a0*/  BRA.DIV UR5, `(.L_x_271) ;  /* 0x0000004205087947 */ /* 0x001fec000b800000 */
.L_x_337:
[----:B------:R-:W-:Y:S01]  /*c1b0*/  LOP3.LUT R24, R18, 0xffff, RZ, 0xc0, !PT ;  /* 0x0000ffff12187812 */ /* 0x000fe200078ec0ff */
[----:B------:R-:W-:Y:S06]  /*c1c0*/  @!P2 BRA `(.L_x_272) ;  /* 0x000000000004a947 */ /* 0x000fec0003800000 */
[----:B------:R-:W-:Y:S01]  /*c1d0*/  BPT.TRAP 0x1 ;  /* 0x000000040000795c */ /* 0x000fe20000300000 */
.L_x_272:
[----:B------:R-:W-:Y:S01]  /*c1e0*/  SHF.R.S32.HI R5, RZ, 0x1f, R0 ;  /* 0x0000001fff057819 */ /* 0x000fe20000011400 */
[----:B------:R-:W-:Y:S01]  /*c1f0*/  ULDC.64 UR4, c[0x0][0x328] ;  /* 0x0000ca0000047ab9 */ /* 0x000fe20000000a00 */
[----:B------:R-:W-:Y:S01]  /*c200*/  ULDC.64 UR6, c[0x0][0x318] ;  /* 0x0000c60000067ab9 */ /* 0x000fe20000000a00 */
[----:B------:R-:W-:Y:S02]  /*c210*/  BSSY B0, `(.L_x_273) ;  /* 0x0000014000007945 */ /* 0x000fe40003800000 */
[----:B------:R-:W-:-:S04]  /*c220*/  IMAD R3, R5, UR4, RZ ;  /* 0x0000000405037c24 */ /* 0x000fc8000f8e02ff */
[C---:B------:R-:W-:Y:S02]  /*c230*/  IMAD R6, R0.reuse, UR5, R3 ;  /* 0x0000000500067c24 */ /* 0x040fe4000f8e0203 */
[----:B------:R-:W-:Y:S01]  /*c240*/  IMAD.WIDE.U32 R2, R0, UR4, RZ ;  /* 0x0000000400027c25 */ /* 0x000fe2000f8e00ff */
[----:B------:R-:W-:-:S03]  /*c250*/  ULDC.64 UR4, c[0x0][0x338] ;  /* 0x0000ce0000047ab9 */ /* 0x000fc60000000a00 */
[----:B------:R-:W-:Y:S01]  /*c260*/  IMAD.IADD R3, R3, 0x1, R6 ;  /* 0x0000000103037824 */ /* 0x000fe200078e0206 */
[----:B-----5:R-:W-:Y:S01]  /*c270*/  SHF.R.S32.HI R6, RZ, 0x1f, R4 ;  /* 0x0000001fff067819 */ /* 0x020fe20000011404 */
[----:B------:R-:W-:-:S04]  /*c280*/  IMAD.WIDE.U32 R2, R4, UR4, R2 ;  /* 0x0000000404027c25 */ /* 0x000fc8000f8e0002 */
[----:B------:R-:W-:-:S04]  /*c290*/  IMAD R7, R6, UR4, RZ ;  /* 0x0000000406077c24 */ /* 0x000fc8000f8e02ff */
[----:B------:R-:W-:Y:S01]  /*c2a0*/  IMAD R7, R4, UR5, R7 ;  /* 0x0000000504077c24 */ /* 0x000fe2000f8e0207 */
[----:B------:R-:W-:-:S03]  /*c2b0*/  ULDC.64 UR4, c[0x0][0x330] ;  /* 0x0000cc0000047ab9 */ /* 0x000fc60000000a00 */
[----:B------:R-:W-:Y:S02]  /*c2c0*/  IMAD.IADD R3, R3, 0x1, R7 ;  /* 0x0000000103037824 */ /* 0x000fe400078e0207 */
[----:B------:R-:W-:Y:S02]  /*c2d0*/  IMAD R7, R25, 0x8, R22 ;  /* 0x0000000819077824 */ /* 0x000fe400078e0216 */
[----:B------:R-:W-:-:S04]  /*c2e0*/  IMAD.WIDE.U32 R2, R24, UR4, R2 ;  /* 0x0000000418027c25 */ /* 0x000fc8000f8e0002 */
[----:B------:R-:W-:Y:S01]  /*c2f0*/  IMAD R23, R24, UR5, R3 ;  /* 0x0000000518177c24 */ /* 0x000fe2000f8e0203 */
[----:B------:R-:W-:-:S04]  /*c300*/  LEA R18, P0, R2, UR6, 0x1 ;  /* 0x0000000602127c11 */ /* 0x000fc8000f8008ff */
[----:B------:R-:W-:Y:S02]  /*c310*/  LEA.HI.X R23, R2, UR7, R23, 0x1, P0 ;  /* 0x0000000702177c11 */ /* 0x000fe400080f0c17 */
[----:B------:R-:W-:-:S06]  /*c320*/  SHF.L.U32 R2, R28, 0x1f, RZ ;  /* 0x0000001f1c027819 */ /* 0x000fcc00000006ff */
[----:B------:R-:W0:Y:S02]  /*c330*/  SYNCS.PHASECHK.TRANS64.TRYWAIT P0, [R7+URZ+0x28840], R2 ;  /* 0x02884002070075a7 */ /* 0x000e24000800017f */
[----:B0-----:R-:W-:Y:S05]  /*c340*/  @!P0 BRA `(.L_x_274) ;  /* 0x0000003c00d48947 */ /* 0x001fea0003800000 */
.L_x_338:
[----:B------:R-:W-:Y:S05]  /*c350*/  BSYNC B0 ;  /* 0x0000000000007941 */ /* 0x000fea0003800000 */
.L_x_273:
[----:B------:R-:W1:Y:S01]  /*c360*/  S2R R9, SR_TID.X ;  /* 0x0000000000097919 */ /* 0x000e620000002100 */
[----:B------:R-:W-:Y:S01]  /*c370*/  ULDC.64 UR4, c[0x0][0x300] ;  /* 0x0000c00000047ab9 */ /* 0x000fe20000000a00 */
[----:B------:R-:W-:Y:S01]  /*c380*/  ULDC.64 UR6, c[0x0][0x2e8] ;  /* 0x0000ba0000067ab9 */ /* 0x000fe20000000a00 */
[----:B------:R-:W-:Y:S01]  /*c390*/  IMAD R5, R5, UR4, RZ ;  /* 0x0000000405057c24 */ /* 0x000fe2000f8e02ff */
[C---:B------:R-:W-:Y:S01]  /*c3a0*/  LOP3.LUT P3, RZ, R27.reuse, 0x2, RZ, 0xc0, !PT ;  /* 0x000000021bff7812 */ /* 0x040fe2000786c0ff */
[----:B0-----:R-:W-:Y:S01]  /*c3b0*/  IMAD.WIDE.U32 R2, R0, UR4, RZ ;  /* 0x0000000400027c25 */ /* 0x001fe2000f8e00ff */
[----:B------:R-:W-:-:S03]  /*c3c0*/  LOP3.LUT P2, RZ, R27, 0x1, RZ, 0xc0, !PT ;  /* 0x000000011bff7812 */ /* 0x000fc6000784c0ff */
[----:B------:R-:W-:Y:S01]  /*c3d0*/  IMAD R5, R0, UR5, R5 ;  /* 0x0000000500057c24 */ /* 0x000fe2000f8e0205 */
[----:B------:R-:W-:Y:S02]  /*c3e0*/  ULDC.64 UR4, c[0x0][0x310] ;  /* 0x0000c40000047ab9 */ /* 0x000fe40000000a00 */
[----:B------:R-:W-:Y:S02]  /*c3f0*/  IMAD R6, R6, UR4, RZ ;  /* 0x0000000406067c24 */ /* 0x000fe4000f8e02ff */
[----:B------:R-:W-:Y:S01]  /*c400*/  IADD3 R3, R3, R5, RZ ;  /* 0x0000000503037210 */ /* 0x000fe20007ffe0ff */
[----:B------:R-:W-:Y:S02]  /*c410*/  IMAD R5, R25, 0x4000, R33 ;  /* 0x0000400019057824 */ /* 0x000fe400078e0221 */
[C---:B------:R-:W-:Y:S02]  /*c420*/  IMAD R6, R4.reuse, UR5, R6 ;  /* 0x0000000504067c24 */ /* 0x040fe4000f8e0206 */
[----:B------:R-:W-:Y:S01]  /*c430*/  IMAD.WIDE.U32 R2, R4, UR4, R2 ;  /* 0x0000000404027c25 */ /* 0x000fe2000f8e0002 */
[----:B------:R-:W-:-:S03]  /*c440*/  ULDC.64 UR4, c[0x0][0x308] ;  /* 0x0000c20000047ab9 */ /* 0x000fc60000000a00 */
[----:B------:R-:W-:Y:S02]  /*c450*/  IMAD.IADD R3, R3, 0x1, R6 ;  /* 0x0000000103037824 */ /* 0x000fe400078e0206 */
[----:B------:R-:W-:Y:S01]  /*c460*/  IMAD.WIDE.U32 R2, R24, UR4, R2 ;  /* 0x0000000418027c25 */ /* 0x000fe2000f8e0002 */
[----:B------:R-:W-:-:S03]  /*c470*/  UMOV UR4, 0xffffffff ;  /* 0xffffffff00047882 */ /* 0x000fc60000000000 */
[----:B------:R-:W-:Y:S01]  /*c480*/  IMAD R0, R24, UR5, R3 ;  /* 0x0000000518007c24 */ /* 0x000fe2000f8e0203 */
[----:B-1----:R-:W-:Y:S02]  /*c490*/  LOP3.LUT R9, R9, 0x7f, RZ, 0xc0, !PT ;  /* 0x0000007f09097812 */ /* 0x002fe400078ec0ff */
[C---:B------:R-:W-:Y:S02]  /*c4a0*/  LEA R4, P0, R2.reuse, UR6, 0x1 ;  /* 0x0000000602047c11 */ /* 0x040fe4000f8008ff */
[----:B------:R-:W-:Y:S02]  /*c4b0*/  SHF.R.U32.HI R9, RZ, 0x3, R9 ;  /* 0x00000003ff097819 */ /* 0x000fe40000011609 */
[----:B------:R-:W-:Y:S02]  /*c4c0*/  LEA.HI.X R0, R2, UR7, R0, 0x1, P0 ;  /* 0x0000000702007c11 */ /* 0x000fe400080f0c00 */
[----:B------:R-:W-:-:S04]  /*c4d0*/  IADD3 R6, -R9, R34, -R8 ;  /* 0x0000002209067210 */ /* 0x000fc80007ffe908 */
[----:B------:R-:W-:Y:S01]  /*c4e0*/  ISETP.GE.AND P0, PT, R6, 0x1, PT ;  /* 0x000000010600780c */ /* 0x000fe20003f06270 */
[----:B------:R-:W-:-:S12]  /*c4f0*/  BRA.DIV UR4, `(.L_x_275) ;  /* 0x0000003e047c7947 */ /* 0x000fd8000b800000 */
[----:B------:R-:W0:Y:S01]  /*c500*/  SHFL.IDX PT, R3, R4, RZ, 0x181f ;  /* 0x00181fff04037589 */ /* 0x000e2200000e0000 */
[----:B------:R-:W-:-:S03]  /*c510*/  @P0 IMAD R8, R5, 0x2, R22 ;  /* 0x0000000205080824 */ /* 0x000fc600078e0216 */
[----:B------:R-:W1:Y:S01]  /*c520*/  SHFL.IDX PT, R2, R0, RZ, 0x181f ;  /* 0x00181fff00027589 */ /* 0x000e6200000e0000 */
[----:B0-----:R-:W-:-:S05]  /*c530*/  @P0 LEA R3, P1, R30, R3, 0x1 ;  /* 0x000000031e030211 */ /* 0x001fca00078208ff */
[----:B-1----:R-:W-:Y:S01]  /*c540*/  @P0 IMAD.X R2, RZ, RZ, R2, P1 ;  /* 0x000000ffff020224 */ /* 0x002fe200008e0602 */
[----:B------:R-:W-:-:S04]  /*c550*/  ISETP.GE.AND P1, PT, R6, 0x11, PT ;  /* 0x000000110600780c */ /* 0x000fc80003f26270 */
[----:B------:R-:W-:-:S04]  /*c560*/  @P0 LOP3.LUT R3, R3, R2, RZ, 0x3c, !PT ;  /* 0x0000000203030212 */ /* 0x000fc800078e3cff */
[----:B------:R-:W-:-:S04]  /*c570*/  @P0 LOP3.LUT R2, R3, R2, RZ, 0x3c, !PT ;  /* 0x0000000203020212 */ /* 0x000fc800078e3cff */
[----:B------:R-:W-:-:S05]  /*c580*/  @P0 LOP3.LUT R3, R3, R2, RZ, 0x3c, !PT ;  /* 0x0000000203030212 */ /* 0x000fca00078e3cff */
[----:B------:R-:W-:Y:S01]  /*c590*/  @!PT LDS RZ, [RZ] ;  /* 0x00000000fffff984 */ /* 0x000fe20000000800 */
[----:B------:R-:W-:Y:S04]  /*c5a0*/  @P0 LDGSTS.E.BYPASS.LTC128B.128 [R8+0x18400], desc[UR36][R2.64], !P3 ;  /* 0x1840000002080fae */ /* 0x000fe8000d901d64 */
[----:B------:R0:W-:Y:S04]  /*c5b0*/  @P0 LDGSTS.E.BYPASS.LTC128B.128 [R8+0x1c400], desc[UR36][R2.64+0x80], !P2 ;  /* 0x1c40008002080fae */ /* 0x0001e8000d101d64 */
[----:B0-----:R-:W0:Y:S01]  /*c5c0*/  SHFL.IDX PT, R3, R4, 0x1, 0x181f ;  /* 0x00381f0004037f89 */ /* 0x001e2200000e0000 */
[----:B------:R-:W-:-:S03]  /*c5d0*/  @P1 IMAD R8, R5, 0x2, R22 ;  /* 0x0000000205081824 */ /* 0x000fc600078e0216 */
[----:B------:R-:W1:Y:S01]  /*c5e0*/  SHFL.IDX PT, R2, R0, 0x1, 0x181f ;  /* 0x00381f0000027f89 */ /* 0x000e6200000e0000 */
[----:B0-----:R-:W-:-:S05]  /*c5f0*/  @P1 LEA R3, P0, R30, R3, 0x1 ;  /* 0x000000031e031211 */ /* 0x001fca00078008ff */
[----:B-1----:R-:W-:-:S05]  /*c600*/  @P1 IMAD.X R2, RZ, RZ, R2, P0 ;  /* 0x000000ffff021224 */ /* 0x002fca00000e0602 */
[----:B------:R-:W-:-:S04]  /*c610*/  @P1 LOP3.LUT R3, R3, R2, RZ, 0x3c, !PT ;  /* 0x0000000203031212 */ /* 0x000fc800078e3cff */
[----:B------:R-:W-:-:S04]  /*c620*/  @P1 LOP3.LUT R2, R3, R2, RZ, 0x3c, !PT ;  /* 0x0000000203021212 */ /* 0x000fc800078e3cff */
[----:B------:R-:W-:-:S05]  /*c630*/  @P1 LOP3.LUT R3, R3, R2, RZ, 0x3c, !PT ;  /* 0x0000000203031212 */ /* 0x000fca00078e3cff */
[----:B------:R-:W-:Y:S04]  /*c640*/  @P1 LDGSTS.E.BYPASS.LTC128B.128 [R8+0x18c00], desc[UR36][R2.64], !P3 ;  /* 0x18c0000002081fae */ /* 0x000fe8000d901d64 */
[----:B------:R0:W-:Y:S01]  /*c650*/  @P1 LDGSTS.E.BYPASS.LTC128B.128 [R8+0x1cc00], desc[UR36][R2.64+0x80], !P2 ;  /* 0x1cc0008002081fae */ /* 0x0001e2000d101d64 */
[----:B------:R-:W-:-:S03]  /*c660*/  ISETP.GE.AND P1, PT, R6, 0x21, PT ;  /* 0x000000210600780c */ /* 0x000fc60003f26270 */
[----:B0-----:R-:W0:Y:S10]  /*c670*/  SHFL.IDX PT, R3, R4, 0x2, 0x181f ;  /* 0x00581f0004037f89 */ /* 0x001e3400000e0000 */
[----:B------:R-:W-:Y:S01]  /*c680*/  @P1 IMAD R8, R5, 0x2, R22 ;  /* 0x0000000205081824 */ /* 0x000fe200078e0216 */
[----:B------:R-:W1:Y:S01]  /*c690*/  SHFL.IDX PT, R2, R0, 0x2, 0x181f ;  /* 0x00581f0000027f89 */ /* 0x000e6200000e0000 */
[----:B0-----:R-:W-:-:S04]  /*c6a0*/  @P1 LEA R3, P0, R30, R3, 0x1 ;  /* 0x000000031e031211 */ /* 0x001fc800078008ff */
[----:B-1----:R-:W-:-:S04]  /*c6b0*/  @P1 IADD3.X R2, RZ, R2, RZ, P0, !PT ;  /* 0x00000002ff021210 */ /* 0x002fc800007fe4ff */
        /* <DEDUP_REMOVED lines=29> */
[----:B------:R-:W-:Y:S01]  /*c890*/  @P1 LEA R8, R5, R22, 0x1 ;  /* 0x0000001605081211 */ /* 0x000fe200078e08ff */
        /* <DEDUP_REMOVED lines=11> */
[----:B------:R-:W1:Y:S04]  /*c950*/  SHFL.IDX PT, R2, R0, 0x6, 0x181f ;  /* 0x00d81f0000027f89 */ /* 0x000e6800000e0000 */
[----:B------:R-:W2:Y:S01]  /*c960*/  SHFL.IDX PT, R0, R0, 0x7, 0x181f ;  /* 0x00f81f0000007f89 */ /* 0x000ea200000e0000 */
[----:B0-----:R-:W-:-:S05]  /*c970*/  @P1 LEA R3, P0, R30, R3, 0x1 ;  /* 0x000000031e031211 */ /* 0x001fca00078008ff */
[----:B-1----:R-:W-:-:S05]  /*c980*/  @P1 IMAD.X R2, RZ, RZ, R2, P0 ;  /* 0x000000ffff021224 */ /* 0x002fca00000e0602 */
[----:B------:R-:W-:-:S04]  /*c990*/  @P1 LOP3.LUT R3, R3, R2, RZ, 0x3c, !PT ;  /* 0x0000000203031212 */ /* 0x000fc800078e3cff */
[----:B------:R-:W-:-:S04]  /*c9a0*/  @P1 LOP3.LUT R2, R3, R2, RZ, 0x3c, !PT ;  /* 0x0000000203021212 */ /* 0x000fc800078e3cff */
[----:B------:R-:W-:-:S05]  /*c9b0*/  @P1 LOP3.LUT R3, R3, R2, RZ, 0x3c, !PT ;  /* 0x0000000203031212 */ /* 0x000fca00078e3cff */
[----:B------:R-:W-:Y:S04]  /*c9c0*/  @P1 LDGSTS.E.BYPASS.LTC128B.128 [R8+0x1b400], desc[UR36][R2.64], !P3 ;  /* 0x1b40000002081fae */ /* 0x000fe8000d901d64 */
[----:B------:R0:W-:Y:S04]  /*c9d0*/  @P1 LDGSTS.E.BYPASS.LTC128B.128 [R8+0x1f400], desc[UR36][R2.64+0x80], !P2 ;  /* 0x1f40008002081fae */ /* 0x0001e8000d101d64 */
[----:B0-2---:R0:W1:Y:S02]  /*c9e0*/  SHFL.IDX PT, R2, R4, 0x7, 0x181f ;  /* 0x00f81f0004027f89 */ /* 0x00506400000e0000 */
.L_x_356:
[----:B------:R-:W-:-:S13]  /*c9f0*/  ISETP.GE.AND P0, PT, R6, 0x71, PT ;  /* 0x000000710600780c */ /* 0x000fda0003f06270 */
[----:B-1----:R-:W-:Y:S01]  /*ca00*/  @P0 LEA R2, P1, R30, R2, 0x1 ;  /* 0x000000021e020211 */ /* 0x002fe200078208ff */
[----:B------:R-:W-:-:S04]  /*ca10*/  @P0 IMAD R5, R5, 0x2, R22 ;  /* 0x0000000205050824 */ /* 0x000fc800078e0216 */
[----:B------:R-:W-:-:S05]  /*ca20*/  @P0 IMAD.X R3, RZ, RZ, R0, P1 ;  /* 0x000000ffff030224 */ /* 0x000fca00008e0600 */
[----:B------:R-:W-:Y:S01]  /*ca30*/  @!PT LDS RZ, [RZ] ;  /* 0x00000000fffff984 */ /* 0x000fe20000000800 */
[----:B------:R-:W-:Y:S01]  /*ca40*/  @!PT LDS RZ, [RZ] ;  /* 0x00000000fffff984 */ /* 0x000fe20000000800 */
[----:B------:R-:W-:Y:S01]  /*ca50*/  @!PT LDS RZ, [RZ] ;  /* 0x00000000fffff984 */ /* 0x000fe20000000800 */
[----:B------:R1:W-:Y:S04]  /*ca60*/  @P0 LDGSTS.E.BYPASS.LTC128B.128 [R5+0x1bc00], desc[UR36][R2.64], !P3 ;  /* 0x1bc0000002050fae */ /* 0x0003e8000d901d64 */
[----:B------:R1:W-:Y:S01]  /*ca70*/  @P0 LDGSTS.E.BYPASS.LTC128B.128 [R5+0x1fc00], desc[UR36][R2.64+0x80], !P2 ;  /* 0x1fc0008002050fae */ /* 0x0003e2000d101d64 */
[----:B------:R-:W-:Y:S01]  /*ca80*/  PLOP3.LUT P0, PT, PT, PT, PT, 0x80, 0x0 ;  /* 0x000000000000781c */ /* 0x000fe20003f0f070 */
[----:B------:R-:W-:-:S12]  /*ca90*/  NOP ;  /* 0x0000000000007918 */ /* 0x000fd80000000000 */
.L_x_276:
[----:B------:R-:W-:Y:S02]  /*caa0*/  PLOP3.LUT P1, PT, P1, P0, PT, 0xa2, 0x0 ;  /* 0x000000000000781c */ /* 0x000fe40000f21472 */
[----:B------:R-:W-:-:S08]  /*cab0*/  @P0 R2UR P1, UR4, R7 ;  /* 0x00000000070402ca */ /* 0x000fd00000020000 */
[----:B------:R-:W-:-:S05]  /*cac0*/  @P0 PLOP3.LUT P0, PT, P1, PT, PT, 0x80, 0x0 ;  /* 0x000000000000081c */ /* 0x000fca0000f0f070 */
[----:B------:R-:W-:Y:S01]  /*cad0*/  @!P1 SYNCS.ARRIVE.TRANS64.RED.A0T1 RZ, [UR4+0x28830], RZ ;  /* 0x028830ffffff99a7 */ /* 0x000fe20008200404 */
[----:B------:R-:W-:Y:S07]  /*cae0*/  @!P1 ARRIVES.LDGSTSBAR.64.TRANSCNT [UR4+0x28830] ;  /* 0x02883000ff0099b0 */ /* 0x000fee0008000a84 */
[----:B------:R-:W-:Y:S05]  /*caf0*/  @P0 BRA.U.ANY `(.L_x_276) ;  /* 0xfffffffd00e80947 */ /* 0x000fea000393ffff */
[----:B------:R-:W-:Y:S01]  /*cb00*/  NOP ;  /* 0x0000000000007918 */ /* 0x000fe20000000000 */
[----:B------:R-:W2:Y:S02]  /*cb10*/  LDL R0, [R1+0x24] ;  /* 0x0000240001007983 */ /* 0x000ea40000100800 */
[----:B--2---:R-:W-:-:S13]  /*cb20*/  ISETP.NE.AND P2, PT, R0, 0x3, PT ;  /* 0x000000030000780c */ /* 0x004fda0003f45270 */
[----:B------:R-:W-:Y:S05]  /*cb30*/  @!P2 BRA `(.L_x_277) ;  /* 0x000000000004a947 */ /* 0x000fea0003800000 */
[----:B------:R-:W-:Y:S01]  /*cb40*/  BPT.TRAP 0x1 ;  /* 0x000000040000795c */ /* 0x000fe20000300000 */
.L_x_277:
[----:B-1----:R1:W5:Y:S01]  /*cb50*/  LDL.LU R3, [R1+0x8] ;  /* 0x0000080001037983 */ /* 0x0023620000300800 */
[----:B------:R1:W-:Y:S03]  /*cb60*/  SYNCS.ARRIVE.TRANS64.A1T0 RZ, [R7+URZ+0x28830], RZ ;  /* 0x028830ff07ff79a7 */ /* 0x0003e6000810003f */
[----:B0-----:R1:W5:Y:S02]  /*cb70*/  LDL.LU R4, [R1+0x10] ;  /* 0x0000100001047983 */ /* 0x0013640000300800 */
[----:B------:R-:W-:Y:S05]  /*cb80*/  WARPSYNC.ALL ;  /* 0x0000000000007948 */ /* 0x000fea0003800000 */
[----:B------:R-:W-:Y:S01]  /*cb90*/  ULDC.64 UR4, c[0x0][0x298] ;  /* 0x0000a60000047ab9 */ /* 0x000fe20000000a00 */
[----:B------:R-:W-:Y:S01]  /*cba0*/  VIADD R2, R22, 0x10400 ;  /* 0x0001040016027836 */ /* 0x000fe20000000000 */
[----:B------:R-:W-:Y:S01]  /*cbb0*/  BAR.SYNC.DEFER_BLOCKING 0x8, 0x180 ;  /* 0x0206000000007b1d */ /* 0x000fe20000010000 */
[----:B------:R-:W-:-:S03]  /*cbc0*/  LOP3.LUT P1, RZ, R27, 0x10, RZ, 0xc0, !PT ;  /* 0x000000101bff7812 */ /* 0x000fc6000782c0ff */
[----:B------:R-:W-:Y:S02]  /*cbd0*/  LOP3.LUT P0, RZ, R2, 0x3ff, RZ, 0xc0, !PT ;  /* 0x000003ff02ff7812 */ /* 0x000fe4000780c0ff */
[----:B------:R-:W-:Y:S01]  /*cbe0*/  BSSY B6, `(.L_x_278) ;  /* 0x000001c000067945 */ /* 0x000fe20003800000 */
[----:B------:R-:W-:Y:S02]  /*cbf0*/  SEL R31, R31, RZ, !P1 ;  /* 0x000000ff1f1f7207 */ /* 0x000fe40004800000 */
[----:B-----5:R-:W-:Y:S02]  /*cc00*/  SHF.R.S32.HI R0, RZ, 0x1f, R3 ;  /* 0x0000001fff007819 */ /* 0x020fe40000011403 */
[----:B------:R-:W-:-:S03]  /*cc10*/  SEL R4, R4, RZ, !P1 ;  /* 0x000000ff04047207 */ /* 0x000fc60004800000 */
[----:B------:R-:W-:-:S04]  /*cc20*/  IMAD R0, R0, UR4, RZ ;  /* 0x0000000400007c24 */ /* 0x000fc8000f8e02ff */
[C---:B------:R-:W-:Y:S02]  /*cc30*/  IMAD R0, R3.reuse, UR5, R0 ;  /* 0x0000000503007c24 */ /* 0x040fe4000f8e0200 */
[----:B------:R-:W-:-:S04]  /*cc40*/  IMAD.WIDE.U32 R2, R3, UR4, RZ ;  /* 0x0000000403027c25 */ /* 0x000fc8000f8e00ff */
[----:B------:R-:W-:Y:S01]  /*cc50*/  IMAD.IADD R0, R3, 0x1, R0 ;  /* 0x0000000103007824 */ /* 0x000fe200078e0200 */
[----:B------:R0:W-:Y:S04]  /*cc60*/  STL.64 [R1+0x8], R2 ;  /* 0x0000080201007387 */ /* 0x0001e80000100a00 */
[----:B------:R0:W-:Y:S04]  /*cc70*/  STL [R1+0x1c], R4 ;  /* 0x00001c0401007387 */ /* 0x0001e80000100800 */
[----:B------:R0:W-:Y:S01]  /*cc80*/  STL [R1+0x10], R0 ;  /* 0x0000100001007387 */ /* 0x0001e20000100800 */
[----:B------:R-:W-:Y:S05]  /*cc90*/  @!P0 BRA `(.L_x_279) ;  /* 0x0000000000408947 */ /* 0x000fea0003800000 */
[----:B0-----:R-:W-:Y:S01]  /*cca0*/  MOV R2, 0x0 ;  /* 0x0000000000027802 */ /* 0x001fe20000000f00 */
[----:B------:R-:W-:Y:S01]  /*ccb0*/  ULDC.64 UR4, c[0x4][0x80] ;  /* 0x0100200000047ab9 */ /* 0x000fe20000000a00 */
[----:B------:R-:W-:Y:S01]  /*ccc0*/  ULDC.64 UR6, c[0x4][0x88] ;  /* 0x0100220000067ab9 */ /* 0x000fe20000000a00 */
[----:B------:R-:W-:Y:S01]  /*ccd0*/  ULDC.64 UR8, c[0x4][0x20] ;  /* 0x0100080000087ab9 */ /* 0x000fe20000000a00 */
[----:B------:R-:W-:Y:S01]  /*cce0*/  MOV R4, UR4 ;  /* 0x0000000400047c02 */ /* 0x000fe20008000f00 */
[----:B------:R-:W-:Y:S01]  /*ccf0*/  IMAD.U32 R5, RZ, RZ, UR5 ;  /* 0x00000005ff057e24 */ /* 0x000fe2000f8e00ff */
[----:B------:R-:W0:Y:S01]  /*cd00*/  LDC.64 R2, c[0x4][R2] ;  /* 0x0100000002027b82 */ /* 0x000e220000000a00 */
[----:B------:R-:W-:Y:S01]  /*cd10*/  IMAD.U32 R6, RZ, RZ, UR6 ;  /* 0x00000006ff067e24 */ /* 0x000fe2000f8e00ff */
[----:B------:R-:W-:Y:S01]  /*cd20*/  MOV R12, 0x1 ;  /* 0x00000001000c7802 */ /* 0x000fe20000000f00 */
[----:B-1----:R-:W-:Y:S02]  /*cd30*/  IMAD.U32 R7, RZ, RZ, UR7 ;  /* 0x00000007ff077e24 */ /* 0x002fe4000f8e00ff */
[----:B------:R-:W-:-:S02]  /*cd40*/  IMAD.U32 R10, RZ, RZ, UR8 ;  /* 0x00000008ff0a7e24 */ /* 0x000fc4000f8e00ff */
[----:B------:R-:W-:Y:S02]  /*cd50*/  IMAD.U32 R11, RZ, RZ, UR9 ;  /* 0x00000009ff0b7e24 */ /* 0x000fe4000f8e00ff */
[----:B------:R-:W-:Y:S02]  /*cd60*/  IMAD.MOV.U32 R8, RZ, RZ, 0x70 ;  /* 0x00000070ff087424 */ /* 0x000fe400078e00ff */
[----:B------:R-:W-:-:S07]  /*cd70*/  IMAD.MOV.U32 R13, RZ, RZ, RZ ;  /* 0x000000ffff0d7224 */ /* 0x000fce00078e00ff */
[----:B------:R-:W-:-:S07]  /*cd80*/  LEPC R20, `(.L_x_279) ;  /* 0x000000001014794e */ /* 0x000fce0000000000 */
[----:B0-----:R-:W-:Y:S05]  /*cd90*/  CALL.ABS.NOINC R2 ;  /* 0x0000000002007343 */ /* 0x001fea0003c00000 */
.L_x_279:
[----:B------:R-:W-:Y:S05]  /*cda0*/  BSYNC B6 ;  /* 0x0000000000067941 */ /* 0x000fea0003800000 */
.L_x_278:
[----:B------:R-:W2:Y:S01]  /*cdb0*/  LDL.LU R20, [R1+0x1c] ;  /* 0x00001c0001147983 */ /* 0x000ea20000300800 */
[----:B------:R-:W-:Y:S01]  /*cdc0*/  ULDC.64 UR4, c[0x0][0x2d8] ;  /* 0x0000b60000047ab9 */ /* 0x000fe20000000a00 */
[----:B------:R-:W3:Y:S02]  /*cdd0*/  LDC R6, c[0x0][0x448] ;  /* 0x00011200ff067b82 */ /* 0x000ee40000000800 */
[----:B------:R-:W4:Y:S04]  /*cde0*/  LDL.LU R21, [R1+0x10] ;  /* 0x0000100001157983 */ /* 0x000f280000300800 */
[----:B0-----:R-:W4:Y:S04]  /*cdf0*/  LDL.LU.64 R2, [R1+0x8] ;  /* 0x0000080001027983 */ /* 0x001f280000300a00 */
[----:B------:R0:W5:Y:S01]  /*ce00*/  LDL R9, [R1] ;  /* 0x0000000001097983 */ /* 0x0001620000100800 */
[----:B---3--:R-:W-:Y:S01]  /*ce10*/  ISETP.NE.AND P0, PT, R6, 0x1, PT ;  /* 0x000000010600780c */ /* 0x008fe20003f05270 */
[----:B------:R-:W-:-:S12]  /*ce20*/  IMAD.SHL.U32 R4, R17, 0x80, RZ ;  /* 0x0000008011047824 */ /* 0x000fd800078e00ff */
[----:B-1----:R-:W1:Y:S01]  /*ce30*/  @P0 LDC R7, c[0x0][0x450] ;  /* 0x00011400ff070b82 */ /* 0x002e620000000800 */
[----:B----4-:R-:W-:Y:S02]  /*ce40*/  IMAD.MOV.U32 R3, RZ, RZ, R21 ;  /* 0x000000ffff037224 */ /* 0x010fe400078e0015 */
[----:B------:R-:W3:Y:S01]  /*ce50*/  S2R R21, SR_TID.X ;  /* 0x0000000000157919 */ /* 0x000ee20000002100 */
[----:B------:R-:W-:-:S04]  /*ce60*/  IMAD.WIDE.U32 R2, R24, UR4, R2 ;  /* 0x0000000418027c25 */ /* 0x000fc8000f8e0002 */
[----:B------:R-:W-:Y:S01]  /*ce70*/  IMAD R3, R24, UR5, R3 ;  /* 0x0000000518037c24 */ /* 0x000fe2000f8e0203 */
[----:B------:R-:W-:Y:S02]  /*ce80*/  ULDC.64 UR4, c[0x0][0x2e0] ;  /* 0x0000b80000047ab9 */ /* 0x000fe40000000a00 */
[----:B--2---:R-:W-:Y:S02]  /*ce90*/  IMAD R0, R20, UR4, RZ ;  /* 0x0000000414007c24 */ /* 0x004fe4000f8e02ff */
[----:B------:R-:W2:Y:S01]  /*cea0*/  S2R R20, SR_TID.X ;  /* 0x0000000000147919 */ /* 0x000ea20000002100 */
[----:B------:R-:W-:-:S04]  /*ceb0*/  IMAD.WIDE.U32 R2, R31, UR4, R2 ;  /* 0x000000041f027c25 */ /* 0x000fc8000f8e0002 */
[----:B------:R-:W-:Y:S01]  /*cec0*/  IMAD R0, R31, UR5, R0 ;  /* 0x000000051f007c24 */ /* 0x000fe2000f8e0200 */
[----:B------:R-:W-:-:S03]  /*ced0*/  ULDC.64 UR4, c[0x0][0x2d0] ;  /* 0x0000b40000047ab9 */ /* 0x000fc60000000a00 */
[----:B------:R-:W-:Y:S02]  /*cee0*/  IMAD.IADD R3, R3, 0x1, R0 ;  /* 0x0000000103037824 */ /* 0x000fe400078e0200 */
[----:B------:R-:W4:Y:S01]  /*cef0*/  @P0 LDC R0, c[0x0][0x44c] ;  /* 0x00011300ff000b82 */ /* 0x000f220000000800 */
[----:B--2---:R-:W-:-:S04]  /*cf00*/  LOP3.LUT R20, R20, 0x7f, RZ, 0xc0, !PT ;  /* 0x0000007f14147812 */ /* 0x004fc800078ec0ff */
[----:B------:R-:W-:Y:S02]  /*cf10*/  SHF.R.U32.HI R10, RZ, 0x3, R20 ;  /* 0x00000003ff0a7819 */ /* 0x000fe40000011614 */
[----:B------:R0:W5:Y:S01]  /*cf20*/  LDL R20, [R1+0x14] ;  /* 0x0000140001147983 */ /* 0x0001620000100800 */
[----:B---3--:R-:W-:-:S05]  /*cf30*/  IMAD.SHL.U32 R5, R21, 0x10, RZ ;  /* 0x0000001015057824 */ /* 0x008fca00078e00ff */
[----:B------:R-:W-:-:S04]  /*cf40*/  LOP3.LUT R5, R5, 0x70, RZ, 0xc0, !PT ;  /* 0x0000007005057812 */ /* 0x000fc800078ec0ff */
[----:B------:R-:W-:-:S05]  /*cf50*/  LOP3.LUT R8, R4, R10, R5, 0xfe, !PT ;  /* 0x0000000a04087212 */ /* 0x000fca00078efe05 */
[----:B----4-:R-:W-:-:S04]  /*cf60*/  @P0 IMAD.HI.U32 R0, R8, R0, RZ ;  /* 0x0000000008000227 */ /* 0x010fc800078e00ff */
[----:B------:R-:W-:Y:S01]  /*cf70*/  IMAD.MOV.U32 R5, RZ, RZ, R8 ;  /* 0x000000ffff057224 */ /* 0x000fe200078e0008 */
[----:B-1----:R-:W-:-:S04]  /*cf80*/  @P0 SHF.R.U32.HI R5, RZ, R7, R0 ;  /* 0x00000007ff050219 */ /* 0x002fc80000011600 */
[----:B------:R-:W-:-:S05]  /*cf90*/  IADD3 R7, -R5, RZ, RZ ;  /* 0x000000ff05077210 */ /* 0x000fca0007ffe1ff */
[----:B------:R-:W-:Y:S01]  /*cfa0*/  IMAD R0, R6, R7, R8 ;  /* 0x0000000706007224 */ /* 0x000fe200078e0208 */
[----:B------:R-:W-:Y:S01]  /*cfb0*/  SHF.R.S32.HI R7, RZ, 0x1f, R5 ;  /* 0x0000001fff077819 */ /* 0x000fe20000011405 */
[----:B------:R-:W-:-:S04]  /*cfc0*/  IMAD.WIDE.U32 R2, R5, UR4, R2 ;  /* 0x0000000405027c25 */ /* 0x000fc8000f8e0002 */
[----:B------:R-:W-:-:S04]  /*cfd0*/  IMAD R7, R7, UR4, RZ ;  /* 0x0000000407077c24 */ /* 0x000fc8000f8e02ff */
[----:B------:R-:W-:Y:S01]  /*cfe0*/  IMAD R7, R5, UR5, R7 ;  /* 0x0000000505077c24 */ /* 0x000fe2000f8e0207 */
[----:B------:R-:W-:Y:S01]  /*cff0*/  SHF.R.S32.HI R5, RZ, 0x1f, R0 ;  /* 0x0000001fff057819 */ /* 0x000fe20000011400 */
[----:B------:R-:W-:Y:S02]  /*d000*/  ULDC.64 UR4, c[0x0][0x2c8] ;  /* 0x0000b20000047ab9 */ /* 0x000fe40000000a00 */
[----:B------:R-:W-:Y:S02]  /*d010*/  IMAD.IADD R3, R3, 0x1, R7 ;  /* 0x0000000103037824 */ /* 0x000fe400078e0207 */
[----:B------:R-:W-:Y:S02]  /*d020*/  IMAD R5, R5, UR4, RZ ;  /* 0x0000000405057c24 */ /* 0x000fe4000f8e02ff */
[----:B------:R-:W-:-:S04]  /*d030*/  IMAD.WIDE.U32 R2, R0, UR4, R2 ;  /* 0x0000000400027c25 */ /* 0x000fc8000f8e0002 */
[----:B------:R-:W-:Y:S01]  /*d040*/  IMAD R5, R0, UR5, R5 ;  /* 0x0000000500057c24 */ /* 0x000fe2000f8e0205 */
[----:B------:R-:W-:Y:S02]  /*d050*/  ULDC.64 UR4, c[0x0][0x280] ;  /* 0x0000a00000047ab9 */ /* 0x000fe40000000a00 */
[C---:B------:R-:W-:Y:S01]  /*d060*/  LEA R0, P0, R2.reuse, UR4, 0x1 ;  /* 0x0000000402007c11 */ /* 0x040fe2000f8008ff */
[----:B------:R-:W-:Y:S01]  /*d070*/  IMAD.IADD R5, R3, 0x1, R5 ;  /* 0x0000000103057824 */ /* 0x000fe200078e0205 */
[----:B------:R-:W-:Y:S02]  /*d080*/  ULDC UR4, c[0x0][0x2b8] ;  /* 0x0000ae0000047ab9 */ /* 0x000fe40000000800 */
[----:B------:R-:W-:Y:S02]  /*d090*/  ISETP.GE.AND P1, PT, R29, UR4, PT ;  /* 0x000000041d007c0c */ /* 0x000fe4000bf26270 */
[----:B------:R-:W-:Y:S02]  /*d0a0*/  LEA.HI.X R5, R2, UR5, R5, 0x1, P0 ;  /* 0x0000000502057c11 */ /* 0x000fe400080f0c05 */
[----:B------:R-:W-:Y:S01]  /*d0b0*/  ISETP.GE.AND P0, PT, R30, UR4, PT ;  /* 0x000000041e007c0c */ /* 0x000fe2000bf06270 */
[----:B------:R-:W-:-:S03]  /*d0c0*/  UMOV UR4, 0xffffffff ;  /* 0xffffffff00047882 */ /* 0x000fc60000000000 */
[----:B0-----:R-:W-:Y:S09]  /*d0d0*/  BRA.DIV UR4, `(.L_x_280) ;  /* 0x0000003e045c7947 */ /* 0x001ff2000b800000 */
[----:B------:R-:W0:Y:S01]  /*d0e0*/  SHFL.IDX PT, R14, R0, RZ, 0x181f ;  /* 0x00181fff000e7589 */ /* 0x000e2200000e0000 */
[----:B-----5:R-:W-:Y:S02]  /*d0f0*/  IMAD R6, R20, R6, RZ ;  /* 0x0000000614067224 */ /* 0x020fe400078e02ff */
[----:B------:R-:W-:Y:S01]  /*d100*/  IMAD.IADD R4, R10, 0x1, R4 ;  /* 0x000000010a047824 */ /* 0x000fe200078e0204 */
[----:B------:R-:W1:Y:S03]  /*d110*/  SHFL.IDX PT, R2, R5, RZ, 0x181f ;  /* 0x00181fff05027589 */ /* 0x000e6600000e0000 */
[C---:B------:R-:W-:Y:S01]  /*d120*/  VIADD R7, R4.reuse, 0x10 ;  /* 0x0000001004077836 */ /* 0x040fe20000000000 */
[----:B------:R-:W-:-:S13]  /*d130*/  ISETP.GE.AND P2, PT, R4, R6, PT ;  /* 0x000000060400720c */ /* 0x000fda0003f46270 */
[----:B0-----:R-:W-:-:S05]  /*d140*/  @!P2 LEA R14, P3, R30, R14, 0x1 ;  /* 0x0000000e1e0ea211 */ /* 0x001fca00078608ff */
[----:B-1----:R-:W-:Y:S02]  /*d150*/  @!P2 IMAD.X R3, RZ, RZ, R2, P3 ;  /* 0x000000ffff03a224 */ /* 0x002fe400018e0602 */
[----:B------:R-:W-:Y:S02]  /*d160*/  @!P2 IMAD.MOV.U32 R2, RZ, RZ, R14 ;  /* 0x000000ffff02a224 */ /* 0x000fe400078e000e */
[----:B------:R-:W0:Y:S04]  /*d170*/  SHFL.IDX PT, R14, R0, 0x1, 0x181f ;  /* 0x00381f00000e7f89 */ /* 0x000e2800000e0000 */
[----:B------:R-:W-:Y:S04]  /*d180*/  @!P2 LDGSTS.E.BYPASS.LTC128B.128 [R9+0x10400], desc[UR36][R2.64], !P0 ;  /* 0x104000000209afae */ /* 0x000fe8000c101d64 */
[----:B------:R1:W-:Y:S01]  /*d190*/  @!P2 LDGSTS.E.BYPASS.LTC128B.128 [R9+0x14400], desc[UR36][R2.64+0x80], !P1 ;  /* 0x144000800209afae */ /* 0x0003e2000c901d64 */
[----:B------:R-:W-:-:S03]  /*d1a0*/  ISETP.GE.AND P2, PT, R7, R6, PT ;  /* 0x000000060700720c */ /* 0x000fc60003f46270 */
[----:B-1----:R-:W1:Y:S10]  /*d1b0*/  SHFL.IDX PT, R2, R5, 0x1, 0x181f ;  /* 0x00381f0005027f89 */ /* 0x002e7400000e0000 */
[----:B0-----:R-:W-:-:S04]  /*d1c0*/  @!P2 LEA R14, P3, R30, R14, 0x1 ;  /* 0x0000000e1e0ea211 */ /* 0x001fc800078608ff */
[----:B-1----:R-:W-:Y:S01]  /*d1d0*/  @!P2 IADD3.X R7, RZ, R2, RZ, P3, !PT ;  /* 0x00000002ff07a210 */ /* 0x002fe20001ffe4ff */
[----:B------:R-:W-:Y:S02]  /*d1e0*/  @!P2 IMAD.MOV.U32 R2, RZ, RZ, R14 ;  /* 0x000000ffff02a224 */ /* 0x000fe400078e000e */
[----:B------:R-:W0:Y:S02]  /*d1f0*/  SHFL.IDX PT, R14, R0, 0x2, 0x181f ;  /* 0x00581f00000e7f89 */ /* 0x000e2400000e0000 */
[----:B------:R-:W-:Y:S02]  /*d200*/  @!P2 IMAD.MOV.U32 R3, RZ, RZ, R7 ;  /* 0x000000ffff03a224 */ /* 0x000fe400078e0007 */
[----:B------:R-:W-:-:S03]  /*d210*/  VIADD R7, R4, 0x20 ;  /* 0x0000002004077836 */ /* 0x000fc60000000000 */
[----:B------:R-:W-:Y:S04]  /*d220*/  @!P2 LDGSTS.E.BYPASS.LTC128B.128 [R9+0x10c00], desc[UR36][R2.64], !P0 ;  /* 0x10c000000209afae */ /* 0x000fe8000c101d64 */
[----:B------:R1:W-:Y:S01]  /*d230*/  @!P2 LDGSTS.E.BYPASS.LTC128B.128 [R9+0x14c00], desc[UR36][R2.64+0x80], !P1 ;  /* 0x14c000800209afae */ /* 0x0003e2000c901d64 */
[----:B------:R-:W-:-:S03]  /*d240*/  ISETP.GE.AND P2, PT, R7, R6, PT ;  /* 0x000000060700720c */ /* 0x000fc60003f46270 */
[----:B-1----:R-:W1:Y:S10]  /*d250*/  SHFL.IDX PT, R2, R5, 0x2, 0x181f ;  /* 0x00581f0005027f89 */ /* 0x002e7400000e0000 */
[----:B0-----:R-:W-:-:S05]  /*d260*/  @!P2 LEA R14, P3, R30, R14, 0x1 ;  /* 0x0000000e1e0ea211 */ /* 0x001fca00078608ff */
[----:B-1----:R-:W-:Y:S02]  /*d270*/  @!P2 IMAD.X R7, RZ, RZ, R2, P3 ;  /* 0x000000ffff07a224 */ /* 0x002fe400018e0602 */
[----:B------:R-:W-:Y:S02]  /*d280*/  @!P2 IMAD.MOV.U32 R2, RZ, RZ, R14 ;  /* 0x000000ffff02a224 */ /* 0x000fe400078e000e */
[----:B------:R-:W-:Y:S01]  /*d290*/  @!P2 IMAD.MOV.U32 R3, RZ, RZ, R7 ;  /* 0x000000ffff03a224 */ /* 0x000fe200078e0007 */
[----:B------:R-:W0:Y:S01]  /*d2a0*/  SHFL.IDX PT, R14, R0, 0x3, 0x181f ;  /* 0x00781f00000e7f89 */ /* 0x000e2200000e0000 */
[----:B------:R-:W-:-:S03]  /*d2b0*/  IADD3 R7, R4, 0x30, RZ ;  /* 0x0000003004077810 */ /* 0x000fc60007ffe0ff */
        /* <DEDUP_REMOVED lines=17> */
[----:B------:R-:W0:Y:S01]  /*d3d0*/  SHFL.IDX PT, R14, R0, 0x5, 0x181f ;  /* 0x00b81f00000e7f89 */ /* 0x000e2200000e0000 */
[----:B------:R-:W-:Y:S01]  /*d3e0*/  @!P2 MOV R3, R7 ;  /* 0x000000070003a202 */ /* 0x000fe20000000f00 */
[----:B------:R-:W-:-:S04]  /*d3f0*/  VIADD R7, R4, 0x50 ;  /* 0x0000005004077836 */ /* 0x000fc80000000000 */
        /* <DEDUP_REMOVED lines=14> */
[----:B0-----:R-:W-:Y:S01]  /*d4e0*/  @!P2 LEA R14, P3, R30, R14, 0x1 ;  /* 0x0000000e1e0ea211 */ /* 0x001fe200078608ff */
[----:B------:R-:W0:Y:S04]  /*d4f0*/  SHFL.IDX PT, R5, R5, 0x7, 0x181f ;  /* 0x00f81f0005057f89 */ /* 0x000e2800000e0000 */
[----:B-1----:R-:W-:Y:S01]  /*d500*/  @!P2 IMAD.X R7, RZ, RZ, R2, P3 ;  /* 0x000000ffff07a224 */ /* 0x002fe200018e0602 */
[----:B------:R-:W-:-:S02]  /*d510*/  @!P2 MOV R2, R14 ;  /* 0x0000000e0002a202 */ /* 0x000fc40000000f00 */
[----:B------:R1:W2:Y:S01]  /*d520*/  SHFL.IDX PT, R14, R0, 0x7, 0x181f ;  /* 0x00f81f00000e7f89 */ /* 0x0002a200000e0000 */
[----:B------:R-:W-:-:S05]  /*d530*/  @!P2 IMAD.MOV.U32 R3, RZ, RZ, R7 ;  /* 0x000000ffff03a224 */ /* 0x000fca00078e0007 */
[----:B------:R1:W-:Y:S04]  /*d540*/  @!P2 LDGSTS.E.BYPASS.LTC128B.128 [R9+0x13400], desc[UR36][R2.64], !P0 ;  /* 0x134000000209afae */ /* 0x0003e8000c101d64 */
[----:B0-----:R1:W-:Y:S02]  /*d550*/  @!P2 LDGSTS.E.BYPASS.LTC128B.128 [R9+0x17400], desc[UR36][R2.64+0x80], !P1 ;  /* 0x174000800209afae */ /* 0x0013e4000c901d64 */
.L_x_373:
[----:B-1----:R-:W-:Y:S01]  /*d560*/  VIADD R3, R4, 0x70 ;  /* 0x0000007004037836 */ /* 0x002fe20000000000 */
[----:B------:R-:W-:Y:S04]  /*d570*/  BSSY B0, `(.L_x_281) ;  /* 0x000000a000007945 */ /* 0x000fe80003800000 */
[----:B------:R-:W-:-:S13]  /*d580*/  ISETP.GE.AND P2, PT, R3, R6, PT ;  /* 0x000000060300720c */ /* 0x000fda0003f46270 */
[----:B------:R-:W-:Y:S05]  /*d590*/  @P2 BRA `(.L_x_282) ;  /* 0x00000000001c2947 */ /* 0x000fea0003800000 */
[----:B--2---:R-:W-:-:S05]  /*d5a0*/  LEA R2, P2, R30, R14, 0x1 ;  /* 0x0000000e1e027211 */ /* 0x004fca00078408ff */
[----:B------:R-:W-:-:S05]  /*d5b0*/  IMAD.X R3, RZ, RZ, R5, P2 ;  /* 0x000000ffff037224 */ /* 0x000fca00010e0605 */
[----:B------:R-:W-:Y:S01]  /*d5c0*/  @!PT LDS RZ, [RZ] ;  /* 0x00000000fffff984 */ /* 0x000fe20000000800 */
[----:B------:R-:W-:Y:S01]  /*d5d0*/  @!PT LDS RZ, [RZ] ;  /* 0x00000000fffff984 */ /* 0x000fe20000000800 */
[----:B------:R-:W-:Y:S01]  /*d5e0*/  @!PT LDS RZ, [RZ] ;  /* 0x00000000fffff984 */ /* 0x000fe20000000800 */
[----:B------:R0:W-:Y:S04]  /*d5f0*/  LDGSTS.E.BYPASS.LTC128B.128 [R9+0x13c00], desc[UR36][R2.64], !P0 ;  /* 0x13c0000002097fae */ /* 0x0001e8000c101d64 */
[----:B------:R0:W-:Y:S02]  /*d600*/  LDGSTS.E.BYPASS.LTC128B.128 [R9+0x17c00], desc[UR36][R2.64+0x80], !P1 ;  /* 0x17c0008002097fae */ /* 0x0001e4000c901d64 */
.L_x_282:
[----:B------:R-:W-:Y:S05]  /*d610*/  BSYNC B0 ;  /* 0x0000000000007941 */ /* 0x000fea0003800000 */
.L_x_281:
[----:B------:R-:W-:Y:S01]  /*d620*/  NOP ;  /* 0x0000000000007918 */ /* 0x000fe20000000000 */
[----:B------:R-:W-:-:S13]  /*d630*/  PLOP3.LUT P0, PT, PT, PT, PT, 0x80, 0x0 ;  /* 0x000000000000781c */ /* 0x000fda0003f0f070 */
.L_x_283:
[----:B------:R-:W-:Y:S02]  /*d640*/  PLOP3.LUT P1, PT, P1, P0, PT, 0xa2, 0x0 ;  /* 0x000000000000781c */ /* 0x000fe40000f21472 */
[----:B------:R-:W-:-:S08]  /*d650*/  @P0 R2UR P1, UR4, R22 ;  /* 0x00000000160402ca */ /* 0x000fd00000020000 */
[----:B------:R-:W-:-:S05]  /*d660*/  @P0 PLOP3.LUT P0, PT, P1, PT, PT, 0x80, 0x0 ;  /* 0x000000000000081c */ /* 0x000fca0000f0f070 */
[----:B------:R-:W-:Y:S01]  /*d670*/  @!P1 SYNCS.ARRIVE.TRANS64.RED.A0T1 RZ, [UR4+0x28800], RZ ;  /* 0x028800ffffff99a7 */ /* 0x000fe20008200404 */
[----:B------:R-:W-:Y:S07]  /*d680*/  @!P1 ARRIVES.LDGSTSBAR.64.TRANSCNT [UR4+0x28800] ;  /* 0x02880000ff0099b0 */ /* 0x000fee0008000a84 */
[----:B------:R-:W-:Y:S05]  /*d690*/  @P0 BRA.U.ANY `(.L_x_283) ;  /* 0xfffffffd00e80947 */ /* 0x000fea000393ffff */
[----:B0-----:R-:W3:Y:S02]  /*d6a0*/  LDL.LU R2, [R1+0x20] ;  /* 0x0000200001027983 */ /* 0x001ee40000300800 */
[----:B---3--:R-:W-:-:S05]  /*d6b0*/  VIADD R2, R2, 0x1 ;  /* 0x0000000102027836 */ /* 0x008fca0000000000 */
[----:B------:R0:W-:Y:S01]  /*d6c0*/  STL [R1+0x20], R2 ;  /* 0x0000200201007387 */ /* 0x0001e20000100800 */
[----:B------:R-:W-:-:S04]  /*d6d0*/  LEA.HI R0, R2, R2, RZ, 0x1 ;  /* 0x0000000202007211 */ /* 0x000fc800078f08ff */
[----:B------:R-:W-:-:S05]  /*d6e0*/  LOP3.LUT R0, R0, 0xfffffffe, RZ, 0xc0, !PT ;  /* 0xfffffffe00007812 */ /* 0x000fca00078ec0ff */
[----:B------:R-:W-:-:S05]  /*d6f0*/  IMAD.IADD R0, R2, 0x1, -R0 ;  /* 0x0000000102007824 */ /* 0x000fca00078e0a00 */
[----:B------:R-:W-:Y:S01]  /*d700*/  SHF.L.U32 R3, R0, 0x1f, RZ ;  /* 0x0000001f00037819 */ /* 0x000fe200000006ff */
[----:B------:R-:W-:Y:S01]  /*d710*/  NOP ;  /* 0x0000000000007918 */ /* 0x000fe20000000000 */
[----:B0-----:R-:W3:Y:S01]  /*d720*/  LDL.LU R2, [R1+0x18] ;  /* 0x0000180001027983 */ /* 0x001ee20000300800 */
[----:B------:R0:W-:Y:S01]  /*d730*/  SYNCS.ARRIVE.TRANS64.A1T0 RZ, [R22+URZ+0x28800], RZ ;  /* 0x028800ff16ff79a7 */ /* 0x0001e2000810003f */
[----:B------:R-:W-:Y:S01]  /*d740*/  BSSY B0, `(.L_x_284) ;  /* 0x0000005000007945 */ /* 0x000fe20003800000 */
[----:B------:R-:W1:Y:S01]  /*d750*/  SYNCS.PHASECHK.TRANS64.TRYWAIT P1, [R22+URZ+0x28820], R3 ;  /* 0x02882003160075a7 */ /* 0x000e62000802017f */
[----:B---3--:R-:W-:-:S05]  /*d760*/  VIADD R6, R2, 0xfffffffe ;  /* 0xfffffffe02067836 */ /* 0x008fca0000000000 */
[----:B------:R-:W-:Y:S01]  /*d770*/  ISETP.GE.AND P0, PT, R6, R35, PT ;  /* 0x000000230600720c */ /* 0x000fe20003f06270 */
[----:B01----:R-:W-:-:S12]  /*d780*/  @!P1 BRA `(.L_x_285) ;  /* 0x0000004000309947 */ /* 0x003fd80003800000 */
.L_x_374:
[----:B------:R-:W-:Y:S05]  /*d790*/  BSYNC B0 ;  /* 0x0000000000007941 */ /* 0x000fea0003800000 */
.L_x_284:
[----:B------:R-:W-:Y:S04]  /*d7a0*/  BSSY B0, `(.L_x_286) ;  /* 0x0000108000007945 */ /* 0x000fe80003800000 */
[----:B------:R-:W-:Y:S05]  /*d7b0*/  @!P0 BRA `(.L_x_287) ;  /* 0x0000001000188947 */ /* 0x000fea0003800000 */
[----:B------:R-:W-:Y:S01]  /*d7c0*/  ULDC UR4, c[0x0][0x2f4] ;  /* 0x0000bd0000047ab9 */ /* 0x000fe20000000800 */
[----:B------:R-:W-:Y:S01]  /*d7d0*/  MOV R17, R28 ;  /* 0x0000001c00117202 */ /* 0x000fe20000000f00 */
[----:B------:R-:W-:Y:S01]  /*d7e0*/  IMAD.MOV.U32 R10, RZ, RZ, R25 ;  /* 0x000000ffff0a7224 */ /* 0x000fe200078e0019 */
[----:B------:R-:W-:Y:S01]  /*d7f0*/  ISETP.GE.AND P2, PT, R30, UR4, PT ;  /* 0x000000041e007c0c */ /* 0x000fe2000bf46270 */
[----:B------:R-:W-:Y:S01]  /*d800*/  IMAD.MOV.U32 R31, RZ, RZ, R26 ;  /* 0x000000ffff1f7224 */ /* 0x000fe200078e001a */
[----:B------:R-:W-:-:S13]  /*d810*/  ISETP.GE.AND P1, PT, R29, UR4, PT ;  /* 0x000000041d007c0c */ /* 0x000fda000bf26270 */
.L_x_300:
[----:B0-----:R-:W0:Y:S01]  /*d820*/  S2R R3, SR_TID.X ;  /* 0x0000000000037919 */ /* 0x001e220000002100 */
[----:B------:R-:W1:Y:S01]  /*d830*/  LDC R4, c[0x0][0x430] ;  /* 0x00010c00ff047b82 */ /* 0x000e620000000800 */
[----:B------:R-:W3:Y:S01]  /*d840*/  LDL R9, [R1+0x24] ;  /* 0x0000240001097983 */ /* 0x000ee20000100800 */
[----:B-1----:R-:W-:Y:S02]  /*d850*/  ISETP.NE.AND P0, PT, R4, 0x1, PT ;  /* 0x000000010400780c */ /* 0x002fe40003f05270 */
[----:B0-----:R-:W-:-:S04]  /*d860*/  LOP3.LUT R0, R3, 0x7f, RZ, 0xc0, !PT ;  /* 0x0000007f03007812 */ /* 0x001fc800078ec0ff */
[----:B------:R-:W-:-:S07]  /*d870*/  SHF.R.U32.HI R5, RZ, 0x3, R0 ;  /* 0x00000003ff057819 */ /* 0x000fce0000011600 */
[----:B------:R-:W0:Y:S01]  /*d880*/  @P0 LDC R0, c[0x0][0x434] ;  /* 0x00010d00ff000b82 */ /* 0x000e220000000800 */
[----:B------:R-:W-:-:S07]  /*d890*/  IMAD.SHL.U32 R4, R3, 0x10, RZ ;  /* 0x0000001003047824 */ /* 0x000fce00078e00ff */
[----:B------:R-:W1:Y:S01]  /*d8a0*/  @P0 LDC R3, c[0x0][0x438] ;  /* 0x00010e00ff030b82 */ /* 0x000e620000000800 */
[----:B------:R-:W-:Y:S01]  /*d8b0*/  IMAD R7, R6, 0x80, R5 ;  /* 0x0000008006077824 */ /* 0x000fe200078e0205 */
[----:B------:R-:W-:-:S04]  /*d8c0*/  LOP3.LUT R4, R4, 0x70, RZ, 0xc0, !PT ;  /* 0x0000007004047812 */ /* 0x000fc800078ec0ff */
[----:B------:R-:W-:Y:S01]  /*d8d0*/  IADD3 R7, R4, R7, R36 ;  /* 0x0000000704077210 */ /* 0x000fe20007ffe024 */
[----:B------:R-:W-:Y:S05]  /*d8e0*/  YIELD ;  /* 0x0000000000007946 */ /* 0x000fea0003800000 */
[----:B------:R-:W-:Y:S01]  /*d8f0*/  IMAD.MOV.U32 R8, RZ, RZ, R7 ;  /* 0x000000ffff087224 */ /* 0x000fe200078e0007 */
[----:B------:R-:W-:Y:S01]  /*d900*/  ULDC.64 UR4, c[0x0][0x428] ;  /* 0x00010a0000047ab9 */ /* 0x000fe20000000a00 */
[----:B0-----:R-:W-:-:S05]  /*d910*/  @P0 IMAD.HI.U32 R0, R7, R0, RZ ;  /* 0x0000000007000227 */ /* 0x001fca00078e00ff */
[----:B-1----:R-:W-:Y:S01]  /*d920*/  @P0 SHF.R.U32.HI R8, RZ, R3, R0 ;  /* 0x00000003ff080219 */ /* 0x002fe20000011600 */
[----:B------:R-:W-:-:S03]  /*d930*/  IMAD R5, R37, UR4, RZ ;  /* 0x0000000425057c24 */ /* 0x000fc6000f8e02ff */
[--C-:B------:R-:W-:Y:S01]  /*d940*/  SHF.R.S32.HI R3, RZ, 0x1f, R8.reuse ;  /* 0x0000001fff037819 */ /* 0x100fe20000011408 */
[----:B------:R-:W-:Y:S02]  /*d950*/  IMAD.MOV.U32 R2, RZ, RZ, R8 ;  /* 0x000000ffff027224 */ /* 0x000fe400078e0008 */
[C---:B------:R-:W-:Y:S02]  /*d960*/  IMAD R5, R32.reuse, UR5, R5 ;  /* 0x0000000520057c24 */ /* 0x040fe4000f8e0205 */
[----:B------:R-:W-:Y:S01]  /*d970*/  IMAD.WIDE.U32 R2, R32, UR4, R2 ;  /* 0x0000000420027c25 */ /* 0x000fe2000f8e0002 */
[----:B------:R-:W-:-:S04]  /*d980*/  ULDC.64 UR4, c[0x0][0x418] ;  /* 0x0001060000047ab9 */ /* 0x000fc80000000a00 */
[----:B------:R-:W-:Y:S02]  /*d990*/  IADD3 R3, R5, R3, RZ ;  /* 0x0000000305037210 */ /* 0x000fe40007ffe0ff */
[----:B------:R-:W-:Y:S01]  /*d9a0*/  LEA R4, P0, R2, UR4, 0x2 ;  /* 0x0000000402047c11 */ /* 0x000fe2000f8010ff */
[----:B------:R-:W-:Y:S01]  /*d9b0*/  VIADD R25, R10, 0x1 ;  /* 0x000000010a197836 */ /* 0x000fe20000000000 */
[----:B------:R-:W-:Y:S02]  /*d9c0*/  ULDC UR4, c[0x0][0x430] ;  /* 0x00010c0000047ab9 */ /* 0x000fe40000000800 */
[----:B------:R-:W-:-:S05]  /*d9d0*/  LEA.HI.X R5, R2, UR5, R3, 0x2, P0 ;  /* 0x0000000502057c11 */ /* 0x000fca00080f1403 */
[----:B------:R0:W4:Y:S01]  /*d9e0*/  LDG.E R0, desc[UR36][R4.64] ;  /* 0x0000002404007981 */ /* 0x000122000c1e1900 */
[----:B------:R-:W-:Y:S01]  /*d9f0*/  ISETP.NE.AND P0, PT, R25, 0x2, PT ;  /* 0x000000021900780c */ /* 0x000fe20003f05270 */
[----:B------:R-:W-:-:S03]  /*da00*/  IMAD.MOV R2, RZ, RZ, -R8 ;  /* 0x000000ffff027224 */ /* 0x000fc600078e0a08 */
[----:B------:R-:W-:Y:S01]  /*da10*/  SEL R28, RZ, 0x1, P0 ;  /* 0x00000001ff1c7807 */ /* 0x000fe20000000000 */
[----:B------:R-:W-:Y:S01]  /*da20*/  IMAD.MOV.U32 R26, RZ, RZ, R6 ;  /* 0x000000ffff1a7224 */ /* 0x000fe200078e0006 */
[----:B------:R-:W-:Y:S01]  /*da30*/  SEL R25, R25, RZ, P0 ;  /* 0x000000ff19197207 */ /* 0x000fe20000000000 */
[----:B0-----:R-:W-:Y:S01]  /*da40*/  IMAD R4, R2, UR4, R7 ;  /* 0x0000000402047c24 */ /* 0x001fe2000f8e0207 */
[----:B------:R-:W-:Y:S02]  /*da50*/  LOP3.LUT R28, R17, R28, RZ, 0x3c, !PT ;  /* 0x0000001c111c7212 */ /* 0x000fe400078e3cff */
[----:B---3--:R-:W-:Y:S02]  /*da60*/  ISETP.NE.AND P3, PT, R9, 0x3, PT ;  /* 0x000000030900780c */ /* 0x008fe40003f65270 */
[----:B----4-:R-:W-:-:S11]  /*da70*/  SHF.R.S32.HI R21, RZ, 0x1f, R0 ;  /* 0x0000001fff157819 */ /* 0x010fd60000011400 */
[----:B------:R-:W-:Y:S05]  /*da80*/  @!P3 BRA `(.L_x_288) ;  /* 0x000000000004b947 */ /* 0x000fea0003800000 */
[----:B------:R-:W-:Y:S01]  /*da90*/  BPT.TRAP 0x1 ;  /* 0x000000040000795c */ /* 0x000fe20000300000 */
.L_x_288:
[----:B------:R-:W-:Y:S01]  /*daa0*/  IMAD R6, R25, 0x8, R22 ;  /* 0x0000000819067824 */ /* 0x000fe200078e0216 */
[----:B------:R-:W-:Y:S01]  /*dab0*/  SHF.L.U32 R3, R28, 0x1f, RZ ;  /* 0x0000001f1c037819 */ /* 0x000fe200000006ff */
[----:B------:R-:W-:Y:S03]  /*dac0*/  BSSY B1, `(.L_x_289) ;  /* 0x0000003000017945 */ /* 0x000fe60003800000 */
[----:B------:R-:W0:Y:S02]  /*dad0*/  SYNCS.PHASECHK.TRANS64.TRYWAIT P0, [R6+URZ+0x28840], R3 ;  /* 0x02884003060075a7 */ /* 0x000e24000800017f */
[----:B0-----:R-:W-:Y:S05]  /*dae0*/  @!P0 BRA `(.L_x_290) ;  /* 0x0000003c006c8947 */ /* 0x001fea0003800000 */
.L_x_375:
[----:B------:R-:W-:Y:S05]  /*daf0*/  BSYNC B1 ;  /* 0x0000000000017941 */ /* 0x000fea0003800000 */
.L_x_289:
[----:B------:R-:W-:Y:S01]  /*db00*/  SHF.R.S32.HI R20, RZ, 0x1f, R4 ;  /* 0x0000001fff147819 */ /* 0x000fe20000011404 */
[----:B------:R-:W-:Y:S01]  /*db10*/  ULDC.64 UR4, c[0x0][0x300] ;  /* 0x0000c00000047ab9 */ /* 0x000fe20000000a00 */
[----:B------:R-:W-:Y:S01]  /*db20*/  ULDC.64 UR6, c[0x0][0x2e8] ;  /* 0x0000ba0000067ab9 */ /* 0x000fe20000000a00 */
[----:B0-----:R-:W-:Y:S01]  /*db30*/  IMAD.WIDE.U32 R2, R4, UR4, RZ ;  /* 0x0000000404027c25 */ /* 0x001fe2000f8e00ff */
[C---:B------:R-:W-:Y:S02]  /*db40*/  LOP3.LUT P4, RZ, R27.reuse, 0x2, RZ, 0xc0, !PT ;  /* 0x000000021bff7812 */ /* 0x040fe4000788c0ff */
[----:B------:R-:W-:Y:S01]  /*db50*/  LOP3.LUT P3, RZ, R27, 0x1, RZ, 0xc0, !PT ;  /* 0x000000011bff7812 */ /* 0x000fe2000786c0ff */
[----:B------:R-:W-:Y:S01]  /*db60*/  IMAD R5, R20, UR4, RZ ;  /* 0x0000000414057c24 */ /* 0x000fe2000f8e02ff */
[----:B------:R-:W-:-:S03]  /*db70*/  LEA R7, R25, R33, 0xe ;  /* 0x0000002119077211 */ /* 0x000fc600078e70ff */
[----:B------:R-:W-:Y:S01]  /*db80*/  IMAD R5, R4, UR5, R5 ;  /* 0x0000000504057c24 */ /* 0x000fe2000f8e0205 */
[----:B------:R-:W-:-:S03]  /*db90*/  ULDC.64 UR4, c[0x0][0x310] ;  /* 0x0000c40000047ab9 */ /* 0x000fc60000000a00 */
[----:B------:R-:W-:Y:S02]  /*dba0*/  IMAD.IADD R3, R3, 0x1, R5 ;  /* 0x0000000103037824 */ /* 0x000fe400078e0205 */
[----:B------:R-:W-:Y:S02]  /*dbb0*/  IMAD R5, R21, UR4, RZ ;  /* 0x0000000415057c24 */ /* 0x000fe4000f8e02ff */
[----:B------:R-:W-:-:S04]  /*dbc0*/  IMAD.WIDE.U32 R2, R0, UR4, R2 ;  /* 0x0000000400027c25 */ /* 0x000fc8000f8e0002 */
[----:B------:R-:W-:Y:S01]  /*dbd0*/  IMAD R5, R0, UR5, R5 ;  /* 0x0000000500057c24 */ /* 0x000fe2000f8e0205 */
[----:B------:R-:W-:-:S03]  /*dbe0*/  ULDC.64 UR4, c[0x0][0x308] ;  /* 0x0000c20000047ab9 */ /* 0x000fc60000000a00 */
[----:B------:R-:W-:Y:S02]  /*dbf0*/  IMAD.IADD R3, R3, 0x1, R5 ;  /* 0x0000000103037824 */ /* 0x000fe400078e0205 */
[----:B------:R-:W-:Y:S01]  /*dc00*/  IMAD.WIDE.U32 R2, R24, UR4, R2 ;  /* 0x0000000418027c25 */ /* 0x000fe2000f8e0002 */
[----:B------:R-:W-:-:S03]  /*dc10*/  UMOV UR4, 0xffffffff ;  /* 0xffffffff00047882 */ /* 0x000fc60000000000 */
[----:B------:R-:W-:Y:S01]  /*dc20*/  IMAD R9, R24, UR5, R3 ;  /* 0x0000000518097c24 */ /* 0x000fe2000f8e0203 */
[----:B------:R-:W-:-:S04]  /*dc30*/  LEA R8, P0, R2, UR6, 0x1 ;  /* 0x0000000602087c11 */ /* 0x000fc8000f8008ff */
[----:B------:R-:W-:Y:S01]  /*dc40*/  LEA.HI.X R9, R2, UR7, R9, 0x1, P0 ;  /* 0x0000000702097c11 */ /* 0x000fe200080f0c09 */
[----:B------:R-:W-:Y:S08]  /*dc50*/  BRA.DIV UR4, `(.L_x_291) ;  /* 0x0000003e04247947 */ /* 0x000ff0000b800000 */
[----:B------:R-:W0:Y:S01]  /*dc60*/  SHFL.IDX PT, R2, R8, RZ, 0x181f ;  /* 0x00181fff08027589 */ /* 0x000e2200000e0000 */
[----:B------:R-:W-:Y:S02]  /*dc70*/  IMAD.SHL.U32 R5, R30, 0x2, RZ ;  /* 0x000000021e057824 */ /* 0x000fe400078e00ff */
[----:B------:R-:W-:Y:S01]  /*dc80*/  IMAD R7, R7, 0x2, R22 ;  /* 0x0000000207077824 */ /* 0x000fe200078e0216 */
[----:B------:R-:W1:Y:S02]  /*dc90*/  SHFL.IDX PT, R3, R9, RZ, 0x181f ;  /* 0x00181fff09037589 */ /* 0x000e6400000e0000 */
[----:B0-----:R-:W-:-:S05]  /*dca0*/  IADD3 R2, P0, R2, R5, RZ ;  /* 0x0000000502027210 */ /* 0x001fca0007f1e0ff */
[----:B-1----:R-:W-:-:S05]  /*dcb0*/  IMAD.X R3, RZ, RZ, R3, P0 ;  /* 0x000000ffff037224 */ /* 0x002fca00000e0603 */
[----:B------:R-:W-:Y:S01]  /*dcc0*/  @!PT LDS RZ, [RZ] ;  /* 0x00000000fffff984 */ /* 0x000fe20000000800 */
[----:B------:R-:W-:Y:S04]  /*dcd0*/  LDGSTS.E.BYPASS.LTC128B.128 [R7+0x18400], desc[UR36][R2.64], !P4 ;  /* 0x1840000002077fae */ /* 0x000fe8000e101d64 */
[----:B------:R0:W-:Y:S04]  /*dce0*/  LDGSTS.E.BYPASS.LTC128B.128 [R7+0x1c400], desc[UR36][R2.64+0x80], !P3 ;  /* 0x1c40008002077fae */ /* 0x0001e8000d901d64 */
[----:B0-----:R-:W0:Y:S04]  /*dcf0*/  SHFL.IDX PT, R2, R8, 0x1, 0x181f ;  /* 0x00381f0008027f89 */ /* 0x001e2800000e0000 */
[----:B------:R-:W1:Y:S01]  /*dd00*/  SHFL.IDX PT, R3, R9, 0x1, 0x181f ;  /* 0x00381f0009037f89 */ /* 0x000e6200000e0000 */
[----:B0-----:R-:W-:-:S05]  /*dd10*/  IADD3 R2, P0, R2, R5, RZ ;  /* 0x0000000502027210 */ /* 0x001fca0007f1e0ff */
[----:B-1----:R-:W-:-:S05]  /*dd20*/  IMAD.X R3, RZ, RZ, R3, P0 ;  /* 0x000000ffff037224 */ /* 0x002fca00000e0603 */
        /* <DEDUP_REMOVED lines=16> */
[----:B0-----:R-:W-:-:S04]  /*de30*/  IADD3 R2, P0, R2, R5, RZ ;  /* 0x0000000502027210 */ /* 0x001fc80007f1e0ff */
[----:B-1----:R-:W-:-:S05]  /*de40*/  IADD3.X R3, RZ, R3, RZ, P0, !PT ;  /* 0x00000003ff037210 */ /* 0x002fca00007fe4ff */
        /* <DEDUP_REMOVED lines=9> */
[----:B------:R-:W1:Y:S04]  /*dee0*/  SHFL.IDX PT, R3, R9, 0x6, 0x181f ;  /* 0x00d81f0009037f89 */ /* 0x000e6800000e0000 */
[----:B------:R-:W3:Y:S01]  /*def0*/  SHFL.IDX PT, R9, R9, 0x7, 0x181f ;  /* 0x00f81f0009097f89 */ /* 0x000ee200000e0000 */
[----:B0-----:R-:W-:-:S05]  /*df00*/  IADD3 R2, P0, R2, R5, RZ ;  /* 0x0000000502027210 */ /* 0x001fca0007f1e0ff */
[----:B-1----:R-:W-:-:S05]  /*df10*/  IMAD.X R3, RZ, RZ, R3, P0 ;  /* 0x000000ffff037224 */ /* 0x002fca00000e0603 */
[----:B------:R-:W-:Y:S04]  /*df20*/  LDGSTS.E.BYPASS.LTC128B.128 [R7+0x1b400], desc[UR36][R2.64], !P4 ;  /* 0x1b40000002077fae */ /* 0x000fe8000e101d64 */
[----:B------:R0:W-:Y:S04]  /*df30*/  LDGSTS.E.BYPASS.LTC128B.128 [R7+0x1f400], desc[UR36][R2.64+0x80], !P3 ;  /* 0x1f40008002077fae */ /* 0x0001e8000d901d64 */
[----:B0--3--:R0:W1:Y:S02]  /*df40*/  SHFL.IDX PT, R2, R8, 0x7, 0x181f ;  /* 0x00f81f0008027f89 */ /* 0x00906400000e0000 */
.L_x_393:
[----:B-1----:R-:W-:-:S05]  /*df50*/  IADD3 R2, P0, R2, R5, RZ ;  /* 0x0000000502027210 */ /* 0x002fca0007f1e0ff */
        /* <DEDUP_REMOVED lines=8> */
.L_x_292:
[----:B------:R-:W-:Y:S02]  /*dfe0*/  PLOP3.LUT P3, PT, P3, P0, PT, 0xa2, 0x0 ;  /* 0x000000000000781c */ /* 0x000fe40001f61472 */
[----:B------:R-:W-:-:S08]  /*dff0*/  @P0 R2UR P3, UR4, R6 ;  /* 0x00000000060402ca */ /* 0x000fd00000060000 */
[----:B------:R-:W-:-:S05]  /*e000*/  @P0 PLOP3.LUT P0, PT, P3, PT, PT, 0x80, 0x0 ;  /* 0x000000000000081c */ /* 0x000fca0001f0f070 */
[----:B------:R-:W-:Y:S01]  /*e010*/  @!P3 SYNCS.ARRIVE.TRANS64.RED.A0T1 RZ, [UR4+0x28830], RZ ;  /* 0x028830ffffffb9a7 */ /* 0x000fe20008200404 */
[----:B------:R-:W-:Y:S07]  /*e020*/  @!P3 ARRIVES.LDGSTSBAR.64.TRANSCNT [UR4+0x28830] ;  /* 0x02883000ff00b9b0 */ /* 0x000fee0008000a84 */
[----:B------:R-:W-:Y:S05]  /*e030*/  @P0 BRA.U.ANY `(.L_x_292) ;  /* 0xfffffffd00e80947 */ /* 0x000fea000393ffff */
[----:B------:R-:W-:Y:S01]  /*e040*/  NOP ;  /* 0x0000000000007918 */ /* 0x000fe20000000000 */
[----:B-1----:R-:W3:Y:S02]  /*e050*/  LDL R2, [R1+0x24] ;  /* 0x0000240001027983 */ /* 0x002ee40000100800 */
[----:B---3--:R-:W-:-:S13]  /*e060*/  ISETP.NE.AND P4, PT, R2, 0x3, PT ;  /* 0x000000030200780c */ /* 0x008fda0003f85270 */
[----:B------:R-:W-:Y:S05]  /*e070*/  @!P4 BRA `(.L_x_293) ;  /* 0x000000000004c947 */ /* 0x000fea0003800000 */
[----:B------:R-:W-:Y:S01]  /*e080*/  BPT.TRAP 0x1 ;  /* 0x000000040000795c */ /* 0x000fe20000300000 */
.L_x_293:
[----:B------:R1:W-:Y:S01]  /*e090*/  SYNCS.ARRIVE.TRANS64.A1T0 RZ, [R6+URZ+0x28830], RZ ;  /* 0x028830ff06ff79a7 */ /* 0x0003e2000810003f */
[----:B------:R-:W-:Y:S05]  /*e0a0*/  @!P4 BRA `(.L_x_294) ;  /* 0x000000000004c947 */ /* 0x000fea0003800000 */
[----:B------:R-:W-:Y:S01]  /*e0b0*/  BPT.TRAP 0x1 ;  /* 0x000000040000795c */ /* 0x000fe20000300000 */
.L_x_294:
[----:B------:R-:W-:Y:S01]  /*e0c0*/  SHF.L.U32 R3, R17, 0x1f, RZ ;  /* 0x0000001f11037819 */ /* 0x000fe200000006ff */
[----:B-1----:R-:W-:Y:S01]  /*e0d0*/  IMAD R6, R10, 0x8, R22 ;  /* 0x000000080a067824 */ /* 0x002fe200078e0216 */
[----:B------:R-:W-:Y:S03]  /*e0e0*/  BSSY B1, `(.L_x_295) ;  /* 0x0000003000017945 */ /* 0x000fe60003800000 */
[----:B------:R-:W1:Y:S02]  /*e0f0*/  SYNCS.PHASECHK.TRANS64.TRYWAIT P0, [R6+URZ+0x28860], R3 ;  /* 0x02886003060075a7 */ /* 0x000e64000800017f */
[----:B-1----:R-:W-:Y:S05]  /*e100*/  @!P0 BRA `(.L_x_296) ;  /* 0x0000004000448947 */ /* 0x002fea0003800000 */
.L_x_394:
[----:B------:R-:W-:Y:S05]  /*e110*/  BSYNC B1 ;  /* 0x0000000000017941 */ /* 0x000fea0003800000 */
.L_x_295:
[----:B------:R-:W3:Y:S01]  /*e120*/  S2R R2, SR_TID.X ;  /* 0x0000000000027919 */ /* 0x000ee20000002100 */
[----:B------:R-:W-:Y:S01]  /*e130*/  UMOV UR4, 0xffffffff ;  /* 0xffffffff00047882 */ /* 0x000fe20000000000 */
[----:B0-----:R-:W-:Y:S02]  /*e140*/  IMAD R8, R31, -0x80, R34 ;  /* 0xffffff801f087824 */ /* 0x001fe400078e0222 */
[----:B------:R-:W-:Y:S01]  /*e150*/  IMAD R7, R10, 0x4000, R33 ;  /* 0x000040000a077824 */ /* 0x000fe200078e0221 */
[----:B---3--:R-:W-:-:S04]  /*e160*/  LOP3.LUT R2, R2, 0x7f, RZ, 0xc0, !PT ;  /* 0x0000007f02027812 */ /* 0x008fc800078ec0ff */
[----:B------:R-:W-:-:S05]  /*e170*/  SHF.R.U32.HI R2, RZ, 0x3, R2 ;  /* 0x00000003ff027819 */ /* 0x000fca0000011602 */
[----:B------:R-:W-:Y:S01]  /*e180*/  IMAD.IADD R8, R8, 0x1, -R2 ;  /* 0x0000000108087824 */ /* 0x000fe200078e0a02 */
[----:B------:R-:W-:Y:S06]  /*e190*/  BRA.DIV UR4, `(.L_x_297) ;  /* 0x0000004204347947 */ /* 0x000fec000b800000 */
[----:B------:R-:W0:Y:S01]  /*e1a0*/  SHFL.IDX PT, R2, R18, RZ, 0x181f ;  /* 0x00181fff12027589 */ /* 0x000e2200000e0000 */
[----:B------:R-:W-:-:S03]  /*e1b0*/  IMAD R7, R7, 0x2, R22 ;  /* 0x0000000207077824 */ /* 0x000fc600078e0216 */
[----:B-1----:R-:W1:Y:S04]  /*e1c0*/  SHFL.IDX PT, R3, R23, RZ, 0x181f ;  /* 0x00181fff17037589 */ /* 0x002e6800000e0000 */
[----:B--2---:R-:W-:Y:S01]  /*e1d0*/  SHFL.IDX PT, R14, R18, 0x7, 0x181f ;  /* 0x00f81f00120e7f89 */ /* 0x004fe200000e0000 */
[----:B0-----:R-:W-:-:S04]  /*e1e0*/  IADD3 R2, P0, R2, R5, RZ ;  /* 0x0000000502027210 */ /* 0x001fc80007f1e0ff */
[----:B-1----:R-:W-:Y:S02]  /*e1f0*/  IADD3.X R3, RZ, R3, RZ, P0, !PT ;  /* 0x00000003ff037210 */ /* 0x002fe400007fe4ff */
[----:B------:R-:W-:-:S13]  /*e200*/  ISETP.LT.OR P0, PT, R8, 0x1, P2 ;  /* 0x000000010800780c */ /* 0x000fda0001701670 */
[----:B------:R-:W-:Y:S01]  /*e210*/  LDGSTS.E.BYPASS.LTC128B.128 [R7+0x400], desc[UR36][R2.64], !P0 ;  /* 0x0040000002077fae */ /* 0x000fe2000c101d64 */
[----:B------:R-:W-:-:S13]  /*e220*/  ISETP.LT.OR P0, PT, R8, 0x1, P1 ;  /* 0x000000010800780c */ /* 0x000fda0000f01670 */
[----:B------:R0:W-:Y:S04]  /*e230*/  LDGSTS.E.BYPASS.LTC128B.128 [R7+0x4400], desc[UR36][R2.64+0x80], !P0 ;  /* 0x0440008002077fae */ /* 0x0001e8000c101d64 */
[----:B0-----:R-:W0:Y:S04]  /*e240*/  SHFL.IDX PT, R2, R18, 0x1, 0x181f ;  /* 0x00381f0012027f89 */ /* 0x001e2800000e0000 */
[----:B------:R-:W1:Y:S01]  /*e250*/  SHFL.IDX PT, R3, R23, 0x1, 0x181f ;  /* 0x00381f0017037f89 */ /* 0x000e6200000e0000 */
[----:B0-----:R-:W-:-:S05]  /*e260*/  IADD3 R2, P0, R2, R5, RZ ;  /* 0x0000000502027210 */ /* 0x001fca0007f1e0ff */
[----:B-1----:R-:W-:Y:S01]  /*e270*/  IMAD.X R3, RZ, RZ, R3, P0 ;  /* 0x000000ffff037224 */ /* 0x002fe200000e0603 */
        /* <DEDUP_REMOVED lines=37> */
[----:B------:R-:W1:Y:S04]  /*e4d0*/  SHFL.IDX PT, R3, R23, 0x6, 0x181f ;  /* 0x00d81f0017037f89 */ /* 0x000e6800000e0000 */
[----:B------:R-:W2:Y:S01]  /*e4e0*/  SHFL.IDX PT, R23, R23, 0x7, 0x181f ;  /* 0x00f81f0017177f89 */ /* 0x000ea200000e0000 */
[----:B0-----:R-:W-:-:S04]  /*e4f0*/  IADD3 R2, P0, R2, R5, RZ ;  /* 0x0000000502027210 */ /* 0x001fc80007f1e0ff */
[----:B-1----:R-:W-:Y:S02]  /*e500*/  IADD3.X R3, RZ, R3, RZ, P0, !PT ;  /* 0x00000003ff037210 */ /* 0x002fe400007fe4ff */
[----:B------:R-:W-:-:S13]  /*e510*/  ISETP.LT.OR P0, PT, R8, 0x61, P2 ;  /* 0x000000610800780c */ /* 0x000fda0001701670 */
[----:B------:R1:W-:Y:S01]  /*e520*/  LDGSTS.E.BYPASS.LTC128B.128 [R7+0x3400], desc[UR36][R2.64], !P0 ;  /* 0x0340000002077fae */ /* 0x0003e2000c101d64 */
[----:B------:R-:W-:-:S13]  /*e530*/  ISETP.LT.OR P0, PT, R8, 0x61, P1 ;  /* 0x000000610800780c */ /* 0x000fda0000f01670 */
[----:B--2---:R1:W-:Y:S02]  /*e540*/  LDGSTS.E.BYPASS.LTC128B.128 [R7+0x7400], desc[UR36][R2.64+0x80], !P0 ;  /* 0x0740008002077fae */ /* 0x0043e4000c101d64 */
.L_x_412:
[----:B01----:R-:W-:Y:S01]  /*e550*/  IADD3 R2, P0, R14, R5, RZ ;  /* 0x000000050e027210 */ /* 0x003fe20007f1e0ff */
[----:B------:R-:W-:Y:S01]  /*e560*/  ULDC.64 UR4, c[0x0][0x328] ;  /* 0x0000ca0000047ab9 */ /* 0x000fe20000000a00 */
[----:B------:R-:W-:Y:S01]  /*e570*/  ULDC.64 UR6, c[0x0][0x318] ;  /* 0x0000c60000067ab9 */ /* 0x000fe20000000a00 */
[----:B------:R-:W-:Y:S02]  /*e580*/  IMAD R5, R20, UR4, RZ ;  /* 0x0000000414057c24 */ /* 0x000fe4000f8e02ff */
[----:B------:R-:W-:Y:S01]  /*e590*/  IMAD.X R3, RZ, RZ, R23, P0 ;  /* 0x000000ffff037224 */ /* 0x000fe200000e0617 */
[----:B------:R-:W-:Y:S01]  /*e5a0*/  ISETP.LT.OR P0, PT, R8, 0x71, P2 ;  /* 0x000000710800780c */ /* 0x000fe20001701670 */
[----:B------:R-:W-:-:S12]  /*e5b0*/  IMAD R5, R4, UR5, R5 ;  /* 0x0000000504057c24 */ /* 0x000fd8000f8e0205 */
[----:B------:R-:W-:Y:S01]  /*e5c0*/  @!PT LDS RZ, [RZ] ;  /* 0x00000000fffff984 */ /* 0x000fe20000000800 */
[----:B------:R-:W-:Y:S01]  /*e5d0*/  @!PT LDS RZ, [RZ] ;  /* 0x00000000fffff984 */ /* 0x000fe20000000800 */
[----:B------:R-:W-:Y:S01]  /*e5e0*/  @!PT LDS RZ, [RZ] ;  /* 0x00000000fffff984 */ /* 0x000fe20000000800 */
[----:B------:R-:W-:Y:S01]  /*e5f0*/  LDGSTS.E.BYPASS.LTC128B.128 [R7+0x3c00], desc[UR36][R2.64], !P0 ;  /* 0x03c0000002077fae */ /* 0x000fe2000c101d64 */
[----:B------:R-:W-:-:S13]  /*e600*/  ISETP.LT.OR P0, PT, R8, 0x71, P1 ;  /* 0x000000710800780c */ /* 0x000fda0000f01670 */
[----:B------:R0:W-:Y:S02]  /*e610*/  LDGSTS.E.BYPASS.LTC128B.128 [R7+0x7c00], desc[UR36][R2.64+0x80], !P0 ;  /* 0x07c0008002077fae */ /* 0x0001e4000c101d64 */
[----:B0-----:R-:W-:Y:S01]  /*e620*/  IMAD.WIDE.U32 R2, R4, UR4, RZ ;  /* 0x0000000404027c25 */ /* 0x001fe2000f8e00ff */
[----:B------:R-:W-:-:S03]  /*e630*/  ULDC.64 UR4, c[0x0][0x338] ;  /* 0x0000ce0000047ab9 */ /* 0x000fc60000000a00 */
[----:B------:R-:W-:Y:S02]  /*e640*/  IMAD.IADD R3, R3, 0x1, R5 ;  /* 0x0000000103037824 */ /* 0x000fe400078e0205 */
[----:B------:R-:W-:Y:S02]  /*e650*/  IMAD R21, R21, UR4, RZ ;  /* 0x0000000415157c24 */ /* 0x000fe4000f8e02ff */
[----:B------:R-:W-:-:S04]  /*e660*/  IMAD.WIDE.U32 R2, R0, UR4, R2 ;  /* 0x0000000400027c25 */ /* 0x000fc8000f8e0002 */
[----:B------:R-:W-:Y:S01]  /*e670*/  IMAD R21, R0, UR5, R21 ;  /* 0x0000000500157c24 */ /* 0x000fe2000f8e0215 */
[----:B------:R-:W-:Y:S01]  /*e680*/  ULDC.64 UR4, c[0x0][0x330] ;  /* 0x0000cc0000047ab9 */ /* 0x000fe20000000a00 */
[----:B------:R-:W-:Y:S02]  /*e690*/  NOP ;  /* 0x0000000000007918 */ /* 0x000fe40000000000 */
[----:B------:R-:W-:Y:S02]  /*e6a0*/  IMAD.IADD R3, R3, 0x1, R21 ;  /* 0x0000000103037824 */ /* 0x000fe400078e0215 */
[----:B------:R-:W-:-:S04]  /*e6b0*/  IMAD.WIDE.U32 R2, R24, UR4, R2 ;  /* 0x0000000418027c25 */ /* 0x000fc8000f8e0002 */
[----:B------:R-:W-:Y:S01]  /*e6c0*/  IMAD R3, R24, UR5, R3 ;  /* 0x0000000518037c24 */ /* 0x000fe2000f8e0203 */
[----:B------:R-:W-:-:S04]  /*e6d0*/  LEA R18, P0, R2, UR6, 0x1 ;  /* 0x0000000602127c11 */ /* 0x000fc8000f8008ff */
[----:B------:R-:W-:Y:S02]  /*e6e0*/  LEA.HI.X R23, R2, UR7, R3, 0x1, P0 ;  /* 0x0000000702177c11 */ /* 0x000fe400080f0c03 */
[----:B------:R-:W-:-:S13]  /*e6f0*/  PLOP3.LUT P0, PT, PT, PT, PT, 0x80, 0x0 ;  /* 0x000000000000781c */ /* 0x000fda0003f0f070 */
.L_x_298:
        /* <DEDUP_REMOVED lines=11> */
.L_x_299:
[C---:B------:R-:W-:Y:S01]  /*e7b0*/  ISETP.GT.AND P0, PT, R26.reuse, R35, PT ;  /* 0x000000231a00720c */ /* 0x040fe20003f04270 */
[----:B------:R0:W-:Y:S01]  /*e7c0*/  SYNCS.ARRIVE.TRANS64.A1T0 RZ, [R6+URZ+0x28850], RZ ;  /* 0x028850ff06ff79a7 */ /* 0x0001e2000810003f */
[----:B------:R-:W-:Y:S01]  /*e7d0*/  IMAD.MOV.U32 R17, RZ, RZ, R28 ;  /* 0x000000ffff117224 */ /* 0x000fe200078e001c */
[----:B------:R-:W-:Y:S01]  /*e7e0*/  MOV R31, R26 ;  /* 0x0000001a001f7202 */ /* 0x000fe20000000f00 */
[----:B------:R-:W-:Y:S02]  /*e7f0*/  IMAD.MOV.U32 R10, RZ, RZ, R25 ;  /* 0x000000ffff0a7224 */ /* 0x000fe400078e0019 */
[----:B0-----:R-:W-:-:S07]  /*e800*/  VIADD R6, R26, 0xffffffff ;  /* 0xffffffff1a067836 */ /* 0x001fce0000000000 */
[----:B------:R-:W-:Y:S05]  /*e810*/  @P0 BRA `(.L_x_300) ;  /* 0xfffffff000000947 */ /* 0x000fea000383ffff */
.L_x_287:
[----:B------:R-:W-:Y:S05]  /*e820*/  BSYNC B0 ;  /* 0x0000000000007941 */ /* 0x000fea0003800000 */
.L_x_286:
[----:B------:R-:W1:Y:S01]  /*e830*/  S2R R0, SR_TID.X ;  /* 0x0000000000007919 */ /* 0x000e620000002100 */
[----:B------:R-:W-:Y:S01]  /*e840*/  BSSY B0, `(.L_x_301) ;  /* 0x0000010000007945 */ /* 0x000fe20003800000 */
[----:B-1----:R-:W-:-:S04]  /*e850*/  LOP3.LUT R0, R0, 0x7f, RZ, 0xc0, !PT ;  /* 0x0000007f00007812 */ /* 0x002fc800078ec0ff */
[----:B------:R-:W-:-:S13]  /*e860*/  ISETP.NE.AND P0, PT, R0, RZ, PT ;  /* 0x000000ff0000720c */ /* 0x000fda0003f05270 */
[----:B------:R-:W-:Y:S05]  /*e870*/  @P0 BRA `(.L_x_302) ;  /* 0x0000000000300947 */ /* 0x000fea0003800000 */
[----:B------:R-:W1:Y:S01]  /*e880*/  S2R R5, SR_LANEID ;  /* 0x0000000000057919 */ /* 0x000e620000000000 */
[----:B------:R-:W-:Y:S01]  /*e890*/  VOTEU.ANY UR4, UPT, PT ;  /* 0x0000000000047886 */ /* 0x000fe200038e0100 */
[----:B0-----:R-:W0:Y:S01]  /*e8a0*/  LDC.64 R2, c[0x0][0xc60] ;  /* 0x00031800ff027b82 */ /* 0x001e220000000a00 */
[----:B------:R-:W1:Y:S02]  /*e8b0*/  FLO.U32 R0, UR4 ;  /* 0x0000000400007d00 */ /* 0x000e6400080e0000 */
[----:B-1----:R-:W-:-:S06]  /*e8c0*/  ISETP.EQ.U32.AND P0, PT, R0, R5, PT ;  /* 0x000000050000720c */ /* 0x002fcc0003f02070 */
[----:B------:R-:W0:Y:S07]  /*e8d0*/  POPC R5, UR4 ;  /* 0x0000000400057d09 */ /* 0x000e2e0008000000 */
[----:B0-----:R-:W3:Y:S01]  /*e8e0*/  @P0 ATOMG.E.ADD.STRONG.GPU PT, R3, desc[UR36][R2.64], R5 ;  /* 0x00000005020309a8 */ /* 0x001ee200081ee1e4 */
[----:B------:R-:W0:Y:S02]  /*e8f0*/  S2R R4, SR_LTMASK ;  /* 0x0000000000047919 */ /* 0x000e240000003900 */
[----:B0-----:R-:W-:-:S04]  /*e900*/  LOP3.LUT R4, R4, UR4, RZ, 0xc0, !PT ;  /* 0x0000000404047c12 */ /* 0x001fc8000f8ec0ff */
[----:B------:R-:W0:Y:S01]  /*e910*/  POPC R7, R4 ;  /* 0x0000000400077309 */ /* 0x000e220000000000 */
[----:B---3--:R-:W0:Y:S02]  /*e920*/  SHFL.IDX PT, R0, R3, R0, 0x1f ;  /* 0x00001f0003007589 */ /* 0x008e2400000e0000 */
[----:B0-----:R-:W-:-:S07]  /*e930*/  IADD3 R16, R0, UR38, R7 ;  /* 0x0000002600107c10 */ /* 0x001fce000fffe007 */
.L_x_302:
[----:B------:R-:W-:Y:S05]  /*e940*/  BSYNC B0 ;  /* 0x0000000000007941 */ /* 0x000fea0003800000 */
.L_x_301:
[----:B------:R-:W3:Y:S02]  /*e950*/  LDL R0, [R1+0x24] ;  /* 0x0000240001007983 */ /* 0x000ee40000100800 */
[----:B---3--:R-:W-:-:S13]  /*e960*/  ISETP.NE.AND P0, PT, R0, 0x3, PT ;  /* 0x000000030000780c */ /* 0x008fda0003f05270 */
[----:B------:R-:W-:Y:S05]  /*e970*/  @!P0 BRA `(.L_x_303) ;  /* 0x0000000000048947 */ /* 0x000fea0003800000 */
[----:B------:R-:W-:Y:S01]  /*e980*/  BPT.TRAP 0x1 ;  /* 0x000000040000795c */ /* 0x000fe20000300000 */
.L_x_303:
[----:B------:R-:W-:Y:S01]  /*e990*/  IMAD R0, R25, 0x8, R22 ;  /* 0x0000000819007824 */ /* 0x000fe200078e0216 */
[----:B0-----:R-:W-:Y:S01]  /*e9a0*/  SHF.L.U32 R3, R28, 0x1f, RZ ;  /* 0x0000001f1c037819 */ /* 0x001fe200000006ff */
[----:B------:R-:W-:Y:S01]  /*e9b0*/  BSSY B0, `(.L_x_304) ;  /* 0x0000004000007945 */ /* 0x000fe20003800000 */
[----:B------:R-:W-:Y:S02]  /*e9c0*/  IMAD R6, R26, -0x80, R34 ;  /* 0xffffff801a067824 */ /* 0x000fe400078e0222 */
[----:B------:R-:W0:Y:S02]  /*e9d0*/  SYNCS.PHASECHK.TRANS64.TRYWAIT P0, [R0+URZ+0x28860], R3 ;  /* 0x02886003000075a7 */ /* 0x000e24000800017f */
[----:B0-----:R-:W-:Y:S05]  /*e9e0*/  @!P0 BRA `(.L_x_305) ;  /* 0x0000004000a88947 */ /* 0x001fea0003800000 */
.L_x_413:
[----:B------:R-:W-:Y:S05]  /*e9f0*/  BSYNC B0 ;  /* 0x0000000000007941 */ /* 0x000fea0003800000 */
.L_x_304:
[----:B------:R-:W1:Y:S01]  /*ea00*/  S2R R2, SR_TID.X ;  /* 0x0000000000027919 */ /* 0x000e620000002100 */
[----:B------:R-:W-:Y:S01]  /*ea10*/  UMOV UR4, 0xffffffff ;  /* 0xffffffff00047882 */ /* 0x000fe20000000000 */
[----:B------:R-:W-:Y:S01]  /*ea20*/  IMAD R9, R25, 0x4000, R33 ;  /* 0x0000400019097824 */ /* 0x000fe200078e0221 */
[----:B-1----:R-:W-:-:S04]  /*ea30*/  LOP3.LUT R2, R2, 0x7f, RZ, 0xc0, !PT ;  /* 0x0000007f02027812 */ /* 0x002fc800078ec0ff */
[----:B------:R-:W-:-:S05]  /*ea40*/  SHF.R.U32.HI R2, RZ, 0x3, R2 ;  /* 0x00000003ff027819 */ /* 0x000fca0000011602 */
[----:B------:R-:W-:Y:S01]  /*ea50*/  IMAD.IADD R6, R6, 0x1, -R2 ;  /* 0x0000000106067824 */ /* 0x000fe200078e0a02 */
[----:B------:R-:W-:Y:S06]  /*ea60*/  BRA.DIV UR4, `(.L_x_306) ;  /* 0x00000042049c7947 */ /* 0x000fec000b800000 */
[----:B--2---:R-:W1:Y:S01]  /*ea70*/  SHFL.IDX PT, R14, R18, RZ, 0x181f ;  /* 0x00181fff120e7589 */ /* 0x004e6200000e0000 */
[----:B------:R-:W-:Y:S01]  /*ea80*/  ULDC UR4, c[0x0][0x2f4] ;  /* 0x0000bd0000047ab9 */ /* 0x000fe20000000800 */
[C---:B------:R-:W-:Y:S01]  /*ea90*/  IMAD.SHL.U32 R5, R30.reuse, 0x2, RZ ;  /* 0x000000021e057824 */ /* 0x040fe200078e00ff */
[----:B------:R-:W-:Y:S01]  /*eaa0*/  ISETP.GE.AND P1, PT, R30, UR4, PT ;  /* 0x000000041e007c0c */ /* 0x000fe2000bf26270 */
[----:B0-----:R-:W0:Y:S01]  /*eab0*/  SHFL.IDX PT, R3, R23, RZ, 0x181f ;  /* 0x00181fff17037589 */ /* 0x001e2200000e0000 */
[----:B------:R-:W-:Y:S01]  /*eac0*/  ISETP.GE.AND P0, PT, R29, UR4, PT ;  /* 0x000000041d007c0c */ /* 0x000fe2000bf06270 */
[----:B------:R-:W-:Y:S01]  /*ead0*/  IMAD R4, R9, 0x2, R22 ;  /* 0x0000000209047824 */ /* 0x000fe200078e0216 */
[C---:B------:R-:W-:Y:S01]  /*eae0*/  ISETP.LT.OR P2, PT, R6.reuse, 0x1, P1 ;  /* 0x000000010600780c */ /* 0x040fe20000f41670 */
[----:B------:R-:W2:Y:S01]  /*eaf0*/  SHFL.IDX PT, R10, R18, 0x1, 0x181f ;  /* 0x00381f00120a7f89 */ /* 0x000ea200000e0000 */
[----:B------:R-:W-:-:S03]  /*eb00*/  ISETP.LT.OR P3, PT, R6, 0x1, P0 ;  /* 0x000000010600780c */ /* 0x000fc60000761670 */
[----:B------:R-:W3:Y:S04]  /*eb10*/  SHFL.IDX PT, R7, R23, 0x1, 0x181f ;  /* 0x00381f0017077f89 */ /* 0x000ee800000e0000 */
[----:B------:R-:W-:Y:S01]  /*eb20*/  SHFL.IDX PT, R8, R23, 0x2, 0x181f ;  /* 0x00581f0017087f89 */ /* 0x000fe200000e0000 */
[----:B-1----:R-:W-:-:S03]  /*eb30*/  IADD3 R2, P4, R14, R5, RZ ;  /* 0x000000050e027210 */ /* 0x002fc60007f9e0ff */
[----:B------:R-:W1:Y:S02]  /*eb40*/  SHFL.IDX PT, R14, R18, 0x2, 0x181f ;  /* 0x00581f00120e7f89 */ /* 0x000e6400000e0000 */
[----:B0-----:R-:W-:-:S05]  /*eb50*/  IMAD.X R3, RZ, RZ, R3, P4 ;  /* 0x000000ffff037224 */ /* 0x001fca00020e0603 */
[----:B------:R-:W-:Y:S01]  /*eb60*/  LDGSTS.E.BYPASS.LTC128B.128 [R4+0x400], desc[UR36][R2.64], !P2 ;  /* 0x0040000002047fae */ /* 0x000fe2000d101d64 */
[----:B------:R-:W-:-:S03]  /*eb70*/  ISETP.LT.OR P2, PT, R6, 0x11, P1 ;  /* 0x000000110600780c */ /* 0x000fc60000f41670 */
[----:B------:R2:W-:Y:S01]  /*eb80*/  LDGSTS.E.BYPASS.LTC128B.128 [R4+0x4400], desc[UR36][R2.64+0x80], !P3 ;  /* 0x0440008002047fae */ /* 0x0005e2000d901d64 */
[----:B------:R-:W-:Y:S02]  /*eb90*/  ISETP.LT.OR P3, PT, R6, 0x11, P0 ;  /* 0x000000110600780c */ /* 0x000fe40000761670 */
[----:B--2---:R-:W-:Y:S02]  /*eba0*/  IADD3 R2, P4, R10, R5, RZ ;  /* 0x000000050a027210 */ /* 0x004fe40007f9e0ff */
[----:B------:R-:W-:Y:S02]  /*ebb0*/  SHFL.IDX PT, R10, R18, 0x4, 0x181f ;  /* 0x00981f00120a7f89 */ /* 0x000fe400000e0000 */
[----:B---3--:R-:W-:Y:S02]  /*ebc0*/  IADD3.X R3, RZ, R7, RZ, P4, !PT ;  /* 0x00000007ff037210 */ /* 0x008fe400027fe4ff */
[----:B------:R-:W-:Y:S04]  /*ebd0*/  SHFL.IDX PT, R7, R23, 0x3, 0x181f ;  /* 0x00781f0017077f89 */ /* 0x000fe800000e0000 */
[----:B------:R-:W-:Y:S01]  /*ebe0*/  LDGSTS.E.BYPASS.LTC128B.128 [R4+0xc00], desc[UR36][R2.64], !P2 ;  /* 0x00c0000002047fae */ /* 0x000fe2000d101d64 */
[----:B------:R-:W-:-:S03]  /*ebf0*/  ISETP.LT.OR P2, PT, R6, 0x21, P1 ;  /* 0x000000210600780c */ /* 0x000fc60000f41670 */
[----:B------:R1:W-:Y:S01]  /*ec00*/  LDGSTS.E.BYPASS.LTC128B.128 [R4+0x4c00], desc[UR36][R2.64+0x80], !P3 ;  /* 0x04c0008002047fae */ /* 0x0003e2000d901d64 */
[----:B------:R-:W-:Y:S02]  /*ec10*/  ISETP.LT.OR P3, PT, R6, 0x21, P0 ;  /* 0x000000210600780c */ /* 0x000fe40000761670 */
[----:B-1----:R-:W-:Y:S02]  /*ec20*/  IADD3 R2, P4, R14, R5, RZ ;  /* 0x000000050e027210 */ /* 0x002fe40007f9e0ff */
[----:B------:R-:W0:Y:S03]  /*ec30*/  SHFL.IDX PT, R14, R18, 0x3, 0x181f ;  /* 0x00781f00120e7f89 */ /* 0x000e2600000e0000 */
[----:B------:R-:W-:Y:S02]  /*ec40*/  IMAD.X R3, RZ, RZ, R8, P4 ;  /* 0x000000ffff037224 */ /* 0x000fe400020e0608 */
[----:B------:R-:W1:Y:S04]  /*ec50*/  SHFL.IDX PT, R8, R23, 0x4, 0x181f ;  /* 0x00981f0017087f89 */ /* 0x000e6800000e0000 */
[----:B------:R-:W-:Y:S01]  /*ec60*/  LDGSTS.E.BYPASS.LTC128B.128 [R4+0x1400], desc[UR36][R2.64], !P2 ;  /* 0x0140000002047fae */ /* 0x000fe2000d101d64 */
[----:B------:R-:W-:-:S03]  /*ec70*/  ISETP.LT.OR P2, PT, R6, 0x31, P1 ;  /* 0x000000310600780c */ /* 0x000fc60000f41670 */
[----:B------:R0:W-:Y:S01]  /*ec80*/  LDGSTS.E.BYPASS.LTC128B.128 [R4+0x5400], desc[UR36][R2.64+0x80], !P3 ;  /* 0x0540008002047fae */ /* 0x0001e2000d901d64 */
[----:B------:R-:W-:Y:S02]  /*ec90*/  ISETP.LT.OR P3, PT, R6, 0x31, P0 ;  /* 0x000000310600780c */ /* 0x000fe40000761670 */
[----:B0-----:R-:W-:Y:S02]  /*eca0*/  IADD3 R2, P4, R14, R5, RZ ;  /* 0x000000050e027210 */ /* 0x001fe40007f9e0ff */
[----:B------:R-:W0:Y:S03]  /*ecb0*/  SHFL.IDX PT, R14, R18, 0x5, 0x181f ;  /* 0x00b81f00120e7f89 */ /* 0x000e2600000e0000 */
[----:B------:R-:W-:Y:S02]  /*ecc0*/  IMAD.X R3, RZ, RZ, R7, P4 ;  /* 0x000000ffff037224 */ /* 0x000fe400020e0607 */
[----:B------:R-:W2:Y:S04]  /*ecd0*/  SHFL.IDX PT, R7, R23, 0x5, 0x181f ;  /* 0x00b81f0017077f89 */ /* 0x000ea800000e0000 */
[----:B------:R-:W-:Y:S01]  /*ece0*/  LDGSTS.E.BYPASS.LTC128B.128 [R4+0x1c00], desc[UR36][R2.64], !P2 ;  /* 0x01c0000002047fae */ /* 0x000fe2000d101d64 */
[----:B------:R-:W-:-:S03]  /*ecf0*/  ISETP.LT.OR P2, PT, R6, 0x41, P1 ;  /* 0x000000410600780c */ /* 0x000fc60000f41670 */
[----:B------:R3:W-:Y:S01]  /*ed00*/  LDGSTS.E.BYPASS.LTC128B.128 [R4+0x5c00], desc[UR36][R2.64+0x80], !P3 ;  /* 0x05c0008002047fae */ /* 0x0007e2000d901d64 */
[----:B------:R-:W-:Y:S02]  /*ed10*/  ISETP.LT.OR P3, PT, R6, 0x41, P0 ;  /* 0x000000410600780c */ /* 0x000fe40000761670 */
[----:B---3--:R-:W-:Y:S02]  /*ed20*/  IADD3 R2, P4, R10, R5, RZ ;  /* 0x000000050a027210 */ /* 0x008fe40007f9e0ff */
[----:B------:R-:W3:Y:S03]  /*ed30*/  SHFL.IDX PT, R10, R18, 0x6, 0x181f ;  /* 0x00d81f00120a7f89 */ /* 0x000ee600000e0000 */
[----:B-1----:R-:W-:Y:S02]  /*ed40*/  IMAD.X R3, RZ, RZ, R8, P4 ;  /* 0x000000ffff037224 */ /* 0x002fe400020e0608 */
[----:B------:R-:W1:Y:S04]  /*ed50*/  SHFL.IDX PT, R8, R23, 0x6, 0x181f ;  /* 0x00d81f0017087f89 */ /* 0x000e6800000e0000 */
[----:B------:R-:W-:Y:S01]  /*ed60*/  LDGSTS.E.BYPASS.LTC128B.128 [R4+0x2400], desc[UR36][R2.64], !P2 ;  /* 0x0240000002047fae */ /* 0x000fe2000d101d64 */
[----:B------:R-:W-:-:S03]  /*ed70*/  ISETP.LT.OR P2, PT, R6, 0x51, P1 ;  /* 0x000000510600780c */ /* 0x000fc60000f41670 */
[----:B------:R0:W-:Y:S01]  /*ed80*/  LDGSTS.E.BYPASS.LTC128B.128 [R4+0x6400], desc[UR36][R2.64+0x80], !P3 ;  /* 0x0640008002047fae */ /* 0x0001e2000d901d64 */
[----:B------:R-:W-:-:S03]  /*ed90*/  ISETP.LT.OR P3, PT, R6, 0x51, P0 ;  /* 0x000000510600780c */ /* 0x000fc60000761670 */
[----:B------:R-:W4:Y:S01]  /*eda0*/  SHFL.IDX PT, R23, R23, 0x7, 0x181f ;  /* 0x00f81f0017177f89 */ /* 0x000f2200000e0000 */
[----:B0-----:R-:W-:-:S03]  /*edb0*/  IADD3 R2, P4, R14, R5, RZ ;  /* 0x000000050e027210 */ /* 0x001fc60007f9e0ff */
[----:B------:R0:W0:Y:S02]  /*edc0*/  SHFL.IDX PT, R14, R18, 0x7, 0x181f ;  /* 0x00f81f00120e7f89 */ /* 0x00002400000e0000 */
[----:B--2---:R-:W-:-:S05]  /*edd0*/  IMAD.X R3, RZ, RZ, R7, P4 ;  /* 0x000000ffff037224 */ /* 0x004fca00020e0607 */
[----:B------:R-:W-:Y:S01]  /*ede0*/  LDGSTS.E.BYPASS.LTC128B.128 [R4+0x2c00], desc[UR36][R2.64], !P2 ;  /* 0x02c0000002047fae */ /* 0x000fe2000d101d64 */
[----:B------:R-:W-:-:S03]  /*edf0*/  ISETP.LT.OR P2, PT, R6, 0x61, P1 ;  /* 0x000000610600780c */ /* 0x000fc60000f41670 */
[----:B------:R3:W-:Y:S01]  /*ee00*/  LDGSTS.E.BYPASS.LTC128B.128 [R4+0x6c00], desc[UR36][R2.64+0x80], !P3 ;  /* 0x06c0008002047fae */ /* 0x0007e2000d901d64 */
[----:B------:R-:W-:Y:S02]  /*ee10*/  ISETP.LT.OR P3, PT, R6, 0x61, P0 ;  /* 0x000000610600780c */ /* 0x000fe40000761670 */
[----:B---3--:R-:W-:-:S05]  /*ee20*/  IADD3 R2, P4, R10, R5, RZ ;  /* 0x000000050a027210 */ /* 0x008fca0007f9e0ff */
[----:B-1----:R-:W-:-:S05]  /*ee30*/  IMAD.X R3, RZ, RZ, R8, P4 ;  /* 0x000000ffff037224 */ /* 0x002fca00020e0608 */
[----:B------:R1:W-:Y:S04]  /*ee40*/  LDGSTS.E.BYPASS.LTC128B.128 [R4+0x3400], desc[UR36][R2.64], !P2 ;  /* 0x0340000002047fae */ /* 0x0003e8000d101d64 */
[----:B0---4-:R1:W-:Y:S02]  /*ee50*/  LDGSTS.E.BYPASS.LTC128B.128 [R4+0x7400], desc[UR36][R2.64+0x80], !P3 ;  /* 0x0740008002047fae */ /* 0x0113e4000d901d64 */
.L_x_431:
[C---:B------:R-:W-:Y:S02]  /*ee60*/  ISETP.LT.OR P1, PT, R6.reuse, 0x71, P1 ;  /* 0x000000710600780c */ /* 0x040fe40000f21670 */
[----:B------:R-:W-:Y:S02]  /*ee70*/  ISETP.LT.OR P0, PT, R6, 0x71, P0 ;  /* 0x000000710600780c */ /* 0x000fe40000701670 */
[----:B-1----:R-:W-:-:S05]  /*ee80*/  IADD3 R2, P2, R14, R5, RZ ;  /* 0x000000050e027210 */ /* 0x002fca0007f5e0ff */
[----:B------:R-:W-:-:S05]  /*ee90*/  IMAD.X R3, RZ, RZ, R23, P2 ;  /* 0x000000ffff037224 */ /* 0x000fca00010e0617 */
[----:B------:R-:W-:Y:S01]  /*eea0*/  @!PT LDS RZ, [RZ] ;  /* 0x00000000fffff984 */ /* 0x000fe20000000800 */
[----:B------:R-:W-:Y:S01]  /*eeb0*/  @!PT LDS RZ, [RZ] ;  /* 0x00000000fffff984 */ /* 0x000fe20000000800 */
[----:B------:R-:W-:Y:S01]  /*eec0*/  @!PT LDS RZ, [RZ] ;  /* 0x00000000fffff984 */ /* 0x000fe20000000800 */
[----:B------:R0:W-:Y:S04]  /*eed0*/  LDGSTS.E.BYPASS.LTC128B.128 [R4+0x3c00], desc[UR36][R2.64], !P1 ;  /* 0x03c0000002047fae */ /* 0x0001e8000c901d64 */
[----:B------:R0:W-:Y:S01]  /*eee0*/  LDGSTS.E.BYPASS.LTC128B.128 [R4+0x7c00], desc[UR36][R2.64+0x80], !P0 ;  /* 0x07c0008002047fae */ /* 0x0001e2000c101d64 */
[----:B------:R-:W-:Y:S01]  /*eef0*/  PLOP3.LUT P0, PT, PT, PT, PT, 0x80, 0x0 ;  /* 0x000000000000781c */ /* 0x000fe20003f0f070 */
[----:B------:R-:W-:-:S12]  /*ef00*/  NOP ;  /* 0x0000000000007918 */ /* 0x000fd80000000000 */
.L_x_307:
[----:B------:R-:W-:Y:S02]  /*ef10*/  PLOP3.LUT P1, PT, P1, P0, PT, 0xa2, 0x0 ;  /* 0x000000000000781c */ /* 0x000fe40000f21472 */
[----:B------:R-:W-:-:S08]  /*ef20*/  @P0 R2UR P1, UR4, R0 ;  /* 0x00000000000402ca */ /* 0x000fd00000020000 */
[----:B------:R-:W-:-:S05]  /*ef30*/  @P0 PLOP3.LUT P0, PT, P1, PT, PT, 0x80, 0x0 ;  /* 0x000000000000081c */ /* 0x000fca0000f0f070 */
[----:B------:R-:W-:Y:S01]  /*ef40*/  @!P1 SYNCS.ARRIVE.TRANS64.RED.A0T1 RZ, [UR4+0x28850], RZ ;  /* 0x028850ffffff99a7 */ /* 0x000fe20008200404 */
[----:B------:R-:W-:Y:S07]  /*ef50*/  @!P1 ARRIVES.LDGSTSBAR.64.TRANSCNT [UR4+0x28850] ;  /* 0x02885000ff0099b0 */ /* 0x000fee0008000a84 */
[----:B------:R-:W-:Y:S05]  /*ef60*/  @P0 BRA.U.ANY `(.L_x_307) ;  /* 0xfffffffd00e80947 */ /* 0x000fea000393ffff */
[----:B------:R-:W-:Y:S01]  /*ef70*/  NOP ;  /* 0x0000000000007918 */ /* 0x000fe20000000000 */
[----:B0-----:R-:W2:Y:S02]  /*ef80*/  LDL R2, [R1+0x24] ;  /* 0x0000240001027983 */ /* 0x001ea40000100800 */
[----:B--2---:R-:W-:-:S13]  /*ef90*/  ISETP.NE.AND P2, PT, R2, 0x3, PT ;  /* 0x000000030200780c */ /* 0x004fda0003f45270 */
[----:B------:R-:W-:Y:S05]  /*efa0*/  @!P2 BRA `(.L_x_308) ;  /* 0x000000000004a947 */ /* 0x000fea0003800000 */
[----:B------:R-:W-:Y:S01]  /*efb0*/  BPT.TRAP 0x1 ;  /* 0x000000040000795c */ /* 0x000fe20000300000 */
.L_x_308:
[----:B------:R0:W-:Y:S01]  /*efc0*/  SYNCS.ARRIVE.TRANS64.A1T0 RZ, [R0+URZ+0x28850], RZ ;  /* 0x028850ff00ff79a7 */ /* 0x0001e2000810003f */
[----:B------:R-:W-:-:S04]  /*efd0*/  IADD3 R25, R25, 0x1, RZ ;  /* 0x0000000119197810 */ /* 0x000fc80007ffe0ff */
[----:B------:R-:W-:-:S04]  /*efe0*/  ISETP.NE.AND P0, PT, R25, 0x2, PT ;  /* 0x000000021900780c */ /* 0x000fc80003f05270 */
[----:B------:R-:W-:Y:S02]  /*eff0*/  SEL R3, RZ, 0x1, P0 ;  /* 0x00000001ff037807 */ /* 0x000fe40000000000 */
[----:B------:R-:W-:Y:S02]  /*f000*/  SEL R25, R25, RZ, P0 ;  /* 0x000000ff19197207 */ /* 0x000fe40000000000 */
[----:B0-----:R-:W-:-:S07]  /*f010*/  LOP3.LUT R28, R28, R3, RZ, 0x3c, !PT ;  /* 0x000000031c1c7212 */ /* 0x001fce00078e3cff */
.L_x_265:
[----:B------:R-:W-:Y:S05]  /*f020*/  BSYNC B7 ;  /* 0x0000000000077941 */ /* 0x000fea0003800000 */
.L_x_263:
[----:B------:R-:W-:-:S13]  /*f030*/  LOP3.LUT P0, RZ, R27, 0x20, RZ, 0xc0, !PT ;  /* 0x000000201bff7812 */ /* 0x000fda000780c0ff */
[----:B------:R-:W-:Y:S05]  /*f040*/  @!P0 BRA `(.L_x_309) ;  /* 0x0000000000248947 */ /* 0x000fea0003800000 */
[----:B------:R-:W-:Y:S05]  /*f050*/  WARPSYNC.ALL ;  /* 0x0000000000007948 */ /* 0x000fea0003800000 */
[----:B------:R-:W0:Y:S08]  /*f060*/  S2UR UR5, SR_CgaCtaId ;  /* 0x00000000000579c3 */ /* 0x000e300000008800 */
[----:B------:R-:W-:Y:S06]  /*f070*/  BAR.SYNC.DEFER_BLOCKING 0x5, 0x180 ;  /* 0x0146000000007b1d */ /* 0x000fec0000010000 */
[----:B------:R-:W-:-:S02]  /*f080*/  UMOV UR4, 0x400 ;  /* 0x0000040000047882 */ /* 0x000fc40000000000 */
[----:B0-----:R-:W-:-:S06]  /*f090*/  ULEA UR4, UR5, UR4, 0x18 ;  /* 0x0000000405047291 */ /* 0x001fcc000f8ec03f */
[----:B------:R-:W-:-:S05]  /*f0a0*/  IMAD.U32 R22, RZ, RZ, UR4 ;  /* 0x00000004ff167e24 */ /* 0x000fca000f8e00ff */
[----:B------:R2:W3:Y:S01]  /*f0b0*/  LDS.128 R16, [R22+0x288d0] ;  /* 0x0288d00016107984 */ /* 0x0004e20000000c00 */
[----:B------:R-:W-:Y:S06]  /*f0c0*/  BAR.ARV 0x4, 0x180 ;  /* 0x0106000000007b1d */ /* 0x000fec0000002000 */
[----:B------:R-:W-:Y:S05]  /*f0d0*/  BRA `(.L_x_310) ;  /* 0x0000000800d07947 */ /* 0x000fea0003800000 */
.L_x_309:
[----:B------:R-:W0:Y:S01]  /*f0e0*/  S2R R0, SR_TID.X ;  /* 0x0000000000007919 */ /* 0x000e220000002100 */
[----:B------:R-:W-:Y:S01]  /*f0f0*/  UMOV UR4, 0xffffffff ;  /* 0xffffffff00047882 */ /* 0x000fe20000000000 */
[----:B0-----:R-:W-:-:S04]  /*f100*/  LOP3.LUT R9, R0, 0x1f, RZ, 0xc0, !PT ;  /* 0x0000001f00097812 */ /* 0x001fc800078ec0ff */
[----:B------:R-:W-:Y:S01]  /*f110*/  ISETP.NE.AND P0, PT, R9, 0x1f, PT ;  /* 0x0000001f0900780c */ /* 0x000fe20003f05270 */
[----:B------:R-:W-:-:S12]  /*f120*/  BRA.DIV UR4, `(.L_x_311) ;  /* 0x0000004604687947 */ /* 0x000fd8000b800000 */
[----:B------:R-:W-:Y:S01]  /*f130*/  IMAD.IADD R7, R19, 0x1, R9 ;  /* 0x0000000113077824 */ /* 0x000fe200078e0209 */
[----:B------:R-:W-:-:S04]  /*f140*/  ULDC UR4, c[0x0][0xc3c] ;  /* 0x00030f0000047ab9 */ /* 0x000fc80000000800 */
[----:B------:R-:W-:-:S13]  /*f150*/  ISETP.GE.OR P1, PT, R7, UR4, !P0 ;  /* 0x0000000407007c0c */ /* 0x000fda000c726670 */
[----:B------:R-:W0:Y:S08]  /*f160*/  @!P1 LDC.64 R2, c[0x0][0xc80] ;  /* 0x00032000ff029b82 */ /* 0x000e300000000a00 */
[----:B------:R-:W1:Y:S01]  /*f170*/  @!P1 LDC.64 R4, c[0x0][0xc78] ;  /* 0x00031e00ff049b82 */ /* 0x000e620000000a00 */
[----:B0-----:R-:W-:-:S05]  /*f180*/  @!P1 IMAD.WIDE R2, R7, 0x4, R2 ;  /* 0x0000000407029825 */ /* 0x001fca00078e0202 */
[----:B------:R1:W2:Y:S02]  /*f190*/  @!P1 LDG.E R6, desc[UR36][R2.64] ;  /* 0x0000002402069981 */ /* 0x0002a4000c1e1900 */
[----:B-1----:R-:W-:-:S05]  /*f1a0*/  @!P1 IMAD.WIDE R2, R7, 0x4, R4 ;  /* 0x0000000407029825 */ /* 0x002fca00078e0204 */
[----:B------:R-:W3:Y:S01]  /*f1b0*/  @!P1 LDG.E R5, desc[UR36][R2.64] ;  /* 0x0000002402059981 */ /* 0x000ee2000c1e1900 */
[----:B------:R-:W-:Y:S01]  /*f1c0*/  IMAD.MOV.U32 R7, RZ, RZ, RZ ;  /* 0x000000ffff077224 */ /* 0x000fe200078e00ff */
[C---:B------:R-:W-:Y:S01]  /*f1d0*/  ISETP.GE.U32.AND P2, PT, R9.reuse, 0x2, PT ;  /* 0x000000020900780c */ /* 0x040fe20003f46070 */
[----:B------:R-:W-:Y:S01]  /*f1e0*/  IMAD.MOV.U32 R4, RZ, RZ, RZ ;  /* 0x000000ffff047224 */ /* 0x000fe200078e00ff */
[C---:B------:R-:W-:Y:S01]  /*f1f0*/  ISETP.GE.U32.AND P3, PT, R9.reuse, 0x4, PT ;  /* 0x000000040900780c */ /* 0x040fe20003f66070 */
[----:B------:R-:W-:Y:S01]  /*f200*/  SHFL.IDX PT, R0, R16, RZ, 0x1f ;  /* 0x00001fff10007589 */ /* 0x000fe200000e0000 */
[C---:B------:R-:W-:Y:S02]  /*f210*/  ISETP.GE.U32.AND P4, PT, R9.reuse, 0x8, PT ;  /* 0x000000080900780c */ /* 0x040fe40003f86070 */
[----:B------:R-:W-:Y:S01]  /*f220*/  ISETP.GE.U32.AND P5, PT, R9, 0x10, PT ;  /* 0x000000100900780c */ /* 0x000fe20003fa6070 */
[----:B------:R-:W-:Y:S01]  /*f230*/  SHFL.IDX PT, R8, R16, 0x1, 0x1f ;  /* 0x00201f0010087f89 */ /* 0x000fe200000e0000 */
[----:B--2---:R-:W-:-:S02]  /*f240*/  @!P1 IMAD.MOV.U32 R7, RZ, RZ, R6 ;  /* 0x000000ffff079224 */ /* 0x004fc400078e0006 */
[----:B------:R-:W-:Y:S02]  /*f250*/  IMAD.MOV.U32 R6, RZ, RZ, RZ ;  /* 0x000000ffff067224 */ /* 0x000fe400078e00ff */
[----:B---3--:R-:W-:Y:S01]  /*f260*/  @!P1 IMAD.MOV.U32 R4, RZ, RZ, R5 ;  /* 0x000000ffff049224 */ /* 0x008fe200078e0005 */
[----:B------:R-:W-:-:S03]  /*f270*/  ISETP.NE.AND P1, PT, R9, RZ, PT ;  /* 0x000000ff0900720c */ /* 0x000fc60003f25270 */
[----:B------:R-:W-:-:S05]  /*f280*/  IMAD R13, R4, R7, RZ ;  /* 0x00000007040d7224 */ /* 0x000fca00078e02ff */
        /* <DEDUP_REMOVED lines=15> */
[----:B------:R0:W1:Y:S02]  /*f380*/  SHFL.IDX PT, R14, R2, 0x1f, 0x1f ;  /* 0x03e01f00020e7f89 */ /* 0x00006400000e0000 */
.L_x_441:
[----:B------:R-:W-:Y:S02]  /*f390*/  ULDC UR4, c[0x0][0xc38] ;  /* 0x00030e0000047ab9 */ /* 0x000fe40000000800 */
[----:B------:R-:W-:-:S04]  /*f3a0*/  IMAD.U32 R5, RZ, RZ, UR4 ;  /* 0x00000004ff057e24 */ /* 0x000fc8000f8e00ff */
[----:B-1----:R-:W-:-:S05]  /*f3b0*/  IMAD R14, R14, R5, RZ ;  /* 0x000000050e0e7224 */ /* 0x002fca00078e02ff */
[----:B------:R-:W-:-:S04]  /*f3c0*/  IADD3 R9, R8, R14, RZ ;  /* 0x0000000e08097210 */ /* 0x000fc80007ffe0ff */
[----:B------:R-:W-:-:S13]  /*f3d0*/  ISETP.GT.AND P6, PT, R9, R0, PT ;  /* 0x000000000900720c */ /* 0x000fda0003fc4270 */
[----:B------:R-:W-:Y:S05]  /*f3e0*/  @P6 BRA `(.L_x_312) ;  /* 0x0000000000a46947 */ /* 0x000fea0003800000 */
.L_x_315:
[----:B0-----:R-:W0:Y:S01]  /*f3f0*/  LDC R2, c[0x0][0xc3c] ;  /* 0x00030f00ff027b82 */ /* 0x001e220000000800 */
[----:B------:R-:W-:-:S05]  /*f400*/  VIADD R19, R19, 0x1f ;  /* 0x0000001f13137836 */ /* 0x000fca0000000000 */
[----:B0-----:R-:W-:-:S13]  /*f410*/  ISETP.GE.AND P6, PT, R19, R2, PT ;  /* 0x000000021300720c */ /* 0x001fda0003fc6270 */
[----:B------:R-:W-:Y:S05]  /*f420*/  @P6 BRA `(.L_x_313) ;  /* 0x0000000400b86947 */ /* 0x000fea0003800000 */
[----:B------:R-:W0:Y:S01]  /*f430*/  S2R R3, SR_TID.X ;  /* 0x0000000000037919 */ /* 0x000e220000002100 */
[----:B------:R-:W-:Y:S01]  /*f440*/  IMAD.MOV.U32 R7, RZ, RZ, RZ ;  /* 0x000000ffff077224 */ /* 0x000fe200078e00ff */
[----:B0-----:R-:W-:-:S05]  /*f450*/  LOP3.LUT R3, R3, 0x1f, RZ, 0xc0, !PT ;  /* 0x0000001f03037812 */ /* 0x001fca00078ec0ff */
[----:B------:R-:W-:-:S05]  /*f460*/  IMAD.IADD R11, R19, 0x1, R3 ;  /* 0x00000001130b7824 */ /* 0x000fca00078e0203 */
[----:B------:R-:W-:-:S13]  /*f470*/  ISETP.GE.OR P6, PT, R11, R2, !P0 ;  /* 0x000000020b00720c */ /* 0x000fda00047c6670 */
[----:B------:R-:W0:Y:S08]  /*f480*/  @!P6 LDC.64 R2, c[0x0][0xc80] ;  /* 0x00032000ff02eb82 */ /* 0x000e300000000a00 */
[----:B------:R-:W1:Y:S01]  /*f490*/  @!P6 LDC.64 R4, c[0x0][0xc78] ;  /* 0x00031e00ff04eb82 */ /* 0x000e620000000a00 */
[----:B0-----:R-:W-:-:S05]  /*f4a0*/  @!P6 IMAD.WIDE R2, R11, 0x4, R2 ;  /* 0x000000040b02e825 */ /* 0x001fca00078e0202 */
[----:B------:R1:W2:Y:S02]  /*f4b0*/  @!P6 LDG.E R7, desc[UR36][R2.64] ;  /* 0x000000240207e981 */ /* 0x0002a4000c1e1900 */
[----:B-1----:R-:W-:-:S04]  /*f4c0*/  @!P6 IMAD.WIDE R2, R11, 0x4, R4 ;  /* 0x000000040b02e825 */ /* 0x002fc800078e0204 */
[----:B------:R-:W-:-:S06]  /*f4d0*/  IMAD.MOV.U32 R4, RZ, RZ, RZ ;  /* 0x000000ffff047224 */ /* 0x000fcc00078e00ff */
[----:B------:R-:W2:Y:S01]  /*f4e0*/  @!P6 LDG.E R4, desc[UR36][R2.64] ;  /* 0x000000240204e981 */ /* 0x000ea2000c1e1900 */
[----:B------:R-:W-:Y:S01]  /*f4f0*/  UMOV UR4, 0xffffffff ;  /* 0xffffffff00047882 */ /* 0x000fe20000000000 */
[----:B--2---:R-:W-:Y:S02]  /*f500*/  IMAD R13, R4, R7, RZ ;  /* 0x00000007040d7224 */ /* 0x004fe400078e02ff */
[----:B------:R-:W-:Y:S05]  /*f510*/  BRA.DIV UR4, `(.L_x_314) ;  /* 0x0000004604a87947 */ /* 0x000fea000b800000 */
        /* <DEDUP_REMOVED lines=15> */
[----:B------:R0:W1:Y:S02]  /*f610*/  SHFL.IDX PT, R14, R2, 0x1f, 0x1f ;  /* 0x03e01f00020e7f89 */ /* 0x00006400000e0000 */
.L_x_449:
[----:B------:R-:W-:Y:S02]  /*f620*/  ULDC UR4, c[0x0][0xc38] ;  /* 0x00030e0000047ab9 */ /* 0x000fe40000000800 */
[----:B------:R-:W-:-:S04]  /*f630*/  IMAD.U32 R5, RZ, RZ, UR4 ;  /* 0x00000004ff057e24 */ /* 0x000fc8000f8e00ff */
[----:B-1----:R-:W-:-:S04]  /*f640*/  IMAD R14, R14, R5, RZ ;  /* 0x000000050e0e7224 */ /* 0x002fc800078e02ff */
[----:B------:R-:W-:-:S05]  /*f650*/  IMAD.IADD R9, R14, 0x1, R9 ;  /* 0x000000010e097824 */ /* 0x000fca00078e0209 */
[----:B------:R-:W-:-:S13]  /*f660*/  ISETP.GT.AND P6, PT, R9, R0, PT ;  /* 0x000000000900720c */ /* 0x000fda0003fc4270 */
[----:B------:R-:W-:Y:S05]  /*f670*/  @!P6 BRA `(.L_x_315) ;  /* 0xfffffffc005ce947 */ /* 0x000fea000383ffff */
.L_x_312:
[----:B------:R-:W-:Y:S01]  /*f680*/  IMAD.IADD R9, R9, 0x1, -R14 ;  /* 0x0000000109097824 */ /* 0x000fe200078e0a0e */
[----:B------:R-:W-:-:S03]  /*f690*/  UMOV UR4, 0xffffffff ;  /* 0xffffffff00047882 */ /* 0x000fc60000000000 */
[----:B------:R-:W-:-:S05]  /*f6a0*/  IMAD R3, R2, R5, R9 ;  /* 0x0000000502037224 */ /* 0x000fca00078e0209 */
[----:B------:R-:W-:Y:S01]  /*f6b0*/  ISETP.GT.AND P6, PT, R3, R0, PT ;  /* 0x000000000300720c */ /* 0x000fe20003fc4270 */
[----:B------:R-:W-:-:S12]  /*f6c0*/  BRA.DIV UR4, `(.L_x_316) ;  /* 0x0000004604f47947 */ /* 0x000fd8000b800000 */
[----:B------:R-:W-:-:S04]  /*f6d0*/  VOTE.ANY R3, PT, !P6 ;  /* 0x0000000000037806 */ /* 0x000fc800070e0100 */
[----:B------:R-:W1:Y:S02]  /*f6e0*/  POPC R8, R3 ;  /* 0x0000000300087309 */ /* 0x000e640000000000 */
[----:B-1----:R1:W2:Y:S04]  /*f6f0*/  SHFL.IDX PT, R7, R7, R8, 0x1f ;  /* 0x00001f0807077589 */ /* 0x0022a800000e0000 */
[----:B------:R1:W3:Y:S02]  /*f700*/  SHFL.IDX PT, R4, R4, R8, 0x1f ;  /* 0x00001f0804047589 */ /* 0x0002e400000e0000 */
.L_x_454:
[----:B------:R-:W-:-:S13]  /*f710*/  ISETP.NE.AND P0, PT, R3, RZ, PT ;  /* 0x000000ff0300720c */ /* 0x000fda0003f05270 */
[----:B------:R-:W-:Y:S05]  /*f720*/  @!P0 BRA `(.L_x_317) ;  /* 0x0000000000108947 */ /* 0x000fea0003800000 */
[----:B------:R-:W-:Y:S01]  /*f730*/  UMOV UR4, 0xffffffff ;  /* 0xffffffff00047882 */ /* 0x000fe20000000000 */
[----:B------:R-:W-:Y:S02]  /*f740*/  VIADD R12, R8, 0xffffffff ;  /* 0xffffffff080c7836 */ /* 0x000fe40000000000 */
[----:B------:R-:W-:Y:S05]  /*f750*/  BRA.DIV UR4, `(.L_x_318) ;  /* 0x0000004a042c7947 */ /* 0x000fea000b800000 */
[----:B------:R4:W0:Y:S02]  /*f760*/  SHFL.IDX PT, R6, R2, R12, 0x1f ;  /* 0x00001f0c02067589 */ /* 0x00082400000e0000 */
.L_x_317:
[----:B--2---:R-:W-:Y:S01]  /*f770*/  IABS R10, R7 ;  /* 0x00000007000a7213 */ /* 0x004fe20000000000 */
[----:B0-----:R-:W-:Y:S01]  /*f780*/  IMAD R16, R6, R5, R9 ;  /* 0x0000000506107224 */ /* 0x001fe200078e0209 */
[----:B---3--:R-:W-:Y:S01]  /*f790*/  IABS R5, R4 ;  /* 0x0000000400057213 */ /* 0x008fe20000000000 */
[----:B------:R-:W-:Y:S01]  /*f7a0*/  IMAD.IADD R19, R8, 0x1, R19 ;  /* 0x0000000108137824 */ /* 0x000fe200078e0213 */
[----:B------:R-:W0:Y:S01]  /*f7b0*/  I2F.RP R11, R10 ;  /* 0x0000000a000b7306 */ /* 0x000e220000209400 */
[----:B------:R-:W-:-:S07]  /*f7c0*/  IMAD.IADD R0, R0, 0x1, -R16 ;  /* 0x0000000100007824 */ /* 0x000fce00078e0a10 */
[----:B----4-:R-:W2:Y:S08]  /*f7d0*/  I2F.RP R12, R5 ;  /* 0x00000005000c7306 */ /* 0x010eb00000209400 */
[----:B0-----:R-:W0:Y:S08]  /*f7e0*/  MUFU.RCP R11, R11 ;  /* 0x0000000b000b7308 */ /* 0x001e300000001000 */
[----:B--2---:R-:W-:Y:S01]  /*f7f0*/  MUFU.RCP R12, R12 ;  /* 0x0000000c000c7308 */ /* 0x004fe20000001000 */
[----:B0-----:R-:W-:-:S07]  /*f800*/  IADD3 R2, R11, 0xffffffe, RZ ;  /* 0x0ffffffe0b027810 */ /* 0x001fce0007ffe0ff */
[----:B------:R0:W2:Y:S02]  /*f810*/  F2I.FTZ.U32.TRUNC.NTZ R3, R2 ;  /* 0x0000000200037305 */ /* 0x0000a4000021f000 */
[----:B0-----:R-:W-:Y:S02]  /*f820*/  IMAD.MOV.U32 R2, RZ, RZ, RZ ;  /* 0x000000ffff027224 */ /* 0x001fe400078e00ff */
[----:B--2---:R-:W-:-:S04]  /*f830*/  IMAD.MOV R9, RZ, RZ, -R3 ;  /* 0x000000ffff097224 */ /* 0x004fc800078e0a03 */
[----:B------:R-:W-:-:S04]  /*f840*/  IMAD R9, R9, R10, RZ ;  /* 0x0000000a09097224 */ /* 0x000fc800078e02ff */
[----:B------:R-:W-:Y:S01]  /*f850*/  IMAD.HI.U32 R3, R3, R9, R2 ;  /* 0x0000000903037227 */ /* 0x000fe200078e0002 */
[----:B------:R-:W-:Y:S02]  /*f860*/  IABS R2, R7 ;  /* 0x0000000700027213 */ /* 0x000fe40000000000 */
[----:B------:R-:W-:-:S03]  /*f870*/  IABS R9, R0 ;  /* 0x0000000000097213 */ /* 0x000fc60000000000 */
[----:B------:R-:W-:Y:S02]  /*f880*/  IMAD.MOV R2, RZ, RZ, -R2 ;  /* 0x000000ffff027224 */ /* 0x000fe400078e0a02 */
[----:B------:R-:W-:-:S04]  /*f890*/  IMAD.HI.U32 R6, R3, R9, RZ ;  /* 0x0000000903067227 */ /* 0x000fc800078e00ff */
[----:B------:R-:W-:Y:S02]  /*f8a0*/  VIADD R3, R12, 0xffffffe ;  /* 0x0ffffffe0c037836 */ /* 0x000fe40000000000 */
[----:B------:R-:W-:-:S04]  /*f8b0*/  IMAD R9, R6, R2, R9 ;  /* 0x0000000206097224 */ /* 0x000fc800078e0209 */
[----:B------:R-:W0:Y:S01]  /*f8c0*/  F2I.FTZ.U32.TRUNC.NTZ R3, R3 ;  /* 0x0000000300037305 */ /* 0x000e22000021f000 */
[----:B------:R-:W-:-:S13]  /*f8d0*/  ISETP.GT.U32.AND P1, PT, R10, R9, PT ;  /* 0x000000090a00720c */ /* 0x000fda0003f24070 */
[----:B------:R-:W-:Y:S01]  /*f8e0*/  @!P1 IMAD.IADD R9, R9, 0x1, -R10 ;  /* 0x0000000109099824 */ /* 0x000fe200078e0a0a */
[----:B0-----:R-:W-:Y:S01]  /*f8f0*/  IADD3 R2, RZ, -R3, RZ ;  /* 0x80000003ff027210 */ /* 0x001fe20007ffe0ff */
[----:B------:R-:W-:Y:S01]  /*f900*/  @!P1 VIADD R6, R6, 0x1 ;  /* 0x0000000106069836 */ /* 0x000fe20000000000 */
[----:B------:R-:W-:Y:S02]  /*f910*/  ISETP.NE.AND P1, PT, R7, RZ, PT ;  /* 0x000000ff0700720c */ /* 0x000fe40003f25270 */
[----:B------:R-:W-:Y:S01]  /*f920*/  ISETP.GE.U32.AND P0, PT, R9, R10, PT ;  /* 0x0000000a0900720c */ /* 0x000fe20003f06070 */
[----:B------:R-:W-:Y:S02]  /*f930*/  IMAD R9, R2, R5, RZ ;  /* 0x0000000502097224 */ /* 0x000fe400078e02ff */
[----:B------:R-:W-:-:S04]  /*f940*/  IMAD.MOV.U32 R2, RZ, RZ, RZ ;  /* 0x000000ffff027224 */ /* 0x000fc800078e00ff */
[----:B------:R-:W-:Y:S01]  /*f950*/  IMAD.HI.U32 R9, R3, R9, R2 ;  /* 0x0000000903097227 */ /* 0x000fe200078e0002 */
[----:B------:R-:W-:Y:S02]  /*f960*/  LOP3.LUT R2, R0, R7, RZ, 0x3c, !PT ;  /* 0x0000000700027212 */ /* 0x000fe400078e3cff */
[----:B------:R-:W-:Y:S02]  /*f970*/  IABS R3, R4 ;  /* 0x0000000400037213 */ /* 0x000fe40000000000 */
[----:B------:R-:W-:Y:S01]  /*f980*/  ISETP.GE.AND P2, PT, R2, RZ, PT ;  /* 0x000000ff0200720c */ /* 0x000fe20003f46270 */
[----:B------:R-:W-:Y:S02]  /*f990*/  @P0 VIADD R6, R6, 0x1 ;  /* 0x0000000106060836 */ /* 0x000fe40000000000 */
[----:B------:R-:W-:-:S10]  /*f9a0*/  IMAD.MOV R3, RZ, RZ, -R3 ;  /* 0x000000ffff037224 */ /* 0x000fd400078e0a03 */
[----:B------:R-:W-:Y:S01]  /*f9b0*/  @!P2 IMAD.MOV R6, RZ, RZ, -R6 ;  /* 0x000000ffff06a224 */ /* 0x000fe200078e0a06 */
[----:B------:R-:W-:-:S04]  /*f9c0*/  @!P1 LOP3.LUT R6, RZ, R7, RZ, 0x33, !PT ;  /* 0x00000007ff069212 */ /* 0x000fc800078e33ff */
[-C--:B------:R-:W-:Y:S01]  /*f9d0*/  IABS R2, R6.reuse ;  /* 0x0000000600027213 */ /* 0x080fe20000000000 */
[----:B------:R-:W-:-:S04]  /*f9e0*/  IMAD R7, R7, R6, RZ ;  /* 0x0000000607077224 */ /* 0x000fc800078e02ff */
[----:B------:R-:W-:-:S04]  /*f9f0*/  IMAD.HI.U32 R9, R9, R2, RZ ;  /* 0x0000000209097227 */ /* 0x000fc800078e00ff */
[----:B------:R-:W-:Y:S02]  /*fa00*/  IMAD R2, R9, R3, R2 ;  /* 0x0000000309027224 */ /* 0x000fe400078e0202 */
[----:B------:R-:W-:-:S03]  /*fa10*/  IMAD.IADD R17, R0, 0x1, -R7 ;  /* 0x0000000100117824 */ /* 0x000fc600078e0a07 */
[----:B------:R-:W-:-:S13]  /*fa20*/  ISETP.GT.U32.AND P1, PT, R5, R2, PT ;  /* 0x000000020500720c */ /* 0x000fda0003f24070 */
[----:B------:R-:W-:Y:S01]  /*fa30*/  @!P1 IMAD.IADD R2, R2, 0x1, -R5 ;  /* 0x0000000102029824 */ /* 0x000fe200078e0a05 */
[----:B------:R-:W-:Y:S02]  /*fa40*/  @!P1 IADD3 R9, R9, 0x1, RZ ;  /* 0x0000000109099810 */ /* 0x000fe40007ffe0ff */
[----:B------:R-:W-:Y:S02]  /*fa50*/  ISETP.NE.AND P1, PT, R4, RZ, PT ;  /* 0x000000ff0400720c */ /* 0x000fe40003f25270 */
[----:B------:R-:W-:Y:S02]  /*fa60*/  ISETP.GE.U32.AND P0, PT, R2, R5, PT ;  /* 0x000000050200720c */ /* 0x000fe40003f06070 */
[----:B------:R-:W-:-:S04]  /*fa70*/  LOP3.LUT R2, R6, R4, RZ, 0x3c, !PT ;  /* 0x0000000406027212 */ /* 0x000fc800078e3cff */
[----:B------:R-:W-:-:S07]  /*fa80*/  ISETP.GE.AND P2, PT, R2, RZ, PT ;  /* 0x000000ff0200720c */ /* 0x000fce0003f46270 */
[----:B------:R-:W-:-:S06]  /*fa90*/  @P0 VIADD R9, R9, 0x1 ;  /* 0x0000000109090836 */ /* 0x000fcc0000000000 */
[----:B------:R-:W-:Y:S01]  /*faa0*/  @!P2 IMAD.MOV R9, RZ, RZ, -R9 ;  /* 0x000000ffff09a224 */ /* 0x000fe200078e0a09 */
[----:B------:R-:W-:-:S05]  /*fab0*/  @!P1 LOP3.LUT R9, RZ, R4, RZ, 0x33, !PT ;  /* 0x00000004ff099212 */ /* 0x000fca00078e33ff */
[--C-:B------:R-:W-:Y:S02]  /*fac0*/  IMAD.MOV R3, RZ, RZ, -R9.reuse ;  /* 0x000000ffff037224 */ /* 0x100fe400078e0a09 */
[C---:B------:R-:W-:Y:S02]  /*fad0*/  IMAD R9, R4.reuse, 0x1000000, R9 ;  /* 0x0100000004097824 */ /* 0x040fe400078e0209 */
[----:B------:R-:W-:-:S05]  /*fae0*/  IMAD R18, R4, R3, R6 ;  /* 0x0000000304127224 */ /* 0x000fca00078e0206 */
[----:B------:R-:W-:Y:S01]  /*faf0*/  LEA R18, R18, R9, 0x10 ;  /* 0x0000000912127211 */ /* 0x000fe200078e80ff */
[----:B------:R-:W-:Y:S06]  /*fb00*/  BRA `(.L_x_319) ;  /* 0x00000000001c7947 */ /* 0x000fec0003800000 */
.L_x_313:
[----:B------:R-:W-:Y:S01]  /*fb10*/  UMOV UR4, URZ ;  /* 0x0000003f00047c82 */ /* 0x000fe20008000000 */
[----:B------:R-:W-:Y:S01]  /*fb20*/  UMOV UR5, URZ ;  /* 0x0000003f00057c82 */ /* 0x000fe20008000000 */
[----:B------:R-:W-:Y:S01]  /*fb30*/  ULDC UR6, c[0x0][0xc3c] ;  /* 0x00030f0000067ab9 */ /* 0x000fe20000000800 */
[----:B------:R-:W-:Y:S02]  /*fb40*/  IMAD.MOV.U32 R16, RZ, RZ, R0 ;  /* 0x000000ffff107224 */ /* 0x000fe400078e0000 */
[----:B------:R-:W-:Y:S02]  /*fb50*/  IMAD.U32 R17, RZ, RZ, UR4 ;  /* 0x00000004ff117e24 */ /* 0x000fe4000f8e00ff */
[----:B------:R-:W-:Y:S02]  /*fb60*/  IMAD.U32 R18, RZ, RZ, UR5 ;  /* 0x00000005ff127e24 */ /* 0x000fe4000f8e00ff */
[----:B------:R-:W-:-:S07]  /*fb70*/  IMAD.U32 R19, RZ, RZ, UR6 ;  /* 0x00000006ff137e24 */ /* 0x000fce000f8e00ff */
.L_x_319:
[----:B------:R-:W0:Y:S01]  /*fb80*/  S2R R0, SR_TID.X ;  /* 0x0000000000007919 */ /* 0x000e220000002100 */
[----:B------:R-:W-:Y:S05]  /*fb90*/  WARPSYNC.ALL ;  /* 0x0000000000007948 */ /* 0x000fea0003800000 */
[----:B------:R-:W-:Y:S01]  /*fba0*/  BAR.SYNC.DEFER_BLOCKING 0x4, 0x180 ;  /* 0x0106000000007b1d */ /* 0x000fe20000010000 */
[----:B0-----:R-:W-:-:S04]  /*fbb0*/  LOP3.LUT R0, R0, 0x1f, RZ, 0xc0, !PT ;  /* 0x0000001f00007812 */ /* 0x001fc800078ec0ff */
[----:B------:R-:W-:-:S13]  /*fbc0*/  ISETP.NE.AND P0, PT, R0, RZ, PT ;  /* 0x000000ff0000720c */ /* 0x000fda0003f05270 */
[----:B------:R-:W0:Y:S01]  /*fbd0*/  @!P0 S2R R3, SR_CgaCtaId ;  /* 0x0000000000038919 */ /* 0x000e220000008800 */
[----:B------:R-:W-:-:S04]  /*fbe0*/  @!P0 MOV R0, 0x400 ;  /* 0x0000040000008802 */ /* 0x000fc80000000f00 */
[----:B0-----:R-:W-:-:S05]  /*fbf0*/  @!P0 LEA R22, R3, R0, 0x18 ;  /* 0x0000000003168211 */ /* 0x001fca00078ec0ff */
[----:B------:R0:W-:Y:S01]  /*fc00*/  @!P0 STS.128 [R22+0x288d0], R16 ;  /* 0x0288d01016008388 */ /* 0x0001e20000000c00 */
[----:B------:R-:W-:Y:S06]  /*fc10*/  BAR.ARV 0x5, 0x180 ;  /* 0x0146000000007b1d */ /* 0x000fec0000002000 */
.L_x_310:
[----:B------:R-:W-:Y:S02]  /*fc20*/  ULDC UR4, c[0x0][0xc3c] ;  /* 0x00030f0000047ab9 */ /* 0x000fe40000000800 */
[----:B---3--:R-:W-:-:S13]  /*fc30*/  ISETP.GE.AND P0, PT, R19, UR4, PT ;  /* 0x0000000413007c0c */ /* 0x008fda000bf06270 */
[----:B------:R-:W-:Y:S05]  /*fc40*/  @!P0 BRA `(.L_x_320) ;  /* 0xffffffb400888947 */ /* 0x000fea000383ffff */
[----:B------:R-:W-:Y:S05]  /*fc50*/  BSYNC B8 ;  /* 0x0000000000087941 */ /* 0x000fea0003800000 */
.L_x_257:
[----:B0-----:R-:W3:Y:S01]  /*fc60*/  LDL.LU R0, [R1+0x20] ;  /* 0x0000200001007983 */ /* 0x001ee20000300800 */
[----:B------:R-:W-:Y:S01]  /*fc70*/  BSSY B0, `(.L_x_321) ;  /* 0x000000b000007945 */ /* 0x000fe20003800000 */
[----:B------:R-:W0:Y:S01]  /*fc80*/  S2R R5, SR_CgaCtaId ;  /* 0x0000000000057919 */ /* 0x000e220000008800 */
[----:B---3--:R-:W-:-:S05]  /*fc90*/  VIADD R0, R0, 0x1 ;  /* 0x0000000100007836 */ /* 0x008fca0000000000 */
[----:B------:R-:W-:-:S04]  /*fca0*/  LEA.HI R2, R0, R0, RZ, 0x1 ;  /* 0x0000000000027211 */ /* 0x000fc800078f08ff */
[----:B------:R-:W-:Y:S02]  /*fcb0*/  LOP3.LUT R3, R2, 0xfffffffe, RZ, 0xc0, !PT ;  /* 0xfffffffe02037812 */ /* 0x000fe400078ec0ff */
[----:B------:R-:W-:-:S03]  /*fcc0*/  MOV R2, 0x400 ;  /* 0x0000040000027802 */ /* 0x000fc60000000f00 */
[----:B------:R-:W-:Y:S01]  /*fcd0*/  IMAD.IADD R0, R0, 0x1, -R3 ;  /* 0x0000000100007824 */ /* 0x000fe200078e0a03 */
[----:B0-----:R-:W-:-:S04]  /*fce0*/  LEA R4, R5, R2, 0x18 ;  /* 0x0000000205047211 */ /* 0x001fc800078ec0ff */
[----:B------:R-:W-:-:S04]  /*fcf0*/  SHF.L.U32 R0, R0, 0x1f, RZ ;  /* 0x0000001f00007819 */ /* 0x000fc800000006ff */
[----:B------:R-:W0:Y:S02]  /*fd00*/  SYNCS.PHASECHK.TRANS64.TRYWAIT P0, [R4+URZ+0x28820], R0 ;  /* 0x02882000040075a7 */ /* 0x000e24000800017f */
[----:B0-----:R-:W-:Y:S05]  /*fd10*/  @!P0 BRA `(.L_x_322) ;  /* 0x0000004000e48947 */ /* 0x001fea0003800000 */
.L_x_457:
[----:B------:R-:W-:Y:S05]  /*fd20*/  BSYNC B0 ;  /* 0x0000000000007941 */ /* 0x000fea0003800000 */
.L_x_321:
[----:B------:R-:W-:-:S03]  /*fd30*/  UMOV UR4, 0xffffffff ;  /* 0xffffffff00047882 */ /* 0x000fc60000000000 */
[----:B------:R-:W-:Y:S05]  /*fd40*/  BRA.DIV UR4, `(.L_x_323) ;  /* 0x0000004204ec7947 */ /* 0x000fea000b800000 */
[----:B0-----:R-:W0:Y:S02]  /*fd50*/  S2R R0, SR_TID.X ;  /* 0x0000000000007919 */ /* 0x001e240000002100 */
[----:B0-----:R-:W-:-:S04]  /*fd60*/  SHF.R.U32.HI R0, RZ, 0x5, R0 ;  /* 0x00000005ff007819 */ /* 0x001fc80000011600 */
[----:B------:R-:W-:-:S05]  /*fd70*/  LOP3.LUT R0, R0, 0x3, RZ, 0xc0, !PT ;  /* 0x0000000300007812 */ /* 0x000fca00078ec0ff */
[----:B------:R0:W3:Y:S02]  /*fd80*/  SHFL.IDX PT, R14, R0, RZ, 0x1f ;  /* 0x00001fff000e7589 */ /* 0x0000e400000e0000 */
.L_x_460:
[----:B---3--:R-:W-:Y:S01]  /*fd90*/  ISETP.NE.AND P0, PT, R14, RZ, PT ;  /* 0x000000ff0e00720c */ /* 0x008fe20003f05270 */
[----:B------:R-:W-:-:S12]  /*fda0*/  BSSY B0, `(.L_x_324) ;  /* 0x0000024000007945 */ /* 0x000fd80003800000 */
[----:B------:R-:W-:Y:S05]  /*fdb0*/  @P0 BRA `(.L_x_325) ;  /* 0x0000000000880947 */ /* 0x000fea0003800000 */
[----:B------:R-:W-:-:S03]  /*fdc0*/  UMOV UR4, 0xffffffff ;  /* 0xffffffff00047882 */ /* 0x000fc60000000000 */
[----:B------:R-:W-:Y:S05]  /*fdd0*/  BRA.DIV UR4, `(.L_x_326) ;  /* 0x0000004204fc7947 */ /* 0x000fea000b800000 */
[----:B------:R-:W-:-:S13]  /*fde0*/  ELECT P6, URZ, PT ;  /* 0x00000000003f782f */ /* 0x000fda00038c0000 */
.L_x_463:
[----:B------:R-:W-:Y:S05]  /*fdf0*/  @!P6 BRA `(.L_x_325) ;  /* 0x000000000078e947 */ /* 0x000fea0003800000 */
[----:B0-----:R-:W3:Y:S02]  /*fe00*/  LDL.LU R0, [R1+0x4] ;  /* 0x0000040001007983 */ /* 0x001ee40000300800 */
[----:B---3--:R-:W-:-:S04]  /*fe10*/  LOP3.LUT R0, R0, 0x2, RZ, 0xfc, !PT ;  /* 0x0000000200007812 */ /* 0x008fc800078efcff */
[----:B------:R-:W-:-:S13]  /*fe20*/  ISETP.NE.AND P0, PT, R0, 0x3, PT ;  /* 0x000000030000780c */ /* 0x000fda0003f05270 */
[----:B------:R-:W-:Y:S05]  /*fe30*/  @!P0 BRA `(.L_x_327) ;  /* 0x0000000000048947 */ /* 0x000fea0003800000 */
[----:B------:R-:W-:Y:S01]  /*fe40*/  BPT.TRAP 0x1 ;  /* 0x000000040000795c */ /* 0x000fe20000300000 */
.L_x_327:
[C---:B------:R-:W-:Y:S01]  /*fe50*/  LEA R5, R25.reuse, R4, 0x3 ;  /* 0x0000000419057211 */ /* 0x040fe200078e18ff */
[----:B------:R-:W-:Y:S01]  /*fe60*/  VIADD R25, R25, 0x1 ;  /* 0x0000000119197836 */ /* 0x000fe20000000000 */
[----:B------:R-:W-:-:S04]  /*fe70*/  SHF.L.U32 R0, R28, 0x1f, RZ ;  /* 0x0000001f1c007819 */ /* 0x000fc800000006ff */
[----:B------:R-:W0:Y:S01]  /*fe80*/  SYNCS.PHASECHK.TRANS64.TRYWAIT P1, [R5+URZ+0x28840], R0 ;  /* 0x02884000050075a7 */ /* 0x000e22000802017f */
[----:B------:R-:W-:-:S04]  /*fe90*/  ISETP.NE.AND P2, PT, R25, 0x2, PT ;  /* 0x000000021900780c */ /* 0x000fc80003f45270 */
[----:B------:R-:W-:Y:S01]  /*fea0*/  SEL R3, RZ, 0x1, P2 ;  /* 0x00000001ff037807 */ /* 0x000fe20001000000 */
[----:B0-----:R-:W-:Y:S08]  /*feb0*/  @!P1 BRA `(.L_x_328) ;  /* 0x0000004000e49947 */ /* 0x001ff00003800000 */
.L_x_464:
[----:B------:R-:W-:Y:S02]  /*fec0*/  SEL R25, R25, RZ, P2 ;  /* 0x000000ff19197207 */ /* 0x000fe40001000000 */
[----:B------:R-:W-:Y:S01]  /*fed0*/  LOP3.LUT R2, R28, R3, RZ, 0x3c, !PT ;  /* 0x000000031c027212 */ /* 0x000fe200078e3cff */
[----:B------:R-:W-:Y:S06]  /*fee0*/  @!P0 BRA `(.L_x_329) ;  /* 0x0000000000048947 */ /* 0x000fec0003800000 */
[----:B------:R-:W-:Y:S01]  /*fef0*/  BPT.TRAP 0x1 ;  /* 0x000000040000795c */ /* 0x000fe20000300000 */
.L_x_329:
[----:B------:R-:W-:Y:S01]  /*ff00*/  IMAD R25, R25, 0x8, R4 ;  /* 0x0000000819197824 */ /* 0x000fe200078e0204 */
[----:B------:R-:W-:-:S04]  /*ff10*/  SHF.L.U32 R2, R2, 0x1f, RZ ;  /* 0x0000001f02027819 */ /* 0x000fc800000006ff */
[----:B------:R-:W3:Y:S02]  /*ff20*/  SYNCS.PHASECHK.TRANS64.TRYWAIT P1, [R25+URZ+0x28840], R2 ;  /* 0x02884002190075a7 */ /* 0x000ee4000802017f */
[----:B---3--:R-:W-:Y:S05]  /*ff30*/  @!P1 BRA `(.L_x_330) ;  /* 0x0000004000d89947 */ /* 0x008fea0003800000 */
.L_x_465:
[----:B------:R-:W-:Y:S05]  /*ff40*/  @!P0 BRA `(.L_x_331) ;  /* 0x0000000000048947 */ /* 0x000fea0003800000 */
[----:B------:R-:W-:Y:S01]  /*ff50*/  BPT.TRAP 0x1 ;  /* 0x000000040000795c */ /* 0x000fe20000300000 */
.L_x_331:
[----:B------:R-:W4:Y:S02]  /*ff60*/  SYNCS.PHASECHK.TRANS64.TRYWAIT P1, [R5+URZ+0x28860], R0 ;  /* 0x02886000050075a7 */ /* 0x000f24000802017f */
[----:B----4-:R-:W-:Y:S05]  /*ff70*/  @!P1 BRA `(.L_x_332) ;  /* 0x0000004000dc9947 */ /* 0x010fea0003800000 */
.L_x_466:
[----:B------:R-:W-:Y:S05]  /*ff80*/  @!P0 BRA `(.L_x_333) ;  /* 0x0000000000048947 */ /* 0x000fea0003800000 */
[----:B------:R-:W-:Y:S01]  /*ff90*/  BPT.TRAP 0x1 ;  /* 0x000000040000795c */ /* 0x000fe20000300000 */
.L_x_333:
[----:B------:R0:W0:Y:S02]  /*ffa0*/  SYNCS.PHASECHK.TRANS64.TRYWAIT P0, [R25+URZ+0x28860], R2 ;  /* 0x02886002190075a7 */ /* 0x000024000800017f */
[----:B0-----:R-:W-:Y:S05]  /*ffb0*/  @!P0 NANOSLEEP.SYNCS 0x989680 ;  /* 0x009896800000895d */ /* 0x001fea0003900000 */
[----:B------:R-:W0:Y:S02]  /*ffc0*/  @!P0 SYNCS.PHASECHK.TRANS64 P0, [R25+URZ+0x28860], R2 ;  /* 0x02886002190085a7 */ /* 0x000e24000800007f */
[----:B0-----:R-:W-:Y:S05]  /*ffd0*/  @!P0 BRA `(.L_x_333) ;  /* 0xfffffffc00f08947 */ /* 0x001fea000383ffff */
.L_x_325:
[----:B------:R-:W-:Y:S05]  /*ffe0*/  BSYNC B0 ;  /* 0x0000000000007941 */ /* 0x000fea0003800000 */
.L_x_324:
[----:B------:R-:W-:Y:S05]  /*fff0*/  EXIT ;  /* 0x000000000000794d */ /* 0x000fea0003800000 */
.L_x_204:
[----:B0-----:R-:W-:-:S04]  /*10000*/  IMAD.U32 R3, RZ, RZ, UR42 ;  /* 0x0000002aff037e24 */ /* 0x001fc8000f8e00ff */
[----:B------:R0:W1:Y:S03]  /*10010*/  SYNCS.PHASECHK.TRANS64.TRYWAIT P1, [R3+URZ+0x28800], R0 ;  /* 0x02880000030075a7 */ /* 0x000066000802017f */
[----:B-1----:R-:W-:Y:S05]  /*10020*/  @!P1 NANOSLEEP.SYNCS 0x989680 ;  /* 0x009896800000995d */ /* 0x002fea0003900000 */
[----:B------:R-:W1:Y:S02]  /*10030*/  @!P1 SYNCS.PHASECHK.TRANS64 P1, [R3+URZ+0x28800], R0 ;  /* 0x02880000030095a7 */ /* 0x000e64000802007f */
[----:B-1----:R-:W-:Y:S05]  /*10040*/  @!P1 BRA `(.L_x_204) ;  /* 0xfffffffc00ec9947 */ /* 0x002fea000383ffff */
[----:B------:R-:W-:Y:S05]  /*10050*/  BRA `(.L_x_334) ;  /* 0xffffff1800287947 */ /* 0x000fea000383ffff */
.L_x_208:
[----:B-1----:R1:W2:Y:S02]  /*10060*/  SYNCS.PHASECHK.TRANS64.TRYWAIT P1, [R0+URZ+0x28830], R3 ;  /* 0x02883003000075a7 */ /* 0x0022a4000802017f */
[----:B--2---:R-:W-:Y:S05]  /*10070*/  @!P1 NANOSLEEP.SYNCS 0x989680 ;  /* 0x009896800000995d */ /* 0x004fea0003900000 */
[----:B------:R-:W2:Y:S02]  /*10080*/  @!P1 SYNCS.PHASECHK.TRANS64 P1, [R0+URZ+0x28830], R3 ;  /* 0x02883003000095a7 */ /* 0x000ea4000802007f */
[----:B--2---:R-:W-:Y:S05]  /*10090*/  @!P1 BRA `(.L_x_208) ;  /* 0xfffffffc00f09947 */ /* 0x004fea000383ffff */
[----:B------:R-:W-:Y:S05]  /*100a0*/  BRA `(.L_x_207) ;  /* 0xffffff1800487947 */ /* 0x000fea000383ffff */
.L_x_214:
[----:B-1----:R-:W-:-:S04]  /*100b0*/  IMAD.U32 R8, RZ, RZ, UR6 ;  /* 0x00000006ff087e24 */ /* 0x002fc8000f8e00ff */
[----:B------:R1:W2:Y:S03]  /*100c0*/  SYNCS.PHASECHK.TRANS64.TRYWAIT P1, [R8+URZ+0x28830], R7 ;  /* 0x02883007080075a7 */ /* 0x0002a6000802017f */
[----:B--2---:R-:W-:Y:S05]  /*100d0*/  @!P1 NANOSLEEP.SYNCS 0x989680 ;  /* 0x009896800000995d */ /* 0x004fea0003900000 */
[----:B------:R-:W2:Y:S02]  /*100e0*/  @!P1 SYNCS.PHASECHK.TRANS64 P1, [R8+URZ+0x28830], R7 ;  /* 0x02883007080095a7 */ /* 0x000ea4000802007f */
[----:B--2---:R-:W-:Y:S05]  /*100f0*/  @!P1 BRA `(.L_x_214) ;  /* 0xfffffffc00ec9947 */ /* 0x004fea000383ffff */
[----:B------:R-:W-:Y:S05]  /*10100*/  BRA `(.L_x_211) ;  /* 0xffffff4400747947 */ /* 0x000fea000383ffff */
.L_x_218:
[----:B-1----:R-:W-:-:S04]  /*10110*/  IMAD.U32 R8, RZ, RZ, UR6 ;  /* 0x00000006ff087e24 */ /* 0x002fc8000f8e00ff */
[----:B------:R1:W2:Y:S03]  /*10120*/  SYNCS.PHASECHK.TRANS64.TRYWAIT P1, [R8+URZ+0x28850], R7 ;  /* 0x02885007080075a7 */ /* 0x0002a6000802017f */
[----:B--2---:R-:W-:Y:S05]  /*10130*/  @!P1 NANOSLEEP.SYNCS 0x989680 ;  /* 0x009896800000995d */ /* 0x004fea0003900000 */
[----:B------:R-:W2:Y:S02]  /*10140*/  @!P1 SYNCS.PHASECHK.TRANS64 P1, [R8+URZ+0x28850], R7 ;  /* 0x02885007080095a7 */ /* 0x000ea4000802007f */
[----:B--2---:R-:W-:Y:S05]  /*10150*/  @!P1 BRA `(.L_x_218) ;  /* 0xfffffffc00ec9947 */ /* 0x004fea000383ffff */
[----:B------:R-:W-:Y:S05]  /*10160*/  BRA `(.L_x_215) ;  /* 0xffffff4800547947 */ /* 0x000fea000383ffff */
.L_x_225:
[----:B-1----:R-:W-:-:S04]  /*10170*/  IMAD.U32 R5, RZ, RZ, UR5 ;  /* 0x00000005ff057e24 */ /* 0x002fc8000f8e00ff */
[----:B------:R1:W2:Y:S03]  /*10180*/  SYNCS.PHASECHK.TRANS64.TRYWAIT P1, [R5+URZ+0x28850], R4 ;  /* 0x02885004050075a7 */ /* 0x0002a6000802017f */
[----:B--2---:R-:W-:Y:S05]  /*10190*/  @!P1 NANOSLEEP.SYNCS 0x989680 ;  /* 0x009896800000995d */ /* 0x004fea0003900000 */
[----:B------:R-:W2:Y:S02]  /*101a0*/  @!P1 SYNCS.PHASECHK.TRANS64 P1, [R5+URZ+0x28850], R4 ;  /* 0x02885004050095a7 */ /* 0x000ea4000802007f */
[----:B--2---:R-:W-:Y:S05]  /*101b0*/  @!P1 BRA `(.L_x_225) ;  /* 0xfffffffc00ec9947 */ /* 0x004fea000383ffff */
[----:B------:R-:W-:Y:S05]  /*101c0*/  BRA `(.L_x_224) ;  /* 0xffffff6c005c7947 */ /* 0x000fea000383ffff */
.L_x_271:
[----:B------:R-:W0:Y:S01]  /*101d0*/  S2R R20, SR_TID.X ;  /* 0x0000000000147919 */ /* 0x000e220000002100 */
[----:B------:R-:W-:Y:S01]  /*101e0*/  BSSY B0, `(.L_x_335) ;  /* 0x000000a000007945 */ /* 0x000fe20003800000 */
[----:B------:R-:W-:Y:S02]  /*101f0*/  IMAD.MOV.U32 R12, RZ, RZ, RZ ;  /* 0x000000ffff0c7224 */ /* 0x000fe400078e00ff */
[----:B------:R-:W-:Y:S02]  /*10200*/  IMAD.MOV.U32 R11, RZ, RZ, 0x1f ;  /* 0x0000001fff0b7424 */ /* 0x000fe400078e00ff */
[----:B------:R-:W-:Y:S01]  /*10210*/  IMAD.MOV.U32 R15, RZ, RZ, -0x1 ;  /* 0xffffffffff0f7424 */ /* 0x000fe200078e00ff */
[----:B0-----:R-:W-:-:S04]  /*10220*/  SHF.R.U32.HI R10, RZ, 0x5, R20 ;  /* 0x00000005ff0a7819 */ /* 0x001fc80000011614 */
[----:B------:R-:W-:-:S04]  /*10230*/  LOP3.LUT R10, R10, 0x3, RZ, 0xc0, !PT ;  /* 0x000000030a0a7812 */ /* 0x000fc800078ec0ff */
[----:B------:R-:W-:-:S07]  /*10240*/  MOV R13, R10 ;  /* 0x0000000a000d7202 */ /* 0x000fce0000000f00 */
[----:B-----5:R-:W-:Y:S05]  /*10250*/  WARPSYNC.COLLECTIVE R15, `(.L_x_336) ;  /* 0x000000000f087348 */ /* 0x020fea0003c00000 */
[----:B------:R0:W1:Y:S02]  /*10260*/  SHFL.IDX P6, R14, R13, R12, R11 ;  /* 0x0000000c0d0e7389 */ /* 0x00006400000c000b */
[----:B01---5:R-:W-:Y:S01]  /*10270*/  ENDCOLLECTIVE ;  /* 0x000000000000791b */ /* 0x023fe20003800000 */
.L_x_336:
[----:B------:R-:W-:Y:S05]  /*10280*/  BSYNC B0 ;  /* 0x0000000000007941 */ /* 0x000fea0003800000 */
.L_x_335:
[----:B------:R-:W-:Y:S05]  /*10290*/  BRA `(.L_x_337) ;  /* 0xffffffbc00c47947 */ /* 0x000fea000383ffff */
.L_x_274:
[----:B0-----:R0:W1:Y:S02]  /*102a0*/  SYNCS.PHASECHK.TRANS64.TRYWAIT P0, [R7+URZ+0x28840], R2 ;  /* 0x02884002070075a7 */ /* 0x001064000800017f */
[----:B-1----:R-:W-:Y:S05]  /*102b0*/  @!P0 NANOSLEEP.SYNCS 0x989680 ;  /* 0x009896800000895d */ /* 0x002fea0003900000 */
[----:B------:R-:W1:Y:S02]  /*102c0*/  @!P0 SYNCS.PHASECHK.TRANS64 P0, [R7+URZ+0x28840], R2 ;  /* 0x02884002070085a7 */ /* 0x000e64000800007f */
[----:B-1----:R-:W-:Y:S05]  /*102d0*/  @!P0 BRA `(.L_x_274) ;  /* 0xfffffffc00f08947 */ /* 0x002fea000383ffff */
[----:B------:R-:W-:Y:S05]  /*102e0*/  BRA `(.L_x_338) ;  /* 0xffffffc000187947 */ /* 0x000fea000383ffff */
.L_x_275:
[----:B------:R-:W-:Y:S01]  /*102f0*/  BSSY B0, `(.L_x_339) ;  /* 0x0000008000007945 */ /* 0x000fe20003800000 */
[----:B------:R-:W-:Y:S01]  /*10300*/  IMAD.MOV.U32 R13, RZ, RZ, R0 ;  /* 0x000000ffff0d7224 */ /* 0x000fe200078e0000 */
[----:B------:R-:W-:Y:S01]  /*10310*/  MOV R15, 0xffffffff ;  /* 0xffffffff000f7802 */ /* 0x000fe20000000f00 */
[----:B------:R-:W-:Y:S02]  /*10320*/  IMAD.MOV.U32 R12, RZ, RZ, RZ ;  /* 0x000000ffff0c7224 */ /* 0x000fe400078e00ff */
[----:B------:R-:W-:-:S07]  /*10330*/  IMAD.MOV.U32 R11, RZ, RZ, 0x181f ;  /* 0x0000181fff0b7424 */ /* 0x000fce00078e00ff */
[----:B------:R-:W-:Y:S05]  /*10340*/  WARPSYNC.COLLECTIVE R15, `(.L_x_340) ;  /* 0x000000000f087348 */ /* 0x000fea0003c00000 */
[----:B------:R0:W1:Y:S02]  /*10350*/  SHFL.IDX P6, R14, R13, R12, R11 ;  /* 0x0000000c0d0e7389 */ /* 0x00006400000c000b */
[----:B01----:R-:W-:Y:S01]  /*10360*/  ENDCOLLECTIVE ;  /* 0x000000000000791b */ /* 0x003fe20003800000 */
.L_x_340:
[----:B------:R-:W-:Y:S05]  /*10370*/  BSYNC B0 ;  /* 0x0000000000007941 */ /* 0x000fea0003800000 */
.L_x_339:
[----:B------:R-:W-:Y:S02]  /*10380*/  IMAD.MOV.U32 R13, RZ, RZ, R4 ;  /* 0x000000ffff0d7224 */ /* 0x000fe400078e0004 */
[----:B------:R-:W-:Y:S02]  /*10390*/  IMAD.MOV.U32 R12, RZ, RZ, RZ ;  /* 0x000000ffff0c7224 */ /* 0x000fe400078e00ff */
[----:B------:R-:W-:Y:S02]  /*103a0*/  IMAD.MOV.U32 R11, RZ, RZ, 0x181f ;  /* 0x0000181fff0b7424 */ /* 0x000fe400078e00ff */
[----:B------:R-:W-:Y:S02]  /*103b0*/  IMAD.MOV.U32 R15, RZ, RZ, -0x1 ;  /* 0xffffffffff0f7424 */ /* 0x000fe400078e00ff */
[----:B------:R-:W-:Y:S02]  /*103c0*/  IMAD.MOV.U32 R2, RZ, RZ, R14 ;  /* 0x000000ffff027224 */ /* 0x000fe400078e000e */
[----:B------:R-:W-:-:S07]  /*103d0*/  @P0 IMAD R8, R5, 0x2, R22 ;  /* 0x0000000205080824 */ /* 0x000fce00078e0216 */
[----:B------:R-:W-:Y:S05]  /*103e0*/  WARPSYNC.COLLECTIVE R15, `(.L_x_341) ;  /* 0x000000000f087348 */ /* 0x000fea0003c00000 */
[----:B------:R0:W1:Y:S02]  /*103f0*/  SHFL.IDX P6, R14, R13, R12, R11 ;  /* 0x0000000c0d0e7389 */ /* 0x00006400000c000b */
[----:B01----:R-:W-:Y:S01]  /*10400*/  ENDCOLLECTIVE ;  /* 0x000000000000791b */ /* 0x003fe20003800000 */
.L_x_341:
[----:B------:R-:W-:Y:S02]  /*10410*/  IMAD.MOV.U32 R13, RZ, RZ, R0 ;  /* 0x000000ffff0d7224 */ /* 0x000fe400078e0000 */
[----:B------:R-:W-:Y:S02]  /*10420*/  IMAD.MOV.U32 R12, RZ, RZ, 0x1 ;  /* 0x00000001ff0c7424 */ /* 0x000fe400078e00ff */
[----:B------:R-:W-:-:S07]  /*10430*/  IMAD.MOV.U32 R3, RZ, RZ, R14 ;  /* 0x000000ffff037224 */ /* 0x000fce00078e000e */
[----:B------:R-:W-:Y:S05]  /*10440*/  WARPSYNC.COLLECTIVE R15, `(.L_x_342) ;  /* 0x000000000f087348 */ /* 0x000fea0003c00000 */
[----:B------:R0:W1:Y:S02]  /*10450*/  SHFL.IDX P6, R14, R13, R12, R11 ;  /* 0x0000000c0d0e7389 */ /* 0x00006400000c000b */
[----:B01----:R-:W-:Y:S01]  /*10460*/  ENDCOLLECTIVE ;  /* 0x000000000000791b */ /* 0x003fe20003800000 */
.L_x_342:
[----:B------:R-:W-:-:S04]  /*10470*/  @P0 LEA R3, P1, R30, R3, 0x1 ;  /* 0x000000031e030211 */ /* 0x000fc800078208ff */
[----:B------:R-:W-:Y:S02]  /*10480*/  @P0 IADD3.X R2, RZ, R2, RZ, P1, !PT ;  /* 0x00000002ff020210 */ /* 0x000fe40000ffe4ff */
[----:B------:R-:W-:Y:S02]  /*10490*/  ISETP.GE.AND P1, PT, R6, 0x11, PT ;  /* 0x000000110600780c */ /* 0x000fe40003f26270 */
[----:B------:R-:W-:Y:S01]  /*104a0*/  @P0 LOP3.LUT R3, R3, R2, RZ, 0x3c, !PT ;  /* 0x0000000203030212 */ /* 0x000fe200078e3cff */
[----:B------:R-:W-:-:S03]  /*104b0*/  IMAD.MOV.U32 R13, RZ, RZ, R4 ;  /* 0x000000ffff0d7224 */ /* 0x000fc600078e0004 */
[----:B------:R-:W-:-:S04]  /*104c0*/  @P0 LOP3.LUT R2, R3, R2, RZ, 0x3c, !PT ;  /* 0x0000000203020212 */ /* 0x000fc800078e3cff */
[----:B------:R-:W-:-:S05]  /*104d0*/  @P0 LOP3.LUT R3, R3, R2, RZ, 0x3c, !PT ;  /* 0x0000000203030212 */ /* 0x000fca00078e3cff */
[----:B------:R-:W-:Y:S01]  /*104e0*/  @!PT LDS RZ, [RZ] ;  /* 0x00000000fffff984 */ /* 0x000fe20000000800 */
[----:B------:R-:W-:Y:S01]  /*104f0*/  @!PT LDS RZ, [RZ] ;  /* 0x00000000fffff984 */ /* 0x000fe20000000800 */
[----:B------:R-:W-:Y:S01]  /*10500*/  @!PT LDS RZ, [RZ] ;  /* 0x00000000fffff984 */ /* 0x000fe20000000800 */
[----:B------:R-:W-:Y:S04]  /*10510*/  @P0 LDGSTS.E.BYPASS.LTC128B.128 [R8+0x18400], desc[UR36][R2.64], !P3 ;  /* 0x1840000002080fae */ /* 0x000fe8000d901d64 */
[----:B------:R0:W-:Y:S02]  /*10520*/  @P0 LDGSTS.E.BYPASS.LTC128B.128 [R8+0x1c400], desc[UR36][R2.64+0x80], !P2 ;  /* 0x1c40008002080fae */ /* 0x0001e4000d101d64 */
[----:B0-----:R-:W-:-:S07]  /*10530*/  IMAD.MOV.U32 R2, RZ, RZ, R14 ;  /* 0x000000ffff027224 */ /* 0x001fce00078e000e */
[----:B------:R-:W-:Y:S05]  /*10540*/  WARPSYNC.COLLECTIVE R15, `(.L_x_343) ;  /* 0x000000000f087348 */ /* 0x000fea0003c00000 */
[----:B------:R0:W1:Y:S02]  /*10550*/  SHFL.IDX P6, R14, R13, R12, R11 ;  /* 0x0000000c0d0e7389 */ /* 0x00006400000c000b */
[----:B01----:R-:W-:Y:S01]  /*10560*/  ENDCOLLECTIVE ;  /* 0x000000000000791b */ /* 0x003fe20003800000 */
.L_x_343:
[----:B------:R-:W-:Y:S02]  /*10570*/  @P1 IMAD R8, R5, 0x2, R22 ;  /* 0x0000000205081824 */ /* 0x000fe400078e0216 */
[----:B------:R-:W-:Y:S02]  /*10580*/  IMAD.MOV.U32 R13, RZ, RZ, R0 ;  /* 0x000000ffff0d7224 */ /* 0x000fe400078e0000 */
[----:B------:R-:W-:Y:S02]  /*10590*/  IMAD.MOV.U32 R12, RZ, RZ, 0x2 ;  /* 0x00000002ff0c7424 */ /* 0x000fe400078e00ff */
[----:B------:R-:W-:-:S07]  /*105a0*/  IMAD.MOV.U32 R3, RZ, RZ, R14 ;  /* 0x000000ffff037224 */ /* 0x000fce00078e000e */
[----:B------:R-:W-:Y:S05]  /*105b0*/  WARPSYNC.COLLECTIVE R15, `(.L_x_344) ;  /* 0x000000000f087348 */ /* 0x000fea0003c00000 */
[----:B------:R0:W1:Y:S02]  /*105c0*/  SHFL.IDX P6, R14, R13, R12, R11 ;  /* 0x0000000c0d0e7389 */ /* 0x00006400000c000b */
[----:B01----:R-:W-:Y:S01]  /*105d0*/  ENDCOLLECTIVE ;  /* 0x000000000000791b */ /* 0x003fe20003800000 */
.L_x_344:
[----:B------:R-:W-:-:S04]  /*105e0*/  @P1 LEA R3, P0, R30, R3, 0x1 ;  /* 0x000000031e031211 */ /* 0x000fc800078008ff */
[----:B------:R-:W-:-:S04]  /*105f0*/  @P1 IADD3.X R2, RZ, R2, RZ, P0, !PT ;  /* 0x00000002ff021210 */ /* 0x000fc800007fe4ff */
        /* <DEDUP_REMOVED lines=8> */
[----:B------:R0:W-:Y:S01]  /*10680*/  @P1 LDGSTS.E.BYPASS.LTC128B.128 [R8+0x1cc00], desc[UR36][R2.64+0x80], !P2 ;  /* 0x1cc0008002081fae */ /* 0x0001e2000d101d64 */
[----:B------:R-:W-:Y:S01]  /*10690*/  ISETP.GE.AND P1, PT, R6, 0x21, PT ;  /* 0x000000210600780c */ /* 0x000fe20003f26270 */
[----:B0-----:R-:W-:-:S12]  /*106a0*/  IMAD.MOV.U32 R2, RZ, RZ, R14 ;  /* 0x000000ffff027224 */ /* 0x001fd800078e000e */
[----:B------:R-:W-:Y:S05]  /*106b0*/  WARPSYNC.COLLECTIVE R15, `(.L_x_345) ;  /* 0x000000000f087348 */ /* 0x000fea0003c00000 */
[----:B------:R0:W1:Y:S02]  /*106c0*/  SHFL.IDX P6, R14, R13, R12, R11 ;  /* 0x0000000c0d0e7389 */ /* 0x00006400000c000b */
[----:B01----:R-:W-:Y:S01]  /*106d0*/  ENDCOLLECTIVE ;  /* 0x000000000000791b */ /* 0x003fe20003800000 */
.L_x_345:
[----:B------:R-:W-:Y:S02]  /*106e0*/  @P1 IMAD R8, R5, 0x2, R22 ;  /* 0x0000000205081824 */ /* 0x000fe400078e0216 */
[----:B------:R-:W-:Y:S02]  /*106f0*/  IMAD.MOV.U32 R13, RZ, RZ, R0 ;  /* 0x000000ffff0d7224 */ /* 0x000fe400078e0000 */
[----:B------:R-:W-:Y:S02]  /*10700*/  IMAD.MOV.U32 R12, RZ, RZ, 0x3 ;  /* 0x00000003ff0c7424 */ /* 0x000fe400078e00ff */
[----:B------:R-:W-:-:S07]  /*10710*/  IMAD.MOV.U32 R3, RZ, RZ, R14 ;  /* 0x000000ffff037224 */ /* 0x000fce00078e000e */
[----:B------:R-:W-:Y:S05]  /*10720*/  WARPSYNC.COLLECTIVE R15, `(.L_x_346) ;  /* 0x000000000f087348 */ /* 0x000fea0003c00000 */
[----:B------:R0:W1:Y:S02]  /*10730*/  SHFL.IDX P6, R14, R13, R12, R11 ;  /* 0x0000000c0d0e7389 */ /* 0x00006400000c000b */
[----:B01----:R-:W-:Y:S01]  /*10740*/  ENDCOLLECTIVE ;  /* 0x000000000000791b */ /* 0x003fe20003800000 */
.L_x_346:
        /* <DEDUP_REMOVED lines=16> */
.L_x_347:
[----:B------:R-:W-:Y:S02]  /*10850*/  @P1 IMAD R8, R5, 0x2, R22 ;  /* 0x0000000205081824 */ /* 0x000fe400078e0216 */
[----:B------:R-:W-:Y:S02]  /*10860*/  IMAD.MOV.U32 R13, RZ, RZ, R0 ;  /* 0x000000ffff0d7224 */ /* 0x000fe400078e0000 */
[----:B------:R-:W-:Y:S02]  /*10870*/  IMAD.MOV.U32 R12, RZ, RZ, 0x4 ;  /* 0x00000004ff0c7424 */ /* 0x000fe400078e00ff */
[----:B------:R-:W-:-:S07]  /*10880*/  IMAD.MOV.U32 R3, RZ, RZ, R14 ;  /* 0x000000ffff037224 */ /* 0x000fce00078e000e */
[----:B------:R-:W-:Y:S05]  /*10890*/  WARPSYNC.COLLECTIVE R15, `(.L_x_348) ;  /* 0x000000000f087348 */ /* 0x000fea0003c00000 */
[----:B------:R0:W1:Y:S02]  /*108a0*/  SHFL.IDX P6, R14, R13, R12, R11 ;  /* 0x0000000c0d0e7389 */ /* 0x00006400000c000b */
[----:B01----:R-:W-:Y:S01]  /*108b0*/  ENDCOLLECTIVE ;  /* 0x000000000000791b */ /* 0x003fe20003800000 */
.L_x_348:
        /* <DEDUP_REMOVED lines=16> */
.L_x_349:
[----:B------:R-:W-:Y:S02]  /*109c0*/  @P1 IMAD R8, R5, 0x2, R22 ;  /* 0x0000000205081824 */ /* 0x000fe400078e0216 */
[----:B------:R-:W-:Y:S02]  /*109d0*/  IMAD.MOV.U32 R13, RZ, RZ, R0 ;  /* 0x000000ffff0d7224 */ /* 0x000fe400078e0000 */
[----:B------:R-:W-:Y:S02]  /*109e0*/  IMAD.MOV.U32 R12, RZ, RZ, 0x5 ;  /* 0x00000005ff0c7424 */ /* 0x000fe400078e00ff */
[----:B------:R-:W-:-:S07]  /*109f0*/  IMAD.MOV.U32 R3, RZ, RZ, R14 ;  /* 0x000000ffff037224 */ /* 0x000fce00078e000e */
[----:B------:R-:W-:Y:S05]  /*10a00*/  WARPSYNC.COLLECTIVE R15, `(.L_x_350) ;  /* 0x000000000f087348 */ /* 0x000fea0003c00000 */
[----:B------:R0:W1:Y:S02]  /*10a10*/  SHFL.IDX P6, R14, R13, R12, R11 ;  /* 0x0000000c0d0e7389 */ /* 0x00006400000c000b */
[----:B01----:R-:W-:Y:S01]  /*10a20*/  ENDCOLLECTIVE ;  /* 0x000000000000791b */ /* 0x003fe20003800000 */
.L_x_350:
        /* <DEDUP_REMOVED lines=16> */
.L_x_351:
[----:B------:R-:W-:Y:S02]  /*10b30*/  @P1 IMAD R8, R5, 0x2, R22 ;  /* 0x0000000205081824 */ /* 0x000fe400078e0216 */
[----:B------:R-:W-:Y:S02]  /*10b40*/  IMAD.MOV.U32 R13, RZ, RZ, R0 ;  /* 0x000000ffff0d7224 */ /* 0x000fe400078e0000 */
[----:B------:R-:W-:Y:S02]  /*10b50*/  IMAD.MOV.U32 R12, RZ, RZ, 0x6 ;  /* 0x00000006ff0c7424 */ /* 0x000fe400078e00ff */
[----:B------:R-:W-:-:S07]  /*10b60*/  IMAD.MOV.U32 R3, RZ, RZ, R14 ;  /* 0x000000ffff037224 */ /* 0x000fce00078e000e */
[----:B------:R-:W-:Y:S05]  /*10b70*/  WARPSYNC.COLLECTIVE R15, `(.L_x_352) ;  /* 0x000000000f087348 */ /* 0x000fea0003c00000 */
[----:B------:R0:W1:Y:S02]  /*10b80*/  SHFL.IDX P6, R14, R13, R12, R11 ;  /* 0x0000000c0d0e7389 */ /* 0x00006400000c000b */
[----:B01----:R-:W-:Y:S01]  /*10b90*/  ENDCOLLECTIVE ;  /* 0x000000000000791b */ /* 0x003fe20003800000 */
.L_x_352:
        /* <DEDUP_REMOVED lines=16> */
.L_x_353:
[----:B------:R-:W-:Y:S02]  /*10ca0*/  @P1 IMAD R8, R5, 0x2, R22 ;  /* 0x0000000205081824 */ /* 0x000fe400078e0216 */
[----:B------:R-:W-:Y:S02]  /*10cb0*/  IMAD.MOV.U32 R13, RZ, RZ, R0 ;  /* 0x000000ffff0d7224 */ /* 0x000fe400078e0000 */
[----:B------:R-:W-:Y:S02]  /*10cc0*/  IMAD.MOV.U32 R12, RZ, RZ, 0x7 ;  /* 0x00000007ff0c7424 */ /* 0x000fe400078e00ff */
[----:B------:R-:W-:-:S07]  /*10cd0*/  IMAD.MOV.U32 R3, RZ, RZ, R14 ;  /* 0x000000ffff037224 */ /* 0x000fce00078e000e */
[----:B------:R-:W-:Y:S05]  /*10ce0*/  WARPSYNC.COLLECTIVE R15, `(.L_x_354) ;  /* 0x000000000f087348 */ /* 0x000fea0003c00000 */
[----:B------:R0:W1:Y:S02]  /*10cf0*/  SHFL.IDX P6, R14, R13, R12, R11 ;  /* 0x0000000c0d0e7389 */ /* 0x00006400000c000b */
[----:B01----:R-:W-:Y:S01]  /*10d00*/  ENDCOLLECTIVE ;  /* 0x000000000000791b */ /* 0x003fe20003800000 */
.L_x_354:
[----:B------:R-:W-:-:S04]  /*10d10*/  @P1 LEA R3, P0, R30, R3, 0x1 ;  /* 0x000000031e031211 */ /* 0x000fc800078008ff */
[----:B------:R-:W-:-:S04]  /*10d20*/  @P1 IADD3.X R2, RZ, R2, RZ, P0, !PT ;  /* 0x00000002ff021210 */ /* 0x000fc800007fe4ff */
[----:B------:R-:W-:Y:S01]  /*10d30*/  @P1 LOP3.LUT R3, R3, R2, RZ, 0x3c, !PT ;  /* 0x0000000203031212 */ /* 0x000fe200078e3cff */
[----:B------:R-:W-:-:S03]  /*10d40*/  IMAD.MOV.U32 R13, RZ, RZ, R4 ;  /* 0x000000ffff0d7224 */ /* 0x000fc600078e0004 */
[----:B------:R-:W-:-:S04]  /*10d50*/  @P1 LOP3.LUT R2, R3, R2, RZ, 0x3c, !PT ;  /* 0x0000000203021212 */ /* 0x000fc800078e3cff */
[----:B------:R-:W-:Y:S01]  /*10d60*/  @P1 LOP3.LUT R3, R3, R2, RZ, 0x3c, !PT ;  /* 0x0000000203031212 */ /* 0x000fe200078e3cff */
[----:B------:R-:W-:-:S04]  /*10d70*/  IMAD.MOV.U32 R0, RZ, RZ, R14 ;  /* 0x000000ffff007224 */ /* 0x000fc800078e000e */
[----:B------:R-:W-:Y:S01]  /*10d80*/  @!PT LDS RZ, [RZ] ;  /* 0x00000000fffff984 */ /* 0x000fe20000000800 */
[----:B------:R-:W-:Y:S01]  /*10d90*/  @!PT LDS RZ, [RZ] ;  /* 0x00000000fffff984 */ /* 0x000fe20000000800 */
[----:B------:R-:W-:Y:S01]  /*10da0*/  @!PT LDS RZ, [RZ] ;  /* 0x00000000fffff984 */ /* 0x000fe20000000800 */
[----:B------:R0:W-:Y:S03]  /*10db0*/  @P1 LDGSTS.E.BYPASS.LTC128B.128 [R8+0x1b400], desc[UR36][R2.64], !P3 ;  /* 0x1b40000002081fae */ /* 0x0001e6000d901d64 */
[----:B0-----:R-:W-:Y:S05]  /*10dc0*/  WARPSYNC.COLLECTIVE R15, `(.L_x_355) ;  /* 0x000000000f087348 */ /* 0x001fea0003c00000 */
[----:B------:R1:W2:Y:S02]  /*10dd0*/  SHFL.IDX P6, R14, R13, R12, R11 ;  /* 0x0000000c0d0e7389 */ /* 0x0002a400000c000b */
[----:B012---:R-:W-:Y:S01]  /*10de0*/  ENDCOLLECTIVE ;  /* 0x000000000000791b */ /* 0x007fe20003800000 */
.L_x_355:
[----:B------:R-:W-:Y:S01]  /*10df0*/  @!PT LDS RZ, [RZ] ;  /* 0x00000000fffff984 */ /* 0x000fe20000000800 */
[----:B------:R-:W-:Y:S01]  /*10e00*/  @!PT LDS RZ, [RZ] ;  /* 0x00000000fffff984 */ /* 0x000fe20000000800 */
[----:B------:R-:W-:Y:S01]  /*10e10*/  @!PT LDS RZ, [RZ] ;  /* 0x00000000fffff984 */ /* 0x000fe20000000800 */
[----:B------:R0:W-:Y:S02]  /*10e20*/  @P1 LDGSTS.E.BYPASS.LTC128B.128 [R8+0x1f400], desc[UR36][R2.64+0x80], !P2 ;  /* 0x1f40008002081fae */ /* 0x0001e4000d101d64 */
[----:B0-----:R-:W-:Y:S01]  /*10e30*/  IMAD.MOV.U32 R2, RZ, RZ, R14 ;  /* 0x000000ffff027224 */ /* 0x001fe200078e000e */
[----:B------:R-:W-:Y:S06]  /*10e40*/  BRA `(.L_x_356) ;  /* 0xffffffb800e87947 */ /* 0x000fec000383ffff */
.L_x_280:
[----:B------:R-:W-:Y:S01]  /*10e50*/  MOV R13, R5 ;  /* 0x00000005000d7202 */ /* 0x000fe20000000f00 */
[----:B------:R-:W-:Y:S02]  /*10e60*/  IMAD.MOV.U32 R12, RZ, RZ, RZ ;  /* 0x000000ffff0c7224 */ /* 0x000fe400078e00ff */
[----:B------:R-:W-:Y:S02]  /*10e70*/  IMAD.MOV.U32 R11, RZ, RZ, 0x181f ;  /* 0x0000181fff0b7424 */ /* 0x000fe400078e00ff */
[----:B------:R-:W-:Y:S02]  /*10e80*/  IMAD.MOV.U32 R15, RZ, RZ, -0x1 ;  /* 0xffffffffff0f7424 */ /* 0x000fe400078e00ff */
[----:B-----5:R-:W-:Y:S02]  /*10e90*/  IMAD R6, R20, R6, RZ ;  /* 0x0000000614067224 */ /* 0x020fe400078e02ff */
[----:B------:R-:W-:-:S07]  /*10ea0*/  IMAD.IADD R4, R10, 0x1, R4 ;  /* 0x000000010a047824 */ /* 0x000fce00078e0204 */
[----:B------:R-:W-:Y:S05]  /*10eb0*/  WARPSYNC.COLLECTIVE R15, `(.L_x_357) ;  /* 0x000000000f087348 */ /* 0x000fea0003c00000 */
[----:B------:R0:W1:Y:S02]  /*10ec0*/  SHFL.IDX P6, R14, R13, R12, R11 ;  /* 0x0000000c0d0e7389 */ /* 0x00006400000c000b */
[----:B01----:R-:W-:Y:S01]  /*10ed0*/  ENDCOLLECTIVE ;  /* 0x000000000000791b */ /* 0x003fe20003800000 */
.L_x_357:
[C---:B------:R-:W-:Y:S01]  /*10ee0*/  VIADD R7, R4.reuse, 0x10 ;  /* 0x0000001004077836 */ /* 0x040fe20000000000 */
[----:B------:R-:W-:Y:S01]  /*10ef0*/  ISETP.GE.AND P2, PT, R4, R6, PT ;  /* 0x000000060400720c */ /* 0x000fe20003f46270 */
[----:B------:R-:W-:Y:S02]  /*10f00*/  IMAD.MOV.U32 R13, RZ, RZ, R0 ;  /* 0x000000ffff0d7224 */ /* 0x000fe400078e0000 */
[----:B------:R-:W-:-:S10]  /*10f10*/  IMAD.MOV.U32 R2, RZ, RZ, R14 ;  /* 0x000000ffff027224 */ /* 0x000fd400078e000e */
[----:B------:R-:W-:Y:S05]  /*10f20*/  WARPSYNC.COLLECTIVE R15, `(.L_x_358) ;  /* 0x000000000f087348 */ /* 0x000fea0003c00000 */
[----:B------:R0:W1:Y:S02]  /*10f30*/  SHFL.IDX P6, R14, R13, R12, R11 ;  /* 0x0000000c0d0e7389 */ /* 0x00006400000c000b */
[----:B01----:R-:W-:Y:S01]  /*10f40*/  ENDCOLLECTIVE ;  /* 0x000000000000791b */ /* 0x003fe20003800000 */
.L_x_358:
[----:B------:R-:W-:Y:S02]  /*10f50*/  IMAD.MOV.U32 R13, RZ, RZ, R5 ;  /* 0x000000ffff0d7224 */ /* 0x000fe400078e0005 */
[----:B------:R-:W-:Y:S01]  /*10f60*/  IMAD.MOV.U32 R12, RZ, RZ, 0x1 ;  /* 0x00000001ff0c7424 */ /* 0x000fe200078e00ff */
[----:B------:R-:W-:-:S04]  /*10f70*/  @!P2 LEA R14, P3, R30, R14, 0x1 ;  /* 0x0000000e1e0ea211 */ /* 0x000fc800078608ff */
[----:B------:R-:W-:Y:S01]  /*10f80*/  @!P2 IADD3.X R3, RZ, R2, RZ, P3, !PT ;  /* 0x00000002ff03a210 */ /* 0x000fe20001ffe4ff */
[----:B------:R-:W-:-:S08]  /*10f90*/  @!P2 IMAD.MOV.U32 R2, RZ, RZ, R14 ;  /* 0x000000ffff02a224 */ /* 0x000fd000078e000e */
[----:B------:R-:W-:Y:S05]  /*10fa0*/  WARPSYNC.COLLECTIVE R15, `(.L_x_359) ;  /* 0x000000000f087348 */ /* 0x000fea0003c00000 */
[----:B------:R0:W1:Y:S02]  /*10fb0*/  SHFL.IDX P6, R14, R13, R12, R11 ;  /* 0x0000000c0d0e7389 */ /* 0x00006400000c000b */
[----:B01----:R-:W-:Y:S01]  /*10fc0*/  ENDCOLLECTIVE ;  /* 0x000000000000791b */ /* 0x003fe20003800000 */
.L_x_359:
[----:B------:R-:W-:Y:S01]  /*10fd0*/  @!PT LDS RZ, [RZ] ;  /* 0x00000000fffff984 */ /* 0x000fe20000000800 */
[----:B------:R-:W-:Y:S01]  /*10fe0*/  @!PT LDS RZ, [RZ] ;  /* 0x00000000fffff984 */ /* 0x000fe20000000800 */
[----:B------:R-:W-:Y:S01]  /*10ff0*/  @!PT LDS RZ, [RZ] ;  /* 0x00000000fffff984 */ /* 0x000fe20000000800 */
[----:B------:R-:W-:Y:S04]  /*11000*/  @!P2 LDGSTS.E.BYPASS.LTC128B.128 [R9+0x10400], desc[UR36][R2.64], !P0 ;  /* 0x104000000209afae */ /* 0x000fe8000c101d64 */
[----:B------:R0:W-:Y:S01]  /*11010*/  @!P2 LDGSTS.E.BYPASS.LTC128B.128 [R9+0x14400], desc[UR36][R2.64+0x80], !P1 ;  /* 0x144000800209afae */ /* 0x0001e2000c901d64 */
[----:B------:R-:W-:Y:S01]  /*11020*/  ISETP.GE.AND P2, PT, R7, R6, PT ;  /* 0x000000060700720c */ /* 0x000fe20003f46270 */
[----:B------:R-:W-:Y:S02]  /*11030*/  IMAD.MOV.U32 R13, RZ, RZ, R0 ;  /* 0x000000ffff0d7224 */ /* 0x000fe400078e0000 */
[----:B0-----:R-:W-:-:S10]  /*11040*/  IMAD.MOV.U32 R2, RZ, RZ, R14 ;  /* 0x000000ffff027224 */ /* 0x001fd400078e000e */
[----:B------:R-:W-:Y:S05]  /*11050*/  WARPSYNC.COLLECTIVE R15, `(.L_x_360) ;  /* 0x000000000f087348 */ /* 0x000fea0003c00000 */
[----:B------:R0:W1:Y:S02]  /*11060*/  SHFL.IDX P6, R14, R13, R12, R11 ;  /* 0x0000000c0d0e7389 */ /* 0x00006400000c000b */
[----:B01----:R-:W-:Y:S01]  /*11070*/  ENDCOLLECTIVE ;  /* 0x000000000000791b */ /* 0x003fe20003800000 */
.L_x_360:
        /* <DEDUP_REMOVED lines=8> */
.L_x_361:
[----:B------:R-:W-:Y:S02]  /*11100*/  @!P2 IMAD.MOV.U32 R3, RZ, RZ, R7 ;  /* 0x000000ffff03a224 */ /* 0x000fe400078e0007 */
[----:B------:R-:W-:-:S03]  /*11110*/  VIADD R7, R4, 0x20 ;  /* 0x0000002004077836 */ /* 0x000fc60000000000 */
[----:B------:R-:W-:Y:S01]  /*11120*/  @!PT LDS RZ, [RZ] ;  /* 0x00000000fffff984 */ /* 0x000fe20000000800 */
[----:B------:R-:W-:Y:S01]  /*11130*/  @!PT LDS RZ, [RZ] ;  /* 0x00000000fffff984 */ /* 0x000fe20000000800 */
[----:B------:R-:W-:Y:S01]  /*11140*/  @!PT LDS RZ, [RZ] ;  /* 0x00000000fffff984 */ /* 0x000fe20000000800 */
[----:B------:R-:W-:Y:S04]  /*11150*/  @!P2 LDGSTS.E.BYPASS.LTC128B.128 [R9+0x10c00], desc[UR36][R2.64], !P0 ;  /* 0x10c000000209afae */ /* 0x000fe8000c101d64 */
[----:B------:R0:W-:Y:S01]  /*11160*/  @!P2 LDGSTS.E.BYPASS.LTC128B.128 [R9+0x14c00], desc[UR36][R2.64+0x80], !P1 ;  /* 0x14c000800209afae */ /* 0x0001e2000c901d64 */
[----:B------:R-:W-:Y:S02]  /*11170*/  ISETP.GE.AND P2, PT, R7, R6, PT ;  /* 0x000000060700720c */ /* 0x000fe40003f46270 */
[----:B------:R-:W-:Y:S01]  /*11180*/  MOV R13, R0 ;  /* 0x00000000000d7202 */ /* 0x000fe20000000f00 */
[----:B0-----:R-:W-:-:S10]  /*11190*/  IMAD.MOV.U32 R2, RZ, RZ, R14 ;  /* 0x000000ffff027224 */ /* 0x001fd400078e000e */
[----:B------:R-:W-:Y:S05]  /*111a0*/  WARPSYNC.COLLECTIVE R15, `(.L_x_362) ;  /* 0x000000000f087348 */ /* 0x000fea0003c00000 */
[----:B------:R0:W1:Y:S02]  /*111b0*/  SHFL.IDX P6, R14, R13, R12, R11 ;  /* 0x0000000c0d0e7389 */ /* 0x00006400000c000b */
[----:B01----:R-:W-:Y:S01]  /*111c0*/  ENDCOLLECTIVE ;  /* 0x000000000000791b */ /* 0x003fe20003800000 */
.L_x_362:
[----:B------:R-:W-:Y:S02]  /*111d0*/  IMAD.MOV.U32 R13, RZ, RZ, R5 ;  /* 0x000000ffff0d7224 */ /* 0x000fe400078e0005 */
[----:B------:R-:W-:Y:S01]  /*111e0*/  IMAD.MOV.U32 R12, RZ, RZ, 0x3 ;  /* 0x00000003ff0c7424 */ /* 0x000fe200078e00ff */
[----:B------:R-:W-:-:S05]  /*111f0*/  @!P2 LEA R14, P3, R30, R14, 0x1 ;  /* 0x0000000e1e0ea211 */ /* 0x000fca00078608ff */
[----:B------:R-:W-:Y:S02]  /*11200*/  @!P2 IMAD.X R7, RZ, RZ, R2, P3 ;  /* 0x000000ffff07a224 */ /* 0x000fe400018e0602 */
[----:B------:R-:W-:-:S07]  /*11210*/  @!P2 IMAD.MOV.U32 R2, RZ, RZ, R14 ;  /* 0x000000ffff02a224 */ /* 0x000fce00078e000e */
[----:B------:R-:W-:Y:S05]  /*11220*/  WARPSYNC.COLLECTIVE R15, `(.L_x_363) ;  /* 0x000000000f087348 */ /* 0x000fea0003c00000 */
[----:B------:R0:W1:Y:S02]  /*11230*/  SHFL.IDX P6, R14, R13, R12, R11 ;  /* 0x0000000c0d0e7389 */ /* 0x00006400000c000b */
[----:B01----:R-:W-:Y:S01]  /*11240*/  ENDCOLLECTIVE ;  /* 0x000000000000791b */ /* 0x003fe20003800000 */
.L_x_363:
[----:B------:R-:W-:Y:S02]  /*11250*/  @!P2 IMAD.MOV.U32 R3, RZ, RZ, R7 ;  /* 0x000000ffff03a224 */ /* 0x000fe400078e0007 */
[----:B------:R-:W-:-:S03]  /*11260*/  VIADD R7, R4, 0x30 ;  /* 0x0000003004077836 */ /* 0x000fc60000000000 */
[----:B------:R-:W-:Y:S01]  /*11270*/  @!PT LDS RZ, [RZ] ;  /* 0x00000000fffff984 */ /* 0x000fe20000000800 */
[----:B------:R-:W-:Y:S01]  /*11280*/  @!PT LDS RZ, [RZ] ;  /* 0x00000000fffff984 */ /* 0x000fe20000000800 */
[----:B------:R-:W-:Y:S01]  /*11290*/  @!PT LDS RZ, [RZ] ;  /* 0x00000000fffff984 */ /* 0x000fe20000000800 */
[----:B------:R-:W-:Y:S04]  /*112a0*/  @!P2 LDGSTS.E.BYPASS.LTC128B.128 [R9+0x11400], desc[UR36][R2.64], !P0 ;  /* 0x114000000209afae */ /* 0x000fe8000c101d64 */
[----:B------:R0:W-:Y:S01]  /*112b0*/  @!P2 LDGSTS.E.BYPASS.LTC128B.128 [R9+0x15400], desc[UR36][R2.64+0x80], !P1 ;  /* 0x154000800209afae */ /* 0x0001e2000c901d64 */
[----:B------:R-:W-:Y:S01]  /*112c0*/  ISETP.GE.AND P2, PT, R7, R6, PT ;  /* 0x000000060700720c */ /* 0x000fe20003f46270 */
[----:B------:R-:W-:Y:S01]  /*112d0*/  IMAD.MOV.U32 R13, RZ, RZ, R0 ;  /* 0x000000ffff0d7224 */ /* 0x000fe200078e0000 */
[----:B0-----:R-:W-:-:S11]  /*112e0*/  MOV R2, R14 ;  /* 0x0000000e00027202 */ /* 0x001fd60000000f00 */
[----:B------:R-:W-:Y:S05]  /*112f0*/  WARPSYNC.COLLECTIVE R15, `(.L_x_364) ;  /* 0x000000000f087348 */ /* 0x000fea0003c00000 */
[----:B------:R0:W1:Y:S02]  /*11300*/  SHFL.IDX P6, R14, R13, R12, R11 ;  /* 0x0000000c0d0e7389 */ /* 0x00006400000c000b */
[----:B01----:R-:W-:Y:S01]  /*11310*/  ENDCOLLECTIVE ;  /* 0x000000000000791b */ /* 0x003fe20003800000 */
.L_x_364:
[----:B------:R-:W-:Y:S01]  /*11320*/  IMAD.MOV.U32 R13, RZ, RZ, R5 ;  /* 0x000000ffff0d7224 */ /* 0x000fe200078e0005 */
[----:B------:R-:W-:Y:S02]  /*11330*/  MOV R12, 0x4 ;  /* 0x00000004000c7802 */ /* 0x000fe40000000f00 */
[----:B------:R-:W-:-:S05]  /*11340*/  @!P2 LEA R14, P3, R30, R14, 0x1 ;  /* 0x0000000e1e0ea211 */ /* 0x000fca00078608ff */
[----:B------:R-:W-:Y:S02]  /*11350*/  @!P2 IMAD.X R7, RZ, RZ, R2, P3 ;  /* 0x000000ffff07a224 */ /* 0x000fe400018e0602 */
[----:B------:R-:W-:-:S07]  /*11360*/  @!P2 IMAD.MOV.U32 R2, RZ, RZ, R14 ;  /* 0x000000ffff02a224 */ /* 0x000fce00078e000e */
[----:B------:R-:W-:Y:S05]  /*11370*/  WARPSYNC.COLLECTIVE R15, `(.L_x_365) ;  /* 0x000000000f087348 */ /* 0x000fea0003c00000 */
[----:B------:R0:W1:Y:S02]  /*11380*/  SHFL.IDX P6, R14, R13, R12, R11 ;  /* 0x0000000c0d0e7389 */ /* 0x00006400000c000b */
[----:B01----:R-:W-:Y:S01]  /*11390*/  ENDCOLLECTIVE ;  /* 0x000000000000791b */ /* 0x003fe20003800000 */
.L_x_365:
        /* <DEDUP_REMOVED lines=13> */
.L_x_366:
[----:B------:R-:W-:Y:S01]  /*11470*/  MOV R13, R5 ;  /* 0x00000005000d7202 */ /* 0x000fe20000000f00 */
[----:B------:R-:W-:Y:S01]  /*11480*/  IMAD.MOV.U32 R12, RZ, RZ, 0x5 ;  /* 0x00000005ff0c7424 */ /* 0x000fe200078e00ff */
[----:B------:R-:W-:-:S05]  /*11490*/  @!P2 LEA R14, P3, R30, R14, 0x1 ;  /* 0x0000000e1e0ea211 */ /* 0x000fca00078608ff */
[----:B------:R-:W-:Y:S02]  /*114a0*/  @!P2 IMAD.X R7, RZ, RZ, R2, P3 ;  /* 0x000000ffff07a224 */ /* 0x000fe400018e0602 */
[----:B------:R-:W-:-:S07]  /*114b0*/  @!P2 IMAD.MOV.U32 R2, RZ, RZ, R14 ;  /* 0x000000ffff02a224 */ /* 0x000fce00078e000e */
[----:B------:R-:W-:Y:S05]  /*114c0*/  WARPSYNC.COLLECTIVE R15, `(.L_x_367) ;  /* 0x000000000f087348 */ /* 0x000fea0003c00000 */
[----:B------:R0:W1:Y:S02]  /*114d0*/  SHFL.IDX P6, R14, R13, R12, R11 ;  /* 0x0000000c0d0e7389 */ /* 0x00006400000c000b */
[----:B01----:R-:W-:Y:S01]  /*114e0*/  ENDCOLLECTIVE ;  /* 0x000000000000791b */ /* 0x003fe20003800000 */
.L_x_367:
        /* <DEDUP_REMOVED lines=13> */
.L_x_368:
        /* <DEDUP_REMOVED lines=8> */
.L_x_369:
[----:B------:R-:W-:Y:S01]  /*11640*/  @!P2 IMAD.MOV.U32 R3, RZ, RZ, R7 ;  /* 0x000000ffff03a224 */ /* 0x000fe200078e0007 */
[----:B------:R-:W-:-:S04]  /*11650*/  IADD3 R7, R4, 0x60, RZ ;  /* 0x0000006004077810 */ /* 0x000fc80007ffe0ff */
        /* <DEDUP_REMOVED lines=11> */
.L_x_370:
        /* <DEDUP_REMOVED lines=8> */
.L_x_371:
[----:B------:R-:W-:-:S05]  /*11790*/  @!P2 MOV R3, R7 ;  /* 0x000000070003a202 */ /* 0x000fca0000000f00 */
[----:B------:R-:W-:Y:S01]  /*117a0*/  @!PT LDS RZ, [RZ] ;  /* 0x00000000fffff984 */ /* 0x000fe20000000800 */
[----:B------:R-:W-:Y:S01]  /*117b0*/  @!PT LDS RZ, [RZ] ;  /* 0x00000000fffff984 */ /* 0x000fe20000000800 */
[----:B------:R-:W-:Y:S01]  /*117c0*/  @!PT LDS RZ, [RZ] ;  /* 0x00000000fffff984 */ /* 0x000fe20000000800 */
[----:B------:R0:W-:Y:S04]  /*117d0*/  @!P2 LDGSTS.E.BYPASS.LTC128B.128 [R9+0x13400], desc[UR36][R2.64], !P0 ;  /* 0x134000000209afae */ /* 0x0001e8000c101d64 */
[----:B------:R0:W-:Y:S01]  /*117e0*/  @!P2 LDGSTS.E.BYPASS.LTC128B.128 [R9+0x17400], desc[UR36][R2.64+0x80], !P1 ;  /* 0x174000800209afae */ /* 0x0001e2000c901d64 */
[----:B------:R-:W-:Y:S02]  /*117f0*/  IMAD.MOV.U32 R13, RZ, RZ, R0 ;  /* 0x000000ffff0d7224 */ /* 0x000fe400078e0000 */
[----:B------:R-:W-:-:S07]  /*11800*/  IMAD.MOV.U32 R5, RZ, RZ, R14 ;  /* 0x000000ffff057224 */ /* 0x000fce00078e000e */
[----:B0-----:R-:W-:Y:S05]  /*11810*/  WARPSYNC.COLLECTIVE R15, `(.L_x_372) ;  /* 0x000000000f087348 */ /* 0x001fea0003c00000 */
[----:B------:R1:W2:Y:S02]  /*11820*/  SHFL.IDX P6, R14, R13, R12, R11 ;  /* 0x0000000c0d0e7389 */ /* 0x0002a400000c000b */
[----:B012---:R-:W-:Y:S01]  /*11830*/  ENDCOLLECTIVE ;  /* 0x000000000000791b */ /* 0x007fe20003800000 */
.L_x_372:
[----:B------:R-:W-:Y:S05]  /*11840*/  BRA `(.L_x_373) ;  /* 0xffffffbc00447947 */ /* 0x000fea000383ffff */
.L_x_285:
[----:B0-----:R0:W1:Y:S02]  /*11850*/  SYNCS.PHASECHK.TRANS64.TRYWAIT P1, [R22+URZ+0x28820], R3 ;  /* 0x02882003160075a7 */ /* 0x001064000802017f */
[----:B-1----:R-:W-:Y:S05]  /*11860*/  @!P1 NANOSLEEP.SYNCS 0x989680 ;  /* 0x009896800000995d */ /* 0x002fea0003900000 */
[----:B------:R-:W1:Y:S02]  /*11870*/  @!P1 SYNCS.PHASECHK.TRANS64 P1, [R22+URZ+0x28820], R3 ;  /* 0x02882003160095a7 */ /* 0x000e64000802007f */
[----:B-1----:R-:W-:Y:S05]  /*11880*/  @!P1 BRA `(.L_x_285) ;  /* 0xfffffffc00f09947 */ /* 0x002fea000383ffff */
[----:B------:R-:W-:Y:S05]  /*11890*/  BRA `(.L_x_374) ;  /* 0xffffffbc00bc7947 */ /* 0x000fea000383ffff */
.L_x_290:
[----:B0-----:R0:W1:Y:S02]  /*118a0*/  SYNCS.PHASECHK.TRANS64.TRYWAIT P0, [R6+URZ+0x28840], R3 ;  /* 0x02884003060075a7 */ /* 0x001064000800017f */
[----:B-1----:R-:W-:Y:S05]  /*118b0*/  @!P0 NANOSLEEP.SYNCS 0x989680 ;  /* 0x009896800000895d */ /* 0x002fea0003900000 */
[----:B------:R-:W1:Y:S02]  /*118c0*/  @!P0 SYNCS.PHASECHK.TRANS64 P0, [R6+URZ+0x28840], R3 ;  /* 0x02884003060085a7 */ /* 0x000e64000800007f */
[----:B-1----:R-:W-:Y:S05]  /*118d0*/  @!P0 BRA `(.L_x_290) ;  /* 0xfffffffc00f08947 */ /* 0x002fea000383ffff */
[----:B------:R-:W-:Y:S05]  /*118e0*/  BRA `(.L_x_375) ;  /* 0xffffffc000807947 */ /* 0x000fea000383ffff */
.L_x_291:
[----:B------:R-:W-:Y:S01]  /*118f0*/  BSSY B1, `(.L_x_376) ;  /* 0x0000008000017945 */ /* 0x000fe20003800000 */
[----:B------:R-:W-:Y:S01]  /*11900*/  IMAD.MOV.U32 R13, RZ, RZ, R9 ;  /* 0x000000ffff0d7224 */ /* 0x000fe200078e0009 */
[----:B------:R-:W-:Y:S01]  /*11910*/  MOV R11, 0x181f ;  /* 0x0000181f000b7802 */ /* 0x000fe20000000f00 */
[----:B------:R-:W-:Y:S02]  /*11920*/  IMAD.MOV.U32 R12, RZ, RZ, RZ ;  /* 0x000000ffff0c7224 */ /* 0x000fe400078e00ff */
[----:B------:R-:W-:-:S07]  /*11930*/  IMAD.MOV.U32 R15, RZ, RZ, -0x1 ;  /* 0xffffffffff0f7424 */ /* 0x000fce00078e00ff */
[----:B--2---:R-:W-:Y:S05]  /*11940*/  WARPSYNC.COLLECTIVE R15, `(.L_x_377) ;  /* 0x000000000f087348 */ /* 0x004fea0003c00000 */
[----:B--2---:R0:W1:Y:S02]  /*11950*/  SHFL.IDX P6, R14, R13, R12, R11 ;  /* 0x0000000c0d0e7389 */ /* 0x00406400000c000b */
[----:B01----:R-:W-:Y:S01]  /*11960*/  ENDCOLLECTIVE ;  /* 0x000000000000791b */ /* 0x003fe20003800000 */
.L_x_377:
[----:B------:R-:W-:Y:S05]  /*11970*/  BSYNC B1 ;  /* 0x0000000000017941 */ /* 0x000fea0003800000 */
.L_x_376:
[----:B------:R-:W-:Y:S02]  /*11980*/  IMAD.MOV.U32 R13, RZ, RZ, R8 ;  /* 0x000000ffff0d7224 */ /* 0x000fe400078e0008 */
[----:B------:R-:W-:Y:S02]  /*11990*/  IMAD.MOV.U32 R12, RZ, RZ, RZ ;  /* 0x000000ffff0c7224 */ /* 0x000fe400078e00ff */
[----:B------:R-:W-:Y:S02]  /*119a0*/  IMAD.MOV.U32 R11, RZ, RZ, 0x181f ;  /* 0x0000181fff0b7424 */ /* 0x000fe400078e00ff */
[----:B------:R-:W-:Y:S02]  /*119b0*/  IMAD.MOV.U32 R15, RZ, RZ, -0x1 ;  /* 0xffffffffff0f7424 */ /* 0x000fe400078e00ff */
[----:B------:R-:W-:Y:S02]  /*119c0*/  IMAD.MOV.U32 R3, RZ, RZ, R14 ;  /* 0x000000ffff037224 */ /* 0x000fe400078e000e */
[----:B------:R-:W-:-:S07]  /*119d0*/  IMAD.SHL.U32 R5, R30, 0x2, RZ ;  /* 0x000000021e057824 */ /* 0x000fce00078e00ff */
[----:B------:R-:W-:Y:S05]  /*119e0*/  WARPSYNC.COLLECTIVE R15, `(.L_x_378) ;  /* 0x000000000f087348 */ /* 0x000fea0003c00000 */
[----:B------:R0:W1:Y:S02]  /*119f0*/  SHFL.IDX P6, R14, R13, R12, R11 ;  /* 0x0000000c0d0e7389 */ /* 0x00006400000c000b */
[----:B01----:R-:W-:Y:S01]  /*11a00*/  ENDCOLLECTIVE ;  /* 0x000000000000791b */ /* 0x003fe20003800000 */
.L_x_378:
[----:B------:R-:W-:Y:S02]  /*11a10*/  IMAD R7, R7, 0x2, R22 ;  /* 0x0000000207077824 */ /* 0x000fe400078e0216 */
[----:B------:R-:W-:Y:S02]  /*11a20*/  IMAD.MOV.U32 R13, RZ, RZ, R9 ;  /* 0x000000ffff0d7224 */ /* 0x000fe400078e0009 */
[----:B------:R-:W-:Y:S01]  /*11a30*/  IMAD.MOV.U32 R12, RZ, RZ, 0x1 ;  /* 0x00000001ff0c7424 */ /* 0x000fe200078e00ff */
[----:B------:R-:W-:-:S07]  /*11a40*/  MOV R2, R14 ;  /* 0x0000000e00027202 */ /* 0x000fce0000000f00 */
[----:B------:R-:W-:Y:S05]  /*11a50*/  WARPSYNC.COLLECTIVE R15, `(.L_x_379) ;  /* 0x000000000f087348 */ /* 0x000fea0003c00000 */
[----:B------:R0:W1:Y:S02]  /*11a60*/  SHFL.IDX P6, R14, R13, R12, R11 ;  /* 0x0000000c0d0e7389 */ /* 0x00006400000c000b */
[----:B01----:R-:W-:Y:S01]  /*11a70*/  ENDCOLLECTIVE ;  /* 0x000000000000791b */ /* 0x003fe20003800000 */
.L_x_379:
[----:B------:R-:W-:-:S05]  /*11a80*/  IADD3 R2, P0, R2, R5, RZ ;  /* 0x0000000502027210 */ /* 0x000fca0007f1e0ff */
[----:B------:R-:W-:-:S05]  /*11a90*/  IMAD.X R3, RZ, RZ, R3, P0 ;  /* 0x000000ffff037224 */ /* 0x000fca00000e0603 */
[----:B------:R-:W-:Y:S01]  /*11aa0*/  @!PT LDS RZ, [RZ] ;  /* 0x00000000fffff984 */ /* 0x000fe20000000800 */
[----:B------:R-:W-:Y:S01]  /*11ab0*/  @!PT LDS RZ, [RZ] ;  /* 0x00000000fffff984 */ /* 0x000fe20000000800 */
[----:B------:R-:W-:Y:S01]  /*11ac0*/  @!PT LDS RZ, [RZ] ;  /* 0x00000000fffff984 */ /* 0x000fe20000000800 */
[----:B------:R-:W-:Y:S01]  /*11ad0*/  LDGSTS.E.BYPASS.LTC128B.128 [R7+0x18400], desc[UR36][R2.64], !P4 ;  /* 0x1840000002077fae */ /* 0x000fe2000e101d64 */
[----:B------:R-:W-:-:S03]  /*11ae0*/  MOV R13, R8 ;  /* 0x00000008000d7202 */ /* 0x000fc60000000f00 */
[----:B------:R0:W-:Y:S02]  /*11af0*/  LDGSTS.E.BYPASS.LTC128B.128 [R7+0x1c400], desc[UR36][R2.64+0x80], !P3 ;  /* 0x1c40008002077fae */ /* 0x0001e4000d901d64 */
[----:B0-----:R-:W-:-:S07]  /*11b00*/  IMAD.MOV.U32 R3, RZ, RZ, R14 ;  /* 0x000000ffff037224 */ /* 0x001fce00078e000e */
[----:B------:R-:W-:Y:S05]  /*11b10*/  WARPSYNC.COLLECTIVE R15, `(.L_x_380) ;  /* 0x000000000f087348 */ /* 0x000fea0003c00000 */
[----:B------:R0:W1:Y:S02]  /*11b20*/  SHFL.IDX P6, R14, R13, R12, R11 ;  /* 0x0000000c0d0e7389 */ /* 0x00006400000c000b */
[----:B01----:R-:W-:Y:S01]  /*11b30*/  ENDCOLLECTIVE ;  /* 0x000000000000791b */ /* 0x003fe20003800000 */
.L_x_380:
[----:B------:R-:W-:Y:S02]  /*11b40*/  IMAD.MOV.U32 R13, RZ, RZ, R9 ;  /* 0x000000ffff0d7224 */ /* 0x000fe400078e0009 */
[----:B------:R-:W-:Y:S02]  /*11b50*/  IMAD.MOV.U32 R12, RZ, RZ, 0x2 ;  /* 0x00000002ff0c7424 */ /* 0x000fe400078e00ff */
[----:B------:R-:W-:-:S07]  /*11b60*/  IMAD.MOV.U32 R2, RZ, RZ, R14 ;  /* 0x000000ffff027224 */ /* 0x000fce00078e000e */
[----:B------:R-:W-:Y:S05]  /*11b70*/  WARPSYNC.COLLECTIVE R15, `(.L_x_381) ;  /* 0x000000000f087348 */ /* 0x000fea0003c00000 */
[----:B------:R0:W1:Y:S02]  /*11b80*/  SHFL.IDX P6, R14, R13, R12, R11 ;  /* 0x0000000c0d0e7389 */ /* 0x00006400000c000b */
[----:B01----:R-:W-:Y:S01]  /*11b90*/  ENDCOLLECTIVE ;  /* 0x000000000000791b */ /* 0x003fe20003800000 */
.L_x_381:
[----:B------:R-:W-:-:S05]  /*11ba0*/  IADD3 R2, P0, R2, R5, RZ ;  /* 0x0000000502027210 */ /* 0x000fca0007f1e0ff */
[----:B------:R-:W-:-:S05]  /*11bb0*/  IMAD.X R3, RZ, RZ, R3, P0 ;  /* 0x000000ffff037224 */ /* 0x000fca00000e0603 */
[----:B------:R-:W-:Y:S01]  /*11bc0*/  @!PT LDS RZ, [RZ] ;  /* 0x00000000fffff984 */ /* 0x000fe20000000800 */
[----:B------:R-:W-:Y:S01]  /*11bd0*/  @!PT LDS RZ, [RZ] ;  /* 0x00000000fffff984 */ /* 0x000fe20000000800 */
[----:B------:R-:W-:Y:S01]  /*11be0*/  @!PT LDS RZ, [RZ] ;  /* 0x00000000fffff984 */ /* 0x000fe20000000800 */
[----:B------:R-:W-:Y:S01]  /*11bf0*/  LDGSTS.E.BYPASS.LTC128B.128 [R7+0x18c00], desc[UR36][R2.64], !P4 ;  /* 0x18c0000002077fae */ /* 0x000fe2000e101d64 */
[----:B------:R-:W-:-:S03]  /*11c00*/  IMAD.MOV.U32 R13, RZ, RZ, R8 ;  /* 0x000000ffff0d7224 */ /* 0x000fc600078e0008 */
[----:B------:R0:W-:Y:S02]  /*11c10*/  LDGSTS.E.BYPASS.LTC128B.128 [R7+0x1cc00], desc[UR36][R2.64+0x80], !P3 ;  /* 0x1cc0008002077fae */ /* 0x0001e4000d901d64 */
[----:B0-----:R-:W-:-:S07]  /*11c20*/  IMAD.MOV.U32 R3, RZ, RZ, R14 ;  /* 0x000000ffff037224 */ /* 0x001fce00078e000e */
[----:B------:R-:W-:Y:S05]  /*11c30*/  WARPSYNC.COLLECTIVE R15, `(.L_x_382) ;  /* 0x000000000f087348 */ /* 0x000fea0003c00000 */
[----:B------:R0:W1:Y:S02]  /*11c40*/  SHFL.IDX P6, R14, R13, R12, R11 ;  /* 0x0000000c0d0e7389 */ /* 0x00006400000c000b */
[----:B01----:R-:W-:Y:S01]  /*11c50*/  ENDCOLLECTIVE ;  /* 0x000000000000791b */ /* 0x003fe20003800000 */
.L_x_382:
[----:B------:R-:W-:Y:S02]  /*11c60*/  IMAD.MOV.U32 R13, RZ, RZ, R9 ;  /* 0x000000ffff0d7224 */ /* 0x000fe400078e0009 */
[----:B------:R-:W-:Y:S01]  /*11c70*/  IMAD.MOV.U32 R12, RZ, RZ, 0x3 ;  /* 0x00000003ff0c7424 */ /* 0x000fe200078e00ff */
[----:B------:R-:W-:-:S07]  /*11c80*/  MOV R2, R14 ;  /* 0x0000000e00027202 */ /* 0x000fce0000000f00 */
[----:B------:R-:W-:Y:S05]  /*11c90*/  WARPSYNC.COLLECTIVE R15, `(.L_x_383) ;  /* 0x000000000f087348 */ /* 0x000fea0003c00000 */
[----:B------:R0:W1:Y:S02]  /*11ca0*/  SHFL.IDX P6, R14, R13, R12, R11 ;  /* 0x0000000c0d0e7389 */ /* 0x00006400000c000b */
[----:B01----:R-:W-:Y:S01]  /*11cb0*/  ENDCOLLECTIVE ;  /* 0x000000000000791b */ /* 0x003fe20003800000 */
.L_x_383:
        /* <DEDUP_REMOVED lines=12> */
.L_x_384:
[----:B------:R-:W-:Y:S02]  /*11d80*/  IMAD.MOV.U32 R13, RZ, RZ, R9 ;  /* 0x000000ffff0d7224 */ /* 0x000fe400078e0009 */
[----:B------:R-:W-:Y:S02]  /*11d90*/  IMAD.MOV.U32 R12, RZ, RZ, 0x4 ;  /* 0x00000004ff0c7424 */ /* 0x000fe400078e00ff */
[----:B------:R-:W-:-:S07]  /*11da0*/  IMAD.MOV.U32 R2, RZ, RZ, R14 ;  /* 0x000000ffff027224 */ /* 0x000fce00078e000e */
[----:B------:R-:W-:Y:S05]  /*11db0*/  WARPSYNC.COLLECTIVE R15, `(.L_x_385) ;  /* 0x000000000f087348 */ /* 0x000fea0003c00000 */
[----:B------:R0:W1:Y:S02]  /*11dc0*/  SHFL.IDX P6, R14, R13, R12, R11 ;  /* 0x0000000c0d0e7389 */ /* 0x00006400000c000b */
[----:B01----:R-:W-:Y:S01]  /*11dd0*/  ENDCOLLECTIVE ;  /* 0x000000000000791b */ /* 0x003fe20003800000 */
.L_x_385:
[----:B------:R-:W-:-:S04]  /*11de0*/  IADD3 R2, P0, R2, R5, RZ ;  /* 0x0000000502027210 */ /* 0x000fc80007f1e0ff */
[----:B------:R-:W-:-:S05]  /*11df0*/  IADD3.X R3, RZ, R3, RZ, P0, !PT ;  /* 0x00000003ff037210 */ /* 0x000fca00007fe4ff */
        /* <DEDUP_REMOVED lines=10> */
.L_x_386:
[----:B------:R-:W-:Y:S01]  /*11ea0*/  MOV R13, R9 ;  /* 0x00000009000d7202 */ /* 0x000fe20000000f00 */
[----:B------:R-:W-:Y:S02]  /*11eb0*/  IMAD.MOV.U32 R12, RZ, RZ, 0x5 ;  /* 0x00000005ff0c7424 */ /* 0x000fe400078e00ff */
[----:B------:R-:W-:-:S07]  /*11ec0*/  IMAD.MOV.U32 R2, RZ, RZ, R14 ;  /* 0x000000ffff027224 */ /* 0x000fce00078e000e */
[----:B------:R-:W-:Y:S05]  /*11ed0*/  WARPSYNC.COLLECTIVE R15, `(.L_x_387) ;  /* 0x000000000f087348 */ /* 0x000fea0003c00000 */
[----:B------:R0:W1:Y:S02]  /*11ee0*/  SHFL.IDX P6, R14, R13, R12, R11 ;  /* 0x0000000c0d0e7389 */ /* 0x00006400000c000b */
[----:B01----:R-:W-:Y:S01]  /*11ef0*/  ENDCOLLECTIVE ;  /* 0x000000000000791b */ /* 0x003fe20003800000 */
.L_x_387:
        /* <DEDUP_REMOVED lines=12> */
.L_x_388:
[----:B------:R-:W-:Y:S01]  /*11fc0*/  IMAD.MOV.U32 R13, RZ, RZ, R9 ;  /* 0x000000ffff0d7224 */ /* 0x000fe200078e0009 */
[----:B------:R-:W-:Y:S01]  /*11fd0*/  MOV R12, 0x6 ;  /* 0x00000006000c7802 */ /* 0x000fe20000000f00 */
[----:B------:R-:W-:-:S07]  /*11fe0*/  IMAD.MOV.U32 R2, RZ, RZ, R14 ;  /* 0x000000ffff027224 */ /* 0x000fce00078e000e */
[----:B------:R-:W-:Y:S05]  /*11ff0*/  WARPSYNC.COLLECTIVE R15, `(.L_x_389) ;  /* 0x000000000f087348 */ /* 0x000fea0003c00000 */
[----:B------:R0:W1:Y:S02]  /*12000*/  SHFL.IDX P6, R14, R13, R12, R11 ;  /* 0x0000000c0d0e7389 */ /* 0x00006400000c000b */
[----:B01----:R-:W-:Y:S01]  /*12010*/  ENDCOLLECTIVE ;  /* 0x000000000000791b */ /* 0x003fe20003800000 */
.L_x_389:
        /* <DEDUP_REMOVED lines=12> */
.L_x_390:
[----:B------:R-:W-:Y:S02]  /*120e0*/  IMAD.MOV.U32 R13, RZ, RZ, R9 ;  /* 0x000000ffff0d7224 */ /* 0x000fe400078e0009 */
[----:B------:R-:W-:Y:S02]  /*120f0*/  IMAD.MOV.U32 R12, RZ, RZ, 0x7 ;  /* 0x00000007ff0c7424 */ /* 0x000fe400078e00ff */
[----:B------:R-:W-:-:S07]  /*12100*/  IMAD.MOV.U32 R2, RZ, RZ, R14 ;  /* 0x000000ffff027224 */ /* 0x000fce00078e000e */
[----:B------:R-:W-:Y:S05]  /*12110*/  WARPSYNC.COLLECTIVE R15, `(.L_x_391) ;  /* 0x000000000f087348 */ /* 0x000fea0003c00000 */
[----:B------:R0:W1:Y:S02]  /*12120*/  SHFL.IDX P6, R14, R13, R12, R11 ;  /* 0x0000000c0d0e7389 */ /* 0x00006400000c000b */
[----:B01----:R-:W-:Y:S01]  /*12130*/  ENDCOLLECTIVE ;  /* 0x000000000000791b */ /* 0x003fe20003800000 */
.L_x_391:
[----:B------:R-:W-:-:S05]  /*12140*/  IADD3 R2, P0, R2, R5, RZ ;  /* 0x0000000502027210 */ /* 0x000fca0007f1e0ff */
[----:B------:R-:W-:-:S05]  /*12150*/  IMAD.X R3, RZ, RZ, R3, P0 ;  /* 0x000000ffff037224 */ /* 0x000fca00000e0603 */
[----:B------:R-:W-:Y:S01]  /*12160*/  @!PT LDS RZ, [RZ] ;  /* 0x00000000fffff984 */ /* 0x000fe20000000800 */
[----:B------:R-:W-:Y:S01]  /*12170*/  @!PT LDS RZ, [RZ] ;  /* 0x00000000fffff984 */ /* 0x000fe20000000800 */
[----:B------:R-:W-:Y:S01]  /*12180*/  @!PT LDS RZ, [RZ] ;  /* 0x00000000fffff984 */ /* 0x000fe20000000800 */
[----:B------:R0:W-:Y:S01]  /*12190*/  LDGSTS.E.BYPASS.LTC128B.128 [R7+0x1b400], desc[UR36][R2.64], !P4 ;  /* 0x1b40000002077fae */ /* 0x0001e2000e101d64 */
[----:B------:R-:W-:-:S03]  /*121a0*/  IMAD.MOV.U32 R13, RZ, RZ, R8 ;  /* 0x000000ffff0d7224 */ /* 0x000fc600078e0008 */
[----:B------:R0:W-:Y:S01]  /*121b0*/  LDGSTS.E.BYPASS.LTC128B.128 [R7+0x1f400], desc[UR36][R2.64+0x80], !P3 ;  /* 0x1f40008002077fae */ /* 0x0001e2000d901d64 */
[----:B------:R-:W-:-:S07]  /*121c0*/  MOV R9, R14 ;  /* 0x0000000e00097202 */ /* 0x000fce0000000f00 */
[----:B0-----:R-:W-:Y:S05]  /*121d0*/  WARPSYNC.COLLECTIVE R15, `(.L_x_392) ;  /* 0x000000000f087348 */ /* 0x001fea0003c00000 */
[----:B------:R1:W2:Y:S02]  /*121e0*/  SHFL.IDX P6, R14, R13, R12, R11 ;  /* 0x0000000c0d0e7389 */ /* 0x0002a400000c000b */
[----:B012---:R-:W-:Y:S01]  /*121f0*/  ENDCOLLECTIVE ;  /* 0x000000000000791b */ /* 0x007fe20003800000 */
.L_x_392:
[----:B------:R-:W-:Y:S01]  /*12200*/  IMAD.MOV.U32 R2, RZ, RZ, R14 ;  /* 0x000000ffff027224 */ /* 0x000fe200078e000e */
[----:B------:R-:W-:Y:S06]  /*12210*/  BRA `(.L_x_393) ;  /* 0xffffffbc004c7947 */ /* 0x000fec000383ffff */
.L_x_296:
[----:B-1----:R1:W3:Y:S02]  /*12220*/  SYNCS.PHASECHK.TRANS64.TRYWAIT P0, [R6+URZ+0x28860], R3 ;  /* 0x02886003060075a7 */ /* 0x0022e4000800017f */
[----:B---3--:R-:W-:Y:S05]  /*12230*/  @!P0 NANOSLEEP.SYNCS 0x989680 ;  /* 0x009896800000895d */ /* 0x008fea0003900000 */
[----:B------:R-:W3:Y:S02]  /*12240*/  @!P0 SYNCS.PHASECHK.TRANS64 P0, [R6+URZ+0x28860], R3 ;  /* 0x02886003060085a7 */ /* 0x000ee4000800007f */
[----:B---3--:R-:W-:Y:S05]  /*12250*/  @!P0 BRA `(.L_x_296) ;  /* 0xfffffffc00f08947 */ /* 0x008fea000383ffff */
[----:B------:R-:W-:Y:S05]  /*12260*/  BRA `(.L_x_394) ;  /* 0xffffffbc00a87947 */ /* 0x000fea000383ffff */
.L_x_297:
[----:B------:R-:W-:Y:S01]  /*12270*/  BSSY B1, `(.L_x_395) ;  /* 0x0000008000017945 */ /* 0x000fe20003800000 */
[----:B------:R-:W-:Y:S02]  /*12280*/  IMAD.MOV.U32 R13, RZ, RZ, R23 ;  /* 0x000000ffff0d7224 */ /* 0x000fe400078e0017 */
[----:B------:R-:W-:Y:S02]  /*12290*/  IMAD.MOV.U32 R12, RZ, RZ, RZ ;  /* 0x000000ffff0c7224 */ /* 0x000fe400078e00ff */
[----:B------:R-:W-:Y:S02]  /*122a0*/  IMAD.MOV.U32 R11, RZ, RZ, 0x181f ;  /* 0x0000181fff0b7424 */ /* 0x000fe400078e00ff */
[----:B------:R-:W-:-:S07]  /*122b0*/  IMAD.MOV.U32 R15, RZ, RZ, -0x1 ;  /* 0xffffffffff0f7424 */ /* 0x000fce00078e00ff */
[----:B-12---:R-:W-:Y:S05]  /*122c0*/  WARPSYNC.COLLECTIVE R15, `(.L_x_396) ;  /* 0x000000000f087348 */ /* 0x006fea0003c00000 */
[----:B--2---:R0:W2:Y:S02]  /*122d0*/  SHFL.IDX P6, R14, R13, R12, R11 ;  /* 0x0000000c0d0e7389 */ /* 0x0040a400000c000b */
[----:B012---:R-:W-:Y:S01]  /*122e0*/  ENDCOLLECTIVE ;  /* 0x000000000000791b */ /* 0x007fe20003800000 */
.L_x_396:
[----:B------:R-:W-:Y:S05]  /*122f0*/  BSYNC B1 ;  /* 0x0000000000017941 */ /* 0x000fea0003800000 */
.L_x_395:
[----:B------:R-:W-:Y:S01]  /*12300*/  IMAD.MOV.U32 R13, RZ, RZ, R18 ;  /* 0x000000ffff0d7224 */ /* 0x000fe200078e0012 */
[----:B------:R-:W-:Y:S01]  /*12310*/  MOV R3, R14 ;  /* 0x0000000e00037202 */ /* 0x000fe20000000f00 */
[----:B------:R-:W-:Y:S01]  /*12320*/  IMAD.MOV.U32 R12, RZ, RZ, RZ ;  /* 0x000000ffff0c7224 */ /* 0x000fe200078e00ff */
[----:B------:R-:W-:Y:S01]  /*12330*/  LEA R7, R7, R22, 0x1 ;  /* 0x0000001607077211 */ /* 0x000fe200078e08ff */
[----:B------:R-:W-:Y:S02]  /*12340*/  IMAD.MOV.U32 R11, RZ, RZ, 0x181f ;  /* 0x0000181fff0b7424 */ /* 0x000fe400078e00ff */
[----:B------:R-:W-:-:S07]  /*12350*/  IMAD.MOV.U32 R15, RZ, RZ, -0x1 ;  /* 0xffffffffff0f7424 */ /* 0x000fce00078e00ff */
[----:B------:R-:W-:Y:S05]  /*12360*/  WARPSYNC.COLLECTIVE R15, `(.L_x_397) ;  /* 0x000000000f087348 */ /* 0x000fea0003c00000 */
[----:B------:R0:W1:Y:S02]  /*12370*/  SHFL.IDX P6, R14, R13, R12, R11 ;  /* 0x0000000c0d0e7389 */ /* 0x00006400000c000b */
[----:B01----:R-:W-:Y:S01]  /*12380*/  ENDCOLLECTIVE ;  /* 0x000000000000791b */ /* 0x003fe20003800000 */
.L_x_397:
[----:B------:R-:W-:Y:S02]  /*12390*/  IMAD.MOV.U32 R13, RZ, RZ, R23 ;  /* 0x000000ffff0d7224 */ /* 0x000fe400078e0017 */
[----:B------:R-:W-:Y:S02]  /*123a0*/  IMAD.MOV.U32 R12, RZ, RZ, 0x1 ;  /* 0x00000001ff0c7424 */ /* 0x000fe400078e00ff */
[----:B------:R-:W-:-:S07]  /*123b0*/  IMAD.MOV.U32 R2, RZ, RZ, R14 ;  /* 0x000000ffff027224 */ /* 0x000fce00078e000e */
[----:B------:R-:W-:Y:S05]  /*123c0*/  WARPSYNC.COLLECTIVE R15, `(.L_x_398) ;  /* 0x000000000f087348 */ /* 0x000fea0003c00000 */
[----:B------:R0:W1:Y:S02]  /*123d0*/  SHFL.IDX P6, R14, R13, R12, R11 ;  /* 0x0000000c0d0e7389 */ /* 0x00006400000c000b */
[----:B01----:R-:W-:Y:S01]  /*123e0*/  ENDCOLLECTIVE ;  /* 0x000000000000791b */ /* 0x003fe20003800000 */
.L_x_398:
[----:B------:R-:W-:-:S05]  /*123f0*/  IADD3 R2, P0, R2, R5, RZ ;  /* 0x0000000502027210 */ /* 0x000fca0007f1e0ff */
[----:B------:R-:W-:Y:S01]  /*12400*/  IMAD.X R3, RZ, RZ, R3, P0 ;  /* 0x000000ffff037224 */ /* 0x000fe200000e0603 */
[----:B------:R-:W-:Y:S01]  /*12410*/  ISETP.LT.OR P0, PT, R8, 0x1, P2 ;  /* 0x000000010800780c */ /* 0x000fe20001701670 */
[----:B------:R-:W-:-:S12]  /*12420*/  IMAD.MOV.U32 R13, RZ, RZ, R18 ;  /* 0x000000ffff0d7224 */ /* 0x000fd800078e0012 */
[----:B------:R-:W-:Y:S01]  /*12430*/  @!PT LDS RZ, [RZ] ;  /* 0x00000000fffff984 */ /* 0x000fe20000000800 */
[----:B------:R-:W-:Y:S01]  /*12440*/  @!PT LDS RZ, [RZ] ;  /* 0x00000000fffff984 */ /* 0x000fe20000000800 */
[----:B------:R-:W-:Y:S01]  /*12450*/  @!PT LDS RZ, [RZ] ;  /* 0x00000000fffff984 */ /* 0x000fe20000000800 */
[----:B------:R-:W-:Y:S01]  /*12460*/  LDGSTS.E.BYPASS.LTC128B.128 [R7+0x400], desc[UR36][R2.64], !P0 ;  /* 0x0040000002077fae */ /* 0x000fe2000c101d64 */
[----:B------:R-:W-:-:S13]  /*12470*/  ISETP.LT.OR P0, PT, R8, 0x1, P1 ;  /* 0x000000010800780c */ /* 0x000fda0000f01670 */
[----:B------:R0:W-:Y:S02]  /*12480*/  LDGSTS.E.BYPASS.LTC128B.128 [R7+0x4400], desc[UR36][R2.64+0x80], !P0 ;  /* 0x0440008002077fae */ /* 0x0001e4000c101d64 */
[----:B0-----:R-:W-:-:S07]  /*12490*/  IMAD.MOV.U32 R3, RZ, RZ, R14 ;  /* 0x000000ffff037224 */ /* 0x001fce00078e000e */
[----:B------:R-:W-:Y:S05]  /*124a0*/  WARPSYNC.COLLECTIVE R15, `(.L_x_399) ;  /* 0x000000000f087348 */ /* 0x000fea0003c00000 */
[----:B------:R0:W1:Y:S02]  /*124b0*/  SHFL.IDX P6, R14, R13, R12, R11 ;  /* 0x0000000c0d0e7389 */ /* 0x00006400000c000b */
[----:B01----:R-:W-:Y:S01]  /*124c0*/  ENDCOLLECTIVE ;  /* 0x000000000000791b */ /* 0x003fe20003800000 */
.L_x_399:
[----:B------:R-:W-:Y:S01]  /*124d0*/  MOV R13, R23 ;  /* 0x00000017000d7202 */ /* 0x000fe20000000f00 */
[----:B------:R-:W-:Y:S02]  /*124e0*/  IMAD.MOV.U32 R12, RZ, RZ, 0x2 ;  /* 0x00000002ff0c7424 */ /* 0x000fe400078e00ff */
[----:B------:R-:W-:-:S07]  /*124f0*/  IMAD.MOV.U32 R2, RZ, RZ, R14 ;  /* 0x000000ffff027224 */ /* 0x000fce00078e000e */
[----:B------:R-:W-:Y:S05]  /*12500*/  WARPSYNC.COLLECTIVE R15, `(.L_x_400) ;  /* 0x000000000f087348 */ /* 0x000fea0003c00000 */
[----:B------:R0:W1:Y:S02]  /*12510*/  SHFL.IDX P6, R14, R13, R12, R11 ;  /* 0x0000000c0d0e7389 */ /* 0x00006400000c000b */
[----:B01----:R-:W-:Y:S01]  /*12520*/  ENDCOLLECTIVE ;  /* 0x000000000000791b */ /* 0x003fe20003800000 */
.L_x_400:
        /* <DEDUP_REMOVED lines=14> */
.L_x_401:
[----:B------:R-:W-:Y:S01]  /*12610*/  IMAD.MOV.U32 R13, RZ, RZ, R23 ;  /* 0x000000ffff0d7224 */ /* 0x000fe200078e0017 */
[----:B------:R-:W-:Y:S01]  /*12620*/  MOV R12, 0x3 ;  /* 0x00000003000c7802 */ /* 0x000fe20000000f00 */
[----:B------:R-:W-:-:S07]  /*12630*/  IMAD.MOV.U32 R2, RZ, RZ, R14 ;  /* 0x000000ffff027224 */ /* 0x000fce00078e000e */
[----:B------:R-:W-:Y:S05]  /*12640*/  WARPSYNC.COLLECTIVE R15, `(.L_x_402) ;  /* 0x000000000f087348 */ /* 0x000fea0003c00000 */
[----:B------:R0:W1:Y:S02]  /*12650*/  SHFL.IDX P6, R14, R13, R12, R11 ;  /* 0x0000000c0d0e7389 */ /* 0x00006400000c000b */
[----:B01----:R-:W-:Y:S01]  /*12660*/  ENDCOLLECTIVE ;  /* 0x000000000000791b */ /* 0x003fe20003800000 */
.L_x_402:
        /* <DEDUP_REMOVED lines=14> */
.L_x_403:
[----:B------:R-:W-:Y:S02]  /*12750*/  IMAD.MOV.U32 R13, RZ, RZ, R23 ;  /* 0x000000ffff0d7224 */ /* 0x000fe400078e0017 */
[----:B------:R-:W-:Y:S02]  /*12760*/  IMAD.MOV.U32 R12, RZ, RZ, 0x4 ;  /* 0x00000004ff0c7424 */ /* 0x000fe400078e00ff */
[----:B------:R-:W-:-:S07]  /*12770*/  IMAD.MOV.U32 R2, RZ, RZ, R14 ;  /* 0x000000ffff027224 */ /* 0x000fce00078e000e */
[----:B------:R-:W-:Y:S05]  /*12780*/  WARPSYNC.COLLECTIVE R15, `(.L_x_404) ;  /* 0x000000000f087348 */ /* 0x000fea0003c00000 */
[----:B------:R0:W1:Y:S02]  /*12790*/  SHFL.IDX P6, R14, R13, R12, R11 ;  /* 0x0000000c0d0e7389 */ /* 0x00006400000c000b */
[----:B01----:R-:W-:Y:S01]  /*127a0*/  ENDCOLLECTIVE ;  /* 0x000000000000791b */ /* 0x003fe20003800000 */
.L_x_404:
        /* <DEDUP_REMOVED lines=10> */
[----:B0-----:R-:W-:-:S07]  /*12850*/  MOV R3, R14 ;  /* 0x0000000e00037202 */ /* 0x001fce0000000f00 */
[----:B------:R-:W-:Y:S05]  /*12860*/  WARPSYNC.COLLECTIVE R15, `(.L_x_405) ;  /* 0x000000000f087348 */ /* 0x000fea0003c00000 */
[----:B------:R0:W1:Y:S02]  /*12870*/  SHFL.IDX P6, R14, R13, R12, R11 ;  /* 0x0000000c0d0e7389 */ /* 0x00006400000c000b */
[----:B01----:R-:W-:Y:S01]  /*12880*/  ENDCOLLECTIVE ;  /* 0x000000000000791b */ /* 0x003fe20003800000 */
.L_x_405:
[----:B------:R-:W-:Y:S02]  /*12890*/  IMAD.MOV.U32 R13, RZ, RZ, R23 ;  /* 0x000000ffff0d7224 */ /* 0x000fe400078e0017 */
[----:B------:R-:W-:Y:S02]  /*128a0*/  IMAD.MOV.U32 R12, RZ, RZ, 0x5 ;  /* 0x00000005ff0c7424 */ /* 0x000fe400078e00ff */
[----:B------:R-:W-:-:S07]  /*128b0*/  IMAD.MOV.U32 R2, RZ, RZ, R14 ;  /* 0x000000ffff027224 */ /* 0x000fce00078e000e */
[----:B------:R-:W-:Y:S05]  /*128c0*/  WARPSYNC.COLLECTIVE R15, `(.L_x_406) ;  /* 0x000000000f087348 */ /* 0x000fea0003c00000 */
[----:B------:R0:W1:Y:S02]  /*128d0*/  SHFL.IDX P6, R14, R13, R12, R11 ;  /* 0x0000000c0d0e7389 */ /* 0x00006400000c000b */
[----:B01----:R-:W-:Y:S01]  /*128e0*/  ENDCOLLECTIVE ;  /* 0x000000000000791b */ /* 0x003fe20003800000 */
.L_x_406:
[----:B------:R-:W-:-:S05]  /*128f0*/  IADD3 R2, P0, R2, R5, RZ ;  /* 0x0000000502027210 */ /* 0x000fca0007f1e0ff */
[----:B------:R-:W-:Y:S01]  /*12900*/  IMAD.X R3, RZ, RZ, R3, P0 ;  /* 0x000000ffff037224 */ /* 0x000fe200000e0603 */
[----:B------:R-:W-:Y:S02]  /*12910*/  ISETP.LT.OR P0, PT, R8, 0x41, P2 ;  /* 0x000000410800780c */ /* 0x000fe40001701670 */
[----:B------:R-:W-:-:S11]  /*12920*/  MOV R13, R18 ;  /* 0x00000012000d7202 */ /* 0x000fd60000000f00 */
        /* <DEDUP_REMOVED lines=10> */
.L_x_407:
[----:B------:R-:W-:Y:S02]  /*129d0*/  IMAD.MOV.U32 R13, RZ, RZ, R23 ;  /* 0x000000ffff0d7224 */ /* 0x000fe400078e0017 */
[----:B------:R-:W-:Y:S02]  /*129e0*/  IMAD.MOV.U32 R12, RZ, RZ, 0x6 ;  /* 0x00000006ff0c7424 */ /* 0x000fe400078e00ff */
[----:B------:R-:W-:-:S07]  /*129f0*/  IMAD.MOV.U32 R2, RZ, RZ, R14 ;  /* 0x000000ffff027224 */ /* 0x000fce00078e000e */
[----:B------:R-:W-:Y:S05]  /*12a00*/  WARPSYNC.COLLECTIVE R15, `(.L_x_408) ;  /* 0x000000000f087348 */ /* 0x000fea0003c00000 */
[----:B------:R0:W1:Y:S02]  /*12a10*/  SHFL.IDX P6, R14, R13, R12, R11 ;  /* 0x0000000c0d0e7389 */ /* 0x00006400000c000b */
[----:B01----:R-:W-:Y:S01]  /*12a20*/  ENDCOLLECTIVE ;  /* 0x000000000000791b */ /* 0x003fe20003800000 */
.L_x_408:
        /* <DEDUP_REMOVED lines=14> */
.L_x_409:
[----:B------:R-:W-:Y:S02]  /*12b10*/  IMAD.MOV.U32 R13, RZ, RZ, R23 ;  /* 0x000000ffff0d7224 */ /* 0x000fe400078e0017 */
[----:B------:R-:W-:Y:S01]  /*12b20*/  IMAD.MOV.U32 R12, RZ, RZ, 0x7 ;  /* 0x00000007ff0c7424 */ /* 0x000fe200078e00ff */
[----:B------:R-:W-:-:S07]  /*12b30*/  MOV R2, R14 ;  /* 0x0000000e00027202 */ /* 0x000fce0000000f00 */
[----:B------:R-:W-:Y:S05]  /*12b40*/  WARPSYNC.COLLECTIVE R15, `(.L_x_410) ;  /* 0x000000000f087348 */ /* 0x000fea0003c00000 */
[----:B------:R0:W1:Y:S02]  /*12b50*/  SHFL.IDX P6, R14, R13, R12, R11 ;  /* 0x0000000c0d0e7389 */ /* 0x00006400000c000b */
[----:B01----:R-:W-:Y:S01]  /*12b60*/  ENDCOLLECTIVE ;  /* 0x000000000000791b */ /* 0x003fe20003800000 */
.L_x_410:
[----:B------:R-:W-:-:S05]  /*12b70*/  IADD3 R2, P0, R2, R5, RZ ;  /* 0x0000000502027210 */ /* 0x000fca0007f1e0ff */
[----:B------:R-:W-:Y:S01]  /*12b80*/  IMAD.X R3, RZ, RZ, R3, P0 ;  /* 0x000000ffff037224 */ /* 0x000fe200000e0603 */
[----:B------:R-:W-:Y:S01]  /*12b90*/  ISETP.LT.OR P0, PT, R8, 0x61, P2 ;  /* 0x000000610800780c */ /* 0x000fe20001701670 */
[----:B------:R-:W-:-:S12]  /*12ba0*/  IMAD.MOV.U32 R13, RZ, RZ, R18 ;  /* 0x000000ffff0d7224 */ /* 0x000fd800078e0012 */
        /* <DEDUP_REMOVED lines=9> */
.L_x_411:
[----:B------:R-:W-:Y:S01]  /*12c40*/  @!PT LDS RZ, [RZ] ;  /* 0x00000000fffff984 */ /* 0x000fe20000000800 */
[----:B------:R-:W-:Y:S01]  /*12c50*/  @!PT LDS RZ, [RZ] ;  /* 0x00000000fffff984 */ /* 0x000fe20000000800 */
[----:B------:R-:W-:Y:S01]  /*12c60*/  @!PT LDS RZ, [RZ] ;  /* 0x00000000fffff984 */ /* 0x000fe20000000800 */
[----:B------:R0:W-:Y:S01]  /*12c70*/  LDGSTS.E.BYPASS.LTC128B.128 [R7+0x7400], desc[UR36][R2.64+0x80], !P0 ;  /* 0x0740008002077fae */ /* 0x0001e2000c101d64 */
[----:B------:R-:W-:Y:S05]  /*12c80*/  BRA `(.L_x_412) ;  /* 0xffffffb800307947 */ /* 0x000fea000383ffff */
.L_x_305:
[----:B0-----:R0:W1:Y:S02]  /*12c90*/  SYNCS.PHASECHK.TRANS64.TRYWAIT P0, [R0+URZ+0x28860], R3 ;  /* 0x02886003000075a7 */ /* 0x001064000800017f */
[----:B-1----:R-:W-:Y:S05]  /*12ca0*/  @!P0 NANOSLEEP.SYNCS 0x989680 ;  /* 0x009896800000895d */ /* 0x002fea0003900000 */
[----:B------:R-:W1:Y:S02]  /*12cb0*/  @!P0 SYNCS.PHASECHK.TRANS64 P0, [R0+URZ+0x28860], R3 ;  /* 0x02886003000085a7 */ /* 0x000e64000800007f */
[----:B-1----:R-:W-:Y:S05]  /*12cc0*/  @!P0 BRA `(.L_x_305) ;  /* 0xfffffffc00f08947 */ /* 0x002fea000383ffff */
[----:B------:R-:W-:Y:S05]  /*12cd0*/  BRA `(.L_x_413) ;  /* 0xffffffbc00447947 */ /* 0x000fea000383ffff */
.L_x_306:
[----:B------:R-:W-:Y:S01]  /*12ce0*/  BSSY B0, `(.L_x_414) ;  /* 0x0000008000007945 */ /* 0x000fe20003800000 */
[----:B------:R-:W-:Y:S01]  /*12cf0*/  IMAD.MOV.U32 R13, RZ, RZ, R23 ;  /* 0x000000ffff0d7224 */ /* 0x000fe200078e0017 */
[----:B------:R-:W-:Y:S01]  /*12d00*/  MOV R12, RZ ;  /* 0x000000ff000c7202 */ /* 0x000fe20000000f00 */
[----:B------:R-:W-:Y:S02]  /*12d10*/  IMAD.MOV.U32 R11, RZ, RZ, 0x181f ;  /* 0x0000181fff0b7424 */ /* 0x000fe400078e00ff */
[----:B------:R-:W-:-:S07]  /*12d20*/  IMAD.MOV.U32 R15, RZ, RZ, -0x1 ;  /* 0xffffffffff0f7424 */ /* 0x000fce00078e00ff */
[----:B0-2---:R-:W-:Y:S05]  /*12d30*/  WARPSYNC.COLLECTIVE R15, `(.L_x_415) ;  /* 0x000000000f087348 */ /* 0x005fea0003c00000 */
[----:B--2---:R1:W2:Y:S02]  /*12d40*/  SHFL.IDX P6, R14, R13, R12, R11 ;  /* 0x0000000c0d0e7389 */ /* 0x0042a400000c000b */
[----:B012---:R-:W-:Y:S01]  /*12d50*/  ENDCOLLECTIVE ;  /* 0x000000000000791b */ /* 0x007fe20003800000 */
.L_x_415:
[----:B------:R-:W-:Y:S05]  /*12d60*/  BSYNC B0 ;  /* 0x0000000000007941 */ /* 0x000fea0003800000 */
.L_x_414:
[----:B------:R-:W-:Y:S01]  /*12d70*/  IMAD.MOV.U32 R13, RZ, RZ, R18 ;  /* 0x000000ffff0d7224 */ /* 0x000fe200078e0012 */
[----:B------:R-:W-:Y:S01]  /*12d80*/  MOV R15, 0xffffffff ;  /* 0xffffffff000f7802 */ /* 0x000fe20000000f00 */
[----:B------:R-:W-:Y:S02]  /*12d90*/  IMAD.MOV.U32 R12, RZ, RZ, RZ ;  /* 0x000000ffff0c7224 */ /* 0x000fe400078e00ff */
[----:B------:R-:W-:Y:S02]  /*12da0*/  IMAD.MOV.U32 R11, RZ, RZ, 0x181f ;  /* 0x0000181fff0b7424 */ /* 0x000fe400078e00ff */
[----:B------:R-:W-:Y:S02]  /*12db0*/  IMAD.MOV.U32 R3, RZ, RZ, R14 ;  /* 0x000000ffff037224 */ /* 0x000fe400078e000e */
[----:B------:R-:W-:-:S07]  /*12dc0*/  IMAD.SHL.U32 R5, R30, 0x2, RZ ;  /* 0x000000021e057824 */ /* 0x000fce00078e00ff */
[----:B------:R-:W-:Y:S05]  /*12dd0*/  WARPSYNC.COLLECTIVE R15, `(.L_x_416) ;  /* 0x000000000f087348 */ /* 0x000fea0003c00000 */
[----:B------:R0:W1:Y:S02]  /*12de0*/  SHFL.IDX P6, R14, R13, R12, R11 ;  /* 0x0000000c0d0e7389 */ /* 0x00006400000c000b */
[----:B01----:R-:W-:Y:S01]  /*12df0*/  ENDCOLLECTIVE ;  /* 0x000000000000791b */ /* 0x003fe20003800000 */
.L_x_416:
[----:B------:R-:W-:Y:S01]  /*12e00*/  ULDC UR4, c[0x0][0x2f4] ;  /* 0x0000bd0000047ab9 */ /* 0x000fe20000000800 */
[----:B------:R-:W-:Y:S01]  /*12e10*/  IMAD R4, R9, 0x2, R22 ;  /* 0x0000000209047824 */ /* 0x000fe200078e0216 */
[----:B------:R-:W-:Y:S02]  /*12e20*/  ISETP.GE.AND P1, PT, R30, UR4, PT ;  /* 0x000000041e007c0c */ /* 0x000fe4000bf26270 */
[----:B------:R-:W-:Y:S02]  /*12e30*/  ISETP.GE.AND P0, PT, R29, UR4, PT ;  /* 0x000000041d007c0c */ /* 0x000fe4000bf06270 */
[C---:B------:R-:W-:Y:S02]  /*12e40*/  ISETP.LT.OR P3, PT, R6.reuse, 0x1, P1 ;  /* 0x000000010600780c */ /* 0x040fe40000f61670 */
[----:B------:R-:W-:Y:S01]  /*12e50*/  ISETP.LT.OR P4, PT, R6, 0x1, P0 ;  /* 0x000000010600780c */ /* 0x000fe20000781670 */
[----:B------:R-:W-:Y:S02]  /*12e60*/  IMAD.MOV.U32 R13, RZ, RZ, R23 ;  /* 0x000000ffff0d7224 */ /* 0x000fe400078e0017 */
[----:B------:R-:W-:Y:S01]  /*12e70*/  IMAD.MOV.U32 R12, RZ, RZ, 0x1 ;  /* 0x00000001ff0c7424 */ /* 0x000fe200078e00ff */
[----:B------:R-:W-:-:S13]  /*12e80*/  IADD3 R2, P2, R14, R5, RZ ;  /* 0x000000050e027210 */ /* 0x000fda0007f5e0ff */
[----:B------:R-:W-:Y:S05]  /*12e90*/  WARPSYNC.COLLECTIVE R15, `(.L_x_417) ;  /* 0x000000000f087348 */ /* 0x000fea0003c00000 */
[----:B------:R0:W1:Y:S02]  /*12ea0*/  SHFL.IDX P6, R14, R13, R12, R11 ;  /* 0x0000000c0d0e7389 */ /* 0x00006400000c000b */
[----:B01----:R-:W-:Y:S01]  /*12eb0*/  ENDCOLLECTIVE ;  /* 0x000000000000791b */ /* 0x003fe20003800000 */
.L_x_417:
[----:B------:R-:W-:-:S05]  /*12ec0*/  IMAD.X R3, RZ, RZ, R3, P2 ;  /* 0x000000ffff037224 */ /* 0x000fca00010e0603 */
        /* <DEDUP_REMOVED lines=12> */
.L_x_418:
[----:B------:R-:W-:Y:S02]  /*12f90*/  IMAD.MOV.U32 R13, RZ, RZ, R23 ;  /* 0x000000ffff0d7224 */ /* 0x000fe400078e0017 */
[----:B------:R-:W-:Y:S02]  /*12fa0*/  IMAD.MOV.U32 R12, RZ, RZ, 0x2 ;  /* 0x00000002ff0c7424 */ /* 0x000fe400078e00ff */
[----:B------:R-:W-:-:S07]  /*12fb0*/  IMAD.MOV.U32 R10, RZ, RZ, R14 ;  /* 0x000000ffff0a7224 */ /* 0x000fce00078e000e */
[----:B------:R-:W-:Y:S05]  /*12fc0*/  WARPSYNC.COLLECTIVE R15, `(.L_x_419) ;  /* 0x000000000f087348 */ /* 0x000fea0003c00000 */
[----:B------:R0:W1:Y:S02]  /*12fd0*/  SHFL.IDX P6, R14, R13, R12, R11 ;  /* 0x0000000c0d0e7389 */ /* 0x00006400000c000b */
[----:B01----:R-:W-:Y:S01]  /*12fe0*/  ENDCOLLECTIVE ;  /* 0x000000000000791b */ /* 0x003fe20003800000 */
.L_x_419:
[----:B------:R-:W-:-:S05]  /*12ff0*/  IADD3 R2, P2, R10, R5, RZ ;  /* 0x000000050a027210 */ /* 0x000fca0007f5e0ff */
[----:B------:R-:W-:-:S05]  /*13000*/  IMAD.X R3, RZ, RZ, R7, P2 ;  /* 0x000000ffff037224 */ /* 0x000fca00010e0607 */
[----:B------:R-:W-:Y:S01]  /*13010*/  @!PT LDS RZ, [RZ] ;  /* 0x00000000fffff984 */ /* 0x000fe20000000800 */
[----:B------:R-:W-:Y:S01]  /*13020*/  @!PT LDS RZ, [RZ] ;  /* 0x00000000fffff984 */ /* 0x000fe20000000800 */
[----:B------:R-:W-:Y:S01]  /*13030*/  @!PT LDS RZ, [RZ] ;  /* 0x00000000fffff984 */ /* 0x000fe20000000800 */
[----:B------:R0:W-:Y:S01]  /*13040*/  LDGSTS.E.BYPASS.LTC128B.128 [R4+0xc00], desc[UR36][R2.64], !P3 ;  /* 0x00c0000002047fae */ /* 0x0001e2000d901d64 */
[----:B------:R-:W-:Y:S01]  /*13050*/  IMAD.MOV.U32 R13, RZ, RZ, R18 ;  /* 0x000000ffff0d7224 */ /* 0x000fe200078e0012 */
[C---:B------:R-:W-:Y:S02]  /*13060*/  ISETP.LT.OR P3, PT, R6.reuse, 0x21, P1 ;  /* 0x000000210600780c */ /* 0x040fe40000f61670 */
[----:B------:R0:W-:Y:S01]  /*13070*/  LDGSTS.E.BYPASS.LTC128B.128 [R4+0x4c00], desc[UR36][R2.64+0x80], !P4 ;  /* 0x04c0008002047fae */ /* 0x0001e2000e101d64 */
[----:B------:R-:W-:Y:S01]  /*13080*/  ISETP.LT.OR P4, PT, R6, 0x21, P0 ;  /* 0x000000210600780c */ /* 0x000fe20000781670 */
[----:B------:R-:W-:-:S12]  /*13090*/  IMAD.MOV.U32 R8, RZ, RZ, R14 ;  /* 0x000000ffff087224 */ /* 0x000fd800078e000e */
[----:B0-----:R-:W-:Y:S05]  /*130a0*/  WARPSYNC.COLLECTIVE R15, `(.L_x_420) ;  /* 0x000000000f087348 */ /* 0x001fea0003c00000 */
[----:B------:R1:W2:Y:S02]  /*130b0*/  SHFL.IDX P6, R14, R13, R12, R11 ;  /* 0x0000000c0d0e7389 */ /* 0x0002a400000c000b */
[----:B012---:R-:W-:Y:S01]  /*130c0*/  ENDCOLLECTIVE ;  /* 0x000000000000791b */ /* 0x007fe20003800000 */
.L_x_420:
[----:B------:R-:W-:Y:S02]  /*130d0*/  IMAD.MOV.U32 R13, RZ, RZ, R23 ;  /* 0x000000ffff0d7224 */ /* 0x000fe400078e0017 */
[----:B------:R-:W-:Y:S01]  /*130e0*/  IMAD.MOV.U32 R12, RZ, RZ, 0x3 ;  /* 0x00000003ff0c7424 */ /* 0x000fe200078e00ff */
[----:B------:R-:W-:-:S13]  /*130f0*/  IADD3 R2, P2, R14, R5, RZ ;  /* 0x000000050e027210 */ /* 0x000fda0007f5e0ff */
[----:B------:R-:W-:Y:S05]  /*13100*/  WARPSYNC.COLLECTIVE R15, `(.L_x_421) ;  /* 0x000000000f087348 */ /* 0x000fea0003c00000 */
[----:B------:R0:W1:Y:S02]  /*13110*/  SHFL.IDX P6, R14, R13, R12, R11 ;  /* 0x0000000c0d0e7389 */ /* 0x00006400000c000b */
[----:B01----:R-:W-:Y:S01]  /*13120*/  ENDCOLLECTIVE ;  /* 0x000000000000791b */ /* 0x003fe20003800000 */
.L_x_421:
[----:B------:R-:W-:-:S05]  /*13130*/  IADD3.X R3, RZ, R8, RZ, P2, !PT ;  /* 0x00000008ff037210 */ /* 0x000fca00017fe4ff */
[----:B------:R-:W-:Y:S01]  /*13140*/  @!PT LDS RZ, [RZ] ;  /* 0x00000000fffff984 */ /* 0x000fe20000000800 */
[----:B------:R-:W-:Y:S01]  /*13150*/  @!PT LDS RZ, [RZ] ;  /* 0x00000000fffff984 */ /* 0x000fe20000000800 */
[----:B------:R-:W-:Y:S01]  /*13160*/  @!PT LDS RZ, [RZ] ;  /* 0x00000000fffff984 */ /* 0x000fe20000000800 */
[----:B------:R0:W-:Y:S01]  /*13170*/  LDGSTS.E.BYPASS.LTC128B.128 [R4+0x1400], desc[UR36][R2.64], !P3 ;  /* 0x0140000002047fae */ /* 0x0001e2000d901d64 */
[----:B------:R-:W-:-:S03]  /*13180*/  ISETP.LT.OR P3, PT, R6, 0x31, P1 ;  /* 0x000000310600780c */ /* 0x000fc60000f61670 */
[----:B------:R0:W-:Y:S01]  /*13190*/  LDGSTS.E.BYPASS.LTC128B.128 [R4+0x5400], desc[UR36][R2.64+0x80], !P4 ;  /* 0x0540008002047fae */ /* 0x0001e2000e101d64 */
[----:B------:R-:W-:Y:S01]  /*131a0*/  ISETP.LT.OR P4, PT, R6, 0x31, P0 ;  /* 0x000000310600780c */ /* 0x000fe20000781670 */
[----:B------:R-:W-:Y:S02]  /*131b0*/  IMAD.MOV.U32 R13, RZ, RZ, R18 ;  /* 0x000000ffff0d7224 */ /* 0x000fe400078e0012 */
[----:B------:R-:W-:-:S10]  /*131c0*/  IMAD.MOV.U32 R7, RZ, RZ, R14 ;  /* 0x000000ffff077224 */ /* 0x000fd400078e000e */
[----:B0-----:R-:W-:Y:S05]  /*131d0*/  WARPSYNC.COLLECTIVE R15, `(.L_x_422) ;  /* 0x000000000f087348 */ /* 0x001fea0003c00000 */
[----:B------:R1:W2:Y:S02]  /*131e0*/  SHFL.IDX P6, R14, R13, R12, R11 ;  /* 0x0000000c0d0e7389 */ /* 0x0002a400000c000b */
[----:B012---:R-:W-:Y:S01]  /*131f0*/  ENDCOLLECTIVE ;  /* 0x000000000000791b */ /* 0x007fe20003800000 */
.L_x_422:
[----:B------:R-:W-:Y:S01]  /*13200*/  IMAD.MOV.U32 R13, RZ, RZ, R23 ;  /* 0x000000ffff0d7224 */ /* 0x000fe200078e0017 */
[----:B------:R-:W-:Y:S02]  /*13210*/  MOV R12, 0x4 ;  /* 0x00000004000c7802 */ /* 0x000fe40000000f00 */
[----:B------:R-:W-:-:S13]  /*13220*/  IADD3 R2, P2, R14, R5, RZ ;  /* 0x000000050e027210 */ /* 0x000fda0007f5e0ff */
[----:B------:R-:W-:Y:S05]  /*13230*/  WARPSYNC.COLLECTIVE R15, `(.L_x_423) ;  /* 0x000000000f087348 */ /* 0x000fea0003c00000 */
[----:B------:R0:W1:Y:S02]  /*13240*/  SHFL.IDX P6, R14, R13, R12, R11 ;  /* 0x0000000c0d0e7389 */ /* 0x00006400000c000b */
[----:B01----:R-:W-:Y:S01]  /*13250*/  ENDCOLLECTIVE ;  /* 0x000000000000791b */ /* 0x003fe20003800000 */
.L_x_423:
[----:B------:R-:W-:-:S05]  /*13260*/  IMAD.X R3, RZ, RZ, R7, P2 ;  /* 0x000000ffff037224 */ /* 0x000fca00010e0607 */
        /* <DEDUP_REMOVED lines=12> */
.L_x_424:
[----:B------:R-:W-:Y:S02]  /*13330*/  IMAD.MOV.U32 R13, RZ, RZ, R23 ;  /* 0x000000ffff0d7224 */ /* 0x000fe400078e0017 */
[----:B------:R-:W-:Y:S02]  /*13340*/  IMAD.MOV.U32 R12, RZ, RZ, 0x5 ;  /* 0x00000005ff0c7424 */ /* 0x000fe400078e00ff */
[----:B------:R-:W-:-:S07]  /*13350*/  IMAD.MOV.U32 R10, RZ, RZ, R14 ;  /* 0x000000ffff0a7224 */ /* 0x000fce00078e000e */
[----:B------:R-:W-:Y:S05]  /*13360*/  WARPSYNC.COLLECTIVE R15, `(.L_x_425) ;  /* 0x000000000f087348 */ /* 0x000fea0003c00000 */
[----:B------:R0:W1:Y:S02]  /*13370*/  SHFL.IDX P6, R14, R13, R12, R11 ;  /* 0x0000000c0d0e7389 */ /* 0x00006400000c000b */
[----:B01----:R-:W-:Y:S01]  /*13380*/  ENDCOLLECTIVE ;  /* 0x000000000000791b */ /* 0x003fe20003800000 */
.L_x_425:
        /* <DEDUP_REMOVED lines=14> */
.L_x_426:
[----:B------:R-:W-:Y:S02]  /*13470*/  IMAD.MOV.U32 R13, RZ, RZ, R23 ;  /* 0x000000ffff0d7224 */ /* 0x000fe400078e0017 */
[----:B------:R-:W-:Y:S01]  /*13480*/  IMAD.MOV.U32 R12, RZ, RZ, 0x6 ;  /* 0x00000006ff0c7424 */ /* 0x000fe200078e00ff */
[----:B------:R-:W-:-:S13]  /*13490*/  IADD3 R2, P2, R14, R5, RZ ;  /* 0x000000050e027210 */ /* 0x000fda0007f5e0ff */
[----:B------:R-:W-:Y:S05]  /*134a0*/  WARPSYNC.COLLECTIVE R15, `(.L_x_427) ;  /* 0x000000000f087348 */ /* 0x000fea0003c00000 */
[----:B------:R0:W1:Y:S02]  /*134b0*/  SHFL.IDX P6, R14, R13, R12, R11 ;  /* 0x0000000c0d0e7389 */ /* 0x00006400000c000b */
[----:B01----:R-:W-:Y:S01]  /*134c0*/  ENDCOLLECTIVE ;  /* 0x000000000000791b */ /* 0x003fe20003800000 */
.L_x_427:
        /* <DEDUP_REMOVED lines=13> */
.L_x_428:
[----:B------:R-:W-:Y:S02]  /*135a0*/  IMAD.MOV.U32 R13, RZ, RZ, R23 ;  /* 0x000000ffff0d7224 */ /* 0x000fe400078e0017 */
[----:B------:R-:W-:Y:S01]  /*135b0*/  IMAD.MOV.U32 R12, RZ, RZ, 0x7 ;  /* 0x00000007ff0c7424 */ /* 0x000fe200078e00ff */
[----:B------:R-:W-:-:S07]  /*135c0*/  MOV R10, R14 ;  /* 0x0000000e000a7202 */ /* 0x000fce0000000f00 */
[----:B------:R-:W-:Y:S05]  /*135d0*/  WARPSYNC.COLLECTIVE R15, `(.L_x_429) ;  /* 0x000000000f087348 */ /* 0x000fea0003c00000 */
[----:B------:R0:W1:Y:S02]  /*135e0*/  SHFL.IDX P6, R14, R13, R12, R11 ;  /* 0x0000000c0d0e7389 */ /* 0x00006400000c000b */
[----:B01----:R-:W-:Y:S01]  /*135f0*/  ENDCOLLECTIVE ;  /* 0x000000000000791b */ /* 0x003fe20003800000 */
.L_x_429:
        /* <DEDUP_REMOVED lines=8> */
[----:B------:R-:W-:-:S07]  /*13680*/  IMAD.MOV.U32 R23, RZ, RZ, R14 ;  /* 0x000000ffff177224 */ /* 0x000fce00078e000e */
[----:B0-----:R-:W-:Y:S05]  /*13690*/  WARPSYNC.COLLECTIVE R15, `(.L_x_430) ;  /* 0x000000000f087348 */ /* 0x001fea0003c00000 */
[----:B------:R1:W2:Y:S02]  /*136a0*/  SHFL.IDX P6, R14, R13, R12, R11 ;  /* 0x0000000c0d0e7389 */ /* 0x0002a400000c000b */
[----:B012---:R-:W-:Y:S01]  /*136b0*/  ENDCOLLECTIVE ;  /* 0x000000000000791b */ /* 0x007fe20003800000 */
.L_x_430:
[----:B------:R-:W-:Y:S05]  /*136c0*/  BRA `(.L_x_431) ;  /* 0xffffffb400e47947 */ /* 0x000fea000383ffff */
.L_x_311:
[----:B------:R-:W-:Y:S01]  /*136d0*/  BSSY B0, `(.L_x_432) ;  /* 0x0000008000007945 */ /* 0x000fe20003800000 */
[----:B------:R-:W-:Y:S01]  /*136e0*/  IMAD.MOV.U32 R13, RZ, RZ, R16 ;  /* 0x000000ffff0d7224 */ /* 0x000fe200078e0010 */
[----:B------:R-:W-:Y:S01]  /*136f0*/  MOV R12, RZ ;  /* 0x000000ff000c7202 */ /* 0x000fe20000000f00 */
[----:B------:R-:W-:Y:S02]  /*13700*/  IMAD.MOV.U32 R11, RZ, RZ, 0x1f ;  /* 0x0000001fff0b7424 */ /* 0x000fe400078e00ff */
[----:B------:R-:W-:-:S07]  /*13710*/  IMAD.MOV.U32 R15, RZ, RZ, -0x1 ;  /* 0xffffffffff0f7424 */ /* 0x000fce00078e00ff */
[----:B------:R-:W-:Y:S05]  /*13720*/  WARPSYNC.COLLECTIVE R15, `(.L_x_433) ;  /* 0x000000000f087348 */ /* 0x000fea0003c00000 */
[----:B------:R0:W1:Y:S02]  /*13730*/  SHFL.IDX P6, R14, R13, R12, R11 ;  /* 0x0000000c0d0e7389 */ /* 0x00006400000c000b */
[----:B01----:R-:W-:Y:S01]  /*13740*/  ENDCOLLECTIVE ;  /* 0x000000000000791b */ /* 0x003fe20003800000 */
.L_x_433:
[----:B------:R-:W-:Y:S05]  /*13750*/  BSYNC B0 ;  /* 0x0000000000007941 */ /* 0x000fea0003800000 */
.L_x_432:
[----:B------:R-:W-:Y:S01]  /*13760*/  IMAD.MOV.U32 R13, RZ, RZ, R16 ;  /* 0x000000ffff0d7224 */ /* 0x000fe200078e0010 */
[----:B------:R-:W-:Y:S01]  /*13770*/  MOV R15, 0xffffffff ;  /* 0xffffffff000f7802 */ /* 0x000fe20000000f00 */
[----:B------:R-:W-:Y:S02]  /*13780*/  IMAD.MOV.U32 R12, RZ, RZ, 0x1 ;  /* 0x00000001ff0c7424 */ /* 0x000fe400078e00ff */
[----:B------:R-:W-:Y:S02]  /*13790*/  IMAD.MOV.U32 R11, RZ, RZ, 0x1f ;  /* 0x0000001fff0b7424 */ /* 0x000fe400078e00ff */
[----:B------:R-:W-:Y:S02]  /*137a0*/  IMAD.IADD R7, R19, 0x1, R9 ;  /* 0x0000000113077824 */ /* 0x000fe400078e0209 */
[----:B------:R-:W-:-:S07]  /*137b0*/  IMAD.MOV.U32 R0, RZ, RZ, R14 ;  /* 0x000000ffff007224 */ /* 0x000fce00078e000e */
[----:B------:R-:W-:Y:S05]  /*137c0*/  WARPSYNC.COLLECTIVE R15, `(.L_x_434) ;  /* 0x000000000f087348 */ /* 0x000fea0003c00000 */
[----:B------:R0:W1:Y:S02]  /*137d0*/  SHFL.IDX P6, R14, R13, R12, R11 ;  /* 0x0000000c0d0e7389 */ /* 0x00006400000c000b */
[----:B01----:R-:W-:Y:S01]  /*137e0*/  ENDCOLLECTIVE ;  /* 0x000000000000791b */ /* 0x003fe20003800000 */
.L_x_434:
[----:B------:R-:W-:Y:S02]  /*137f0*/  ULDC UR4, c[0x0][0xc3c] ;  /* 0x00030f0000047ab9 */ /* 0x000fe40000000800 */
[----:B------:R-:W-:-:S13]  /*13800*/  ISETP.GE.OR P1, PT, R7, UR4, !P0 ;  /* 0x0000000407007c0c */ /* 0x000fda000c726670 */
[----:B------:R-:W0:Y:S08]  /*13810*/  @!P1 LDC.64 R2, c[0x0][0xc80] ;  /* 0x00032000ff029b82 */ /* 0x000e300000000a00 */
[----:B------:R-:W1:Y:S01]  /*13820*/  @!P1 LDC.64 R4, c[0x0][0xc78] ;  /* 0x00031e00ff049b82 */ /* 0x000e620000000a00 */
[----:B------:R-:W-:Y:S01]  /*13830*/  MOV R11, RZ ;  /* 0x000000ff000b7202 */ /* 0x000fe20000000f00 */
[----:B------:R-:W-:-:S02]  /*13840*/  IMAD.MOV.U32 R8, RZ, RZ, R14 ;  /* 0x000000ffff087224 */ /* 0x000fc400078e000e */
[----:B0-----:R-:W-:-:S05]  /*13850*/  @!P1 IMAD.WIDE R2, R7, 0x4, R2 ;  /* 0x0000000407029825 */ /* 0x001fca00078e0202 */
[----:B------:R1:W2:Y:S02]  /*13860*/  @!P1 LDG.E R6, desc[UR36][R2.64] ;  /* 0x0000002402069981 */ /* 0x0002a4000c1e1900 */
[----:B-1----:R-:W-:-:S05]  /*13870*/  @!P1 IMAD.WIDE R2, R7, 0x4, R4 ;  /* 0x0000000407029825 */ /* 0x002fca00078e0204 */
[----:B------:R-:W3:Y:S01]  /*13880*/  @!P1 LDG.E R5, desc[UR36][R2.64] ;  /* 0x0000002402059981 */ /* 0x000ee2000c1e1900 */
[----:B------:R-:W-:Y:S01]  /*13890*/  IMAD.MOV.U32 R7, RZ, RZ, RZ ;  /* 0x000000ffff077224 */ /* 0x000fe200078e00ff */
[C---:B------:R-:W-:Y:S01]  /*138a0*/  ISETP.GE.U32.AND P2, PT, R9.reuse, 0x2, PT ;  /* 0x000000020900780c */ /* 0x040fe20003f46070 */
[----:B------:R-:W-:Y:S01]  /*138b0*/  IMAD.MOV.U32 R4, RZ, RZ, RZ ;  /* 0x000000ffff047224 */ /* 0x000fe200078e00ff */
[C---:B------:R-:W-:Y:S02]  /*138c0*/  ISETP.GE.U32.AND P3, PT, R9.reuse, 0x4, PT ;  /* 0x000000040900780c */ /* 0x040fe40003f66070 */
[C---:B------:R-:W-:Y:S02]  /*138d0*/  ISETP.GE.U32.AND P4, PT, R9.reuse, 0x8, PT ;  /* 0x000000080900780c */ /* 0x040fe40003f86070 */
[----:B------:R-:W-:Y:S01]  /*138e0*/  ISETP.GE.U32.AND P5, PT, R9, 0x10, PT ;  /* 0x000000100900780c */ /* 0x000fe20003fa6070 */
[----:B--2---:R-:W-:Y:S02]  /*138f0*/  @!P1 IMAD.MOV.U32 R7, RZ, RZ, R6 ;  /* 0x000000ffff079224 */ /* 0x004fe400078e0006 */
[----:B------:R-:W-:-:S02]  /*13900*/  IMAD.MOV.U32 R6, RZ, RZ, RZ ;  /* 0x000000ffff067224 */ /* 0x000fc400078e00ff */
[----:B---3--:R-:W-:Y:S01]  /*13910*/  @!P1 IMAD.MOV.U32 R4, RZ, RZ, R5 ;  /* 0x000000ffff049224 */ /* 0x008fe200078e0005 */
[----:B------:R-:W-:-:S03]  /*13920*/  ISETP.NE.AND P1, PT, R9, RZ, PT ;  /* 0x000000ff0900720c */ /* 0x000fc60003f25270 */
[----:B------:R-:W-:-:S10]  /*13930*/  IMAD R13, R4, R7, RZ ;  /* 0x00000007040d7224 */ /* 0x000fd400078e02ff */
[----:B------:R-:W-:Y:S05]  /*13940*/  WARPSYNC.COLLECTIVE R15, `(.L_x_435) ;  /* 0x000000000f087348 */ /* 0x000fea0003c00000 */
[----:B------:R0:W1:Y:S02]  /*13950*/  SHFL.UP P6, R14, R13, R12, R11 ;  /* 0x0400000c0d0e7389 */ /* 0x00006400000c000b */
[----:B01----:R-:W-:Y:S01]  /*13960*/  ENDCOLLECTIVE ;  /* 0x000000000000791b */ /* 0x003fe20003800000 */
.L_x_435:
[----:B------:R-:W-:Y:S01]  /*13970*/  IMAD.MOV.U32 R12, RZ, RZ, 0x2 ;  /* 0x00000002ff0c7424 */ /* 0x000fe200078e00ff */
[----:B------:R-:W-:-:S05]  /*13980*/  SEL R14, R14, RZ, P1 ;  /* 0x000000ff0e0e7207 */ /* 0x000fca0000800000 */
[----:B------:R-:W-:-:S04]  /*13990*/  IMAD.IADD R5, R13, 0x1, R14 ;  /* 0x000000010d057824 */ /* 0x000fc800078e020e */
[----:B------:R-:W-:-:S07]  /*139a0*/  IMAD.MOV.U32 R13, RZ, RZ, R5 ;  /* 0x000000ffff0d7224 */ /* 0x000fce00078e0005 */
[----:B------:R-:W-:Y:S05]  /*139b0*/  WARPSYNC.COLLECTIVE R15, `(.L_x_436) ;  /* 0x000000000f087348 */ /* 0x000fea0003c00000 */
[----:B------:R0:W1:Y:S02]  /*139c0*/  SHFL.UP P6, R14, R13, R12, R11 ;  /* 0x0400000c0d0e7389 */ /* 0x00006400000c000b */
[----:B01----:R-:W-:Y:S01]  /*139d0*/  ENDCOLLECTIVE ;  /* 0x000000000000791b */ /* 0x003fe20003800000 */
.L_x_436:
[----:B------:R-:W-:Y:S01]  /*139e0*/  IMAD.MOV.U32 R12, RZ, RZ, 0x4 ;  /* 0x00000004ff0c7424 */ /* 0x000fe200078e00ff */
[----:B------:R-:W-:-:S05]  /*139f0*/  SEL R2, R14, RZ, P2 ;  /* 0x000000ff0e027207 */ /* 0x000fca0001000000 */
[----:B------:R-:W-:-:S04]  /*13a00*/  IMAD.IADD R2, R5, 0x1, R2 ;  /* 0x0000000105027824 */ /* 0x000fc800078e0202 */
[----:B------:R-:W-:-:S07]  /*13a10*/  IMAD.MOV.U32 R13, RZ, RZ, R2 ;  /* 0x000000ffff0d7224 */ /* 0x000fce00078e0002 */
[----:B------:R-:W-:Y:S05]  /*13a20*/  WARPSYNC.COLLECTIVE R15, `(.L_x_437) ;  /* 0x000000000f087348 */ /* 0x000fea0003c00000 */
[----:B------:R0:W1:Y:S02]  /*13a30*/  SHFL.UP P6, R14, R13, R12, R11 ;  /* 0x0400000c0d0e7389 */ /* 0x00006400000c000b */
[----:B01----:R-:W-:Y:S01]  /*13a40*/  ENDCOLLECTIVE ;  /* 0x000000000000791b */ /* 0x003fe20003800000 */
.L_x_437:
[----:B------:R-:W-:Y:S01]  /*13a50*/  IMAD.MOV.U32 R12, RZ, RZ, 0x8 ;  /* 0x00000008ff0c7424 */ /* 0x000fe200078e00ff */
[----:B------:R-:W-:-:S04]  /*13a60*/  SEL R3, R14, RZ, P3 ;  /* 0x000000ff0e037207 */ /* 0x000fc80001800000 */
[----:B------:R-:W-:-:S05]  /*13a70*/  IADD3 R3, R2, R3, RZ ;  /* 0x0000000302037210 */ /* 0x000fca0007ffe0ff */
[----:B------:R-:W-:-:S07]  /*13a80*/  IMAD.MOV.U32 R13, RZ, RZ, R3 ;  /* 0x000000ffff0d7224 */ /* 0x000fce00078e0003 */
[----:B------:R-:W-:Y:S05]  /*13a90*/  WARPSYNC.COLLECTIVE R15, `(.L_x_438) ;  /* 0x000000000f087348 */ /* 0x000fea0003c00000 */
[----:B------:R0:W1:Y:S02]  /*13aa0*/  SHFL.UP P6, R14, R13, R12, R11 ;  /* 0x0400000c0d0e7389 */ /* 0x00006400000c000b */
[----:B01----:R-:W-:Y:S01]  /*13ab0*/  ENDCOLLECTIVE ;  /* 0x000000000000791b */ /* 0x003fe20003800000 */
.L_x_438:
[----:B------:R-:W-:Y:S01]  /*13ac0*/  IMAD.MOV.U32 R12, RZ, RZ, 0x10 ;  /* 0x00000010ff0c7424 */ /* 0x000fe200078e00ff */
[----:B------:R-:W-:-:S05]  /*13ad0*/  SEL R14, R14, RZ, P4 ;  /* 0x000000ff0e0e7207 */ /* 0x000fca0002000000 */
[----:B------:R-:W-:-:S04]  /*13ae0*/  IMAD.IADD R5, R3, 0x1, R14 ;  /* 0x0000000103057824 */ /* 0x000fc800078e020e */
[----:B------:R-:W-:-:S07]  /*13af0*/  IMAD.MOV.U32 R13, RZ, RZ, R5 ;  /* 0x000000ffff0d7224 */ /* 0x000fce00078e0005 */
[----:B------:R-:W-:Y:S05]  /*13b00*/  WARPSYNC.COLLECTIVE R15, `(.L_x_439) ;  /* 0x000000000f087348 */ /* 0x000fea0003c00000 */
[----:B------:R0:W1:Y:S02]  /*13b10*/  SHFL.UP P6, R14, R13, R12, R11 ;  /* 0x0400000c0d0e7389 */ /* 0x00006400000c000b */
[----:B01----:R-:W-:Y:S01]  /*13b20*/  ENDCOLLECTIVE ;  /* 0x000000000000791b */ /* 0x003fe20003800000 */
.L_x_439:
[----:B------:R-:W-:Y:S02]  /*13b30*/  IMAD.MOV.U32 R12, RZ, RZ, 0x1f ;  /* 0x0000001fff0c7424 */ /* 0x000fe400078e00ff */
[----:B------:R-:W-:Y:S01]  /*13b40*/  IMAD.MOV.U32 R11, RZ, RZ, 0x1f ;  /* 0x0000001fff0b7424 */ /* 0x000fe200078e00ff */
[----:B------:R-:W-:-:S05]  /*13b50*/  SEL R2, R14, RZ, P5 ;  /* 0x000000ff0e027207 */ /* 0x000fca0002800000 */
[----:B------:R-:W-:-:S05]  /*13b60*/  IMAD.IADD R2, R5, 0x1, R2 ;  /* 0x0000000105027824 */ /* 0x000fca00078e0202 */
[----:B------:R-:W-:-:S07]  /*13b70*/  MOV R13, R2 ;  /* 0x00000002000d7202 */ /* 0x000fce0000000f00 */
[----:B------:R-:W-:Y:S05]  /*13b80*/  WARPSYNC.COLLECTIVE R15, `(.L_x_440) ;  /* 0x000000000f087348 */ /* 0x000fea0003c00000 */
[----:B------:R0:W1:Y:S02]  /*13b90*/  SHFL.IDX P6, R14, R13, R12, R11 ;  /* 0x0000000c0d0e7389 */ /* 0x00006400000c000b */
[----:B01----:R-:W-:Y:S01]  /*13ba0*/  ENDCOLLECTIVE ;  /* 0x000000000000791b */ /* 0x003fe20003800000 */
.L_x_440:
[----:B------:R-:W-:Y:S05]  /*13bb0*/  BRA `(.L_x_441) ;  /* 0xffffffb400f47947 */ /* 0x000fea000383ffff */
.L_x_314:
[----:B------:R-:W-:Y:S01]  /*13bc0*/  BSSY B0, `(.L_x_442) ;  /* 0x0000007000007945 */ /* 0x000fe20003800000 */
[----:B------:R-:W-:Y:S02]  /*13bd0*/  IMAD.MOV.U32 R12, RZ, RZ, 0x1 ;  /* 0x00000001ff0c7424 */ /* 0x000fe400078e00ff */
[----:B------:R-:W-:Y:S02]  /*13be0*/  IMAD.MOV.U32 R11, RZ, RZ, RZ ;  /* 0x000000ffff0b7224 */ /* 0x000fe400078e00ff */
[----:B------:R-:W-:-:S07]  /*13bf0*/  IMAD.MOV.U32 R15, RZ, RZ, -0x1 ;  /* 0xffffffffff0f7424 */ /* 0x000fce00078e00ff */
[----:B------:R-:W-:Y:S05]  /*13c00*/  WARPSYNC.COLLECTIVE R15, `(.L_x_443) ;  /* 0x000000000f087348 */ /* 0x000fea0003c00000 */
[----:B------:R0:W1:Y:S02]  /*13c10*/  SHFL.UP P6, R14, R13, R12, R11 ;  /* 0x0400000c0d0e7389 */ /* 0x00006400000c000b */
[----:B01----:R-:W-:Y:S01]  /*13c20*/  ENDCOLLECTIVE ;  /* 0x000000000000791b */ /* 0x003fe20003800000 */
.L_x_443:
[----:B------:R-:W-:Y:S05]  /*13c30*/  BSYNC B0 ;  /* 0x0000000000007941 */ /* 0x000fea0003800000 */
.L_x_442:
[----:B------:R-:W-:Y:S01]  /*13c40*/  SEL R14, R14, RZ, P1 ;  /* 0x000000ff0e0e7207 */ /* 0x000fe20000800000 */
[----:B------:R-:W-:Y:S02]  /*13c50*/  IMAD.MOV.U32 R12, RZ, RZ, 0x2 ;  /* 0x00000002ff0c7424 */ /* 0x000fe400078e00ff */
[----:B------:R-:W-:Y:S01]  /*13c60*/  IMAD.MOV.U32 R11, RZ, RZ, RZ ;  /* 0x000000ffff0b7224 */ /* 0x000fe200078e00ff */
[----:B------:R-:W-:Y:S01]  /*13c70*/  IADD3 R13, R13, R14, RZ ;  /* 0x0000000e0d0d7210 */ /* 0x000fe20007ffe0ff */
[----:B------:R-:W-:-:S07]  /*13c80*/  IMAD.MOV.U32 R15, RZ, RZ, -0x1 ;  /* 0xffffffffff0f7424 */ /* 0x000fce00078e00ff */
[----:B------:R-:W-:Y:S05]  /*13c90*/  WARPSYNC.COLLECTIVE R15, `(.L_x_444) ;  /* 0x000000000f087348 */ /* 0x000fea0003c00000 */
[----:B------:R0:W1:Y:S02]  /*13ca0*/  SHFL.UP P6, R14, R13, R12, R11 ;  /* 0x0400000c0d0e7389 */ /* 0x00006400000c000b */
[----:B01----:R-:W-:Y:S01]  /*13cb0*/  ENDCOLLECTIVE ;  /* 0x000000000000791b */ /* 0x003fe20003800000 */
.L_x_444:
[----:B------:R-:W-:Y:S02]  /*13cc0*/  MOV R12, 0x4 ;  /* 0x00000004000c7802 */ /* 0x000fe40000000f00 */
[----:B------:R-:W-:-:S05]  /*13cd0*/  SEL R2, R14, RZ, P2 ;  /* 0x000000ff0e027207 */ /* 0x000fca0001000000 */
[----:B------:R-:W-:-:S04]  /*13ce0*/  IMAD.IADD R2, R13, 0x1, R2 ;  /* 0x000000010d027824 */ /* 0x000fc800078e0202 */
[----:B------:R-:W-:-:S07]  /*13cf0*/  IMAD.MOV.U32 R13, RZ, RZ, R2 ;  /* 0x000000ffff0d7224 */ /* 0x000fce00078e0002 */
[----:B------:R-:W-:Y:S05]  /*13d00*/  WARPSYNC.COLLECTIVE R15, `(.L_x_445) ;  /* 0x000000000f087348 */ /* 0x000fea0003c00000 */
[----:B------:R0:W1:Y:S02]  /*13d10*/  SHFL.UP P6, R14, R13, R12, R11 ;  /* 0x0400000c0d0e7389 */ /* 0x00006400000c000b */
[----:B01----:R-:W-:Y:S01]  /*13d20*/  ENDCOLLECTIVE ;  /* 0x000000000000791b */ /* 0x003fe20003800000 */
.L_x_445:
[----:B------:R-:W-:Y:S01]  /*13d30*/  IMAD.MOV.U32 R12, RZ, RZ, 0x8 ;  /* 0x00000008ff0c7424 */ /* 0x000fe200078e00ff */
[----:B------:R-:W-:-:S05]  /*13d40*/  SEL R3, R14, RZ, P3 ;  /* 0x000000ff0e037207 */ /* 0x000fca0001800000 */
[----:B------:R-:W-:-:S04]  /*13d50*/  IMAD.IADD R3, R2, 0x1, R3 ;  /* 0x0000000102037824 */ /* 0x000fc800078e0203 */
[----:B------:R-:W-:-:S07]  /*13d60*/  IMAD.MOV.U32 R13, RZ, RZ, R3 ;  /* 0x000000ffff0d7224 */ /* 0x000fce00078e0003 */
[----:B------:R-:W-:Y:S05]  /*13d70*/  WARPSYNC.COLLECTIVE R15, `(.L_x_446) ;  /* 0x000000000f087348 */ /* 0x000fea0003c00000 */
[----:B------:R0:W1:Y:S02]  /*13d80*/  SHFL.UP P6, R14, R13, R12, R11 ;  /* 0x0400000c0d0e7389 */ /* 0x00006400000c000b */
[----:B01----:R-:W-:Y:S01]  /*13d90*/  ENDCOLLECTIVE ;  /* 0x000000000000791b */ /* 0x003fe20003800000 */
.L_x_446:
[----:B------:R-:W-:Y:S02]  /*13da0*/  MOV R12, 0x10 ;  /* 0x00000010000c7802 */ /* 0x000fe40000000f00 */
[----:B------:R-:W-:-:S05]  /*13db0*/  SEL R14, R14, RZ, P4 ;  /* 0x000000ff0e0e7207 */ /* 0x000fca0002000000 */
[----:B------:R-:W-:-:S04]  /*13dc0*/  IMAD.IADD R5, R3, 0x1, R14 ;  /* 0x0000000103057824 */ /* 0x000fc800078e020e */
[----:B------:R-:W-:-:S07]  /*13dd0*/  IMAD.MOV.U32 R13, RZ, RZ, R5 ;  /* 0x000000ffff0d7224 */ /* 0x000fce00078e0005 */
[----:B------:R-:W-:Y:S05]  /*13de0*/  WARPSYNC.COLLECTIVE R15, `(.L_x_447) ;  /* 0x000000000f087348 */ /* 0x000fea0003c00000 */
[----:B------:R0:W1:Y:S02]  /*13df0*/  SHFL.UP P6, R14, R13, R12, R11 ;  /* 0x0400000c0d0e7389 */ /* 0x00006400000c000b */
[----:B01----:R-:W-:Y:S01]  /*13e00*/  ENDCOLLECTIVE ;  /* 0x000000000000791b */ /* 0x003fe20003800000 */
.L_x_447:
[----:B------:R-:W-:Y:S02]  /*13e10*/  IMAD.MOV.U32 R12, RZ, RZ, 0x1f ;  /* 0x0000001fff0c7424 */ /* 0x000fe400078e00ff */
[----:B------:R-:W-:Y:S01]  /*13e20*/  IMAD.MOV.U32 R11, RZ, RZ, 0x1f ;  /* 0x0000001fff0b7424 */ /* 0x000fe200078e00ff */
[----:B------:R-:W-:-:S05]  /*13e30*/  SEL R2, R14, RZ, P5 ;  /* 0x000000ff0e027207 */ /* 0x000fca0002800000 */
[----:B------:R-:W-:-:S04]  /*13e40*/  IMAD.IADD R2, R5, 0x1, R2 ;  /* 0x0000000105027824 */ /* 0x000fc800078e0202 */
[----:B------:R-:W-:-:S07]  /*13e50*/  IMAD.MOV.U32 R13, RZ, RZ, R2 ;  /* 0x000000ffff0d7224 */ /* 0x000fce00078e0002 */
[----:B------:R-:W-:Y:S05]  /*13e60*/  WARPSYNC.COLLECTIVE R15, `(.L_x_448) ;  /* 0x000000000f087348 */ /* 0x000fea0003c00000 */
[----:B------:R0:W1:Y:S02]  /*13e70*/  SHFL.IDX P6, R14, R13, R12, R11 ;  /* 0x0000000c0d0e7389 */ /* 0x00006400000c000b */
[----:B01----:R-:W-:Y:S01]  /*13e80*/  ENDCOLLECTIVE ;  /* 0x000000000000791b */ /* 0x003fe20003800000 */
.L_x_448:
[----:B------:R-:W-:Y:S05]  /*13e90*/  BRA `(.L_x_449) ;  /* 0xffffffb400e07947 */ /* 0x000fea000383ffff */
.L_x_316:
[----:B------:R-:W-:Y:S01]  /*13ea0*/  BSSY B0, `(.L_x_450) ;  /* 0x0000006000007945 */ /* 0x000fe20003800000 */
[----:B------:R-:W-:Y:S01]  /*13eb0*/  PLOP3.LUT P6, PT, P6, PT, PT, 0x8, 0x0 ;  /* 0x000000000000781c */ /* 0x000fe200037ce170 */
[----:B------:R-:W-:-:S12]  /*13ec0*/  IMAD.MOV.U32 R15, RZ, RZ, -0x1 ;  /* 0xffffffffff0f7424 */ /* 0x000fd800078e00ff */
[----:B0-----:R-:W-:Y:S05]  /*13ed0*/  WARPSYNC.COLLECTIVE R15, `(.L_x_451) ;  /* 0x000000000f087348 */ /* 0x001fea0003c00000 */
[----:B------:R-:W-:Y:S01]  /*13ee0*/  VOTE.ANY R14, PT, P6 ;  /* 0x00000000000e7806 */ /* 0x000fe200030e0100 */
[----:B0-----:R-:W-:Y:S06]  /*13ef0*/  ENDCOLLECTIVE ;  /* 0x000000000000791b */ /* 0x001fec0003800000 */
.L_x_451:
[----:B------:R-:W-:Y:S05]  /*13f00*/  BSYNC B0 ;  /* 0x0000000000007941 */ /* 0x000fea0003800000 */
.L_x_450:
[----:B------:R-:W-:Y:S01]  /*13f10*/  MOV R3, R14 ;  /* 0x0000000e00037202 */ /* 0x000fe20000000f00 */
[----:B------:R-:W-:Y:S02]  /*13f20*/  IMAD.MOV.U32 R13, RZ, RZ, R7 ;  /* 0x000000ffff0d7224 */ /* 0x000fe400078e0007 */
[----:B------:R-:W-:Y:S01]  /*13f30*/  IMAD.MOV.U32 R11, RZ, RZ, 0x1f ;  /* 0x0000001fff0b7424 */ /* 0x000fe200078e00ff */
[----:B------:R-:W0:Y:S01]  /*13f40*/  POPC R8, R3 ;  /* 0x0000000300087309 */ /* 0x000e220000000000 */
[----:B------:R-:W-:Y:S02]  /*13f50*/  IMAD.MOV.U32 R15, RZ, RZ, -0x1 ;  /* 0xffffffffff0f7424 */ /* 0x000fe400078e00ff */
[----:B0-----:R-:W-:-:S07]  /*13f60*/  IMAD.MOV.U32 R12, RZ, RZ, R8 ;  /* 0x000000ffff0c7224 */ /* 0x001fce00078e0008 */
[----:B------:R-:W-:Y:S05]  /*13f70*/  WARPSYNC.COLLECTIVE R15, `(.L_x_452) ;  /* 0x000000000f087348 */ /* 0x000fea0003c00000 */
[----:B------:R0:W1:Y:S02]  /*13f80*/  SHFL.IDX P6, R14, R13, R12, R11 ;  /* 0x0000000c0d0e7389 */ /* 0x00006400000c000b */
[----:B01----:R-:W-:Y:S01]  /*13f90*/  ENDCOLLECTIVE ;  /* 0x000000000000791b */ /* 0x003fe20003800000 */
.L_x_452:
[----:B------:R-:W-:Y:S01]  /*13fa0*/  MOV R13, R4 ;  /* 0x00000004000d7202 */ /* 0x000fe20000000f00 */
[----:B------:R-:W-:-:S07]  /*13fb0*/  IMAD.MOV.U32 R7, RZ, RZ, R14 ;  /* 0x000000ffff077224 */ /* 0x000fce00078e000e */
[----:B------:R-:W-:Y:S05]  /*13fc0*/  WARPSYNC.COLLECTIVE R15, `(.L_x_453) ;  /* 0x000000000f087348 */ /* 0x000fea0003c00000 */
[----:B------:R0:W1:Y:S02]  /*13fd0*/  SHFL.IDX P6, R14, R13, R12, R11 ;  /* 0x0000000c0d0e7389 */ /* 0x00006400000c000b */
[----:B01----:R-:W-:Y:S01]  /*13fe0*/  ENDCOLLECTIVE ;  /* 0x000000000000791b */ /* 0x003fe20003800000 */
.L_x_453:
[----:B------:R-:W-:Y:S01]  /*13ff0*/  IMAD.MOV.U32 R4, RZ, RZ, R14 ;  /* 0x000000ffff047224 */ /* 0x000fe200078e000e */
[----:B------:R-:W-:Y:S06]  /*14000*/  BRA `(.L_x_454) ;  /* 0xffffffb400c07947 */ /* 0x000fec000383ffff */
.L_x_318:
[----:B------:R-:W-:Y:S01]  /*14010*/  BSSY B0, `(.L_x_455) ;  /* 0x0000007000007945 */ /* 0x000fe20003800000 */
[----:B------:R-:W-:Y:S02]  /*14020*/  IMAD.MOV.U32 R13, RZ, RZ, R2 ;  /* 0x000000ffff0d7224 */ /* 0x000fe400078e0002 */
[----:B------:R-:W-:Y:S02]  /*14030*/  IMAD.MOV.U32 R11, RZ, RZ, 0x1f ;  /* 0x0000001fff0b7424 */ /* 0x000fe400078e00ff */
[----:B------:R-:W-:-:S07]  /*14040*/  IMAD.MOV.U32 R15, RZ, RZ, -0x1 ;  /* 0xffffffffff0f7424 */ /* 0x000fce00078e00ff */
[----:B0123--:R-:W-:Y:S05]  /*14050*/  WARPSYNC.COLLECTIVE R15, `(.L_x_456) ;  /* 0x000000000f087348 */ /* 0x00ffea0003c00000 */
[----:B------:R4:W0:Y:S02]  /*14060*/  SHFL.IDX P6, R14, R13, R12, R11 ;  /* 0x0000000c0d0e7389 */ /* 0x00082400000c000b */
[----:B01234-:R-:W-:Y:S01]  /*14070*/  ENDCOLLECTIVE ;  /* 0x000000000000791b */ /* 0x01ffe20003800000 */
.L_x_456:
[----:B------:R-:W-:Y:S05]  /*14080*/  BSYNC B0 ;  /* 0x0000000000007941 */ /* 0x000fea0003800000 */
.L_x_455:
[----:B------:R-:W-:Y:S01]  /*14090*/  IMAD.MOV.U32 R6, RZ, RZ, R14 ;  /* 0x000000ffff067224 */ /* 0x000fe200078e000e */
[----:B------:R-:W-:Y:S06]  /*140a0*/  BRA `(.L_x_317) ;  /* 0xffffffb400b07947 */ /* 0x000fec000383ffff */
.L_x_322:
[----:B0-----:R0:W3:Y:S02]  /*140b0*/  SYNCS.PHASECHK.TRANS64.TRYWAIT P0, [R4+URZ+0x28820], R0 ;  /* 0x02882000040075a7 */ /* 0x0010e4000800017f */
[----:B---3--:R-:W-:Y:S05]  /*140c0*/  @!P0 NANOSLEEP.SYNCS 0x989680 ;  /* 0x009896800000895d */ /* 0x008fea0003900000 */
[----:B------:R-:W3:Y:S02]  /*140d0*/  @!P0 SYNCS.PHASECHK.TRANS64 P0, [R4+URZ+0x28820], R0 ;  /* 0x02882000040085a7 */ /* 0x000ee4000800007f */
[----:B---3--:R-:W-:Y:S05]  /*140e0*/  @!P0 BRA `(.L_x_322) ;  /* 0xfffffffc00f08947 */ /* 0x008fea000383ffff */
[----:B------:R-:W-:Y:S05]  /*140f0*/  BRA `(.L_x_457) ;  /* 0xffffffbc00087947 */ /* 0x000fea000383ffff */
.L_x_323:
[----:B------:R-:W3:Y:S01]  /*14100*/  S2R R2, SR_TID.X ;  /* 0x0000000000027919 */ /* 0x000ee20000002100 */
[----:B------:R-:W-:Y:S01]  /*14110*/  BSSY B0, `(.L_x_458) ;  /* 0x000000a000007945 */ /* 0x000fe20003800000 */
[----:B------:R-:W-:Y:S02]  /*14120*/  IMAD.MOV.U32 R12, RZ, RZ, RZ ;  /* 0x000000ffff0c7224 */ /* 0x000fe400078e00ff */
[----:B------:R-:W-:Y:S02]  /*14130*/  IMAD.MOV.U32 R11, RZ, RZ, 0x1f ;  /* 0x0000001fff0b7424 */ /* 0x000fe400078e00ff */
[----:B------:R-:W-:Y:S01]  /*14140*/  IMAD.MOV.U32 R15, RZ, RZ, -0x1 ;  /* 0xffffffffff0f7424 */ /* 0x000fe200078e00ff */
[----:B---3--:R-:W-:-:S04]  /*14150*/  SHF.R.U32.HI R2, RZ, 0x5, R2 ;  /* 0x00000005ff027819 */ /* 0x008fc80000011602 */
[----:B------:R-:W-:-:S04]  /*14160*/  LOP3.LUT R2, R2, 0x3, RZ, 0xc0, !PT ;  /* 0x0000000302027812 */ /* 0x000fc800078ec0ff */
[----:B------:R-:W-:-:S07]  /*14170*/  MOV R13, R2 ;  /* 0x00000002000d7202 */ /* 0x000fce0000000f00 */
[----:B012---:R-:W-:Y:S05]  /*14180*/  WARPSYNC.COLLECTIVE R15, `(.L_x_459) ;  /* 0x000000000f087348 */ /* 0x007fea0003c00000 */
[----:B------:R3:W4:Y:S02]  /*14190*/  SHFL.IDX P6, R14, R13, R12, R11 ;  /* 0x0000000c0d0e7389 */ /* 0x00072400000c000b */
[----:B01234-:R-:W-:Y:S01]  /*141a0*/  ENDCOLLECTIVE ;  /* 0x000000000000791b */ /* 0x01ffe20003800000 */
.L_x_459:
[----:B------:R-:W-:Y:S05]  /*141b0*/  BSYNC B0 ;  /* 0x0000000000007941 */ /* 0x000fea0003800000 */
.L_x_458:
[----:B------:R-:W-:Y:S05]  /*141c0*/  BRA `(.L_x_460) ;  /* 0xffffffb800f07947 */ /* 0x000fea000383ffff */
.L_x_326:
[----:B------:R-:W-:Y:S01]  /*141d0*/  BSSY B1, `(.L_x_461) ;  /* 0x0000006000017945 */ /* 0x000fe20003800000 */
[----:B------:R-:W-:-:S07]  /*141e0*/  IMAD.MOV.U32 R15, RZ, RZ, -0x1 ;  /* 0xffffffffff0f7424 */ /* 0x000fce00078e00ff */
[----:B012---:R-:W-:Y:S05]  /*141f0*/  WARPSYNC.COLLECTIVE R15, `(.L_x_462) ;  /* 0x000000000f0c7348 */ /* 0x007fea0003c00000 */
[----:B------:R-:W-:Y:S02]  /*14200*/  ELECT P6, UR62, PT ;  /* 0x00000000003e782f */ /* 0x000fe400038c0000 */
[----:B------:R-:W-:Y:S01]  /*14210*/  MOV R14, UR62 ;  /* 0x0000003e000e7c02 */ /* 0x000fe20008000f00 */
[----:B012---:R-:W-:Y:S10]  /*14220*/  ENDCOLLECTIVE ;  /* 0x000000000000791b */ /* 0x007ff40003800000 */
.L_x_462:
[----:B------:R-:W-:Y:S05]  /*14230*/  BSYNC B1 ;  /* 0x0000000000017941 */ /* 0x000fea0003800000 */
.L_x_461:
[----:B------:R-:W-:Y:S05]  /*14240*/  BRA `(.L_x_463) ;  /* 0xffffffb800e87947 */ /* 0x000fea000383ffff */
.L_x_328:
[----:B0-----:R0:W3:Y:S02]  /*14250*/  SYNCS.PHASECHK.TRANS64.TRYWAIT P1, [R5+URZ+0x28840], R0 ;  /* 0x02884000050075a7 */ /* 0x0010e4000802017f */
[----:B---3--:R-:W-:Y:S05]  /*14260*/  @!P1 NANOSLEEP.SYNCS 0x989680 ;  /* 0x009896800000995d */ /* 0x008fea0003900000 */
[----:B------:R-:W3:Y:S02]  /*14270*/  @!P1 SYNCS.PHASECHK.TRANS64 P1, [R5+URZ+0x28840], R0 ;  /* 0x02884000050095a7 */ /* 0x000ee4000802007f */
[----:B---3--:R-:W-:Y:S05]  /*14280*/  @!P1 BRA `(.L_x_328) ;  /* 0xfffffffc00f09947 */ /* 0x008fea000383ffff */
[----:B------:R-:W-:Y:S05]  /*14290*/  BRA `(.L_x_464) ;  /* 0xffffffbc00087947 */ /* 0x000fea000383ffff */
.L_x_330:
[----:B---3--:R3:W4:Y:S02]  /*142a0*/  SYNCS.PHASECHK.TRANS64.TRYWAIT P1, [R25+URZ+0x28840], R2 ;  /* 0x02884002190075a7 */ /* 0x008724000802017f */
[----:B----4-:R-:W-:Y:S05]  /*142b0*/  @!P1 NANOSLEEP.SYNCS 0x989680 ;  /* 0x009896800000995d */ /* 0x010fea0003900000 */
[----:B------:R-:W4:Y:S02]  /*142c0*/  @!P1 SYNCS.PHASECHK.TRANS64 P1, [R25+URZ+0x28840], R2 ;  /* 0x02884002190095a7 */ /* 0x000f24000802007f */
[----:B----4-:R-:W-:Y:S05]  /*142d0*/  @!P1 BRA `(.L_x_330) ;  /* 0xfffffffc00f09947 */ /* 0x010fea000383ffff */
[----:B------:R-:W-:Y:S05]  /*142e0*/  BRA `(.L_x_465) ;  /* 0xffffffbc00147947 */ /* 0x000fea000383ffff */
.L_x_332:
[----:B----4-:R4:W0:Y:S02]  /*142f0*/  SYNCS.PHASECHK.TRANS64.TRYWAIT P1, [R5+URZ+0x28860], R0 ;  /* 0x02886000050075a7 */ /* 0x010824000802017f */
[----:B0-----:R-:W-:Y:S05]  /*14300*/  @!P1 NANOSLEEP.SYNCS 0x989680 ;  /* 0x009896800000995d */ /* 0x001fea0003900000 */
[----:B------:R-:W0:Y:S02]  /*14310*/  @!P1 SYNCS.PHASECHK.TRANS64 P1, [R5+URZ+0x28860], R0 ;  /* 0x02886000050095a7 */ /* 0x000e24000802007f */
[----:B0-----:R-:W-:Y:S05]  /*14320*/  @!P1 BRA `(.L_x_332) ;  /* 0xfffffffc00f09947 */ /* 0x001fea000383ffff */
[----:B------:R-:W-:Y:S05]  /*14330*/  BRA `(.L_x_466) ;  /* 0xffffffbc00107947 */ /* 0x000fea000383ffff */
.L_x_467:
        /* <DEDUP_REMOVED lines=12> */
.L_x_3543:


//--------------------- .text._ZN7cutlass13device_kernelIN5flash11enable_sm90INS1_16FlashAttnFwdSm90INS1_25CollectiveMainloopFwdSm90ILi2EN4cute5tupleIJNS5_1CILi1EEES8_S8_EEENS6_IJNS7_ILi128EEESA_SA_EEELi128ENS_10bfloat16_tEfNS_4arch4Sm90ELb0ELb0ELb1ELb1ELb1ELb1ELb0ELb1ELb1ELb1ELb1ELb0EEENS1_21CollectiveEpilogueFwdISB_S9_SC_SE_Li256ELb1ELb1ELb1ELb0EEENS1_36VarlenDynamicPersistentTileSchedulerILi128ELi128ELi256ELi128ELb1ELb1ELb1ELb0ELb1ELb1EEEEEEEEEvNT_6ParamsE --------------------------
	.section	.text._ZN7cutlass13device_kernelIN5flash11enable_sm90INS1_16FlashAttnFwdSm90INS1_25CollectiveMainloopFwdSm90ILi2EN4cute5tupleIJNS5_1CILi1EEES8_S8_EEENS6_IJNS7_ILi128EEESA_SA_EEELi128ENS_10bfloat16_tEfNS_4arch4Sm90ELb0ELb0ELb1ELb1ELb1ELb1ELb0ELb1ELb1ELb1ELb1ELb0EEENS1_21CollectiveEpilogueFwdISB_S9_SC_SE_Li256ELb1ELb1ELb1ELb0EEENS1_36VarlenDynamicPersistentTileSchedulerILi128ELi128ELi256ELi128ELb1ELb1ELb1ELb0ELb1ELb1EEEEEEEEEvNT_6ParamsE,"ax",@progbits
	.align	128
.text._ZN7cutlass13device_kernelIN5flash11enable_sm90INS1_16FlashAttnFwdSm90INS1_25CollectiveMainloopFwdSm90ILi2EN4cute5tupleIJNS5_1CILi1EEES8_S8_EEENS6_IJNS7_ILi128EEESA_SA_EEELi128ENS_10bfloat16_tEfNS_4arch4Sm90ELb0ELb0ELb1ELb1ELb1ELb1ELb0ELb1ELb1ELb1ELb1ELb0EEENS1_21CollectiveEpilogueFwdISB_S9_SC_SE_Li256ELb1ELb1ELb1ELb0EEENS1_36VarlenDynamicPersistentTileSchedulerILi128ELi128ELi256ELi128ELb1ELb1ELb1ELb0ELb1ELb1EEEEEEEEEvNT_6ParamsE:
        .type           _ZN7cutlass13device_kernelIN5flash11enable_sm90INS1_16FlashAttnFwdSm90INS1_25CollectiveMainloopFwdSm90ILi2EN4cute5tupleIJNS5_1CILi1EEES8_S8_EEENS6_IJNS7_ILi128EEESA_SA_EEELi128ENS_10bfloat16_tEfNS_4arch4Sm90ELb0ELb0ELb1ELb1ELb1ELb1ELb0ELb1ELb1ELb1ELb1ELb0EEENS1_21CollectiveEpilogueFwdISB_S9_SC_SE_Li256ELb1ELb1ELb1ELb0EEENS1_36VarlenDynamicPersistentTileSchedulerILi128ELi128ELi256ELi128ELb1ELb1ELb1ELb0ELb1ELb1EEEEEEEEEvNT_6ParamsE,@function
        .size           _ZN7cutlass13device_kernelIN5flash11enable_sm90INS1_16FlashAttnFwdSm90INS1_25CollectiveMainloopFwdSm90ILi2EN4cute5tupleIJNS5_1CILi1EEES8_S8_EEENS6_IJNS7_ILi128EEESA_SA_EEELi128ENS_10bfloat16_tEfNS_4arch4Sm90ELb0ELb0ELb1ELb1ELb1ELb1ELb0ELb1ELb1ELb1ELb1ELb0EEENS1_21CollectiveEpilogueFwdISB_S9_SC_SE_Li256ELb1ELb1ELb1ELb0EEENS1_36VarlenDynamicPersistentTileSchedulerILi128ELi128ELi256ELi128ELb1ELb1ELb1ELb0ELb1ELb1EEEEEEEEEvNT_6ParamsE,(.L_x_3544 - _ZN7cutlass13device_kernelIN5flash11enable_sm90INS1_16FlashAttnFwdSm90INS1_25CollectiveMainloopFwdSm90ILi2EN4cute5tupleIJNS5_1CILi1EEES8_S8_EEENS6_IJNS7_ILi128EEESA_SA_EEELi128ENS_10bfloat16_tEfNS_4arch4Sm90ELb0ELb0ELb1ELb1ELb1ELb1ELb0ELb1ELb1ELb1ELb1ELb0EEENS1_21CollectiveEpilogueFwdISB_S9_SC_SE_Li256ELb1ELb1ELb1ELb0EEENS1_36VarlenDynamicPersistentTileSchedulerILi128ELi128ELi256ELi128ELb1ELb1ELb1ELb0ELb1ELb1EEEEEEEEEvNT_6ParamsE)
        .other          _ZN7cutlass13device_kernelIN5flash11enable_sm90INS1_16FlashAttnFwdSm90INS1_25CollectiveMainloopFwdSm90ILi2EN4cute5tupleIJNS5_1CILi1EEES8_S8_EEENS6_IJNS7_ILi128EEESA_SA_EEELi128ENS_10bfloat16_tEfNS_4arch4Sm90ELb0ELb0ELb1ELb1ELb1ELb1ELb0ELb1ELb1ELb1ELb1ELb0EEENS1_21CollectiveEpilogueFwdISB_S9_SC_SE_Li256ELb1ELb1ELb1ELb0EEENS1_36VarlenDynamicPersistentTileSchedulerILi128ELi128ELi256ELi128ELb1ELb1ELb1ELb0ELb1ELb1EEEEEEEEEvNT_6ParamsE,@"STO_CUDA_ENTRY STV_DEFAULT"
_ZN7cutlass13device_kernelIN5flash11enable_sm90INS1_16FlashAttnFwdSm90INS1_25CollectiveMainloopFwdSm90ILi2EN4cute5tupleIJNS5_1CILi1EEES8_S8_EEENS6_IJNS7_ILi128EEESA_SA_EEELi128ENS_10bfloat16_tEfNS_4arch4Sm90ELb0ELb0ELb1ELb1ELb1ELb1ELb0ELb1ELb1ELb1ELb1ELb0EEENS1_21CollectiveEpilogueFwdISB_S9_SC_SE_Li256ELb1ELb1ELb1ELb0EEENS1_36VarlenDynamicPersistentTileSchedulerILi128ELi128ELi256ELi128ELb1ELb1ELb1ELb0ELb1ELb1EEEEEEEEEvNT_6ParamsE:
[----:B------:R-:W0:Y:S02]  /*0000*/  LDC R1, c[0x0][0x28] ;  /* 0x00000a00ff017b82 */ /* 0x000e240000000800 */
[----:B0-----:R-:W-:Y:S01]  /*0010*/  VIADD R1, R1, 0xffffffd8 ;  /* 0xffffffd801017836 */ /* 0x001fe20000000000 */
[----:B------:R-:W0:Y:S01]  /*0020*/  S2R R0, SR_TID.X ;  /* 0x0000000000007919 */ /* 0x000e220000002100 */
[----:B------:R-:W-:Y:S01]  /*0030*/  ELECT P0, URZ, PT ;  /* 0x00000000003f782f */ /* 0x000fe20003800000 */
[----:B------:R-:W-:Y:S01]  /*0040*/  BSSY B0, `(.L_x_468) ;  /* 0x000000e000007945 */ /* 0x000fe20003800000 */
[--C-:B0-----:R-:W-:Y:S02]  /*0050*/  SHF.R.U32.HI R2, RZ, 0x5, R0.reuse ;  /* 0x00000005ff027819 */ /* 0x101fe40000011600 */
[----:B------:R-:W-:-:S03]  /*0060*/  SHF.R.U32.HI R4, RZ, 0x7, R0 ;  /* 0x00000007ff047819 */ /* 0x000fc60000011600 */
[----:B------:R-:W0:Y:S02]  /*0070*/  SHFL.IDX PT, R3, R2, RZ, 0x1f ;  /* 0x00001fff02037589 */ /* 0x000e2400000e0000 */
[----:B0-----:R-:W-:-:S13]  /*0080*/  ISETP.EQ.AND P0, PT, R3, RZ, P0 ;  /* 0x000000ff0300720c */ /* 0x001fda0000702270 */
[----:B------:R-:W-:Y:S05]  /*0090*/  @!P0 BRA `(.L_x_469) ;  /* 0x0000000000208947 */ /* 0x000fea0003800000 */
[----:B------:R-:W-:Y:S02]  /*00a0*/  ULDC.64 UR4, c[0x0][0x198] ;  /* 0x0000660000047ab9 */ /* 0x000fe40000000a00 */
[----:B------:R-:W-:Y:S02]  /*00b0*/  UIADD3 UR6, UP0, UR4, 0x570, URZ ;  /* 0x0000057004067890 */ /* 0x000fe4000ff1e03f */
[----:B------:R-:W-:Y:S02]  /*00c0*/  UIADD3 UR4, UP1, UR4, 0x670, URZ ;  /* 0x0000067004047890 */ /* 0x000fe4000ff3e03f */
[----:B------:R-:W-:Y:S02]  /*00d0*/  UIADD3.X UR7, URZ, UR5, URZ, UP0, !UPT ;  /* 0x000000053f077290 */ /* 0x000fe400087fe43f */
[----:B------:R-:W-:-:S07]  /*00e0*/  UIADD3.X UR5, URZ, UR5, URZ, UP1, !UPT ;  /* 0x000000053f057290 */ /* 0x000fce0008ffe43f */
[----:B------:R0:W-:Y:S02]  /*00f0*/  UTMACCTL.PF [UR6] ;  /* 0x00000000060079b9 */ /* 0x0001e40008040000 */
[----:B------:R0:W-:Y:S02]  /*0100*/  UTMACCTL.PF [UR4] ;  /* 0x00000000040079b9 */ /* 0x0001e40008040000 */
[----:B0-----:R-:W-:Y:S01]  /*0110*/  NOP ;  /* 0x0000000000007918 */ /* 0x001fe20000000000 */
.L_x_469:
[----:B------:R-:W-:Y:S05]  /*0120*/  BSYNC B0 ;  /* 0x0000000000007941 */ /* 0x000fea0003800000 */
.L_x_468:
[----:B------:R-:W-:Y:S01]  /*0130*/  VOTEU.ANY UP0, P0 ;  /* 0x00000000003f7886 */ /* 0x000fe20000000100 */
[----:B------:R-:W0:Y:S01]  /*0140*/  SHFL.IDX PT, R4, R4, RZ, 0x1f ;  /* 0x00001fff04047589 */ /* 0x000e2200000e0000 */
[----:B------:R-:W-:Y:S01]  /*0150*/  UMOV UR4, 0x80 ;  /* 0x0000008000047882 */ /* 0x000fe20000000000 */
[----:B------:R-:W-:Y:S01]  /*0160*/  UMOV UR7, 0x100 ;  /* 0x0000010000077882 */ /* 0x000fe20000000000 */
[----:B------:R-:W-:Y:S01]  /*0170*/  VOTEU.ANY UP1, P0 ;  /* 0x00000000003f7886 */ /* 0x000fe20000020100 */
[----:B------:R-:W1:Y:S01]  /*0180*/  @UP0 S2UR UR8, SR_CgaCtaId ;  /* 0x00000000000809c3 */ /* 0x000e620000008800 */
[----:B------:R-:W2:Y:S01]  /*0190*/  SHFL.IDX PT, R3, R2, RZ, 0x1f ;  /* 0x00001fff02037589 */ /* 0x000ea200000e0000 */
[----:B------:R-:W-:Y:S01]  /*01a0*/  @UP0 UMOV UR6, 0x400 ;  /* 0x0000040000060882 */ /* 0x000fe20000000000 */
[----:B------:R-:W-:-:S04]  /*01b0*/  @UP0 UIADD3 UR4, -UR4, 0x100000, URZ ;  /* 0x0010000004040890 */ /* 0x000fc8000fffe13f */
[----:B------:R-:W-:Y:S02]  /*01c0*/  @UP0 USHF.L.U32 UR5, UR4, 0xb, URZ ;  /* 0x0000000b04050899 */ /* 0x000fe4000800063f */
[----:B------:R-:W-:Y:S01]  /*01d0*/  @UP0 USHF.L.U32 UR4, UR4, 0x1, URZ ;  /* 0x0000000104040899 */ /* 0x000fe2000800063f */
[----:B------:R-:W-:Y:S01]  /*01e0*/  VOTEU.ANY UP2, P0 ;  /* 0x00000000003f7886 */ /* 0x000fe20000040100 */
[----:B0-----:R-:W-:Y:S01]  /*01f0*/  R2UR UR9, R4 ;  /* 0x00000000040972ca */ /* 0x001fe200000e0000 */
[----:B-1----:R-:W-:Y:S01]  /*0200*/  @UP0 ULEA UR8, UR8, UR6, 0x18 ;  /* 0x0000000608080291 */ /* 0x002fe2000f8ec03f */
[----:B--2---:R-:W-:Y:S01]  /*0210*/  ISETP.NE.AND P1, PT, R3, RZ, PT ;  /* 0x000000ff0300720c */ /* 0x004fe20003f25270 */
[----:B------:R-:W-:-:S04]  /*0220*/  @UP0 UIADD3 UR6, -UR7, 0x100000, URZ ;  /* 0x0010000007060890 */ /* 0x000fc8000fffe13f */
[----:B------:R-:W-:Y:S02]  /*0230*/  @UP0 USHF.L.U32 UR7, UR6, 0xb, URZ ;  /* 0x0000000b06070899 */ /* 0x000fe4000800063f */
[----:B------:R-:W-:-:S04]  /*0240*/  @UP0 USHF.L.U32 UR6, UR6, 0x1, URZ ;  /* 0x0000000106060899 */ /* 0x000fc8000800063f */
[----:B------:R-:W-:Y:S01]  /*0250*/  UISETP.NE.AND UP0, UPT, UR9, URZ, UPT ;  /* 0x0000003f0900728c */ /* 0x000fe2000bf05270 */
[----:B------:R-:W0:Y:S02]  /*0260*/  FENCE.VIEW.ASYNC.S ;  /* 0x00000000000073c6 */ /* 0x000e240000000000 */
[----:B0-----:R0:W1:Y:S05]  /*0270*/  @UP1 SYNCS.EXCH.64 URZ, [UR8+0x28800], UR4 ;  /* 0x02880004083f15b2 */ /* 0x00106a0008000100 */
[----:B------:R0:W2:Y:S01]  /*0280*/  @UP2 SYNCS.EXCH.64 URZ, [UR8+0x28820], UR6 ;  /* 0x02882006083f25b2 */ /* 0x0000a20008000100 */
        /* <DEDUP_REMOVED lines=14> */
[----:B0-----:R3:W4:Y:S08]  /*0370*/  SYNCS.EXCH.64 URZ, [UR8+0x28830], UR4 ;  /* 0x02883004083f75b2 */ /* 0x0017300008000100 */
[----:B------:R3:W0:Y:S01]  /*0380*/  SYNCS.EXCH.64 URZ, [UR8+0x28840], UR6 ;  /* 0x02884006083f75b2 */ /* 0x0006220008000100 */
[----:B------:R3:W0:Y:S01]  /*0390*/  SYNCS.EXCH.64 URZ, [UR8+0x28838], UR4 ;  /* 0x02883804083f75b2 */ /* 0x0006220008000100 */
[----:B------:R3:W0:Y:S02]  /*03a0*/  SYNCS.EXCH.64 URZ, [UR8+0x28848], UR6 ;  /* 0x02884806083f75b2 */ /* 0x0006240008000100 */
[----:B---3--:R-:W-:Y:S01]  /*03b0*/  NOP ;  /* 0x0000000000007918 */ /* 0x008fe20000000000 */
.L_x_470:
[----:B------:R-:W3:Y:S01]  /*03c0*/  SHFL.IDX PT, R3, R2, RZ, 0x1f ;  /* 0x00001fff02037589 */ /* 0x000ee200000e0000 */
[----:B------:R-:W-:Y:S01]  /*03d0*/  NOP ;  /* 0x0000000000007918 */ /* 0x000fe20000000000 */
[----:B---3--:R-:W-:-:S13]  /*03e0*/  ISETP.NE.AND P0, PT, R3, RZ, PT ;  /* 0x000000ff0300720c */ /* 0x008fda0003f05270 */
        /* <DEDUP_REMOVED lines=17> */
[----:B------:R3:W0:Y:S02]  /*0500*/  SYNCS.EXCH.64 URZ, [UR8+0x28868], UR6 ;  /* 0x02886806083f75b2 */ /* 0x0006240008000100 */
[----:B---3--:R-:W-:Y:S01]  /*0510*/  NOP ;  /* 0x0000000000007918 */ /* 0x008fe20000000000 */
.L_x_471:
[----:B------:R-:W3:Y:S01]  /*0520*/  SHFL.IDX PT, R3, R2, RZ, 0x1f ;  /* 0x00001fff02037589 */ /* 0x000ee200000e0000 */
[----:B------:R-:W-:Y:S01]  /*0530*/  NOP ;  /* 0x0000000000007918 */ /* 0x000fe20000000000 */
[----:B---3--:R-:W-:-:S13]  /*0540*/  ISETP.NE.AND P0, PT, R3, RZ, PT ;  /* 0x000000ff0300720c */ /* 0x008fda0003f05270 */
        /* <DEDUP_REMOVED lines=13> */
[----:B------:R3:W0:Y:S02]  /*0620*/  SYNCS.EXCH.64 URZ, [UR6+0x28888], UR4 ;  /* 0x02888804063f75b2 */ /* 0x0006240008000100 */
[----:B---3--:R-:W-:Y:S01]  /*0630*/  NOP ;  /* 0x0000000000007918 */ /* 0x008fe20000000000 */
.L_x_472:
        /* <DEDUP_REMOVED lines=22> */
.L_x_473:
        /* <DEDUP_REMOVED lines=22> */
.L_x_474:
[----:B------:R-:W-:Y:S01]  /*0900*/  PLOP3.LUT P0, PT, PT, PT, UP0, 0x80, 0x0 ;  /* 0x000000000000781c */ /* 0x000fe20003f0f008 */
[----:B------:R-:W-:Y:S01]  /*0910*/  UMOV UR36, 0x1 ;  /* 0x0000000100247882 */ /* 0x000fe20000000000 */
[----:B------:R-:W-:Y:S01]  /*0920*/  NOP ;  /* 0x0000000000007918 */ /* 0x000fe20000000000 */
[----:B------:R-:W-:Y:S01]  /*0930*/  USEL UR36, UR36, 0x2, !UP0 ;  /* 0x0000000224247887 */ /* 0x000fe2000c000000 */
[----:B------:R-:W-:Y:S01]  /*0940*/  BSSY B9, `(.L_x_475) ;  /* 0x0001c3d000097945 */ /* 0x000fe20003800000 */
[----:B------:R-:W-:Y:S01]  /*0950*/  ULDC.64 UR42, c[0x0][0x208] ;  /* 0x00008200002a7ab9 */ /* 0x000fe20000000a00 */
[----:B012-4-:R-:W-:Y:S07]  /*0960*/  BAR.SYNC.DEFER_BLOCKING 0x0 ;  /* 0x0000000000007b1d */ /* 0x017fee0000010000 */
[----:B------:R-:W-:Y:S05]  /*0970*/  @!P0 BRA `(.L_x_476) ;  /* 0x0000015400148947 */ /* 0x000fea0003800000 */
.L_x_477:
[----:B------:R-:W-:-:S08]  /*0980*/  NOP ;  /* 0x0000000000007918 */ /* 0x000fd00000000000 */
[----:B------:R-:W0:Y:S02]  /*0990*/  USETMAXREG.TRY_ALLOC.CTAPOOL UP0, 0xe8 ;  /* 0x000000e8000079c8 */ /* 0x000e240008000600 */
[----:B0-----:R-:W-:-:S13]  /*09a0*/  PLOP3.LUT P0, PT, PT, PT, UP0, 0x80, 0x0 ;  /* 0x000000000000781c */ /* 0x001fda0003f0f008 */
[----:B------:R-:W-:Y:S05]  /*09b0*/  @!P0 BRA `(.L_x_477) ;  /* 0xfffffffc00f08947 */ /* 0x000fea000383ffff */
[----:B------:R-:W2:Y:S01]  /*09c0*/  LDL.LU R2, [R1] ;  /* 0x0000000001027983 */ /* 0x000ea20000300800 */
[----:B------:R-:W-:Y:S01]  /*09d0*/  SHF.R.U32.HI R3, RZ, 0x7, R0 ;  /* 0x00000007ff037819 */ /* 0x000fe20000011600 */
[----:B------:R-:W0:Y:S01]  /*09e0*/  S2UR UR38, SR_CgaCtaId ;  /* 0x00000000002679c3 */ /* 0x000e220000008800 */
[----:B------:R-:W-:-:S07]  /*09f0*/  UMOV UR4, 0x400 ;  /* 0x0000040000047882 */ /* 0x000fce0000000000 */
[----:B------:R-:W-:Y:S06]  /*0a00*/  BAR.ARV 0x8, 0x180 ;  /* 0x0206000000007b1d */ /* 0x000fec0000002000 */
[----:B------:R-:W-:-:S13]  /*0a10*/  ISETP.NE.AND P0, PT, R3, 0x1, PT ;  /* 0x000000010300780c */ /* 0x000fda0003f05270 */
[----:B------:R-:W-:Y:S06]  /*0a20*/  @!P0 BAR.ARV 0x9, 0x100 ;  /* 0x0244000000008b1d */ /* 0x000fec0000002000 */
[----:B0-----:R-:W-:Y:S02]  /*0a30*/  ULEA UR4, UR38, UR4, 0x18 ;  /* 0x0000000426047291 */ /* 0x001fe4000f8ec03f */
[----:B------:R-:W-:Y:S04]  /*0a40*/  BAR.SYNC.DEFER_BLOCKING 0x5, 0x180 ;  /* 0x0146000000007b1d */ /* 0x000fe80000010000 */
[----:B------:R-:W-:-:S02]  /*0a50*/  IMAD.U32 R156, RZ, RZ, UR4 ;  /* 0x00000004ff9c7e24 */ /* 0x000fc4000f8e00ff */
[----:B------:R-:W-:-:S03]  /*0a60*/  ULDC UR4, c[0x0][0xc3c] ;  /* 0x00030f0000047ab9 */ /* 0x000fc60000000800 */
[----:B------:R-:W0:Y:S01]  /*0a70*/  LDS.128 R28, [R156+0x288d0] ;  /* 0x0288d0009c1c7984 */ /* 0x000e220000000c00 */
[----:B------:R-:W-:Y:S06]  /*0a80*/  BAR.ARV 0x4, 0x180 ;  /* 0x0106000000007b1d */ /* 0x000fec0000002000 */
[----:B--2---:R-:W-:-:S04]  /*0a90*/  LOP3.LUT R2, R2, 0xfffffff7, RZ, 0xc0, !PT ;  /* 0xfffffff702027812 */ /* 0x004fc800078ec0ff */
[----:B------:R-:W-:Y:S02]  /*0aa0*/  @P0 LOP3.LUT R2, R2, 0x8, RZ, 0xfc, !PT ;  /* 0x0000000802020812 */ /* 0x000fe400078efcff */
[----:B0-----:R-:W-:-:S03]  /*0ab0*/  ISETP.GE.AND P0, PT, R31, UR4, PT ;  /* 0x000000041f007c0c */ /* 0x001fc6000bf06270 */
[----:B------:R0:W-:Y:S10]  /*0ac0*/  STL [R1], R2 ;  /* 0x0000000201007387 */ /* 0x0001f40000100800 */
[----:B0-----:R-:W-:Y:S05]  /*0ad0*/  @P0 BRA `(.L_x_478) ;  /* 0x000001c0008c0947 */ /* 0x001fea0003800000 */
[----:B------:R-:W-:Y:S01]  /*0ae0*/  VIADD R12, R0, 0xffffff80 ;  /* 0xffffff80000c7836 */ /* 0x000fe20000000000 */
[----:B------:R-:W-:Y:S02]  /*0af0*/  R2UR UR40, R156 ;  /* 0x000000009c2872ca */ /* 0x000fe400000e0000 */
[----:B------:R-:W-:Y:S01]  /*0b00*/  CS2R R154, SRZ ;  /* 0x00000000009a7805 */ /* 0x000fe2000001ff00 */
[----:B------:R-:W-:Y:S01]  /*0b10*/  IMAD.MOV.U32 R158, RZ, RZ, RZ ;  /* 0x000000ffff9e7224 */ /* 0x000fe200078e00ff */
[----:B------:R-:W-:Y:S01]  /*0b20*/  ULOP3.LUT UR41, UR36, 0x1, URZ, 0xfc, !UPT ;  /* 0x0000000124297892 */ /* 0x000fe2000f8efc3f */
[----:B------:R-:W-:Y:S01]  /*0b30*/  SHF.R.S32.HI R0, RZ, 0x1f, R12 ;  /* 0x0000001fff007819 */ /* 0x000fe2000001140c */
[----:B------:R-:W-:Y:S01]  /*0b40*/  IMAD.MOV.U32 R157, RZ, RZ, RZ ;  /* 0x000000ffff9d7224 */ /* 0x000fe200078e00ff */
[----:B------:R-:W-:Y:S02]  /*0b50*/  UMOV UR39, URZ ;  /* 0x0000003f00277c82 */ /* 0x000fe40008000000 */
[----:B------:R-:W-:-:S02]  /*0b60*/  LEA.HI R2, R0, R12, RZ, 0x7 ;  /* 0x0000000c00027211 */ /* 0x000fc400078f38ff */
[-C--:B------:R-:W-:Y:S02]  /*0b70*/  LEA.HI R4, R0, R12.reuse, RZ, 0x5 ;  /* 0x0000000c00047211 */ /* 0x080fe400078f28ff */
[----:B------:R-:W-:Y:S01]  /*0b80*/  LOP3.LUT R218, R2, 0xffffff80, RZ, 0xc0, !PT ;  /* 0xffffff8002da7812 */ /* 0x000fe200078ec0ff */
[----:B------:R-:W-:Y:S01]  /*0b90*/  UIADD3 UR40, UR40, 0x10400, URZ ;  /* 0x0001040028287890 */ /* 0x000fe2000fffe03f */
[-C--:B------:R-:W-:Y:S01]  /*0ba0*/  LEA.HI R3, R0, R12.reuse, RZ, 0x4 ;  /* 0x0000000c00037211 */ /* 0x080fe200078f20ff */
[----:B------:R-:W-:Y:S01]  /*0bb0*/  IMAD.SHL.U32 R5, R4, 0x20, RZ ;  /* 0x0000002004057824 */ /* 0x000fe200078e00ff */
[----:B------:R-:W-:Y:S01]  /*0bc0*/  LEA.HI R153, R0, R12, RZ, 0x3 ;  /* 0x0000000c00997211 */ /* 0x000fe200078f18ff */
[----:B------:R-:W-:Y:S01]  /*0bd0*/  IMAD.IADD R218, R12, 0x1, -R218 ;  /* 0x000000010cda7824 */ /* 0x000fe200078e0ada */
[----:B------:R-:W-:Y:S02]  /*0be0*/  LOP3.LUT R4, R3, 0x3fffff0, RZ, 0xc0, !PT ;  /* 0x03fffff003047812 */ /* 0x000fe400078ec0ff */
[----:B------:R-:W-:-:S02]  /*0bf0*/  LOP3.LUT R5, R5, 0xfffffc00, RZ, 0xc0, !PT ;  /* 0xfffffc0005057812 */ /* 0x000fc400078ec0ff */
[----:B------:R-:W-:Y:S01]  /*0c00*/  SHF.R.S32.HI R7, RZ, 0x1f, R218 ;  /* 0x0000001fff077819 */ /* 0x000fe200000114da */
[C---:B------:R-:W-:Y:S01]  /*0c10*/  IMAD.IADD R4, R12.reuse, 0x1, -R4 ;  /* 0x000000010c047824 */ /* 0x040fe200078e0a04 */
[----:B------:R-:W-:Y:S02]  /*0c20*/  LOP3.LUT R203, R153, 0xfffffff8, RZ, 0xc0, !PT ;  /* 0xfffffff899cb7812 */ /* 0x000fe400078ec0ff */
[CC--:B------:R-:W-:Y:S02]  /*0c30*/  LEA.HI R8, R7.reuse, R218.reuse, RZ, 0x2 ;  /* 0x000000da07087211 */ /* 0x0c0fe400078f10ff */
[----:B------:R-:W-:Y:S01]  /*0c40*/  LEA.HI R7, R7, R218, RZ, 0x5 ;  /* 0x000000da07077211 */ /* 0x000fe200078f28ff */
[----:B------:R-:W-:Y:S01]  /*0c50*/  IMAD.IADD R203, R12, 0x1, -R203 ;  /* 0x000000010ccb7824 */ /* 0x000fe200078e0acb */
[--C-:B------:R-:W-:Y:S02]  /*0c60*/  SHF.R.S32.HI R9, RZ, 0x2, R8.reuse ;  /* 0x00000002ff097819 */ /* 0x100fe40000011408 */
[----:B------:R-:W-:Y:S01]  /*0c70*/  SHF.R.S32.HI R6, RZ, 0x1f, R8 ;  /* 0x0000001fff067819 */ /* 0x000fe20000011408 */
[C---:B------:R-:W-:Y:S01]  /*0c80*/  IMAD.SHL.U32 R16, R203.reuse, 0x8, RZ ;  /* 0x00000008cb107824 */ /* 0x040fe200078e00ff */
[----:B------:R-:W-:Y:S01]  /*0c90*/  SHF.R.S32.HI R7, RZ, 0x5, R7 ;  /* 0x00000005ff077819 */ /* 0x000fe20000011407 */
[----:B------:R-:W-:Y:S01]  /*0ca0*/  IMAD.SHL.U32 R18, R203, 0x4, RZ ;  /* 0x00000004cb127824 */ /* 0x000fe200078e00ff */
[----:B------:R-:W-:Y:S01]  /*0cb0*/  LEA.HI R6, R6, R9, RZ, 0x3 ;  /* 0x0000000906067211 */ /* 0x000fe200078f18ff */
[----:B------:R-:W-:Y:S01]  /*0cc0*/  VIADD R23, R16, 0x40 ;  /* 0x0000004010177836 */ /* 0x000fe20000000000 */
[-C--:B------:R-:W-:Y:S01]  /*0cd0*/  LEA.HI R11, R0, R12.reuse, RZ, 0x2 ;  /* 0x0000000c000b7211 */ /* 0x080fe200078f10ff */
[----:B------:R-:W-:Y:S01]  /*0ce0*/  VIADD R152, R18, 0x20 ;  /* 0x0000002012987836 */ /* 0x000fe20000000000 */
[----:B------:R-:W-:Y:S01]  /*0cf0*/  LOP3.LUT R10, R6, 0xfffffff8, RZ, 0xc0, !PT ;  /* 0xfffffff8060a7812 */ /* 0x000fe200078ec0ff */
[----:B------:R-:W-:Y:S01]  /*0d00*/  IMAD R6, R4, 0x40, R5 ;  /* 0x0000004004067824 */ /* 0x000fe200078e0205 */
[----:B------:R-:W-:Y:S01]  /*0d10*/  SHF.R.S32.HI R153, RZ, 0x3, R153 ;  /* 0x00000003ff997819 */ /* 0x000fe20000011499 */
[----:B------:R-:W-:Y:S01]  /*0d20*/  IMAD.SHL.U32 R220, R152, 0x2, RZ ;  /* 0x0000000298dc7824 */ /* 0x000fe200078e00ff */
[----:B------:R-:W-:Y:S01]  /*0d30*/  LEA.HI R0, R0, R12, RZ, 0x6 ;  /* 0x0000000c00007211 */ /* 0x000fe200078f30ff */
[----:B------:R-:W-:Y:S01]  /*0d40*/  IMAD.IADD R10, R9, 0x1, -R10 ;  /* 0x00000001090a7824 */ /* 0x000fe200078e0a0a */
[----:B------:R-:W-:-:S02]  /*0d50*/  SHF.R.S32.HI R4, RZ, 0x4, R3 ;  /* 0x00000004ff047819 */ /* 0x000fc40000011403 */
[----:B------:R-:W-:Y:S01]  /*0d60*/  SHF.R.S32.HI R13, RZ, 0x7, R2 ;  /* 0x00000007ff0d7819 */ /* 0x000fe20000011402 */
[----:B------:R-:W-:Y:S01]  /*0d70*/  IMAD R7, R7, 0x10, R10 ;  /* 0x0000001007077824 */ /* 0x000fe200078e020a */
[----:B------:R-:W-:Y:S01]  /*0d80*/  LOP3.LUT R11, R11, 0xfffffffc, RZ, 0xc0, !PT ;  /* 0xfffffffc0b0b7812 */ /* 0x000fe200078ec0ff */
[----:B------:R-:W-:Y:S01]  /*0d90*/  VIADD R10, R153, 0x20 ;  /* 0x00000020990a7836 */ /* 0x000fe20000000000 */
[----:B------:R-:W-:Y:S02]  /*0da0*/  SHF.L.U32 R0, R0, 0x3, RZ ;  /* 0x0000000300007819 */ /* 0x000fe400000006ff */
[----:B------:R-:W-:Y:S01]  /*0db0*/  LEA.HI R3, R3, R4, RZ, 0x1 ;  /* 0x0000000403037211 */ /* 0x000fe200078f08ff */
[----:B------:R-:W-:Y:S01]  /*0dc0*/  IMAD.SHL.U32 R193, R10, 0x40, RZ ;  /* 0x000000400ac17824 */ /* 0x000fe200078e00ff */
[----:B------:R-:W-:Y:S02]  /*0dd0*/  LEA.HI R2, R2, R13, RZ, 0x1 ;  /* 0x0000000d02027211 */ /* 0x000fe400078f08ff */
[----:B------:R-:W-:-:S02]  /*0de0*/  IADD3 R11, R12, -R11, RZ ;  /* 0x8000000b0c0b7210 */ /* 0x000fc40007ffe0ff */
[----:B------:R-:W-:Y:S02]  /*0df0*/  LOP3.LUT R201, R0, 0xfffffe00, RZ, 0xc0, !PT ;  /* 0xfffffe0000c97812 */ /* 0x000fe400078ec0ff */
[----:B------:R-:W-:Y:S02]  /*0e00*/  LOP3.LUT R3, R3, 0x1ffffffe, RZ, 0xc0, !PT ;  /* 0x1ffffffe03037812 */ /* 0x000fe400078ec0ff */
[----:B------:R-:W-:Y:S02]  /*0e10*/  LOP3.LUT R2, R2, 0x3fffffe, RZ, 0xc0, !PT ;  /* 0x03fffffe02027812 */ /* 0x000fe400078ec0ff */
[----:B------:R-:W-:Y:S01]  /*0e20*/  SHF.R.S32.HI R0, RZ, 0x1f, R10 ;  /* 0x0000001fff007819 */ /* 0x000fe2000001140a */
[----:B------:R-:W-:Y:S01]  /*0e30*/  IMAD.IADD R3, R4, 0x1, -R3 ;  /* 0x0000000104037824 */ /* 0x000fe200078e0a03 */
[----:B------:R-:W-:Y:S01]  /*0e40*/  LEA.HI R5, R11, R11, RZ, 0x1 ;  /* 0x0000000b0b057211 */ /* 0x000fe200078f08ff */
[----:B------:R-:W-:Y:S01]  /*0e50*/  IMAD.IADD R2, R13, 0x1, -R2 ;  /* 0x000000010d027824 */ /* 0x000fe200078e0a02 */
[----:B------:R-:W-:Y:S01]  /*0e60*/  LEA.HI R0, R0, R10, RZ, 0x3 ;  /* 0x0000000a00007211 */ /* 0x000fe200078f18ff */
[----:B------:R-:W-:Y:S01]  /*0e70*/  IMAD R3, R3, 0x8, R6 ;  /* 0x0000000803037824 */ /* 0x000fe200078e0206 */
[----:B------:R-:W-:Y:S01]  /*0e80*/  LOP3.LUT R4, R5, 0x1ffffffe, RZ, 0xc0, !PT ;  /* 0x1ffffffe05047812 */ /* 0x000fe200078ec0ff */
[----:B------:R-:W-:Y:S01]  /*0e90*/  IMAD R9, R2, 0x40, R7 ;  /* 0x0000004002097824 */ /* 0x000fe200078e0207 */
[----:B------:R-:W-:Y:S01]  /*0ea0*/  LOP3.LUT R193, R193, 0x1c0, RZ, 0xc0, !PT ;  /* 0x000001c0c1c17812 */ /* 0x000fe200078ec0ff */
[----:B------:R-:W-:Y:S01]  /*0eb0*/  IMAD.SHL.U32 R0, R0, 0x40, RZ ;  /* 0x0000004000007824 */ /* 0x000fe200078e00ff */
[----:B------:R0:W-:Y:S01]  /*0ec0*/  STL [R1+0x20], R3 ;  /* 0x0000200301007387 */ /* 0x0001e20000100800 */
[----:B------:R-:W-:Y:S01]  /*0ed0*/  IMAD.SHL.U32 R2, R153, 0x40, RZ ;  /* 0x0000004099027824 */ /* 0x000fe200078e00ff */
[----:B------:R-:W-:Y:S01]  /*0ee0*/  SHF.R.U32.HI R12, RZ, 0x3, R193 ;  /* 0x00000003ff0c7819 */ /* 0x000fe200000116c1 */
[----:B------:R-:W-:Y:S01]  /*0ef0*/  IMAD.IADD R4, R11, 0x1, -R4 ;  /* 0x000000010b047824 */ /* 0x000fe200078e0a04 */
[----:B------:R-:W-:Y:S01]  /*0f00*/  LOP3.LUT R199, R0, 0xfffffe00, RZ, 0xc0, !PT ;  /* 0xfffffe0000c77812 */ /* 0x000fe200078ec0ff */
[C---:B------:R-:W-:Y:S01]  /*0f10*/  VIADD R7, R153.reuse, 0x40 ;  /* 0x0000004099077836 */ /* 0x040fe20000000000 */
[----:B------:R1:W-:Y:S01]  /*0f20*/  STL [R1+0x18], R9 ;  /* 0x0000180901007387 */ /* 0x0003e20000100800 */
[----:B------:R-:W-:Y:S01]  /*0f30*/  VIADD R6, R153, 0x60 ;  /* 0x0000006099067836 */ /* 0x000fe20000000000 */
[----:B------:R-:W-:Y:S01]  /*0f40*/  SHF.R.S32.HI R219, RZ, 0x1f, R152 ;  /* 0x0000001fffdb7819 */ /* 0x000fe20000011498 */
[----:B------:R-:W-:Y:S01]  /*0f50*/  IMAD R0, R4, 0x8, R9 ;  /* 0x0000000804007824 */ /* 0x000fe200078e0209 */
[----:B0-----:R-:W-:Y:S01]  /*0f60*/  LOP3.LUT R3, R2, 0x1c0, RZ, 0xc0, !PT ;  /* 0x000001c002037812 */ /* 0x001fe200078ec0ff */
[----:B------:R-:W-:Y:S01]  /*0f70*/  IMAD.SHL.U32 R192, R7, 0x40, RZ ;  /* 0x0000004007c07824 */ /* 0x000fe200078e00ff */
[----:B------:R-:W-:-:S02]  /*0f80*/  SHF.R.S32.HI R2, RZ, 0x1f, R7 ;  /* 0x0000001fff027819 */ /* 0x000fc40000011407 */
[----:B------:R-:W-:Y:S01]  /*0f90*/  SHF.R.S32.HI R5, RZ, 0x1f, R6 ;  /* 0x0000001fff057819 */ /* 0x000fe20000011406 */
[----:B------:R1:W-:Y:S01]  /*0fa0*/  STL [R1+0x1c], R0 ;  /* 0x00001c0001007387 */ /* 0x0003e20000100800 */
[----:B------:R-:W-:Y:S02]  /*0fb0*/  SHF.R.U32.HI R200, RZ, 0x3, R3 ;  /* 0x00000003ffc87819 */ /* 0x000fe40000011603 */
[----:B------:R-:W-:Y:S02]  /*0fc0*/  LOP3.LUT R196, R3, 0x38, R16, 0xf8, !PT ;  /* 0x0000003803c47812 */ /* 0x000fe400078ef810 */
[----:B------:R-:W-:Y:S02]  /*0fd0*/  LOP3.LUT R3, R8, 0x7ffffffc, RZ, 0xc0, !PT ;  /* 0x7ffffffc08037812 */ /* 0x000fe400078ec0ff */
[----:B------:R-:W-:Y:S02]  /*0fe0*/  LEA.HI R2, R2, R7, RZ, 0x3 ;  /* 0x0000000702027211 */ /* 0x000fe400078f18ff */
[----:B------:R-:W-:Y:S01]  /*0ff0*/  LEA.HI R5, R5, R6, RZ, 0x3 ;  /* 0x0000000605057211 */ /* 0x000fe200078f18ff */
[----:B------:R-:W-:Y:S01]  /*1000*/  IMAD.IADD R3, R218, 0x1, -R3 ;  /* 0x00000001da037824 */ /* 0x000fe200078e0a03 */
[----:B------:R-:W-:Y:S01]  /*1010*/  SHF.L.U32 R159, R6, 0x6, RZ ;  /* 0x00000006069f7819 */ /* 0x000fe200000006ff */
[----:B------:R-:W-:Y:S01]  /*1020*/  IMAD.SHL.U32 R2, R2, 0x40, RZ ;  /* 0x0000004002027824 */ /* 0x000fe200078e00ff */
[----:B------:R-:W-:Y:S01]  /*1030*/  LOP3.LUT R192, R192, 0x1c0, RZ, 0xc0, !PT ;  /* 0x000001c0c0c07812 */ /* 0x000fe200078ec0ff */
[----:B------:R-:W-:Y:S01]  /*1040*/  IMAD.SHL.U32 R5, R5, 0x40, RZ ;  /* 0x0000004005057824 */ /* 0x000fe200078e00ff */
[----:B------:R-:W-:-:S02]  /*1050*/  LOP3.LUT R159, R159, 0x1c0, RZ, 0xc0, !PT ;  /* 0x000001c09f9f7812 */ /* 0x000fc400078ec0ff */
[----:B------:R-:W-:Y:S02]  /*1060*/  SHF.L.U32 R202, R3, 0x1, RZ ;  /* 0x0000000103ca7819 */ /* 0x000fe400000006ff */
[----:B------:R-:W-:Y:S02]  /*1070*/  LOP3.LUT R6, R193, 0x38, R16, 0xf8, !PT ;  /* 0x00000038c1067812 */ /* 0x000fe400078ef810 */
[----:B------:R-:W-:Y:S01]  /*1080*/  SHF.R.U32.HI R11, RZ, 0x3, R192 ;  /* 0x00000003ff0b7819 */ /* 0x000fe200000116c0 */
[----:B------:R-:W-:Y:S01]  /*1090*/  VIADD R216, R202, 0x50 ;  /* 0x00000050cad87836 */ /* 0x000fe20000000000 */
[--C-:B------:R-:W-:Y:S01]  /*10a0*/  LOP3.LUT R7, R192, 0x38, R16.reuse, 0xf8, !PT ;  /* 0x00000038c0077812 */ /* 0x100fe200078ef810 */
[C---:B------:R-:W-:Y:S01]  /*10b0*/  VIADD R215, R202.reuse, 0x58 ;  /* 0x00000058cad77836 */ /* 0x040fe20000000000 */
[----:B------:R-:W-:Y:S01]  /*10c0*/  SHF.R.U32.HI R10, RZ, 0x3, R159 ;  /* 0x00000003ff0a7819 */ /* 0x000fe2000001169f */
[C---:B------:R-:W-:Y:S01]  /*10d0*/  VIADD R214, R202.reuse, 0x60 ;  /* 0x00000060cad67836 */ /* 0x040fe20000000000 */
[----:B------:R-:W-:Y:S01]  /*10e0*/  LOP3.LUT R8, R159, 0x38, R16, 0xf8, !PT ;  /* 0x000000389f087812 */ /* 0x000fe200078ef810 */
[----:B------:R-:W-:Y:S01]  /*10f0*/  VIADD R213, R202, 0x68 ;  /* 0x00000068cad57836 */ /* 0x000fe20000000000 */
[----:B------:R-:W-:Y:S01]  /*1100*/  LOP3.LUT R198, R2, 0xfffffe00, RZ, 0xc0, !PT ;  /* 0xfffffe0002c67812 */ /* 0x000fe200078ec0ff */
[C---:B------:R-:W-:Y:S01]  /*1110*/  VIADD R212, R202.reuse, 0x70 ;  /* 0x00000070cad47836 */ /* 0x040fe20000000000 */
[----:B------:R-:W-:Y:S01]  /*1120*/  LOP3.LUT R197, R5, 0xfffffe00, RZ, 0xc0, !PT ;  /* 0xfffffe0005c57812 */ /* 0x000fe200078ec0ff */
[C---:B------:R-:W-:Y:S01]  /*1130*/  VIADD R211, R202.reuse, 0x78 ;  /* 0x00000078cad37836 */ /* 0x040fe20000000000 */
[----:B------:R-:W-:Y:S01]  /*1140*/  LOP3.LUT R6, R199, R6, R12, 0xf6, !PT ;  /* 0x00000006c7067212 */ /* 0x000fe200078ef60c */
[----:B------:R-:W-:Y:S01]  /*1150*/  VIADD R210, R202, 0x48 ;  /* 0x00000048cad27836 */ /* 0x000fe20000000000 */
[----:B------:R-:W-:-:S02]  /*1160*/  LOP3.LUT R7, R198, R7, R11, 0xf6, !PT ;  /* 0x00000007c6077212 */ /* 0x000fc400078ef60b */
[----:B------:R-:W-:Y:S02]  /*1170*/  LOP3.LUT R8, R197, R8, R10, 0xf6, !PT ;  /* 0x00000008c5087212 */ /* 0x000fe400078ef60a */
[----:B------:R-:W-:Y:S02]  /*1180*/  SHF.R.S32.HI R19, RZ, 0x1f, R18 ;  /* 0x0000001fff137819 */ /* 0x000fe40000011412 */
[----:B------:R-:W-:Y:S02]  /*1190*/  SHF.R.S32.HI R17, RZ, 0x1f, R16 ;  /* 0x0000001fff117819 */ /* 0x000fe40000011410 */
[----:B------:R-:W-:Y:S02]  /*11a0*/  LOP3.LUT R196, R201, R196, R200, 0xf6, !PT ;  /* 0x000000c4c9c47212 */ /* 0x000fe400078ef6c8 */
[----:B------:R-:W-:Y:S02]  /*11b0*/  SHF.R.S32.HI R22, RZ, 0x1f, R23 ;  /* 0x0000001fff167819 */ /* 0x000fe40000011417 */
[----:B------:R-:W-:-:S02]  /*11c0*/  SHF.L.U64.HI R219, R152, 0x1, R219 ;  /* 0x0000000198db7819 */ /* 0x000fc400000102db */
[----:B------:R-:W-:Y:S02]  /*11d0*/  LEA R229, R6, UR40, 0x1 ;  /* 0x0000002806e57c11 */ /* 0x000fe4000f8e08ff */
[----:B------:R-:W-:Y:S02]  /*11e0*/  LEA R228, R7, UR40, 0x1 ;  /* 0x0000002807e47c11 */ /* 0x000fe4000f8e08ff */
[----:B------:R-:W-:Y:S02]  /*11f0*/  LEA R227, R8, UR40, 0x1 ;  /* 0x0000002808e37c11 */ /* 0x000fe4000f8e08ff */
[----:B------:R-:W-:Y:S02]  /*1200*/  SHF.R.S32.HI R226, RZ, 0x1f, R216 ;  /* 0x0000001fffe27819 */ /* 0x000fe400000114d8 */
[----:B------:R-:W-:Y:S02]  /*1210*/  SHF.R.S32.HI R225, RZ, 0x1f, R215 ;  /* 0x0000001fffe17819 */ /* 0x000fe400000114d7 */
[----:B------:R-:W-:-:S02]  /*1220*/  SHF.R.S32.HI R224, RZ, 0x1f, R214 ;  /* 0x0000001fffe07819 */ /* 0x000fc400000114d6 */
[----:B------:R-:W-:Y:S02]  /*1230*/  SHF.R.S32.HI R223, RZ, 0x1f, R213 ;  /* 0x0000001fffdf7819 */ /* 0x000fe400000114d5 */
[----:B------:R-:W-:Y:S02]  /*1240*/  SHF.R.S32.HI R222, RZ, 0x1f, R212 ;  /* 0x0000001fffde7819 */ /* 0x000fe400000114d4 */
[----:B-1----:R-:W-:-:S07]  /*1250*/  SHF.R.S32.HI R221, RZ, 0x1f, R211 ;  /* 0x0000001fffdd7819 */ /* 0x002fce00000114d3 */
.L_x_687:
[----:B01--4-:R-:W0:Y:S02]  /*1260*/  LDC.64 R2, c[0x0][0xc88] ;  /* 0x00032200ff027b82 */ /* 0x013e240000000a00 */
[----:B0-----:R-:W-:-:S05]  /*1270*/  IMAD.WIDE R2, R31, 0x4, R2 ;  /* 0x000000041f027825 */ /* 0x001fca00078e0202 */
[----:B--2---:R-:W2:Y:S01]  /*1280*/  LDG.E R205, desc[UR42][R2.64] ;  /* 0x0000002a02cd7981 */ /* 0x004ea2000c1e1900 */
[----:B------:R-:W-:Y:S05]  /*1290*/  YIELD ;  /* 0x0000000000007946 */ /* 0x000fea0003800000 */
[----:B------:R-:W-:Y:S01]  /*12a0*/  ULDC.64 UR4, c[0x0][0xa28] ;  /* 0x00028a0000047ab9 */ /* 0x000fe20000000a00 */
[----:B------:R-:W-:Y:S01]  /*12b0*/  ULDC.64 UR8, c[0x0][0xa18] ;  /* 0x0002860000087ab9 */ /* 0x000fe20000000a00 */
[----:B------:R-:W-:Y:S01]  /*12c0*/  ISETP.NE.U32.AND P1, PT, RZ, UR4, PT ;  /* 0x00000004ff007c0c */ /* 0x000fe2000bf25070 */
[----:B------:R-:W-:Y:S01]  /*12d0*/  ULDC.64 UR6, c[0x0][0xa08] ;  /* 0x0002820000067ab9 */ /* 0x000fe20000000a00 */
[----:B------:R-:W-:Y:S01]  /*12e0*/  IMAD.MOV.U32 R9, RZ, RZ, RZ ;  /* 0x000000ffff097224 */ /* 0x000fe200078e00ff */
[----:B------:R-:W-:Y:S01]  /*12f0*/  ISETP.NE.U32.AND P0, PT, RZ, UR6, PT ;  /* 0x00000006ff007c0c */ /* 0x000fe2000bf05070 */
[----:B------:R-:W-:Y:S01]  /*1300*/  IMAD.MOV.U32 R31, RZ, RZ, RZ ;  /* 0x000000ffff1f7224 */ /* 0x000fe200078e00ff */
[----:B------:R-:W-:-:S02]  /*1310*/  ISETP.NE.AND.EX P1, PT, RZ, UR5, PT, P1 ;  /* 0x00000005ff007c0c */ /* 0x000fc4000bf25310 */
[----:B------:R-:W-:Y:S02]  /*1320*/  ISETP.NE.AND.EX P0, PT, RZ, UR7, PT, P0 ;  /* 0x00000007ff007c0c */ /* 0x000fe4000bf05300 */
[----:B--2---:R-:W-:-:S09]  /*1330*/  SHF.R.S32.HI R217, RZ, 0x1f, R205 ;  /* 0x0000001fffd97819 */ /* 0x004fd200000114cd */
[C---:B------:R-:W-:Y:S02]  /*1340*/  @P1 LEA R4, P2, R205.reuse, UR4, 0x2 ;  /* 0x00000004cd041c11 */ /* 0x040fe4000f8410ff */
[C---:B------:R-:W-:Y:S02]  /*1350*/  SHF.L.U32 R206, R205.reuse, 0x2, RZ ;  /* 0x00000002cdce7819 */ /* 0x040fe400000006ff */
[C-C-:B------:R-:W-:Y:S02]  /*1360*/  @P1 LEA.HI.X R5, R205.reuse, UR5, R217.reuse, 0x2, P2 ;  /* 0x00000005cd051c11 */ /* 0x140fe400090f14d9 */
[----:B------:R-:W-:Y:S01]  /*1370*/  ISETP.NE.U32.AND P2, PT, RZ, UR8, PT ;  /* 0x00000008ff007c0c */ /* 0x000fe2000bf45070 */
[----:B------:R-:W-:Y:S01]  /*1380*/  ULDC UR4, c[0x0][0x288] ;  /* 0x0000a20000047ab9 */ /* 0x000fe20000000800 */
[----:B------:R-:W-:Y:S01]  /*1390*/  SHF.L.U64.HI R207, R205, 0x2, R217 ;  /* 0x00000002cdcf7819 */ /* 0x000fe200000102d9 */
[----:B------:R0:W5:Y:S01]  /*13a0*/  @P1 LDG.E R9, desc[UR42][R4.64] ;  /* 0x0000002a04091981 */ /* 0x000162000c1e1900 */
[----:B------:R-:W-:-:S02]  /*13b0*/  ISETP.NE.AND.EX P2, PT, RZ, UR9, PT, P2 ;  /* 0x00000009ff007c0c */ /* 0x000fc4000bf45320 */
[----:B------:R-:W-:Y:S01]  /*13c0*/  IADD3 R6, P3, R206, UR6, RZ ;  /* 0x00000006ce067c10 */ /* 0x000fe2000ff7e0ff */
[----:B------:R-:W-:Y:S01]  /*13d0*/  IMAD.U32 R93, RZ, RZ, UR4 ;  /* 0x00000004ff5d7e24 */ /* 0x000fe2000f8e00ff */
[----:B------:R-:W-:Y:S02]  /*13e0*/  ULDC.64 UR4, c[0x0][0x418] ;  /* 0x0001060000047ab9 */ /* 0x000fe40000000a00 */
[----:B------:R-:W-:-:S05]  /*13f0*/  IADD3.X R7, R207, UR7, RZ, P3, !PT ;  /* 0x00000007cf077c10 */ /* 0x000fca0009ffe4ff */
[----:B------:R0:W5:Y:S02]  /*1400*/  @P0 LDG.E R31, desc[UR42][R6.64] ;  /* 0x0000002a061f0981 */ /* 0x000164000c1e1900 */
[----:B------:R-:W-:-:S04]  /*1410*/  @P2 IADD3 R2, P1, R206, UR8, RZ ;  /* 0x00000008ce022c10 */ /* 0x000fc8000ff3e0ff */
[----:B------:R-:W-:-:S05]  /*1420*/  @P2 IADD3.X R3, R207, UR9, RZ, P1, !PT ;  /* 0x00000009cf032c10 */ /* 0x000fca0008ffe4ff */
[----:B------:R0:W5:Y:S01]  /*1430*/  @P2 LDG.E R93, desc[UR42][R2.64] ;  /* 0x0000002a025d2981 */ /* 0x000162000c1e1900 */
[----:B------:R-:W-:-:S03]  /*1440*/  UISETP.NE.U32.AND UP0, UPT, UR4, URZ, UPT ;  /* 0x0000003f0400728c */ /* 0x000fc6000bf05070 */
[----:B------:R-:W-:Y:S01]  /*1450*/  ULDC UR4, c[0x0][0x424] ;  /* 0x0001090000047ab9 */ /* 0x000fe20000000800 */
[----:B------:R-:W-:-:S03]  /*1460*/  UISETP.NE.AND.EX UP0, UPT, UR5, URZ, UPT, UP0 ;  /* 0x0000003f0500728c */ /* 0x000fc6000bf05300 */
[----:B------:R-:W-:Y:S01]  /*1470*/  ULDC UR5, c[0x0][0x2f0] ;  /* 0x0000bc0000057ab9 */ /* 0x000fe20000000800 */
[----:B------:R-:W-:-:S04]  /*1480*/  USEL UR4, UR4, 0x1, UP0 ;  /* 0x0000000104047887 */ /* 0x000fc80008000000 */
[----:B------:R-:W-:-:S03]  /*1490*/  UIMAD UR4, UR4, UR5, URZ ;  /* 0x00000005040472a4 */ /* 0x000fc6000f8e023f */
[----:B------:R-:W-:Y:S02]  /*14a0*/  ULDC UR5, c[0x0][0x348] ;  /* 0x0000d20000057ab9 */ /* 0x000fe40000000800 */
[----:B------:R-:W-:Y:S02]  /*14b0*/  IMAD.U32 R25, RZ, RZ, UR5 ;  /* 0x00000005ff197e24 */ /* 0x000fe4000f8e00ff */
[----:B------:R-:W-:Y:S01]  /*14c0*/  IMAD.U32 R28, RZ, RZ, UR4 ;  /* 0x00000004ff1c7e24 */ /* 0x000fe2000f8e00ff */
[----:B0-----:R-:W-:Y:S06]  /*14d0*/  @P2 BRA `(.L_x_479) ;  /* 0x0000000000242947 */ /* 0x001fec0003800000 */
[----:B------:R-:W-:Y:S02]  /*14e0*/  ULDC.64 UR4, c[0x0][0xa00] ;  /* 0x0002800000047ab9 */ /* 0x000fe40000000a00 */
[----:B------:R-:W-:-:S04]  /*14f0*/  ISETP.NE.U32.AND P1, PT, RZ, UR4, PT ;  /* 0x00000004ff007c0c */ /* 0x000fc8000bf25070 */
[----:B------:R-:W-:-:S13]  /*1500*/  ISETP.NE.AND.EX P1, PT, RZ, UR5, PT, P1 ;  /* 0x00000005ff007c0c */ /* 0x000fda000bf25310 */
[----:B------:R-:W-:Y:S05]  /*1510*/  @!P1 BRA `(.L_x_479) ;  /* 0x0000000000149947 */ /* 0x000fea0003800000 */
[----:B------:R-:W0:Y:S02]  /*1520*/  LDC.64 R2, c[0x0][0xa00] ;  /* 0x00028000ff027b82 */ /* 0x000e240000000a00 */
[----:B0-----:R-:W-:-:S05]  /*1530*/  IMAD.WIDE R2, R205, 0x4, R2 ;  /* 0x00000004cd027825 */ /* 0x001fca00078e0202 */
[----:B-----5:R-:W2:Y:S04]  /*1540*/  LDG.E R93, desc[UR42][R2.64] ;  /* 0x0000002a025d7981 */ /* 0x020ea8000c1e1900 */
[----:B------:R-:W2:Y:S02]  /*1550*/  LDG.E R0, desc[UR42][R2.64+0x4] ;  /* 0x0000042a02007981 */ /* 0x000ea4000c1e1900 */
[----:B--2---:R-:W-:-:S07]  /*1560*/  IMAD.IADD R93, R0, 0x1, -R93 ;  /* 0x00000001005d7824 */ /* 0x004fce00078e0a5d */
.L_x_479:
[----:B------:R-:W-:Y:S01]  /*1570*/  ULDC.64 UR4, c[0x0][0xa20] ;  /* 0x0002880000047ab9 */ /* 0x000fe20000000a00 */
[C---:B------:R-:W-:Y:S01]  /*1580*/  LOP3.LUT R2, R30.reuse, 0xff000000, RZ, 0xc0, !PT ;  /* 0xff0000001e027812 */ /* 0x040fe200078ec0ff */
[----:B------:R-:W-:Y:S01]  /*1590*/  IMAD.MOV.U32 R208, RZ, RZ, R29 ;  /* 0x000000ffffd07224 */ /* 0x000fe200078e001d */
[----:B------:R-:W-:Y:S02]  /*15a0*/  ISETP.NE.U32.AND P1, PT, RZ, UR4, PT ;  /* 0x00000004ff007c0c */ /* 0x000fe4000bf25070 */
[C---:B------:R-:W-:Y:S02]  /*15b0*/  LOP3.LUT R0, R30.reuse, 0xff0000, RZ, 0xc0, !PT ;  /* 0x00ff00001e007812 */ /* 0x040fe400078ec0ff */
[----:B------:R-:W-:Y:S02]  /*15c0*/  ISETP.NE.AND.EX P1, PT, RZ, UR5, PT, P1 ;  /* 0x00000005ff007c0c */ /* 0x000fe4000bf25310 */
[----:B------:R-:W-:Y:S02]  /*15d0*/  SHF.R.U32.HI R3, RZ, 0x8, R2 ;  /* 0x00000008ff037819 */ /* 0x000fe40000011602 */
[----:B------:R-:W-:-:S02]  /*15e0*/  LOP3.LUT R2, R30, 0xffff, RZ, 0xc0, !PT ;  /* 0x0000ffff1e027812 */ /* 0x000fc400078ec0ff */
[----:B------:R-:W-:-:S07]  /*15f0*/  LEA.HI R204, R0, R3, RZ, 0x10 ;  /* 0x0000000300cc7211 */ /* 0x000fce00078f80ff */
[----:B------:R-:W-:Y:S05]  /*1600*/  @!P1 BRA `(.L_x_480) ;  /* 0x0000000000109947 */ /* 0x000fea0003800000 */
[----:B------:R-:W-:-:S04]  /*1610*/  IADD3 R4, P0, R206, UR4, RZ ;  /* 0x00000004ce047c10 */ /* 0x000fc8000ff1e0ff */
[----:B------:R-:W-:-:S05]  /*1620*/  IADD3.X R5, R207, UR5, RZ, P0, !PT ;  /* 0x00000005cf057c10 */ /* 0x000fca00087fe4ff */
[----:B------:R0:W5:Y:S01]  /*1630*/  LDG.E R28, desc[UR42][R4.64] ;  /* 0x0000002a041c7981 */ /* 0x000162000c1e1900 */
[----:B------:R-:W-:Y:S05]  /*1640*/  BRA `(.L_x_481) ;  /* 0x0000000000107947 */ /* 0x000fea0003800000 */
.L_x_480:
[----:B------:R-:W-:Y:S05]  /*1650*/  @!P0 BRA `(.L_x_481) ;  /* 0x00000000000c8947 */ /* 0x000fea0003800000 */
[----:B------:R-:W2:Y:S04]  /*1660*/  LDG.E R3, desc[UR42][R6.64] ;  /* 0x0000002a06037981 */ /* 0x000ea8000c1e1900 */
[----:B------:R-:W2:Y:S02]  /*1670*/  LDG.E R28, desc[UR42][R6.64+0x4] ;  /* 0x0000042a061c7981 */ /* 0x000ea4000c1e1900 */
[----:B--2---:R-:W-:-:S07]  /*1680*/  IMAD.IADD R28, R28, 0x1, -R3 ;  /* 0x000000011c1c7824 */ /* 0x004fce00078e0a03 */
.L_x_481:
[----:B------:R-:W-:Y:S01]  /*1690*/  ULDC.64 UR4, c[0x0][0xa10] ;  /* 0x0002840000047ab9 */ /* 0x000fe20000000a00 */
[----:B------:R-:W2:Y:S01]  /*16a0*/  LDL.LU R8, [R1] ;  /* 0x0000000001087983 */ /* 0x000ea20000300800 */
[----:B------:R-:W-:-:S04]  /*16b0*/  ISETP.NE.U32.AND P0, PT, RZ, UR4, PT ;  /* 0x00000004ff007c0c */ /* 0x000fc8000bf05070 */
[----:B------:R-:W-:Y:S01]  /*16c0*/  ISETP.NE.AND.EX P0, PT, RZ, UR5, PT, P0 ;  /* 0x00000005ff007c0c */ /* 0x000fe2000bf05300 */
[----:B------:R-:W-:Y:S02]  /*16d0*/  ULDC.64 UR4, c[0x0][0xa30] ;  /* 0x00028c0000047ab9 */ /* 0x000fe40000000a00 */
[----:B------:R-:W-:-:S10]  /*16e0*/  ISETP.NE.U32.AND P1, PT, RZ, UR4, PT ;  /* 0x00000004ff007c0c */ /* 0x000fd4000bf25070 */
[----:B0-----:R-:W0:Y:S02]  /*16f0*/  @P0 LDC.64 R4, c[0x0][0xa10] ;  /* 0x00028400ff040b82 */ /* 0x001e240000000a00 */
[----:B0-----:R-:W-:-:S05]  /*1700*/  @P0 IMAD.WIDE R4, R205, 0x4, R4 ;  /* 0x00000004cd040825 */ /* 0x001fca00078e0204 */
[----:B------:R-:W3:Y:S04]  /*1710*/  @P0 LDG.E R0, desc[UR42][R4.64] ;  /* 0x0000002a04000981 */ /* 0x000ee8000c1e1900 */
[----:B------:R-:W3:Y:S01]  /*1720*/  @P0 LDG.E R3, desc[UR42][R4.64+0x4] ;  /* 0x0000042a04030981 */ /* 0x000ee2000c1e1900 */
[----:B------:R-:W-:Y:S02]  /*1730*/  ISETP.NE.AND.EX P1, PT, RZ, UR5, PT, P1 ;  /* 0x00000005ff007c0c */ /* 0x000fe4000bf25310 */
[----:B-----5:R-:W-:-:S11]  /*1740*/  MOV R24, R28 ;  /* 0x0000001c00187202 */ /* 0x020fd60000000f00 */
[----:B------:R-:W-:-:S04]  /*1750*/  @P1 IADD3 R6, P2, R206, UR4, RZ ;  /* 0x00000004ce061c10 */ /* 0x000fc8000ff5e0ff */
[----:B------:R-:W-:-:S05]  /*1760*/  @P1 IADD3.X R7, R207, UR5, RZ, P2, !PT ;  /* 0x00000005cf071c10 */ /* 0x000fca00097fe4ff */
[----:B------:R0:W5:Y:S01]  /*1770*/  @P1 LDG.E R24, desc[UR42][R6.64] ;  /* 0x0000002a06181981 */ /* 0x000162000c1e1900 */
[----:B------:R-:W-:Y:S01]  /*1780*/  IMAD.IADD R10, R28, 0x1, -R9 ;  /* 0x000000011c0a7824 */ /* 0x000fe200078e0a09 */
[----:B------:R-:W-:Y:S01]  /*1790*/  BSSY B0, `(.L_x_482) ;  /* 0x000002c000007945 */ /* 0x000fe20003800000 */
[----:B------:R-:W-:Y:S02]  /*17a0*/  LOP3.LUT R209, R204, 0xff, RZ, 0xc0, !PT ;  /* 0x000000ffccd17812 */ /* 0x000fe400078ec0ff */
[----:B------:R-:W-:Y:S02]  /*17b0*/  SHF.R.U32.HI R204, RZ, 0x10, R204 ;  /* 0x00000010ffcc7819 */ /* 0x000fe400000116cc */
[----:B--2---:R-:W-:Y:S01]  /*17c0*/  LOP3.LUT R8, R8, 0xffffffef, RZ, 0xc0, !PT ;  /* 0xffffffef08087812 */ /* 0x004fe200078ec0ff */
[----:B---3--:R-:W-:-:S04]  /*17d0*/  @P0 IMAD.IADD R25, R3, 0x1, -R0 ;  /* 0x0000000103190824 */ /* 0x008fc800078e0a00 */
[----:B------:R-:W-:-:S04]  /*17e0*/  IMAD.IADD R95, R10, 0x1, R25 ;  /* 0x000000010a5f7824 */ /* 0x000fc800078e0219 */
[C---:B------:R-:W-:Y:S01]  /*17f0*/  VIADD R0, R95.reuse, 0x7f ;  /* 0x0000007f5f007836 */ /* 0x040fe20000000000 */
[----:B------:R-:W-:-:S04]  /*1800*/  ISETP.GE.AND P3, PT, R95, 0x1, PT ;  /* 0x000000015f00780c */ /* 0x000fc80003f66270 */
[----:B------:R-:W-:-:S04]  /*1810*/  SHF.R.S32.HI R3, RZ, 0x1f, R0 ;  /* 0x0000001fff037819 */ /* 0x000fc80000011400 */
[----:B------:R-:W-:Y:S01]  /*1820*/  LEA.HI R3, R3, R0, RZ, 0x7 ;  /* 0x0000000003037211 */ /* 0x000fe200078f38ff */
[----:B------:R-:W-:-:S03]  /*1830*/  IMAD.MOV.U32 R0, RZ, RZ, RZ ;  /* 0x000000ffff007224 */ /* 0x000fc600078e00ff */
[----:B------:R-:W-:Y:S02]  /*1840*/  SHF.R.S32.HI R92, RZ, 0x7, R3 ;  /* 0x00000007ff5c7819 */ /* 0x000fe40000011403 */
[----:B------:R-:W-:-:S05]  /*1850*/  @P3 LOP3.LUT R8, R8, 0x10, RZ, 0xfc, !PT ;  /* 0x0000001008083812 */ /* 0x000fca00078efcff */
[----:B------:R0:W-:Y:S01]  /*1860*/  STL [R1], R8 ;  /* 0x0000000801007387 */ /* 0x0001e20000100800 */
[----:B------:R-:W-:Y:S05]  /*1870*/  @!P3 BRA `(.L_x_483) ;  /* 0x000000000074b947 */ /* 0x000fea0003800000 */
[----:B------:R-:W-:Y:S01]  /*1880*/  ISETP.NE.AND P0, PT, R204, RZ, PT ;  /* 0x000000ffcc00720c */ /* 0x000fe20003f05270 */
[----:B------:R-:W-:-:S03]  /*1890*/  ULDC UR4, c[0x0][0x9f0] ;  /* 0x00027c0000047ab9 */ /* 0x000fc60000000800 */
[----:B------:R-:W-:-:S04]  /*18a0*/  SEL R9, R204, UR4, P0 ;  /* 0x00000004cc097c07 */ /* 0x000fc80008000000 */
[-C--:B0-----:R-:W-:Y:S02]  /*18b0*/  IABS R6, R9.reuse ;  /* 0x0000000900067213 */ /* 0x081fe40000000000 */
[----:B------:R-:W-:Y:S02]  /*18c0*/  IADD3 R0, R92, -0x1, R9 ;  /* 0xffffffff5c007810 */ /* 0x000fe40007ffe009 */
[----:B------:R-:W0:Y:S01]  /*18d0*/  I2F.RP R3, R6 ;  /* 0x0000000600037306 */ /* 0x000e220000209400 */
[-C--:B------:R-:W-:Y:S02]  /*18e0*/  IABS R11, R9.reuse ;  /* 0x00000009000b7213 */ /* 0x080fe40000000000 */
[----:B------:R-:W-:Y:S02]  /*18f0*/  IABS R8, R0 ;  /* 0x0000000000087213 */ /* 0x000fe40000000000 */
[----:B------:R-:W-:-:S04]  /*1900*/  LOP3.LUT R0, R0, R9, RZ, 0x3c, !PT ;  /* 0x0000000900007212 */ /* 0x000fc800078e3cff */
[----:B------:R-:W-:Y:S01]  /*1910*/  ISETP.GE.AND P2, PT, R0, RZ, PT ;  /* 0x000000ff0000720c */ /* 0x000fe20003f46270 */
[----:B0-----:R-:W0:Y:S02]  /*1920*/  MUFU.RCP R3, R3 ;  /* 0x0000000300037308 */ /* 0x001e240000001000 */
[----:B0-----:R-:W-:Y:S02]  /*1930*/  VIADD R4, R3, 0xffffffe ;  /* 0x0ffffffe03047836 */ /* 0x001fe40000000000 */
[----:B------:R-:W-:-:S04]  /*1940*/  IMAD.MOV R3, RZ, RZ, -R11 ;  /* 0x000000ffff037224 */ /* 0x000fc800078e0a0b */
[----:B------:R0:W1:Y:S02]  /*1950*/  F2I.FTZ.U32.TRUNC.NTZ R5, R4 ;  /* 0x0000000400057305 */ /* 0x000064000021f000 */
[----:B0-----:R-:W-:Y:S01]  /*1960*/  MOV R4, RZ ;  /* 0x000000ff00047202 */ /* 0x001fe20000000f00 */
[----:B-1----:R-:W-:-:S04]  /*1970*/  IMAD.MOV R7, RZ, RZ, -R5 ;  /* 0x000000ffff077224 */ /* 0x002fc800078e0a05 */
[----:B------:R-:W-:-:S04]  /*1980*/  IMAD R7, R7, R6, RZ ;  /* 0x0000000607077224 */ /* 0x000fc800078e02ff */
[----:B------:R-:W-:-:S06]  /*1990*/  IMAD.HI.U32 R5, R5, R7, R4 ;  /* 0x0000000705057227 */ /* 0x000fcc00078e0004 */
        /* <DEDUP_REMOVED lines=8> */
[----:B------:R-:W-:-:S04]  /*1a20*/  IMAD.MOV.U32 R0, RZ, RZ, R5 ;  /* 0x000000ffff007224 */ /* 0x000fc800078e0005 */
[----:B------:R-:W-:Y:S01]  /*1a30*/  @!P2 IMAD.MOV R0, RZ, RZ, -R0 ;  /* 0x000000ffff00a224 */ /* 0x000fe200078e0a00 */
[----:B------:R-:W-:-:S07]  /*1a40*/  @!P1 LOP3.LUT R0, RZ, R9, RZ, 0x33, !PT ;  /* 0x00000009ff009212 */ /* 0x000fce00078e33ff */
.L_x_483:
[----:B------:R-:W-:Y:S05]  /*1a50*/  BSYNC B0 ;  /* 0x0000000000007941 */ /* 0x000fea0003800000 */
.L_x_482:
[----:B------:R-:W-:-:S05]  /*1a60*/  IMAD R3, R209, R0, RZ ;  /* 0x00000000d1037224 */ /* 0x000fca00078e02ff */
[C---:B------:R-:W-:Y:S01]  /*1a70*/  VIADDMNMX R0, R3.reuse, R0, R92, PT ;  /* 0x0000000003007246 */ /* 0x040fe2000380015c */
[----:B------:R-:W-:-:S04]  /*1a80*/  IMAD R3, R3, 0x80, -R10 ;  /* 0x0000008003037824 */ /* 0x000fc800078e0a0a */
[----:B------:R-:W-:Y:S01]  /*1a90*/  IMAD R0, R0, 0x80, -R10 ;  /* 0x0000008000007824 */ /* 0x000fe200078e0a0a */
[----:B------:R-:W-:-:S04]  /*1aa0*/  VIMNMX R3, RZ, R3, !PT ;  /* 0x00000003ff037248 */ /* 0x000fc80007fe0100 */
[----:B------:R-:W-:Y:S02]  /*1ab0*/  VIMNMX R0, R0, R25, PT ;  /* 0x0000001900007248 */ /* 0x000fe40003fe0100 */
[----:B------:R-:W-:Y:S02]  /*1ac0*/  SHF.R.U32.HI R26, RZ, 0x7, R3 ;  /* 0x00000007ff1a7819 */ /* 0x000fe40000011603 */
[----:B------:R-:W-:Y:S02]  /*1ad0*/  ISETP.GT.AND P0, PT, R0, R3, PT ;  /* 0x000000030000720c */ /* 0x000fe40003f04270 */
[----:B------:R-:W-:-:S11]  /*1ae0*/  MOV R27, R26 ;  /* 0x0000001a001b7202 */ /* 0x000fd60000000f00 */
[----:B------:R-:W-:-:S05]  /*1af0*/  @P0 VIADD R0, R0, 0x7f ;  /* 0x0000007f00000836 */ /* 0x000fca0000000000 */
[----:B------:R-:W-:-:S04]  /*1b00*/  @P0 SHF.R.S32.HI R3, RZ, 0x1f, R0 ;  /* 0x0000001fff030819 */ /* 0x000fc80000011400 */
[----:B------:R-:W-:-:S04]  /*1b10*/  @P0 LEA.HI R3, R3, R0, RZ, 0x7 ;  /* 0x0000000003030211 */ /* 0x000fc800078f38ff */
[----:B------:R-:W-:Y:S02]  /*1b20*/  @P0 SHF.R.S32.HI R27, RZ, 0x7, R3 ;  /* 0x00000007ff1b0819 */ /* 0x000fe40000011403 */
[----:B------:R-:W-:Y:S02]  /*1b30*/  PLOP3.LUT P0, PT, PT, PT, PT, 0x80, 0x0 ;  /* 0x000000000000781c */ /* 0x000fe40003f0f070 */
[----:B------:R-:W-:-:S13]  /*1b40*/  ISETP.GT.AND P1, PT, R27, R26, PT ;  /* 0x0000001a1b00720c */ /* 0x000fda0003f24270 */
[----:B------:R-:W-:Y:S05]  /*1b50*/  @!P1 BRA `(.L_x_484) ;  /* 0x0000006c00e89947 */ /* 0x000fea0003800000 */
[----:B------:R-:W-:Y:S01]  /*1b60*/  VIADD R0, R156, 0x18400 ;  /* 0x000184009c007836 */ /* 0x000fe20000000000 */
[----:B------:R-:W-:Y:S04]  /*1b70*/  BSSY B6, `(.L_x_485) ;  /* 0x0000013000067945 */ /* 0x000fe80003800000 */
[----:B------:R-:W-:-:S13]  /*1b80*/  LOP3.LUT P0, RZ, R0, 0x3ff, RZ, 0xc0, !PT ;  /* 0x000003ff00ff7812 */ /* 0x000fda000780c0ff */
[----:B------:R-:W-:Y:S05]  /*1b90*/  @!P0 BRA `(.L_x_486) ;  /* 0x0000000000408947 */ /* 0x000fea0003800000 */
[----:B------:R-:W-:Y:S01]  /*1ba0*/  MOV R0, 0x0 ;  /* 0x0000000000007802 */ /* 0x000fe20000000f00 */
[----:B------:R-:W-:Y:S01]  /*1bb0*/  ULDC.64 UR4, c[0x4][0x80] ;  /* 0x0100200000047ab9 */ /* 0x000fe20000000a00 */
[----:B------:R-:W-:Y:S01]  /*1bc0*/  ULDC.64 UR6, c[0x4][0x18] ;  /* 0x0100060000067ab9 */ /* 0x000fe20000000a00 */
[----:B------:R-:W-:Y:S01]  /*1bd0*/  IMAD.U32 R4, RZ, RZ, UR4 ;  /* 0x00000004ff047e24 */ /* 0x000fe2000f8e00ff */
[----:B------:R1:W2:Y:S01]  /*1be0*/  LDC.64 R14, c[0x4][R0] ;  /* 0x01000000000e7b82 */ /* 0x0002a20000000a00 */
[----:B------:R-:W-:Y:S01]  /*1bf0*/  IMAD.U32 R5, RZ, RZ, UR5 ;  /* 0x00000005ff057e24 */ /* 0x000fe2000f8e00ff */
[----:B------:R-:W-:Y:S01]  /*1c00*/  ULDC.64 UR4, c[0x4][0x88] ;  /* 0x0100220000047ab9 */ /* 0x000fe20000000a00 */
[----:B------:R-:W-:Y:S01]  /*1c10*/  IMAD.U32 R10, RZ, RZ, UR6 ;  /* 0x00000006ff0a7e24 */ /* 0x000fe2000f8e00ff */
[----:B------:R-:W-:Y:S01]  /*1c20*/  MOV R12, 0x1 ;  /* 0x00000001000c7802 */ /* 0x000fe20000000f00 */
[----:B0-----:R-:W-:Y:S02]  /*1c30*/  IMAD.U32 R6, RZ, RZ, UR4 ;  /* 0x00000004ff067e24 */ /* 0x001fe4000f8e00ff */
[----:B------:R-:W-:-:S02]  /*1c40*/  IMAD.U32 R7, RZ, RZ, UR5 ;  /* 0x00000005ff077e24 */ /* 0x000fc4000f8e00ff */
[----:B------:R-:W-:Y:S02]  /*1c50*/  IMAD.U32 R11, RZ, RZ, UR7 ;  /* 0x00000007ff0b7e24 */ /* 0x000fe4000f8e00ff */
[----:B------:R-:W-:Y:S02]  /*1c60*/  IMAD.MOV.U32 R8, RZ, RZ, 0x70 ;  /* 0x00000070ff087424 */ /* 0x000fe400078e00ff */
[----:B-1----:R-:W-:-:S07]  /*1c70*/  IMAD.MOV.U32 R13, RZ, RZ, RZ ;  /* 0x000000ffff0d7224 */ /* 0x002fce00078e00ff */
[----:B------:R-:W-:-:S07]  /*1c80*/  LEPC R20, `(.L_x_486) ;  /* 0x000000001014794e */ /* 0x000fce0000000000 */
[----:B--2--5:R-:W-:Y:S05]  /*1c90*/  CALL.ABS.NOINC R14 ;  /* 0x000000000e007343 */ /* 0x024fea0003c00000 */
.L_x_486:
[----:B------:R-:W-:Y:S05]  /*1ca0*/  BSYNC B6 ;  /* 0x0000000000067941 */ /* 0x000fea0003800000 */
.L_x_485:
        /* <DEDUP_REMOVED lines=12> */
[----:B0-----:R-:W-:Y:S01]  /*1d70*/  MOV R8, 0x70 ;  /* 0x0000007000087802 */ /* 0x001fe20000000f00 */
[----:B------:R-:W-:Y:S02]  /*1d80*/  IMAD.U32 R6, RZ, RZ, UR4 ;  /* 0x00000004ff067e24 */ /* 0x000fe4000f8e00ff */
[----:B------:R-:W-:-:S02]  /*1d90*/  IMAD.U32 R7, RZ, RZ, UR5 ;  /* 0x00000005ff077e24 */ /* 0x000fc4000f8e00ff */
[----:B------:R-:W-:Y:S02]  /*1da0*/  IMAD.U32 R11, RZ, RZ, UR7 ;  /* 0x00000007ff0b7e24 */ /* 0x000fe4000f8e00ff */
[----:B------:R-:W-:Y:S02]  /*1db0*/  IMAD.MOV.U32 R12, RZ, RZ, 0x1 ;  /* 0x00000001ff0c7424 */ /* 0x000fe400078e00ff */
[----:B-1----:R-:W-:-:S07]  /*1dc0*/  IMAD.MOV.U32 R13, RZ, RZ, RZ ;  /* 0x000000ffff0d7224 */ /* 0x002fce00078e00ff */
[----:B------:R-:W-:-:S07]  /*1dd0*/  LEPC R20, `(.L_x_488) ;  /* 0x000000001014794e */ /* 0x000fce0000000000 */
[----:B--2--5:R-:W-:Y:S05]  /*1de0*/  CALL.ABS.NOINC R14 ;  /* 0x000000000e007343 */ /* 0x024fea0003c00000 */
.L_x_488:
[----:B------:R-:W-:Y:S05]  /*1df0*/  BSYNC B6 ;  /* 0x0000000000067941 */ /* 0x000fea0003800000 */
.L_x_487:
[----:B------:R-:W-:Y:S01]  /*1e00*/  ULDC.64 UR4, c[0x0][0x9f8] ;  /* 0x00027e0000047ab9 */ /* 0x000fe20000000a00 */
[----:B------:R-:W-:Y:S01]  /*1e10*/  IMAD.MOV.U32 R0, RZ, RZ, R205 ;  /* 0x000000ffff007224 */ /* 0x000fe200078e00cd */
[----:B------:R-:W-:Y:S01]  /*1e20*/  ISETP.NE.U32.AND P0, PT, RZ, UR4, PT ;  /* 0x00000004ff007c0c */ /* 0x000fe2000bf05070 */
[----:B------:R-:W1:Y:S03]  /*1e30*/  LDC R37, c[0x0][0x3f4] ;  /* 0x0000fd00ff257b82 */ /* 0x000e660000000800 */
[----:B------:R-:W-:-:S05]  /*1e40*/  ISETP.NE.AND.EX P0, PT, RZ, UR5, PT, P0 ;  /* 0x00000005ff007c0c */ /* 0x000fca000bf05300 */
[----:B------:R-:W0:Y:S08]  /*1e50*/  LDC.64 R14, c[0x0][0x3f8] ;  /* 0x0000fe00ff0e7b82 */ /* 0x000e300000000a00 */
[----:B------:R-:W-:Y:S01]  /*1e60*/  @P0 IADD3 R4, P1, R206, UR4, RZ ;  /* 0x00000004ce040c10 */ /* 0x000fe2000ff3e0ff */
[----:B------:R-:W2:Y:S03]  /*1e70*/  LDC.64 R12, c[0x0][0x408] ;  /* 0x00010200ff0c7b82 */ /* 0x000ea60000000a00 */
[----:B------:R-:W-:-:S05]  /*1e80*/  @P0 IADD3.X R5, R207, UR5, RZ, P1, !PT ;  /* 0x00000005cf050c10 */ /* 0x000fca0008ffe4ff */
[----:B------:R3:W4:Y:S01]  /*1e90*/  @P0 LDG.E R0, desc[UR42][R4.64] ;  /* 0x0000002a04000981 */ /* 0x000722000c1e1900 */
[----:B-1----:R-:W-:Y:S01]  /*1ea0*/  ISETP.GE.AND P0, PT, R16, R37, PT ;  /* 0x000000251000720c */ /* 0x002fe20003f06270 */
[----:B------:R-:W-:Y:S01]  /*1eb0*/  IMAD.SHL.U32 R33, R153, 0x40, RZ ;  /* 0x0000004099217824 */ /* 0x000fe200078e00ff */
[----:B------:R-:W-:Y:S01]  /*1ec0*/  SHF.R.S32.HI R9, RZ, 0x1f, R153 ;  /* 0x0000001fff097819 */ /* 0x000fe20000011499 */
[----:B------:R-:W1:Y:S01]  /*1ed0*/  S2R R38, SR_TID.X ;  /* 0x0000000000267919 */ /* 0x000e620000002100 */
[----:B-----5:R-:W-:Y:S01]  /*1ee0*/  SHF.R.S32.HI R11, RZ, 0x1f, R24 ;  /* 0x0000001fff0b7819 */ /* 0x020fe20000011418 */
[----:B------:R-:W-:Y:S01]  /*1ef0*/  IMAD.IADD R3, R31, 0x1, R28 ;  /* 0x000000011f037824 */ /* 0x000fe200078e021c */
[----:B------:R-:W-:Y:S01]  /*1f00*/  SHF.R.U32.HI R32, RZ, 0x3, R193 ;  /* 0x00000003ff207819 */ /* 0x000fe200000116c1 */
[-C--:B0-----:R-:W-:Y:S01]  /*1f10*/  IMAD R6, R9, R14.reuse, RZ ;  /* 0x0000000e09067224 */ /* 0x081fe200078e02ff */
[----:B------:R-:W-:Y:S01]  /*1f20*/  SHF.R.U32.HI R30, RZ, 0x3, R192 ;  /* 0x00000003ff1e7819 */ /* 0x000fe200000116c0 */
[----:B------:R-:W-:Y:S01]  /*1f30*/  IMAD.WIDE.U32 R80, R153, R14, R18 ;  /* 0x0000000e99507225 */ /* 0x000fe200078e0012 */
[----:B---3--:R-:W-:-:S02]  /*1f40*/  SEL R5, R37, RZ, P0 ;  /* 0x000000ff25057207 */ /* 0x008fc40000000000 */
[----:B------:R-:W-:Y:S01]  /*1f50*/  SHF.R.U32.HI R21, RZ, 0x3, R159 ;  /* 0x00000003ff157819 */ /* 0x000fe2000001169f */
[----:B------:R-:W-:Y:S02]  /*1f60*/  IMAD R83, R153, R15, R6 ;  /* 0x0000000f99537224 */ /* 0x000fe400078e0206 */
[----:B--2---:R-:W-:Y:S01]  /*1f70*/  IMAD R4, R9, R12, RZ ;  /* 0x0000000c09047224 */ /* 0x004fe200078e02ff */
[----:B------:R-:W-:Y:S01]  /*1f80*/  SHF.L.U64.HI R31, R12, 0x6, R13 ;  /* 0x000000060c1f7819 */ /* 0x000fe2000001020d */
[----:B------:R-:W-:Y:S01]  /*1f90*/  IMAD.IADD R5, R16, 0x1, R5 ;  /* 0x0000000110057824 */ /* 0x000fe200078e0205 */
[----:B------:R-:W-:Y:S01]  /*1fa0*/  SHF.L.U32 R35, R12, 0x7, RZ ;  /* 0x000000070c237819 */ /* 0x000fe200000006ff */
[----:B------:R-:W-:-:S04]  /*1fb0*/  IMAD.WIDE.U32 R6, R153, R14, R16 ;  /* 0x0000000e99067225 */ /* 0x000fc800078e0010 */
[C---:B------:R-:W-:Y:S01]  /*1fc0*/  IMAD R9, R153.reuse, R13, R4 ;  /* 0x0000000d99097224 */ /* 0x040fe200078e0204 */
[----:B------:R-:W-:Y:S01]  /*1fd0*/  SHF.R.S32.HI R4, RZ, 0x1f, R5 ;  /* 0x0000001fff047819 */ /* 0x000fe20000011405 */
[C---:B------:R-:W-:Y:S01]  /*1fe0*/  IMAD.WIDE.U32 R84, R153.reuse, R12, R18 ;  /* 0x0000000c99547225 */ /* 0x040fe200078e0012 */
[----:B------:R-:W-:Y:S02]  /*1ff0*/  MOV R82, R6 ;  /* 0x0000000600527202 */ /* 0x000fe40000000f00 */
[CC--:B------:R-:W-:Y:S01]  /*2000*/  LEA.HI R40, R4.reuse, R5.reuse, RZ, 0x3 ;  /* 0x0000000504287211 */ /* 0x0c0fe200078f18ff */
[----:B------:R-:W-:Y:S01]  /*2010*/  IMAD.WIDE.U32 R86, R153, R12, R16 ;  /* 0x0000000c99567225 */ /* 0x000fe200078e0010 */
[----:B------:R-:W-:Y:S02]  /*2020*/  LEA.HI R6, R4, R5, RZ, 0x6 ;  /* 0x0000000504067211 */ /* 0x000fe400078f30ff */
[----:B------:R-:W-:Y:S01]  /*2030*/  LOP3.LUT R4, R40, 0x38, RZ, 0xc0, !PT ;  /* 0x0000003828047812 */ /* 0x000fe200078ec0ff */
[----:B------:R-:W-:Y:S01]  /*2040*/  IMAD.IADD R81, R81, 0x1, R83 ;  /* 0x0000000151517824 */ /* 0x000fe200078e0253 */
[----:B------:R-:W-:Y:S01]  /*2050*/  LOP3.LUT R10, R159, 0x38, R40, 0xf8, !PT ;  /* 0x000000389f0a7812 */ /* 0x000fe200078ef828 */
[----:B------:R-:W-:Y:S01]  /*2060*/  IMAD.IADD R83, R83, 0x1, R7 ;  /* 0x0000000153537824 */ /* 0x000fe200078e0207 */
[----:B-1----:R-:W-:Y:S01]  /*2070*/  SHF.R.U32.HI R38, RZ, 0x7, R38 ;  /* 0x00000007ff267819 */ /* 0x002fe20000011626 */
[----:B------:R-:W-:Y:S01]  /*2080*/  IMAD.SHL.U32 R6, R6, 0x80, RZ ;  /* 0x0000008006067824 */ /* 0x000fe200078e00ff */
[--C-:B------:R-:W-:Y:S01]  /*2090*/  LOP3.LUT R7, R193, 0x38, R40.reuse, 0xf8, !PT ;  /* 0x00000038c1077812 */ /* 0x100fe200078ef828 */
[----:B------:R-:W-:Y:S01]  /*20a0*/  IMAD.IADD R85, R85, 0x1, R9 ;  /* 0x0000000155557824 */ /* 0x000fe200078e0209 */
[----:B------:R-:W-:Y:S01]  /*20b0*/  ISETP.NE.AND P6, PT, R38, 0x1, PT ;  /* 0x000000012600780c */ /* 0x000fe20003fc5270 */
[----:B------:R-:W-:Y:S01]  /*20c0*/  IMAD.IADD R87, R9, 0x1, R87 ;  /* 0x0000000109577824 */ /* 0x000fe200078e0257 */
[----:B------:R-:W-:Y:S01]  /*20d0*/  LOP3.LUT R9, R192, 0x38, R40, 0xf8, !PT ;  /* 0x00000038c0097812 */ /* 0x000fe200078ef828 */
[C---:B------:R-:W-:Y:S01]  /*20e0*/  IMAD R20, R11.reuse, R14, RZ ;  /* 0x0000000e0b147224 */ /* 0x040fe200078e02ff */
[----:B------:R-:W-:Y:S01]  /*20f0*/  LOP3.LUT R5, R4, 0x1c0, R33, 0xf8, !PT ;  /* 0x000001c004057812 */ /* 0x000fe200078ef821 */
[----:B------:R-:W-:Y:S01]  /*2100*/  IMAD R11, R11, R12, RZ ;  /* 0x0000000c0b0b7224 */ /* 0x000fe200078e02ff */
[----:B------:R-:W-:Y:S01]  /*2110*/  LOP3.LUT R8, R6, 0xffffe000, RZ, 0xc0, !PT ;  /* 0xffffe00006087812 */ /* 0x000fe200078ec0ff */
[C---:B------:R-:W-:Y:S01]  /*2120*/  IMAD R39, R24.reuse, R15, R20 ;  /* 0x0000000f18277224 */ /* 0x040fe200078e0214 */
[----:B------:R-:W-:Y:S01]  /*2130*/  LOP3.LUT R4, R7, R32, RZ, 0x3c, !PT ;  /* 0x0000002007047212 */ /* 0x000fe200078e3cff */
[----:B------:R-:W-:Y:S01]  /*2140*/  IMAD.WIDE.U32 R80, R24, R14, R80 ;  /* 0x0000000e18507225 */ /* 0x000fe200078e0050 */
[----:B------:R-:W-:-:S02]  /*2150*/  LOP3.LUT R9, R9, R30, RZ, 0x3c, !PT ;  /* 0x0000001e09097212 */ /* 0x000fc400078e3cff */
[----:B------:R-:W-:Y:S01]  /*2160*/  LOP3.LUT R6, R10, R21, RZ, 0x3c, !PT ;  /* 0x000000150a067212 */ /* 0x000fe200078e3cff */
[----:B------:R-:W-:Y:S05]  /*2170*/  @!P6 WARPSYNC.ALL ;  /* 0x000000000000e948 */ /* 0x000fea0003800000 */
[----:B------:R-:W-:Y:S01]  /*2180*/  LOP3.LUT R7, R5, R200, RZ, 0x3c, !PT ;  /* 0x000000c805077212 */ /* 0x000fe200078e3cff */
[----:B------:R-:W-:Y:S01]  /*2190*/  IMAD.WIDE.U32 R82, R24, R14, R82 ;  /* 0x0000000e18527225 */ /* 0x000fe200078e0052 */
[----:B------:R-:W-:Y:S01]  /*21a0*/  LOP3.LUT R77, R40, 0xfffffff8, RZ, 0xc0, !PT ;  /* 0xfffffff8284d7812 */ /* 0x000fe200078ec0ff */
[----:B------:R-:W-:Y:S01]  /*21b0*/  ULDC UR4, c[0x0][0x2f4] ;  /* 0x0000bd0000047ab9 */ /* 0x000fe20000000800 */
[-C--:B------:R-:W-:Y:S01]  /*21c0*/  IADD3 R4, R4, R8.reuse, R199 ;  /* 0x0000000804047210 */ /* 0x080fe20007ffe0c7 */
[C---:B------:R-:W-:Y:S01]  /*21d0*/  IMAD R11, R24.reuse, R13, R11 ;  /* 0x0000000d180b7224 */ /* 0x040fe200078e020b */
[----:B------:R-:W-:Y:S01]  /*21e0*/  IADD3 R5, R9, R8, R198 ;  /* 0x0000000809057210 */ /* 0x000fe20007ffe0c6 */
[----:B------:R-:W-:Y:S01]  /*21f0*/  IMAD.WIDE.U32 R84, R24, R12, R84 ;  /* 0x0000000c18547225 */ /* 0x000fe200078e0054 */
[----:B------:R-:W-:-:S02]  /*2200*/  IADD3 R6, R6, R8, R197 ;  /* 0x0000000806067210 */ /* 0x000fc40007ffe0c5 */
[----:B------:R-:W-:Y:S01]  /*2210*/  IADD3 R7, R7, R8, R201 ;  /* 0x0000000807077210 */ /* 0x000fe20007ffe0c9 */
[----:B------:R-:W-:Y:S01]  /*2220*/  IMAD.WIDE.U32 R86, R24, R12, R86 ;  /* 0x0000000c18567225 */ /* 0x000fe200078e0056 */
[C-C-:B------:R-:W-:Y:S02]  /*2230*/  SHF.L.U64.HI R8, R14.reuse, 0x5, R15.reuse ;  /* 0x000000050e087819 */ /* 0x140fe4000001020f */
[--C-:B------:R-:W-:Y:S01]  /*2240*/  SHF.L.U64.HI R9, R14, 0x6, R15.reuse ;  /* 0x000000060e097819 */ /* 0x100fe2000001020f */
[----:B------:R-:W-:Y:S01]  /*2250*/  VIADD R94, R38, 0x8 ;  /* 0x00000008265e7836 */ /* 0x000fe20000000000 */
[----:B------:R-:W-:Y:S01]  /*2260*/  SHF.L.U64.HI R10, R14, 0x7, R15 ;  /* 0x000000070e0a7819 */ /* 0x000fe2000001020f */
[----:B------:R-:W-:Y:S01]  /*2270*/  IMAD.IADD R38, R81, 0x1, R39 ;  /* 0x0000000151267824 */ /* 0x000fe200078e0227 */
[--C-:B------:R-:W-:Y:S01]  /*2280*/  SHF.L.U64.HI R30, R12, 0x5, R13.reuse ;  /* 0x000000050c1e7819 */ /* 0x100fe2000001020d */
[----:B------:R-:W-:Y:S01]  /*2290*/  IMAD.SHL.U32 R20, R14, 0x20, RZ ;  /* 0x000000200e147824 */ /* 0x000fe200078e00ff */
[----:B------:R-:W-:Y:S01]  /*22a0*/  SHF.L.U64.HI R32, R12, 0x7, R13 ;  /* 0x000000070c207819 */ /* 0x000fe2000001020d */
[----:B------:R-:W-:Y:S01]  /*22b0*/  IMAD.SHL.U32 R21, R14, 0x40, RZ ;  /* 0x000000400e157824 */ /* 0x000fe200078e00ff */
[----:B------:R-:W-:Y:S01]  /*22c0*/  ISETP.GE.AND P1, PT, R16, UR4, PT ;  /* 0x0000000410007c0c */ /* 0x000fe2000bf26270 */
[----:B------:R-:W-:Y:S01]  /*22d0*/  IMAD.SHL.U32 R28, R14, 0x80, RZ ;  /* 0x000000800e1c7824 */ /* 0x000fe200078e00ff */
[----:B------:R-:W-:Y:S01]  /*22e0*/  ISETP.GE.AND P2, PT, R23, UR4, PT ;  /* 0x0000000417007c0c */ /* 0x000fe2000bf46270 */
[C---:B------:R-:W-:Y:S01]  /*22f0*/  IMAD.SHL.U32 R33, R12.reuse, 0x20, RZ ;  /* 0x000000200c217824 */ /* 0x040fe200078e00ff */
[----:B------:R-:W-:Y:S01]  /*2300*/  SHF.R.S32.HI R79, RZ, 0x3, R40 ;  /* 0x00000003ff4f7819 */ /* 0x000fe20000011428 */
[----:B------:R-:W-:Y:S01]  /*2310*/  IMAD.SHL.U32 R34, R12, 0x40, RZ ;  /* 0x000000400c227824 */ /* 0x000fe200078e00ff */
[----:B------:R-:W-:Y:S01]  /*2320*/  SHF.R.S32.HI R89, RZ, 0x1f, R77 ;  /* 0x0000001fff597819 */ /* 0x000fe2000001144d */
[----:B------:R-:W-:-:S02]  /*2330*/  IMAD R36, R203, 0x20, R153 ;  /* 0x00000020cb247824 */ /* 0x000fc400078e0299 */
[----:B------:R-:W-:Y:S02]  /*2340*/  IMAD.SHL.U32 R37, R37, 0x2, RZ ;  /* 0x0000000225257824 */ /* 0x000fe400078e00ff */
[----:B------:R-:W-:Y:S02]  /*2350*/  IMAD.IADD R39, R39, 0x1, R83 ;  /* 0x0000000127277824 */ /* 0x000fe400078e0253 */
[----:B------:R-:W-:Y:S02]  /*2360*/  IMAD.IADD R76, R85, 0x1, R11 ;  /* 0x00000001554c7824 */ /* 0x000fe400078e020b */
[----:B------:R-:W-:Y:S01]  /*2370*/  IMAD.IADD R78, R11, 0x1, R87 ;  /* 0x000000010b4e7824 */ /* 0x000fe200078e0257 */
[----:B------:R-:W-:Y:S01]  /*2380*/  @!P6 BAR.SYNC.DEFER_BLOCKING 0x9, 0x100 ;  /* 0x024400000000eb1d */ /* 0x000fe20000010000 */
[----:B----4-:R-:W-:-:S07]  /*2390*/  SHF.R.S32.HI R88, RZ, 0x1f, R0 ;  /* 0x0000001fff587819 */ /* 0x010fce0000011400 */
.L_x_586:
[----:B--2-4-:R-:W2:Y:S01]  /*23a0*/  LDL.LU R43, [R1] ;  /* 0x00000000012b7983 */ /* 0x014ea20000300800 */
[----:B------:R-:W0:Y:S01]  /*23b0*/  LDC R99, c[0x0][0x430] ;  /* 0x00010c00ff637b82 */ /* 0x000e220000000800 */
[----:B------:R-:W-:Y:S02]  /*23c0*/  VIADD R27, R27, 0xffffffff ;  /* 0xffffffff1b1b7836 */ /* 0x000fe40000000000 */
[----:B------:R-:W-:-:S03]  /*23d0*/  IMAD.MOV.U32 R100, RZ, RZ, RZ ;  /* 0x000000ffff647224 */ /* 0x000fc600078e00ff */
[----:B------:R-:W-:Y:S02]  /*23e0*/  LEA R12, R27, R36, 0x7 ;  /* 0x000000241b0c7211 */ /* 0x000fe400078e38ff */
[----:B-1----:R-:W1:Y:S02]  /*23f0*/  LDC R102, c[0x0][0x3f4] ;  /* 0x0000fd00ff667b82 */ /* 0x002e640000000800 */
[----:B------:R-:W-:Y:S01]  /*2400*/  ISETP.GE.AND P3, PT, R12, R25, PT ;  /* 0x000000190c00720c */ /* 0x000fe20003f66270 */
[----:B------:R-:W-:-:S03]  /*2410*/  IMAD.IADD R44, R3, 0x1, R12 ;  /* 0x00000001032c7824 */ /* 0x000fc600078e020c */
[----:B------:R-:W-:Y:S01]  /*2420*/  ISETP.GT.OR P3, PT, R36, 0x7f, P3 ;  /* 0x0000007f2400780c */ /* 0x000fe20001f64670 */
[----:B------:R-:W-:Y:S01]  /*2430*/  IMAD.MOV.U32 R40, RZ, RZ, R44 ;  /* 0x000000ffff287224 */ /* 0x000fe200078e002c */
[----:B0-----:R-:W-:-:S11]  /*2440*/  ISETP.NE.AND P4, PT, R99, 0x1, PT ;  /* 0x000000016300780c */ /* 0x001fd60003f85270 */
[----:B------:R-:W0:Y:S08]  /*2450*/  @!P3 LDC.64 R14, c[0x0][0x428] ;  /* 0x00010a00ff0ebb82 */ /* 0x000e300000000a00 */
[----:B------:R-:W3:Y:S08]  /*2460*/  @!P3 LDC.64 R12, c[0x0][0x418] ;  /* 0x00010600ff0cbb82 */ /* 0x000ef00000000a00 */
[----:B------:R-:W4:Y:S08]  /*2470*/  @P4 LDC R11, c[0x0][0x434] ;  /* 0x00010d00ff0b4b82 */ /* 0x000f300000000800 */
[----:B------:R-:W1:Y:S01]  /*2480*/  @P4 LDC R42, c[0x0][0x438] ;  /* 0x00010e00ff2a4b82 */ /* 0x000e620000000800 */
[----:B----4-:R-:W-:-:S05]  /*2490*/  @P4 IMAD.HI.U32 R11, R44, R11, RZ ;  /* 0x0000000b2c0b4227 */ /* 0x010fca00078e00ff */
[----:B-1----:R-:W-:Y:S01]  /*24a0*/  @P4 SHF.R.U32.HI R40, RZ, R42, R11 ;  /* 0x0000002aff284219 */ /* 0x002fe2000001160b */
[----:B0-----:R-:W-:-:S03]  /*24b0*/  @!P3 IMAD R11, R88, R14, RZ ;  /* 0x0000000e580bb224 */ /* 0x001fc600078e02ff */
[--C-:B------:R-:W-:Y:S01]  /*24c0*/  @!P3 SHF.R.S32.HI R41, RZ, 0x1f, R40.reuse ;  /* 0x0000001fff29b819 */ /* 0x100fe20000011428 */
[C---:B------:R-:W-:Y:S02]  /*24d0*/  @!P3 IMAD R11, R0.reuse, R15, R11 ;  /* 0x0000000f000bb224 */ /* 0x040fe400078e020b */
[----:B------:R-:W-:-:S04]  /*24e0*/  @!P3 IMAD.WIDE.U32 R14, R0, R14, R40 ;  /* 0x0000000e000eb225 */ /* 0x000fc800078e0028 */
[----:B------:R-:W-:Y:S01]  /*24f0*/  @!P3 IMAD.IADD R11, R15, 0x1, R11 ;  /* 0x000000010f0bb824 */ /* 0x000fe200078e020b */
[----:B---3--:R-:W-:-:S04]  /*2500*/  @!P3 LEA R12, P4, R14, R12, 0x2 ;  /* 0x0000000c0e0cb211 */ /* 0x008fc800078810ff */
[----:B------:R-:W-:Y:S02]  /*2510*/  @!P3 LEA.HI.X R13, R14, R13, R11, 0x2, P4 ;  /* 0x0000000d0e0db211 */ /* 0x000fe400020f140b */
[----:B------:R-:W-:-:S03]  /*2520*/  ISETP.GT.AND P4, PT, R27, R26, PT ;  /* 0x0000001a1b00720c */ /* 0x000fc60003f84270 */
[----:B------:R0:W5:Y:S01]  /*2530*/  @!P3 LDG.E R100, desc[UR42][R12.64] ;  /* 0x0000002a0c64b981 */ /* 0x000162000c1e1900 */
[----:B------:R-:W-:Y:S01]  /*2540*/  ISETP.GE.AND P3, PT, R102, 0x1, PT ;  /* 0x000000016600780c */ /* 0x000fe20003f66270 */
[----:B------:R-:W-:Y:S01]  /*2550*/  IMAD.MOV R14, RZ, RZ, -R40 ;  /* 0x000000ffff0e7224 */ /* 0x000fe200078e0a28 */
[----:B------:R-:W-:Y:S05]  /*2560*/  YIELD ;  /* 0x0000000000007946 */ /* 0x000fea0003800000 */
[----:B------:R-:W-:Y:S01]  /*2570*/  IMAD R91, R155, 0x4000, R196 ;  /* 0x000040009b5b7824 */ /* 0x000fe200078e02c4 */
[----:B------:R-:W-:Y:S01]  /*2580*/  BSSY B0, `(.L_x_489) ;  /* 0x00005d8000007945 */ /* 0x000fe20003800000 */
[----:B------:R-:W-:-:S02]  /*2590*/  IMAD R99, R99, R14, R44 ;  /* 0x0000000e63637224 */ /* 0x000fc400078e022c */
[----:B------:R-:W-:Y:S01]  /*25a0*/  IMAD R91, R91, 0x2, R156 ;  /* 0x000000025b5b7824 */ /* 0x000fe200078e029c */
[----:B--2---:R-:W-:-:S04]  /*25b0*/  LOP3.LUT R43, R43, 0xfffffffb, RZ, 0xc0, !PT ;  /* 0xfffffffb2b2b7812 */ /* 0x004fc800078ec0ff */
[----:B------:R-:W-:-:S05]  /*25c0*/  @P4 LOP3.LUT R43, R43, 0x4, RZ, 0xfc, !PT ;  /* 0x000000042b2b4812 */ /* 0x000fca00078efcff */
[----:B------:R0:W-:Y:S01]  /*25d0*/  STL [R1], R43 ;  /* 0x0000002b01007387 */ /* 0x0001e20000100800 */
[----:B------:R-:W-:Y:S05]  /*25e0*/  @!P3 BRA `(.L_x_490) ;  /* 0x0000005400a0b947 */ /* 0x000fea0003800000 */
[----:B------:R-:W-:Y:S01]  /*25f0*/  SHF.R.S32.HI R98, RZ, 0x1f, R99 ;  /* 0x0000001fff627819 */ /* 0x000fe20000011463 */
[----:B------:R-:W-:Y:S01]  /*2600*/  ULDC.64 UR4, c[0x0][0x300] ;  /* 0x0000c00000047ab9 */ /* 0x000fe20000000a00 */
[----:B-----5:R-:W-:Y:S01]  /*2610*/  SHF.R.S32.HI R97, RZ, 0x1f, R100 ;  /* 0x0000001fff617819 */ /* 0x020fe20000011464 */
[----:B0-----:R-:W-:-:S04]  /*2620*/  IMAD.WIDE.U32 R12, R99, UR4, RZ ;  /* 0x00000004630c7c25 */ /* 0x001fc8000f8e00ff */
[----:B------:R-:W-:Y:S02]  /*2630*/  IMAD R14, R98, UR4, RZ ;  /* 0x00000004620e7c24 */ /* 0x000fe4000f8e02ff */
[----:B------:R-:W-:Y:S02]  /*2640*/  IMAD R96, R27, -0x80, R25 ;  /* 0xffffff801b607824 */ /* 0x000fe400078e0219 */
[----:B------:R-:W-:Y:S01]  /*2650*/  IMAD R11, R99, UR5, R14 ;  /* 0x00000005630b7c24 */ /* 0x000fe2000f8e020e */
[----:B------:R-:W-:Y:S01]  /*2660*/  ULDC.64 UR4, c[0x0][0x310] ;  /* 0x0000c40000047ab9 */ /* 0x000fe20000000a00 */
[----:B------:R-:W-:Y:S01]  /*2670*/  IMAD R14, R32, R27, RZ ;  /* 0x0000001b200e7224 */ /* 0x000fe200078e02ff */
[----:B------:R-:W-:Y:S01]  /*2680*/  VIMNMX R96, R96, 0x80, PT ;  /* 0x0000008060607848 */ /* 0x000fe20003fe0100 */
[----:B------:R-:W-:Y:S02]  /*2690*/  IMAD R15, R97, UR4, RZ ;  /* 0x00000004610f7c24 */ /* 0x000fe4000f8e02ff */
[----:B------:R-:W-:Y:S01]  /*26a0*/  IMAD.IADD R13, R13, 0x1, R11 ;  /* 0x000000010d0d7824 */ /* 0x000fe200078e020b */
[----:B------:R-:W-:Y:S01]  /*26b0*/  SHF.R.S32.HI R11, RZ, 0x1f, R27 ;  /* 0x0000001fff0b7819 */ /* 0x000fe2000001141b */
[----:B------:R-:W-:-:S02]  /*26c0*/  IMAD R15, R100, UR5, R15 ;  /* 0x00000005640f7c24 */ /* 0x000fc4000f8e020f */
[----:B------:R-:W-:Y:S01]  /*26d0*/  IMAD.WIDE.U32 R12, R100, UR4, R12 ;  /* 0x00000004640c7c25 */ /* 0x000fe2000f8e000c */
[----:B------:R-:W-:-:S04]  /*26e0*/  ULDC.64 UR4, c[0x0][0x308] ;  /* 0x0000c20000047ab9 */ /* 0x000fc80000000a00 */
[----:B------:R-:W-:-:S03]  /*26f0*/  IADD3 R13, R13, R15, RZ ;  /* 0x0000000f0d0d7210 */ /* 0x000fc60007ffe0ff */
[----:B------:R-:W-:-:S04]  /*2700*/  IMAD.WIDE.U32 R106, R2, UR4, R12 ;  /* 0x00000004026a7c25 */ /* 0x000fc8000f8e000c */
[----:B------:R-:W-:Y:S01]  /*2710*/  IMAD R13, R2, UR5, R107 ;  /* 0x00000005020d7c24 */ /* 0x000fe2000f8e026b */
[----:B------:R-:W-:Y:S01]  /*2720*/  ULDC.64 UR4, c[0x0][0x2e8] ;  /* 0x0000ba0000047ab9 */ /* 0x000fe20000000a00 */
[----:B------:R-:W-:Y:S01]  /*2730*/  IMAD R12, R10, R27, RZ ;  /* 0x0000001b0a0c7224 */ /* 0x000fe200078e02ff */
[C---:B------:R-:W-:Y:S01]  /*2740*/  LEA R107, P3, R106.reuse, UR4, 0x1 ;  /* 0x000000046a6b7c11 */ /* 0x040fe2000f8608ff */
[----:B------:R-:W-:Y:S02]  /*2750*/  ULDC.U8 UR4, c[0x0][0x410] ;  /* 0x0001040000047ab9 */ /* 0x000fe40000000000 */
[C---:B------:R-:W-:Y:S01]  /*2760*/  IMAD R41, R11.reuse, R28, R12 ;  /* 0x0000001c0b297224 */ /* 0x040fe200078e020c */
[----:B------:R-:W-:Y:S01]  /*2770*/  LEA.HI.X R106, R106, UR5, R13, 0x1, P3 ;  /* 0x000000056a6a7c11 */ /* 0x000fe200098f0c0d */
[----:B------:R-:W-:Y:S01]  /*2780*/  IMAD R11, R11, R35, R14 ;  /* 0x000000230b0b7224 */ /* 0x000fe200078e020e */
[----:B------:R-:W-:Y:S01]  /*2790*/  ISETP.NE.AND P3, PT, RZ, UR4, PT ;  /* 0x00000004ff007c0c */ /* 0x000fe2000bf65270 */
[----:B------:R-:W-:-:S04]  /*27a0*/  IMAD.WIDE.U32 R14, R28, R27, RZ ;  /* 0x0000001b1c0e7225 */ /* 0x000fc800078e00ff */
[----:B------:R-:W-:-:S04]  /*27b0*/  IMAD.WIDE.U32 R12, R35, R27, RZ ;  /* 0x0000001b230c7225 */ /* 0x000fc800078e00ff */
[----:B------:R-:W-:Y:S02]  /*27c0*/  IMAD.IADD R90, R15, 0x1, R41 ;  /* 0x000000010f5a7824 */ /* 0x000fe400078e0229 */
[----:B------:R-:W-:Y:S02]  /*27d0*/  IMAD.IADD R11, R13, 0x1, R11 ;  /* 0x000000010d0b7824 */ /* 0x000fe400078e020b */
[----:B------:R-:W-:Y:S05]  /*27e0*/  @!P3 BRA `(.L_x_491) ;  /* 0x00000028008cb947 */ /* 0x000fea0003800000 */
[----:B------:R-:W-:Y:S01]  /*27f0*/  ISETP.GE.AND P3, PT, R153, R96, PT ;  /* 0x000000609900720c */ /* 0x000fe20003f66270 */
[----:B------:R-:W-:Y:S01]  /*2800*/  BSSY B1, `(.L_x_492) ;  /* 0x000001c000017945 */ /* 0x000fe20003800000 */
[----:B------:R-:W-:Y:S02]  /*2810*/  CS2R R56, SRZ ;  /* 0x0000000000387805 */ /* 0x000fe4000001ff00 */
[----:B------:R-:W-:Y:S02]  /*2820*/  CS2R R64, SRZ ;  /* 0x0000000000407805 */ /* 0x000fe4000001ff00 */
[----:B------:R-:W-:Y:S02]  /*2830*/  CS2R R68, SRZ ;  /* 0x0000000000447805 */ /* 0x000fe4000001ff00 */
[----:B------:R-:W-:Y:S02]  /*2840*/  P2R R138, PR, RZ, 0x8 ;  /* 0x00000008ff8a7803 */ /* 0x000fe40000000000 */
[----:B------:R-:W-:-:S02]  /*2850*/  CS2R R66, SRZ ;  /* 0x0000000000427805 */ /* 0x000fc4000001ff00 */
[----:B------:R-:W-:Y:S01]  /*2860*/  CS2R R70, SRZ ;  /* 0x0000000000467805 */ /* 0x000fe2000001ff00 */
[----:B------:R-:W-:Y:S06]  /*2870*/  @P3 BRA `(.L_x_493) ;  /* 0x0000000000503947 */ /* 0x000fec0003800000 */
[----:B------:R-:W-:Y:S01]  /*2880*/  IADD3 R41, P3, R80, R14, RZ ;  /* 0x0000000e50297210 */ /* 0x000fe20007f7e0ff */
[----:B------:R-:W-:Y:S01]  /*2890*/  ULDC.64 UR4, c[0x0][0x3e8] ;  /* 0x0000fa0000047ab9 */ /* 0x000fe20000000a00 */
[----:B------:R-:W-:Y:S02]  /*28a0*/  CS2R R68, SRZ ;  /* 0x0000000000447805 */ /* 0x000fe4000001ff00 */
[----:B------:R-:W-:Y:S01]  /*28b0*/  CS2R R70, SRZ ;  /* 0x0000000000467805 */ /* 0x000fe2000001ff00 */
[----:B------:R-:W-:Y:S01]  /*28c0*/  IMAD.X R42, R90, 0x1, R38, P3 ;  /* 0x000000015a2a7824 */ /* 0x000fe200018e0626 */
[----:B------:R-:W-:-:S05]  /*28d0*/  IADD3 R43, P3, R84, R12, RZ ;  /* 0x0000000c542b7210 */ /* 0x000fca0007f7e0ff */
[----:B------:R-:W-:Y:S01]  /*28e0*/  IMAD.X R44, R11, 0x1, R76, P3 ;  /* 0x000000010b2c7824 */ /* 0x000fe200018e064c */
[----:B------:R-:W-:-:S04]  /*28f0*/  LEA R40, P3, R41, UR4, 0x1 ;  /* 0x0000000429287c11 */ /* 0x000fc8000f8608ff */
[----:B------:R-:W-:Y:S01]  /*2900*/  LEA.HI.X R41, R41, UR5, R42, 0x1, P3 ;  /* 0x0000000529297c11 */ /* 0x000fe200098f0c2a */
[----:B------:R-:W-:Y:S02]  /*2910*/  ULDC.64 UR4, c[0x0][0x400] ;  /* 0x0001000000047ab9 */ /* 0x000fe40000000a00 */
[----:B------:R-:W-:-:S04]  /*2920*/  LEA R42, P3, R43, UR4, 0x1 ;  /* 0x000000042b2a7c11 */ /* 0x000fc8000f8608ff */
[----:B------:R-:W-:Y:S02]  /*2930*/  LEA.HI.X R43, R43, UR5, R44, 0x1, P3 ;  /* 0x000000052b2b7c11 */ /* 0x000fe400098f0c2c */
[----:B------:R-:W-:Y:S02]  /*2940*/  ISETP.GE.AND P3, PT, R18, R102, PT ;  /* 0x000000661200720c */ /* 0x000fe40003f66270 */
[----:B------:R-:W-:Y:S02]  /*2950*/  CS2R R64, SRZ ;  /* 0x0000000000407805 */ /* 0x000fe4000001ff00 */
[----:B------:R-:W-:-:S09]  /*2960*/  CS2R R66, SRZ ;  /* 0x0000000000427805 */ /* 0x000fd2000001ff00 */
[----:B------:R0:W5:Y:S04]  /*2970*/  @!P3 LDG.E.64 R68, desc[UR42][R40.64] ;  /* 0x0000002a2844b981 */ /* 0x000168000c1e1b00 */
[----:B------:R0:W5:Y:S01]  /*2980*/  @!P3 LDG.E.64 R70, desc[UR42][R42.64] ;  /* 0x0000002a2a46b981 */ /* 0x000162000c1e1b00 */
[----:B------:R-:W-:-:S13]  /*2990*/  ISETP.GE.AND P3, PT, R152, R102, PT ;  /* 0x000000669800720c */ /* 0x000fda0003f66270 */
[----:B------:R0:W5:Y:S04]  /*29a0*/  @!P3 LDG.E.64 R64, desc[UR42][R40.64+0x40] ;  /* 0x0000402a2840b981 */ /* 0x000168000c1e1b00 */
[----:B------:R0:W5:Y:S02]  /*29b0*/  @!P3 LDG.E.64 R66, desc[UR42][R42.64+0x40] ;  /* 0x0000402a2a42b981 */ /* 0x000164000c1e1b00 */
.L_x_493:
[----:B------:R-:W-:Y:S05]  /*29c0*/  BSYNC B1 ;  /* 0x0000000000017941 */ /* 0x000fea0003800000 */
.L_x_492:
[----:B------:R-:W-:Y:S01]  /*29d0*/  VIADD R44, R153, 0x20 ;  /* 0x00000020992c7836 */ /* 0x000fe20000000000 */
[----:B------:R-:W-:Y:S01]  /*29e0*/  BSSY B1, `(.L_x_494) ;  /* 0x000002b000017945 */ /* 0x000fe20003800000 */
[----:B0----5:R-:W-:Y:S01]  /*29f0*/  IMAD.MOV.U32 R41, RZ, RZ, R65 ;  /* 0x000000ffff297224 */ /* 0x021fe200078e0041 */
[----:B------:R-:W-:Y:S01]  /*2a00*/  CS2R R60, SRZ ;  /* 0x00000000003c7805 */ /* 0x000fe2000001ff00 */
[----:B------:R-:W-:Y:S01]  /*2a10*/  IMAD.MOV.U32 R42, RZ, RZ, R68 ;  /* 0x000000ffff2a7224 */ /* 0x000fe200078e0044 */
[----:B------:R-:W-:Y:S01]  /*2a20*/  ISETP.GE.AND P3, PT, R44, R96, PT ;  /* 0x000000602c00720c */ /* 0x000fe20003f66270 */
[----:B------:R-:W-:Y:S01]  /*2a30*/  IMAD.MOV.U32 R43, RZ, RZ, R69 ;  /* 0x000000ffff2b7224 */ /* 0x000fe200078e0045 */
[----:B------:R-:W-:Y:S01]  /*2a40*/  PRMT R122, R41, 0x7610, R122 ;  /* 0x00007610297a7816 */ /* 0x000fe2000000007a */
[----:B------:R-:W-:Y:S01]  /*2a50*/  IMAD.MOV.U32 R40, RZ, RZ, R64 ;  /* 0x000000ffff287224 */ /* 0x000fe200078e0040 */
[----:B------:R-:W-:Y:S01]  /*2a60*/  PRMT R137, R42, 0x7610, R137 ;  /* 0x000076102a897816 */ /* 0x000fe20000000089 */
[----:B------:R-:W-:Y:S01]  /*2a70*/  IMAD.MOV.U32 R41, RZ, RZ, R67 ;  /* 0x000000ffff297224 */ /* 0x000fe200078e0043 */
[----:B------:R-:W-:Y:S01]  /*2a80*/  PRMT R136, R43, 0x7610, R136 ;  /* 0x000076102b887816 */ /* 0x000fe20000000088 */
[----:B------:R-:W-:Y:S01]  /*2a90*/  IMAD.MOV.U32 R42, RZ, RZ, R70 ;  /* 0x000000ffff2a7224 */ /* 0x000fe200078e0046 */
[----:B------:R-:W-:Y:S01]  /*2aa0*/  PRMT R121, R40, 0x7610, R121 ;  /* 0x0000761028797816 */ /* 0x000fe20000000079 */
[----:B------:R-:W-:Y:S01]  /*2ab0*/  IMAD.MOV.U32 R43, RZ, RZ, R71 ;  /* 0x000000ffff2b7224 */ /* 0x000fe200078e0047 */
[----:B------:R-:W-:-:S02]  /*2ac0*/  MOV R40, R66 ;  /* 0x0000004200287202 */ /* 0x000fc40000000f00 */
[----:B------:R-:W-:Y:S02]  /*2ad0*/  CS2R R58, SRZ ;  /* 0x00000000003a7805 */ /* 0x000fe4000001ff00 */
[----:B------:R-:W-:Y:S02]  /*2ae0*/  PRMT R124, R41, 0x7610, R124 ;  /* 0x00007610297c7816 */ /* 0x000fe4000000007c */
[----:B------:R-:W-:Y:S02]  /*2af0*/  CS2R R62, SRZ ;  /* 0x00000000003e7805 */ /* 0x000fe4000001ff00 */
[----:B------:R-:W-:Y:S02]  /*2b00*/  PRMT R123, R40, 0x7610, R123 ;  /* 0x00007610287b7816 */ /* 0x000fe4000000007b */
[----:B------:R-:W-:Y:S02]  /*2b10*/  PRMT R135, R42, 0x7610, R135 ;  /* 0x000076102a877816 */ /* 0x000fe40000000087 */
[----:B------:R-:W-:-:S02]  /*2b20*/  PRMT R134, R43, 0x7610, R134 ;  /* 0x000076102b867816 */ /* 0x000fc40000000086 */
[----:B------:R-:W-:Y:S01]  /*2b30*/  P2R R128, PR, RZ, 0x8 ;  /* 0x00000008ff807803 */ /* 0x000fe20000000000 */
[----:B------:R-:W-:Y:S06]  /*2b40*/  @P3 BRA `(.L_x_495) ;  /* 0x0000000000503947 */ /* 0x000fec0003800000 */
[----:B------:R-:W-:Y:S01]  /*2b50*/  IADD3 R41, P3, P4, R80, R14, R20 ;  /* 0x0000000e50297210 */ /* 0x000fe20007c7e014 */
[----:B------:R-:W-:Y:S01]  /*2b60*/  ULDC.64 UR4, c[0x0][0x3e8] ;  /* 0x0000fa0000047ab9 */ /* 0x000fe20000000a00 */
[----:B------:R-:W-:Y:S02]  /*2b70*/  CS2R R60, SRZ ;  /* 0x00000000003c7805 */ /* 0x000fe4000001ff00 */
[----:B------:R-:W-:Y:S02]  /*2b80*/  CS2R R62, SRZ ;  /* 0x00000000003e7805 */ /* 0x000fe4000001ff00 */
[----:B------:R-:W-:Y:S02]  /*2b90*/  IADD3.X R42, R38, R90, R8, P3, P4 ;  /* 0x0000005a262a7210 */ /* 0x000fe40001fe8408 */
[----:B------:R-:W-:-:S04]  /*2ba0*/  IADD3 R43, P3, P4, R84, R12, R33 ;  /* 0x0000000c542b7210 */ /* 0x000fc80007c7e021 */
[----:B------:R-:W-:Y:S02]  /*2bb0*/  IADD3.X R44, R76, R11, R30, P3, P4 ;  /* 0x0000000b4c2c7210 */ /* 0x000fe40001fe841e */
        /* <DEDUP_REMOVED lines=13> */
.L_x_495:
[----:B------:R-:W-:Y:S05]  /*2c90*/  BSYNC B1 ;  /* 0x0000000000017941 */ /* 0x000fea0003800000 */
.L_x_494:
        /* <DEDUP_REMOVED lines=20> */
[----:B------:R-:W-:Y:S02]  /*2de0*/  CS2R R40, SRZ ;  /* 0x0000000000287805 */ /* 0x000fe4000001ff00 */
[----:B------:R-:W-:-:S02]  /*2df0*/  PRMT R119, R42, 0x7610, R119 ;  /* 0x000076102a777816 */ /* 0x000fc40000000077 */
[----:B------:R-:W-:Y:S02]  /*2e00*/  CS2R R54, SRZ ;  /* 0x0000000000367805 */ /* 0x000fe4000001ff00 */
[----:B------:R-:W-:Y:S02]  /*2e10*/  PRMT R120, R43, 0x7610, R120 ;  /* 0x000076102b787816 */ /* 0x000fe40000000078 */
[----:B------:R-:W-:Y:S02]  /*2e20*/  CS2R R44, SRZ ;  /* 0x00000000002c7805 */ /* 0x000fe4000001ff00 */
[----:B------:R-:W-:Y:S02]  /*2e30*/  CS2R R42, SRZ ;  /* 0x00000000002a7805 */ /* 0x000fe4000001ff00 */
[----:B------:R-:W-:Y:S01]  /*2e40*/  CS2R R46, SRZ ;  /* 0x00000000002e7805 */ /* 0x000fe2000001ff00 */
        /* <DEDUP_REMOVED lines=21> */
.L_x_497:
[----:B------:R-:W-:Y:S05]  /*2fa0*/  BSYNC B1 ;  /* 0x0000000000017941 */ /* 0x000fea0003800000 */
.L_x_496:
[----:B0-----:R-:W-:Y:S01]  /*2fb0*/  VIADD R72, R153, 0x60 ;  /* 0x0000006099487836 */ /* 0x001fe20000000000 */
[----:B------:R-:W-:Y:S04]  /*2fc0*/  BSSY B1, `(.L_x_498) ;  /* 0x000001f000017945 */ /* 0x000fe80003800000 */
[----:B------:R-:W-:-:S13]  /*2fd0*/  ISETP.GE.AND P4, PT, R72, R96, PT ;  /* 0x000000604800720c */ /* 0x000fda0003f86270 */
[----:B------:R-:W-:Y:S05]  /*2fe0*/  @P4 BRA `(.L_x_499) ;  /* 0x0000000000704947 */ /* 0x000fea0003800000 */
[----:B------:R-:W0:Y:S01]  /*2ff0*/  LDC.64 R40, c[0x0][0x3f8] ;  /* 0x0000fe00ff287b82 */ /* 0x000e220000000a00 */
[----:B------:R-:W-:Y:S01]  /*3000*/  IMAD.MOV.U32 R15, RZ, RZ, R90 ;  /* 0x000000ffff0f7224 */ /* 0x000fe200078e005a */
[----:B------:R-:W-:Y:S01]  /*3010*/  ULDC.64 UR4, c[0x0][0x3e8] ;  /* 0x0000fa0000047ab9 */ /* 0x000fe20000000a00 */
[----:B------:R-:W-:Y:S02]  /*3020*/  CS2R R44, SRZ ;  /* 0x00000000002c7805 */ /* 0x000fe4000001ff00 */
[----:B------:R-:W-:Y:S01]  /*3030*/  CS2R R46, SRZ ;  /* 0x00000000002e7805 */ /* 0x000fe2000001ff00 */
[----:B0-----:R-:W-:-:S04]  /*3040*/  IMAD.WIDE.U32 R14, R40, 0x60, R14 ;  /* 0x00000060280e7825 */ /* 0x001fc800078e000e */
[----:B------:R-:W-:Y:S01]  /*3050*/  IMAD R13, R41, 0x60, RZ ;  /* 0x00000060290d7824 */ /* 0x000fe200078e02ff */
[----:B------:R-:W-:-:S04]  /*3060*/  IADD3 R41, P5, R80, R14, RZ ;  /* 0x0000000e50297210 */ /* 0x000fc80007fbe0ff */
[----:B------:R-:W-:Y:S01]  /*3070*/  IADD3.X R42, R38, R15, R13, P5, !PT ;  /* 0x0000000f262a7210 */ /* 0x000fe20002ffe40d */
[----:B------:R-:W-:Y:S01]  /*3080*/  IMAD.MOV.U32 R13, RZ, RZ, R11 ;  /* 0x000000ffff0d7224 */ /* 0x000fe200078e000b */
[----:B------:R-:W0:Y:S02]  /*3090*/  LDC.64 R14, c[0x0][0x408] ;  /* 0x00010200ff0e7b82 */ /* 0x000e240000000a00 */
[----:B0-----:R-:W-:-:S04]  /*30a0*/  IMAD.WIDE.U32 R12, R14, 0x60, R12 ;  /* 0x000000600e0c7825 */ /* 0x001fc800078e000c */
[----:B------:R-:W-:Y:S01]  /*30b0*/  IMAD R15, R15, 0x60, RZ ;  /* 0x000000600f0f7824 */ /* 0x000fe200078e02ff */
[----:B------:R-:W-:-:S04]  /*30c0*/  IADD3 R11, P5, R84, R12, RZ ;  /* 0x0000000c540b7210 */ /* 0x000fc80007fbe0ff */
[----:B------:R-:W-:Y:S02]  /*30d0*/  IADD3.X R40, R76, R13, R15, P5, !PT ;  /* 0x0000000d4c287210 */ /* 0x000fe40002ffe40f */
        /* <DEDUP_REMOVED lines=13> */
.L_x_499:
[----:B------:R-:W-:Y:S05]  /*31b0*/  BSYNC B1 ;  /* 0x0000000000017941 */ /* 0x000fea0003800000 */
.L_x_498:
[----:B-----5:R-:W-:Y:S01]  /*31c0*/  IMAD.MOV.U32 R11, RZ, RZ, R48 ;  /* 0x000000ffff0b7224 */ /* 0x020fe200078e0030 */
[----:B0-----:R-:W-:Y:S01]  /*31d0*/  MOV R12, R49 ;  /* 0x00000031000c7202 */ /* 0x001fe20000000f00 */
[----:B------:R-:W-:Y:S01]  /*31e0*/  IMAD.MOV.U32 R14, RZ, RZ, R53 ;  /* 0x000000ffff0e7224 */ /* 0x000fe200078e0035 */
[----:B------:R-:W-:Y:S01]  /*31f0*/  UISETP.NE.AND UP0, UPT, UR41, 0x3, UPT ;  /* 0x000000032900788c */ /* 0x000fe2000bf05270 */
        /* <DEDUP_REMOVED lines=9> */
[----:B------:R-:W-:-:S02]  /*3290*/  PLOP3.LUT P5, PT, PT, PT, UP0, 0x80, 0x0 ;  /* 0x000000000000781c */ /* 0x000fc40003faf008 */
[----:B------:R-:W-:Y:S01]  /*32a0*/  PRMT R127, R11, 0x7610, R127 ;  /* 0x000076100b7f7816 */ /* 0x000fe2000000007f */
[----:B------:R-:W-:Y:S01]  /*32b0*/  IMAD.MOV.U32 R11, RZ, RZ, R40 ;  /* 0x000000ffff0b7224 */ /* 0x000fe200078e0028 */
[----:B------:R-:W-:Y:S01]  /*32c0*/  PRMT R129, R12, 0x7610, R129 ;  /* 0x000076100c817816 */ /* 0x000fe20000000081 */
[----:B------:R-:W-:Y:S01]  /*32d0*/  IMAD.MOV.U32 R12, RZ, RZ, R41 ;  /* 0x000000ffff0c7224 */ /* 0x000fe200078e0029 */
[----:B------:R-:W-:Y:S01]  /*32e0*/  PRMT R133, R14, 0x7610, R133 ;  /* 0x000076100e857816 */ /* 0x000fe20000000085 */
[----:B------:R-:W-:Y:S01]  /*32f0*/  IMAD.MOV.U32 R14, RZ, RZ, R45 ;  /* 0x000000ffff0e7224 */ /* 0x000fe200078e002d */
[----:B------:R-:W-:Y:S02]  /*3300*/  PRMT R132, R13, 0x7610, R132 ;  /* 0x000076100d847816 */ /* 0x000fe40000000084 */
[----:B------:R-:W-:Y:S02]  /*3310*/  MOV R13, R44 ;  /* 0x0000002c000d7202 */ /* 0x000fe40000000f00 */
        /* <DEDUP_REMOVED lines=8> */
[----:B------:R-:W-:-:S02]  /*33a0*/  PRMT R105, R11, 0x7610, R105 ;  /* 0x000076100b697816 */ /* 0x000fc40000000069 */
[----:B------:R-:W-:Y:S02]  /*33b0*/  PRMT R108, R12, 0x7610, R108 ;  /* 0x000076100c6c7816 */ /* 0x000fe4000000006c */
[----:B------:R-:W-:Y:S02]  /*33c0*/  PRMT R115, R13, 0x7610, R115 ;  /* 0x000076100d737816 */ /* 0x000fe40000000073 */
[----:B------:R-:W-:Y:S01]  /*33d0*/  PRMT R116, R14, 0x7610, R116 ;  /* 0x000076100e747816 */ /* 0x000fe20000000074 */
[----:B------:R-:W-:Y:S06]  /*33e0*/  @!P5 BRA `(.L_x_500) ;  /* 0x000000000004d947 */ /* 0x000fec0003800000 */
[----:B------:R-:W-:Y:S01]  /*33f0*/  BPT.TRAP 0x1 ;  /* 0x000000040000795c */ /* 0x000fe20000300000 */
.L_x_500:
[----:B------:R-:W-:Y:S01]  /*3400*/  IMAD R90, R155, 0x8, R156 ;  /* 0x000000089b5a7824 */ /* 0x000fe200078e029c */
[----:B------:R-:W-:Y:S01]  /*3410*/  SHF.L.U32 R101, R154, 0x1f, RZ ;  /* 0x0000001f9a657819 */ /* 0x000fe200000006ff */
[----:B------:R-:W-:Y:S03]  /*3420*/  BSSY B1, `(.L_x_501) ;  /* 0x0000003000017945 */ /* 0x000fe60003800000 */
[----:B------:R-:W0:Y:S02]  /*3430*/  SYNCS.PHASECHK.TRANS64.TRYWAIT P6, [R90+URZ+0x28890], R101 ;  /* 0x028890655a0075a7 */ /* 0x000e2400080c017f */
[----:B0-----:R-:W-:Y:S05]  /*3440*/  @!P6 BRA `(.L_x_502) ;  /* 0x000001980038e947 */ /* 0x001fea0003800000 */
.L_x_808:
[----:B------:R-:W-:Y:S05]  /*3450*/  BSYNC B1 ;  /* 0x0000000000017941 */ /* 0x000fea0003800000 */
.L_x_501:
[----:B------:R-:W-:-:S03]  /*3460*/  UMOV UR4, 0xffffffff ;  /* 0xffffffff00047882 */ /* 0x000fc60000000000 */
[----:B------:R-:W-:Y:S05]  /*3470*/  BRA.DIV UR4, `(.L_x_503) ;  /* 0x0000019a04407947 */ /* 0x000fea000b800000 */
[----:B------:R1:W2:Y:S04]  /*3480*/  SHFL.IDX PT, R75, R106, RZ, 0x181f ;  /* 0x00181fff6a4b7589 */ /* 0x0002a800000e0000 */
[----:B------:R1:W3:Y:S02]  /*3490*/  SHFL.IDX PT, R74, R107, RZ, 0x181f ;  /* 0x00181fff6b4a7589 */ /* 0x0002e400000e0000 */
.L_x_812:
[----:B------:R-:W-:Y:S01]  /*34a0*/  ISETP.NE.AND P6, PT, R138, RZ, PT ;  /* 0x000000ff8a00720c */ /* 0x000fe20003fc5270 */
[----:B------:R-:W-:-:S12]  /*34b0*/  BSSY B1, `(.L_x_504) ;  /* 0x0000071000017945 */ /* 0x000fd80003800000 */
[----:B------:R-:W-:Y:S05]  /*34c0*/  @P6 BRA `(.L_x_505) ;  /* 0x0000000400bc6947 */ /* 0x000fea0003800000 */
[----:B------:R-:W-:Y:S04]  /*34d0*/  BSSY B2, `(.L_x_506) ;  /* 0x0000037000027945 */ /* 0x000fe80003800000 */
[----:B------:R-:W-:Y:S05]  /*34e0*/  @P1 BRA `(.L_x_507) ;  /* 0x0000000000d41947 */ /* 0x000fea0003800000 */
[----:B------:R4:W0:Y:S01]  /*34f0*/  LDS.128 R12, [R91+0x18400] ;  /* 0x018400005b0c7984 */ /* 0x0008220000000c00 */
[C---:B---3--:R-:W-:Y:S01]  /*3500*/  LEA R72, P6, R16.reuse, R74, 0x1 ;  /* 0x0000004a10487211 */ /* 0x048fe200078c08ff */
[----:B------:R-:W-:Y:S03]  /*3510*/  BSSY B3, `(.L_x_508) ;  /* 0x0000031000037945 */ /* 0x000fe60003800000 */
[----:B--2---:R-:W-:Y:S02]  /*3520*/  LEA.HI.X R73, R16, R75, R17, 0x1, P6 ;  /* 0x0000004b10497211 */ /* 0x004fe400030f0c11 */
[----:B------:R-:W-:-:S13]  /*3530*/  ISETP.GE.AND P6, PT, R18, R102, PT ;  /* 0x000000661200720c */ /* 0x000fda0003fc6270 */
[----:B----4-:R-:W-:Y:S05]  /*3540*/  @P6 BRA `(.L_x_509) ;  /* 0x0000000000b46947 */ /* 0x010fea0003800000 */
[----:B------:R-:W-:Y:S02]  /*3550*/  SHF.R.U64 R138, R70, 0x10, R71 ;  /* 0x00000010468a7819 */ /* 0x000fe40000001247 */
[----:B------:R-:W-:Y:S01]  /*3560*/  SHF.R.U64 R140, R68, 0x10, R69 ;  /* 0x00000010448c7819 */ /* 0x000fe20000001245 */
[----:B0-----:R-:W-:Y:S01]  /*3570*/  IMAD.U32 R68, R14, 0x10000, RZ ;  /* 0x000100000e447824 */ /* 0x001fe200078e00ff */
[----:B------:R-:W-:Y:S02]  /*3580*/  SHF.R.U32.HI R139, RZ, 0x10, R71 ;  /* 0x00000010ff8b7819 */ /* 0x000fe40000011647 */
[----:B------:R-:W-:Y:S02]  /*3590*/  SHF.R.U32.HI R11, RZ, 0x10, R69 ;  /* 0x00000010ff0b7819 */ /* 0x000fe40000011645 */
[----:B------:R-:W-:Y:S02]  /*35a0*/  PRMT R135, R135, 0x5410, R138 ;  /* 0x0000541087877816 */ /* 0x000fe4000000008a */
[----:B------:R-:W-:-:S02]  /*35b0*/  PRMT R137, R137, 0x5410, R140 ;  /* 0x0000541089897816 */ /* 0x000fc4000000008c */
[----:B------:R-:W-:Y:S02]  /*35c0*/  LOP3.LUT R69, R14, 0xffff0000, RZ, 0xc0, !PT ;  /* 0xffff00000e457812 */ /* 0x000fe400078ec0ff */
[----:B------:R-:W-:Y:S02]  /*35d0*/  PRMT R139, R134, 0x5410, R139 ;  /* 0x00005410868b7816 */ /* 0x000fe4000000008b */
[----:B------:R-:W-:Y:S01]  /*35e0*/  PRMT R136, R136, 0x5410, R11 ;  /* 0x0000541088887816 */ /* 0x000fe2000000000b */
[----:B------:R-:W-:Y:S01]  /*35f0*/  IMAD.U32 R11, R12, 0x10000, RZ ;  /* 0x000100000c0b7824 */ /* 0x000fe200078e00ff */
[----:B------:R-:W-:Y:S01]  /*3600*/  SHF.L.U32 R14, R13, 0x10, RZ ;  /* 0x000000100d0e7819 */ /* 0x000fe200000006ff */
[----:B------:R-:W-:Y:S01]  /*3610*/  IMAD.U32 R140, R139, 0x10000, RZ ;  /* 0x000100008b8c7824 */ /* 0x000fe200078e00ff */
[----:B------:R-:W-:Y:S01]  /*3620*/  LOP3.LUT R13, R13, 0xffff0000, RZ, 0xc0, !PT ;  /* 0xffff00000d0d7812 */ /* 0x000fe200078ec0ff */
[----:B------:R-:W-:Y:S01]  /*3630*/  IMAD.U32 R134, R136, 0x10000, RZ ;  /* 0x0001000088867824 */ /* 0x000fe200078e00ff */
[----:B------:R-:W-:Y:S01]  /*3640*/  LOP3.LUT R138, R135, 0xffff0000, RZ, 0xc0, !PT ;  /* 0xffff0000878a7812 */ /* 0x000fe200078ec0ff */
[----:B------:R-:W-:Y:S01]  /*3650*/  FMUL.FTZ R143, R69, R140 ;  /* 0x0000008c458f7220 */ /* 0x000fe20000410000 */
[----:B------:R-:W-:Y:S01]  /*3660*/  LOP3.LUT R71, R137, 0xffff0000, RZ, 0xc0, !PT ;  /* 0xffff000089477812 */ /* 0x000fe200078ec0ff */
[----:B------:R-:W-:Y:S01]  /*3670*/  IMAD.U32 R135, R135, 0x10000, RZ ;  /* 0x0001000087877824 */ /* 0x000fe200078e00ff */
[----:B------:R-:W-:Y:S01]  /*3680*/  LOP3.LUT R12, R12, 0xffff0000, RZ, 0xc0, !PT ;  /* 0xffff00000c0c7812 */ /* 0x000fe200078ec0ff */
[----:B------:R-:W-:Y:S01]  /*3690*/  FMUL.FTZ R141, R13, R138 ;  /* 0x0000008a0d8d7220 */ /* 0x000fe20000410000 */
[----:B------:R-:W-:Y:S01]  /*36a0*/  LOP3.LUT R70, R15, 0xffff0000, RZ, 0xc0, !PT ;  /* 0xffff00000f467812 */ /* 0x000fe200078ec0ff */
[----:B------:R-:W-:Y:S01]  /*36b0*/  FMUL.FTZ R13, R13, R71 ;  /* 0x000000470d0d7220 */ /* 0x000fe20000410000 */
[----:B------:R-:W-:Y:S01]  /*36c0*/  LOP3.LUT R139, R139, 0xffff0000, RZ, 0xc0, !PT ;  /* 0xffff00008b8b7812 */ /* 0x000fe200078ec0ff */
[----:B------:R-:W-:Y:S01]  /*36d0*/  FMUL.FTZ R69, R69, R134 ;  /* 0x0000008645457220 */ /* 0x000fe20000410000 */
[----:B------:R-:W-:Y:S01]  /*36e0*/  LOP3.LUT R136, R136, 0xffff0000, RZ, 0xc0, !PT ;  /* 0xffff000088887812 */ /* 0x000fe200078ec0ff */
[----:B------:R-:W-:-:S02]  /*36f0*/  IMAD.U32 R137, R137, 0x10000, RZ ;  /* 0x0001000089897824 */ /* 0x000fc400078e00ff */
[C---:B------:R-:W-:Y:S01]  /*3700*/  FFMA.FTZ R141, R14.reuse, R71, -R141 ;  /* 0x000000470e8d7223 */ /* 0x040fe2000001088d */
[----:B------:R-:W-:Y:S01]  /*3710*/  FFMA.FTZ R138, R14, R138, R13 ;  /* 0x0000008a0e8a7223 */ /* 0x000fe2000001000d */
[----:B------:R-:W-:Y:S01]  /*3720*/  FFMA.FTZ R143, R68, R134, -R143 ;  /* 0x00000086448f7223 */ /* 0x000fe2000001088f */
[----:B------:R-:W-:Y:S01]  /*3730*/  FMUL.FTZ R14, R12, R135 ;  /* 0x000000870c0e7220 */ /* 0x000fe20000410000 */
[----:B------:R-:W-:Y:S02]  /*3740*/  IMAD.U32 R15, R15, 0x10000, RZ ;  /* 0x000100000f0f7824 */ /* 0x000fe400078e00ff */
[----:B------:R-:W-:Y:S01]  /*3750*/  FFMA.FTZ R68, R68, R140, R69 ;  /* 0x0000008c44447223 */ /* 0x000fe20000010045 */
[----:B------:R-:W-:Y:S01]  /*3760*/  FMUL.FTZ R134, R70, R139 ;  /* 0x0000008b46867220 */ /* 0x000fe20000410000 */
[-C--:B------:R-:W-:Y:S01]  /*3770*/  FMUL.FTZ R12, R12, R137.reuse ;  /* 0x000000890c0c7220 */ /* 0x080fe20000410000 */
[-C--:B------:R-:W-:Y:S01]  /*3780*/  FMUL.FTZ R70, R70, R136.reuse ;  /* 0x0000008846467220 */ /* 0x080fe20000410000 */
[----:B------:R-:W-:Y:S01]  /*3790*/  FFMA.FTZ R14, R11, R137, -R14 ;  /* 0x000000890b0e7223 */ /* 0x000fe2000001080e */
[----:B------:R-:W-:Y:S01]  /*37a0*/  FFMA.FTZ R134, R15, R136, -R134 ;  /* 0x000000880f867223 */ /* 0x000fe20000010886 */
[----:B------:R-:W-:Y:S01]  /*37b0*/  FFMA.FTZ R11, R11, R135, R12 ;  /* 0x000000870b0b7223 */ /* 0x000fe2000001000c */
[----:B------:R-:W-:Y:S01]  /*37c0*/  FFMA.FTZ R15, R15, R139, R70 ;  /* 0x0000008b0f0f7223 */ /* 0x000fe20000010046 */
[----:B------:R-:W-:-:S02]  /*37d0*/  F2FP.BF16.F32.PACK_AB R68, R68, R143 ;  /* 0x0000008f4444723e */ /* 0x000fc400000010ff */
[----:B------:R-:W-:Y:S02]  /*37e0*/  F2FP.BF16.F32.PACK_AB R13, R138, R141 ;  /* 0x0000008d8a0d723e */ /* 0x000fe400000010ff */
[----:B------:R-:W-:Y:S01]  /*37f0*/  F2FP.BF16.F32.PACK_AB R12, R11, R14 ;  /* 0x0000000e0b0c723e */ /* 0x000fe200000010ff */
[----:B------:R-:W-:Y:S01]  /*3800*/  IMAD.MOV.U32 R14, RZ, RZ, R68 ;  /* 0x000000ffff0e7224 */ /* 0x000fe200078e0044 */
[----:B------:R-:W-:-:S07]  /*3810*/  F2FP.BF16.F32.PACK_AB R15, R15, R134 ;  /* 0x000000860f0f723e */ /* 0x000fce00000010ff */
.L_x_509:
[----:B------:R-:W-:Y:S05]  /*3820*/  BSYNC B3 ;  /* 0x0000000000037941 */ /* 0x000fea0003800000 */
.L_x_508:
[----:B0-----:R4:W-:Y:S02]  /*3830*/  ST.E.128 desc[UR42][R72.64], R12 ;  /* 0x0000000c48007985 */ /* 0x0019e4000c101d2a */
.L_x_507:
[----:B------:R-:W-:Y:S05]  /*3840*/  BSYNC B2 ;  /* 0x0000000000027941 */ /* 0x000fea0003800000 */
.L_x_506:
[----:B------:R-:W-:Y:S05]  /*3850*/  @P2 BRA `(.L_x_505) ;  /* 0x0000000000d82947 */ /* 0x000fea0003800000 */
[----:B----4-:R4:W0:Y:S01]  /*3860*/  LDS.128 R12, [R91+0x1c400] ;  /* 0x01c400005b0c7984 */ /* 0x0108220000000c00 */
[C---:B---3--:R-:W-:Y:S01]  /*3870*/  LEA R68, P6, R23.reuse, R74, 0x1 ;  /* 0x0000004a17447211 */ /* 0x048fe200078c08ff */
[----:B------:R-:W-:Y:S03]  /*3880*/  BSSY B2, `(.L_x_510) ;  /* 0x0000032000027945 */ /* 0x000fe60003800000 */
[----:B--2---:R-:W-:Y:S02]  /*3890*/  LEA.HI.X R69, R23, R75, R22, 0x1, P6 ;  /* 0x0000004b17457211 */ /* 0x004fe400030f0c16 */
[----:B------:R-:W-:-:S13]  /*38a0*/  ISETP.GE.AND P6, PT, R152, R102, PT ;  /* 0x000000669800720c */ /* 0x000fda0003fc6270 */
[----:B----4-:R-:W-:Y:S05]  /*38b0*/  @P6 BRA `(.L_x_511) ;  /* 0x0000000000b86947 */ /* 0x010fea0003800000 */
[----:B------:R-:W-:Y:S01]  /*38c0*/  SHF.R.U64 R72, R64, 0x10, R65 ;  /* 0x0000001040487819 */ /* 0x000fe20000001241 */
[----:B0-----:R-:W-:Y:S01]  /*38d0*/  IMAD.U32 R64, R14, 0x10000, RZ ;  /* 0x000100000e407824 */ /* 0x001fe200078e00ff */
[--C-:B------:R-:W-:Y:S02]  /*38e0*/  SHF.R.U64 R70, R66, 0x10, R67.reuse ;  /* 0x0000001042467819 */ /* 0x100fe40000001243 */
[----:B------:R-:W-:Y:S02]  /*38f0*/  SHF.R.U32.HI R67, RZ, 0x10, R67 ;  /* 0x00000010ff437819 */ /* 0x000fe40000011643 */
[----:B------:R-:W-:Y:S02]  /*3900*/  SHF.R.U32.HI R11, RZ, 0x10, R65 ;  /* 0x00000010ff0b7819 */ /* 0x000fe40000011641 */
[----:B------:R-:W-:Y:S02]  /*3910*/  PRMT R121, R121, 0x5410, R72 ;  /* 0x0000541079797816 */ /* 0x000fe40000000048 */
[----:B------:R-:W-:-:S02]  /*3920*/  PRMT R123, R123, 0x5410, R70 ;  /* 0x000054107b7b7816 */ /* 0x000fc40000000046 */
[----:B------:R-:W-:Y:S02]  /*3930*/  PRMT R124, R124, 0x5410, R67 ;  /* 0x000054107c7c7816 */ /* 0x000fe40000000043 */
[----:B------:R-:W-:Y:S02]  /*3940*/  LOP3.LUT R65, R14, 0xffff0000, RZ, 0xc0, !PT ;  /* 0xffff00000e417812 */ /* 0x000fe400078ec0ff */
[----:B------:R-:W-:Y:S01]  /*3950*/  PRMT R122, R122, 0x5410, R11 ;  /* 0x000054107a7a7816 */ /* 0x000fe2000000000b */
[----:B------:R-:W-:Y:S01]  /*3960*/  IMAD.U32 R72, R124, 0x10000, RZ ;  /* 0x000100007c487824 */ /* 0x000fe200078e00ff */
[C---:B------:R-:W-:Y:S01]  /*3970*/  SHF.L.U32 R14, R13.reuse, 0x10, RZ ;  /* 0x000000100d0e7819 */ /* 0x040fe200000006ff */
[----:B------:R-:W-:Y:S01]  /*3980*/  IMAD.U32 R11, R12, 0x10000, RZ ;  /* 0x000100000c0b7824 */ /* 0x000fe200078e00ff */
[----:B------:R-:W-:Y:S01]  /*3990*/  LOP3.LUT R13, R13, 0xffff0000, RZ, 0xc0, !PT ;  /* 0xffff00000d0d7812 */ /* 0x000fe200078ec0ff */
[----:B------:R-:W-:Y:S01]  /*39a0*/  IMAD.U32 R70, R122, 0x10000, RZ ;  /* 0x000100007a467824 */ /* 0x000fe200078e00ff */
[C---:B------:R-:W-:Y:S01]  /*39b0*/  LOP3.LUT R71, R123.reuse, 0xffff0000, RZ, 0xc0, !PT ;  /* 0xffff00007b477812 */ /* 0x040fe200078ec0ff */
[----:B------:R-:W-:Y:S01]  /*39c0*/  IMAD.U32 R123, R123, 0x10000, RZ ;  /* 0x000100007b7b7824 */ /* 0x000fe200078e00ff */
[C---:B------:R-:W-:Y:S01]  /*39d0*/  LOP3.LUT R67, R121.reuse, 0xffff0000, RZ, 0xc0, !PT ;  /* 0xffff000079437812 */ /* 0x040fe200078ec0ff */
[----:B------:R-:W-:Y:S01]  /*39e0*/  IMAD.U32 R121, R121, 0x10000, RZ ;  /* 0x0001000079797824 */ /* 0x000fe200078e00ff */
[----:B------:R-:W-:Y:S01]  /*39f0*/  LOP3.LUT R12, R12, 0xffff0000, RZ, 0xc0, !PT ;  /* 0xffff00000c0c7812 */ /* 0x000fe200078ec0ff */
[----:B------:R-:W-:Y:S01]  /*3a00*/  FMUL.FTZ R73, R13, R71 ;  /* 0x000000470d497220 */ /* 0x000fe20000410000 */
[----:B------:R-:W-:Y:S01]  /*3a10*/  LOP3.LUT R66, R15, 0xffff0000, RZ, 0xc0, !PT ;  /* 0xffff00000f427812 */ /* 0x000fe200078ec0ff */
[-C--:B------:R-:W-:Y:S01]  /*3a20*/  FMUL.FTZ R74, R13, R67.reuse ;  /* 0x000000430d4a7220 */ /* 0x080fe20000410000 */
[C---:B------:R-:W-:Y:S01]  /*3a30*/  FMUL.FTZ R13, R65.reuse, R72 ;  /* 0x00000048410d7220 */ /* 0x040fe20000410000 */
[-C--:B------:R-:W-:Y:S01]  /*3a40*/  FMUL.FTZ R65, R65, R70.reuse ;  /* 0x0000004641417220 */ /* 0x080fe20000410000 */
[----:B------:R-:W-:Y:S01]  /*3a50*/  LOP3.LUT R124, R124, 0xffff0000, RZ, 0xc0, !PT ;  /* 0xffff00007c7c7812 */ /* 0x000fe200078ec0ff */
[----:B------:R-:W-:Y:S01]  /*3a60*/  FFMA.FTZ R73, R14, R67, -R73 ;  /* 0x000000430e497223 */ /* 0x000fe20000010849 */
[----:B------:R-:W-:Y:S01]  /*3a70*/  LOP3.LUT R122, R122, 0xffff0000, RZ, 0xc0, !PT ;  /* 0xffff00007a7a7812 */ /* 0x000fe200078ec0ff */
[----:B------:R-:W-:Y:S01]  /*3a80*/  FFMA.FTZ R74, R14, R71, R74 ;  /* 0x000000470e4a7223 */ /* 0x000fe2000001004a */
[----:B------:R-:W-:Y:S01]  /*3a90*/  FFMA.FTZ R13, R64, R70, -R13 ;  /* 0x00000046400d7223 */ /* 0x000fe2000001080d */
[----:B------:R-:W-:Y:S01]  /*3aa0*/  FMUL.FTZ R14, R12, R123 ;  /* 0x0000007b0c0e7220 */ /* 0x000fe20000410000 */
[----:B------:R-:W-:Y:S01]  /*3ab0*/  FFMA.FTZ R64, R64, R72, R65 ;  /* 0x0000004840407223 */ /* 0x000fe20000010041 */
[----:B------:R-:W-:Y:S01]  /*3ac0*/  FMUL.FTZ R12, R12, R121 ;  /* 0x000000790c0c7220 */ /* 0x000fe20000410000 */
[----:B------:R-:W-:-:S02]  /*3ad0*/  IMAD.U32 R15, R15, 0x10000, RZ ;  /* 0x000100000f0f7824 */ /* 0x000fc400078e00ff */
[C---:B------:R-:W-:Y:S01]  /*3ae0*/  FMUL.FTZ R70, R66.reuse, R124 ;  /* 0x0000007c42467220 */ /* 0x040fe20000410000 */
[-C--:B------:R-:W-:Y:S01]  /*3af0*/  FMUL.FTZ R65, R66, R122.reuse ;  /* 0x0000007a42417220 */ /* 0x080fe20000410000 */
[C---:B------:R-:W-:Y:S01]  /*3b00*/  FFMA.FTZ R14, R11.reuse, R121, -R14 ;  /* 0x000000790b0e7223 */ /* 0x040fe2000001080e */
[----:B------:R-:W-:Y:S01]  /*3b10*/  FFMA.FTZ R11, R11, R123, R12 ;  /* 0x0000007b0b0b7223 */ /* 0x000fe2000001000c */
[C---:B------:R-:W-:Y:S01]  /*3b20*/  FFMA.FTZ R70, R15.reuse, R122, -R70 ;  /* 0x0000007a0f467223 */ /* 0x040fe20000010846 */
[----:B------:R-:W-:Y:S01]  /*3b30*/  FFMA.FTZ R65, R15, R124, R65 ;  /* 0x0000007c0f417223 */ /* 0x000fe20000010041 */
[----:B------:R-:W-:Y:S02]  /*3b40*/  F2FP.BF16.F32.PACK_AB R73, R74, R73 ;  /* 0x000000494a49723e */ /* 0x000fe400000010ff */
[----:B------:R-:W-:Y:S02]  /*3b50*/  F2FP.BF16.F32.PACK_AB R64, R64, R13 ;  /* 0x0000000d4040723e */ /* 0x000fe400000010ff */
[----:B------:R-:W-:Y:S01]  /*3b60*/  F2FP.BF16.F32.PACK_AB R12, R11, R14 ;  /* 0x0000000e0b0c723e */ /* 0x000fe200000010ff */
[----:B------:R-:W-:Y:S01]  /*3b70*/  IMAD.MOV.U32 R13, RZ, RZ, R73 ;  /* 0x000000ffff0d7224 */ /* 0x000fe200078e0049 */
[----:B------:R-:W-:Y:S01]  /*3b80*/  F2FP.BF16.F32.PACK_AB R15, R65, R70 ;  /* 0x00000046410f723e */ /* 0x000fe200000010ff */
[----:B------:R-:W-:-:S07]  /*3b90*/  IMAD.MOV.U32 R14, RZ, RZ, R64 ;  /* 0x000000ffff0e7224 */ /* 0x000fce00078e0040 */
.L_x_511:
[----:B------:R-:W-:Y:S05]  /*3ba0*/  BSYNC B2 ;  /* 0x0000000000027941 */ /* 0x000fea0003800000 */
.L_x_510:
[----:B0-----:R0:W-:Y:S02]  /*3bb0*/  ST.E.128 desc[UR42][R68.64], R12 ;  /* 0x0000000c44007985 */ /* 0x0011e4000c101d2a */
.L_x_505:
[----:B------:R-:W-:Y:S05]  /*3bc0*/  BSYNC B1 ;  /* 0x0000000000017941 */ /* 0x000fea0003800000 */
.L_x_504:
[----:B------:R-:W-:-:S03]  /*3bd0*/  UMOV UR4, 0xffffffff ;  /* 0xffffffff00047882 */ /* 0x000fc60000000000 */
[----:B------:R-:W-:Y:S05]  /*3be0*/  BRA.DIV UR4, `(.L_x_512) ;  /* 0x0000019204b07947 */ /* 0x000fea000b800000 */
[----:B------:R0:W0:Y:S04]  /*3bf0*/  SHFL.IDX PT, R67, R106, 0x1, 0x181f ;  /* 0x00381f006a437f89 */ /* 0x00002800000e0000 */
[----:B------:R0:W0:Y:S02]  /*3c00*/  SHFL.IDX PT, R66, R107, 0x1, 0x181f ;  /* 0x00381f006b427f89 */ /* 0x00002400000e0000 */
.L_x_816:
[----:B------:R-:W-:Y:S01]  /*3c10*/  ISETP.NE.AND P6, PT, R128, RZ, PT ;  /* 0x000000ff8000720c */ /* 0x000fe20003fc5270 */
[----:B------:R-:W-:-:S12]  /*3c20*/  BSSY B1, `(.L_x_513) ;  /* 0x0000072000017945 */ /* 0x000fd80003800000 */
[----:B------:R-:W-:Y:S05]  /*3c30*/  @P6 BRA `(.L_x_514) ;  /* 0x0000000400c06947 */ /* 0x000fea0003800000 */
[----:B------:R-:W-:Y:S04]  /*3c40*/  BSSY B2, `(.L_x_515) ;  /* 0x0000038000027945 */ /* 0x000fe80003800000 */
[----:B------:R-:W-:Y:S05]  /*3c50*/  @P1 BRA `(.L_x_516) ;  /* 0x0000000000d81947 */ /* 0x000fea0003800000 */
[----:B0---4-:R0:W4:Y:S01]  /*3c60*/  LDS.128 R12, [R91+0x19400] ;  /* 0x019400005b0c7984 */ /* 0x0111220000000c00 */
[C---:B------:R-:W-:Y:S01]  /*3c70*/  LEA R64, P6, R16.reuse, R66, 0x1 ;  /* 0x0000004210407211 */ /* 0x040fe200078c08ff */
[----:B------:R-:W-:Y:S03]  /*3c80*/  BSSY B3, `(.L_x_517) ;  /* 0x0000032000037945 */ /* 0x000fe60003800000 */
[----:B------:R-:W-:Y:S02]  /*3c90*/  LEA.HI.X R65, R16, R67, R17, 0x1, P6 ;  /* 0x0000004310417211 */ /* 0x000fe400030f0c11 */
[----:B------:R-:W-:-:S13]  /*3ca0*/  ISETP.GE.AND P6, PT, R18, R102, PT ;  /* 0x000000661200720c */ /* 0x000fda0003fc6270 */
[----:B0-----:R-:W-:Y:S05]  /*3cb0*/  @P6 BRA `(.L_x_518) ;  /* 0x0000000000b86947 */ /* 0x001fea0003800000 */
[----:B------:R-:W-:Y:S01]  /*3cc0*/  SHF.R.U64 R70, R60, 0x10, R61 ;  /* 0x000000103c467819 */ /* 0x000fe2000000123d */
[----:B----4-:R-:W-:Y:S01]  /*3cd0*/  IMAD.U32 R60, R14, 0x10000, RZ ;  /* 0x000100000e3c7824 */ /* 0x010fe200078e00ff */
[--C-:B------:R-:W-:Y:S02]  /*3ce0*/  SHF.R.U64 R68, R62, 0x10, R63.reuse ;  /* 0x000000103e447819 */ /* 0x100fe4000000123f */
[----:B------:R-:W-:Y:S02]  /*3cf0*/  SHF.R.U32.HI R63, RZ, 0x10, R63 ;  /* 0x00000010ff3f7819 */ /* 0x000fe4000001163f */
[----:B------:R-:W-:Y:S02]  /*3d00*/  SHF.R.U32.HI R11, RZ, 0x10, R61 ;  /* 0x00000010ff0b7819 */ /* 0x000fe4000001163d */
[----:B------:R-:W-:Y:S02]  /*3d10*/  PRMT R117, R117, 0x5410, R70 ;  /* 0x0000541075757816 */ /* 0x000fe40000000046 */
[----:B------:R-:W-:-:S02]  /*3d20*/  PRMT R119, R119, 0x5410, R68 ;  /* 0x0000541077777816 */ /* 0x000fc40000000044 */
[----:B------:R-:W-:Y:S02]  /*3d30*/  PRMT R120, R120, 0x5410, R63 ;  /* 0x0000541078787816 */ /* 0x000fe4000000003f */
[----:B------:R-:W-:Y:S01]  /*3d40*/  LOP3.LUT R61, R14, 0xffff0000, RZ, 0xc0, !PT ;  /* 0xffff00000e3d7812 */ /* 0x000fe200078ec0ff */
[C---:B------:R-:W-:Y:S01]  /*3d50*/  IMAD.U32 R14, R13.reuse, 0x10000, RZ ;  /* 0x000100000d0e7824 */ /* 0x040fe200078e00ff */
[----:B------:R-:W-:Y:S01]  /*3d60*/  PRMT R118, R118, 0x5410, R11 ;  /* 0x0000541076767816 */ /* 0x000fe2000000000b */
[----:B------:R-:W-:Y:S01]  /*3d70*/  IMAD.U32 R70, R120, 0x10000, RZ ;  /* 0x0001000078467824 */ /* 0x000fe200078e00ff */
[----:B------:R-:W-:Y:S01]  /*3d80*/  LOP3.LUT R13, R13, 0xffff0000, RZ, 0xc0, !PT ;  /* 0xffff00000d0d7812 */ /* 0x000fe200078ec0ff */
[----:B------:R-:W-:Y:S01]  /*3d90*/  IMAD.U32 R11, R12, 0x10000, RZ ;  /* 0x000100000c0b7824 */ /* 0x000fe200078e00ff */
[----:B------:R-:W-:Y:S01]  /*3da0*/  LOP3.LUT R69, R119, 0xffff0000, RZ, 0xc0, !PT ;  /* 0xffff000077457812 */ /* 0x000fe200078ec0ff */
[----:B------:R-:W-:Y:S01]  /*3db0*/  IMAD.U32 R68, R118, 0x10000, RZ ;  /* 0x0001000076447824 */ /* 0x000fe200078e00ff */
[----:B------:R-:W-:Y:S01]  /*3dc0*/  LOP3.LUT R63, R117, 0xffff0000, RZ, 0xc0, !PT ;  /* 0xffff0000753f7812 */ /* 0x000fe200078ec0ff */
        /* <DEDUP_REMOVED lines=8> */
[----:B------:R-:W-:Y:S01]  /*3e50*/  IMAD.U32 R117, R117, 0x10000, RZ ;  /* 0x0001000075757824 */ /* 0x000fe200078e00ff */
[----:B------:R-:W-:Y:S01]  /*3e60*/  LOP3.LUT R118, R118, 0xffff0000, RZ, 0xc0, !PT ;  /* 0xffff000076767812 */ /* 0x000fe200078ec0ff */
[C---:B------:R-:W-:Y:S01]  /*3e70*/  FFMA.FTZ R71, R14.reuse, R63, -R71 ;  /* 0x0000003f0e477223 */ /* 0x040fe20000010847 */
[----:B------:R-:W-:Y:S01]  /*3e80*/  FFMA.FTZ R72, R14, R69, R72 ;  /* 0x000000450e487223 */ /* 0x000fe20000010048 */
[----:B------:R-:W-:Y:S01]  /*3e90*/  FFMA.FTZ R13, R60, R68, -R13 ;  /* 0x000000443c0d7223 */ /* 0x000fe2000001080d */
[----:B------:R-:W-:Y:S01]  /*3ea0*/  FMUL.FTZ R14, R12, R119 ;  /* 0x000000770c0e7220 */ /* 0x000fe20000410000 */
[----:B------:R-:W-:Y:S01]  /*3eb0*/  SHF.L.U32 R15, R15, 0x10, RZ ;  /* 0x000000100f0f7819 */ /* 0x000fe200000006ff */
[----:B------:R-:W-:Y:S01]  /*3ec0*/  FFMA.FTZ R60, R60, R70, R61 ;  /* 0x000000463c3c7223 */ /* 0x000fe2000001003d */
[-C--:B------:R-:W-:Y:S01]  /*3ed0*/  FMUL.FTZ R12, R12, R117.reuse ;  /* 0x000000750c0c7220 */ /* 0x080fe20000410000 */
[C---:B------:R-:W-:Y:S01]  /*3ee0*/  FMUL.FTZ R68, R62.reuse, R120 ;  /* 0x000000783e447220 */ /* 0x040fe20000410000 */
[-C--:B------:R-:W-:Y:S01]  /*3ef0*/  FMUL.FTZ R61, R62, R118.reuse ;  /* 0x000000763e3d7220 */ /* 0x080fe20000410000 */
[C---:B------:R-:W-:Y:S01]  /*3f00*/  FFMA.FTZ R14, R11.reuse, R117, -R14 ;  /* 0x000000750b0e7223 */ /* 0x040fe2000001080e */
[----:B------:R-:W-:Y:S01]  /*3f10*/  FFMA.FTZ R11, R11, R119, R12 ;  /* 0x000000770b0b7223 */ /* 0x000fe2000001000c */
[C---:B------:R-:W-:Y:S01]  /*3f20*/  FFMA.FTZ R68, R15.reuse, R118, -R68 ;  /* 0x000000760f447223 */ /* 0x040fe20000010844 */
[----:B------:R-:W-:Y:S01]  /*3f30*/  FFMA.FTZ R61, R15, R120, R61 ;  /* 0x000000780f3d7223 */ /* 0x000fe2000001003d */
[----:B------:R-:W-:-:S02]  /*3f40*/  F2FP.BF16.F32.PACK_AB R71, R72, R71 ;  /* 0x000000474847723e */ /* 0x000fc400000010ff */
[----:B------:R-:W-:Y:S02]  /*3f50*/  F2FP.BF16.F32.PACK_AB R60, R60, R13 ;  /* 0x0000000d3c3c723e */ /* 0x000fe400000010ff */
[----:B------:R-:W-:Y:S01]  /*3f60*/  F2FP.BF16.F32.PACK_AB R12, R11, R14 ;  /* 0x0000000e0b0c723e */ /* 0x000fe200000010ff */
[----:B------:R-:W-:Y:S01]  /*3f70*/  IMAD.MOV.U32 R13, RZ, RZ, R71 ;  /* 0x000000ffff0d7224 */ /* 0x000fe200078e0047 */
[----:B------:R-:W-:Y:S01]  /*3f80*/  F2FP.BF16.F32.PACK_AB R15, R61, R68 ;  /* 0x000000443d0f723e */ /* 0x000fe200000010ff */
[----:B------:R-:W-:-:S07]  /*3f90*/  IMAD.MOV.U32 R14, RZ, RZ, R60 ;  /* 0x000000ffff0e7224 */ /* 0x000fce00078e003c */
.L_x_518:
[----:B------:R-:W-:Y:S05]  /*3fa0*/  BSYNC B3 ;  /* 0x0000000000037941 */ /* 0x000fea0003800000 */
.L_x_517:
[----:B----4-:R0:W-:Y:S02]  /*3fb0*/  ST.E.128 desc[UR42][R64.64], R12 ;  /* 0x0000000c40007985 */ /* 0x0101e4000c101d2a */
.L_x_516:
[----:B------:R-:W-:Y:S05]  /*3fc0*/  BSYNC B2 ;  /* 0x0000000000027941 */ /* 0x000fea0003800000 */
.L_x_515:
[----:B------:R-:W-:Y:S05]  /*3fd0*/  @P2 BRA `(.L_x_514) ;  /* 0x0000000000d82947 */ /* 0x000fea0003800000 */
[----:B0---4-:R0:W4:Y:S01]  /*3fe0*/  LDS.128 R12, [R91+0x1d400] ;  /* 0x01d400005b0c7984 */ /* 0x0111220000000c00 */
[C---:B------:R-:W-:Y:S01]  /*3ff0*/  LEA R60, P6, R23.reuse, R66, 0x1 ;  /* 0x00000042173c7211 */ /* 0x040fe200078c08ff */
[----:B------:R-:W-:Y:S03]  /*4000*/  BSSY B2, `(.L_x_519) ;  /* 0x0000032000027945 */ /* 0x000fe60003800000 */
[----:B------:R-:W-:Y:S02]  /*4010*/  LEA.HI.X R61, R23, R67, R22, 0x1, P6 ;  /* 0x00000043173d7211 */ /* 0x000fe400030f0c16 */
[----:B------:R-:W-:-:S13]  /*4020*/  ISETP.GE.AND P6, PT, R152, R102, PT ;  /* 0x000000669800720c */ /* 0x000fda0003fc6270 */
[----:B0-----:R-:W-:Y:S05]  /*4030*/  @P6 BRA `(.L_x_520) ;  /* 0x0000000000b86947 */ /* 0x001fea0003800000 */
[----:B------:R-:W-:Y:S02]  /*4040*/  SHF.R.U64 R64, R56, 0x10, R57 ;  /* 0x0000001038407819 */ /* 0x000fe40000001239 */
[--C-:B------:R-:W-:Y:S02]  /*4050*/  SHF.R.U64 R62, R58, 0x10, R59.reuse ;  /* 0x000000103a3e7819 */ /* 0x100fe4000000123b */
[----:B------:R-:W-:Y:S02]  /*4060*/  SHF.R.U32.HI R59, RZ, 0x10, R59 ;  /* 0x00000010ff3b7819 */ /* 0x000fe4000001163b */
[----:B------:R-:W-:Y:S02]  /*4070*/  SHF.R.U32.HI R11, RZ, 0x10, R57 ;  /* 0x00000010ff0b7819 */ /* 0x000fe40000011639 */
[----:B------:R-:W-:Y:S02]  /*4080*/  PRMT R109, R109, 0x5410, R64 ;  /* 0x000054106d6d7816 */ /* 0x000fe40000000040 */
[----:B------:R-:W-:-:S02]  /*4090*/  PRMT R111, R111, 0x5410, R62 ;  /* 0x000054106f6f7816 */ /* 0x000fc4000000003e */
[----:B------:R-:W-:Y:S02]  /*40a0*/  PRMT R112, R112, 0x5410, R59 ;  /* 0x0000541070707816 */ /* 0x000fe4000000003b */
[C---:B----4-:R-:W-:Y:S02]  /*40b0*/  SHF.L.U32 R56, R14.reuse, 0x10, RZ ;  /* 0x000000100e387819 */ /* 0x050fe400000006ff */
        /* <DEDUP_REMOVED lines=36> */
[----:B------:R-:W-:-:S02]  /*4300*/  F2FP.BF16.F32.PACK_AB R15, R57, R62 ;  /* 0x0000003e390f723e */ /* 0x000fc400000010ff */
[----:B------:R-:W-:-:S07]  /*4310*/  MOV R13, R65 ;  /* 0x00000041000d7202 */ /* 0x000fce0000000f00 */
.L_x_520:
[----:B------:R-:W-:Y:S05]  /*4320*/  BSYNC B2 ;  /* 0x0000000000027941 */ /* 0x000fea0003800000 */
.L_x_519:
[----:B----4-:R0:W-:Y:S02]  /*4330*/  ST.E.128 desc[UR42][R60.64], R12 ;  /* 0x0000000c3c007985 */ /* 0x0101e4000c101d2a */
.L_x_514:
[----:B------:R-:W-:Y:S05]  /*4340*/  BSYNC B1 ;  /* 0x0000000000017941 */ /* 0x000fea0003800000 */
.L_x_513:
[----:B------:R-:W-:-:S03]  /*4350*/  UMOV UR4, 0xffffffff ;  /* 0xffffffff00047882 */ /* 0x000fc60000000000 */
[----:B------:R-:W-:Y:S05]  /*4360*/  BRA.DIV UR4, `(.L_x_521) ;  /* 0x0000018e041c7947 */ /* 0x000fea000b800000 */
[----:B------:R0:W0:Y:S04]  /*4370*/  SHFL.IDX PT, R59, R106, 0x2, 0x181f ;  /* 0x00581f006a3b7f89 */ /* 0x00002800000e0000 */
[----:B------:R0:W0:Y:S02]  /*4380*/  SHFL.IDX PT, R58, R107, 0x2, 0x181f ;  /* 0x00581f006b3a7f89 */ /* 0x00002400000e0000 */
.L_x_820:
[----:B------:R-:W-:Y:S04]  /*4390*/  BSSY B1, `(.L_x_522) ;  /* 0x0000072000017945 */ /* 0x000fe80003800000 */
        /* <DEDUP_REMOVED lines=15> */
[----:B------:R-:W-:Y:S01]  /*4490*/  PRMT R132, R132, 0x5410, R11 ;  /* 0x0000541084847816 */ /* 0x000fe2000000000b */
[----:B------:R-:W-:Y:S01]  /*44a0*/  IMAD.U32 R11, R12, 0x10000, RZ ;  /* 0x000100000c0b7824 */ /* 0x000fe200078e00ff */
[----:B------:R-:W-:-:S02]  /*44b0*/  PRMT R133, R133, 0x5410, R60 ;  /* 0x0000541085857816 */ /* 0x000fc4000000003c */
[----:B------:R-:W-:Y:S01]  /*44c0*/  LOP3.LUT R53, R14, 0xffff0000, RZ, 0xc0, !PT ;  /* 0xffff00000e357812 */ /* 0x000fe200078ec0ff */
[----:B------:R-:W-:Y:S01]  /*44d0*/  IMAD.U32 R14, R13, 0x10000, RZ ;  /* 0x000100000d0e7824 */ /* 0x000fe200078e00ff */
[----:B------:R-:W-:Y:S01]  /*44e0*/  PRMT R131, R131, 0x5410, R62 ;  /* 0x0000541083837816 */ /* 0x000fe2000000003e */
[----:B------:R-:W-:Y:S01]  /*44f0*/  IMAD.U32 R62, R133, 0x10000, RZ ;  /* 0x00010000853e7824 */ /* 0x000fe200078e00ff */
[----:B------:R-:W-:Y:S02]  /*4500*/  LOP3.LUT R13, R13, 0xffff0000, RZ, 0xc0, !PT ;  /* 0xffff00000d0d7812 */ /* 0x000fe400078ec0ff */
[----:B------:R-:W-:Y:S01]  /*4510*/  LOP3.LUT R61, R132, 0xffff0000, RZ, 0xc0, !PT ;  /* 0xffff0000843d7812 */ /* 0x000fe200078ec0ff */
[----:B------:R-:W-:Y:S01]  /*4520*/  IMAD.U32 R60, R131, 0x10000, RZ ;  /* 0x00010000833c7824 */ /* 0x000fe200078e00ff */
[----:B------:R-:W-:Y:S01]  /*4530*/  LOP3.LUT R55, R130, 0xffff0000, RZ, 0xc0, !PT ;  /* 0xffff000082377812 */ /* 0x000fe200078ec0ff */
[----:B------:R-:W-:Y:S01]  /*4540*/  IMAD.U32 R132, R132, 0x10000, RZ ;  /* 0x0001000084847824 */ /* 0x000fe200078e00ff */
[----:B------:R-:W-:Y:S01]  /*4550*/  LOP3.LUT R54, R15, 0xffff0000, RZ, 0xc0, !PT ;  /* 0xffff00000f367812 */ /* 0x000fe200078ec0ff */
[C---:B------:R-:W-:Y:S01]  /*4560*/  FMUL.FTZ R63, R13.reuse, R61 ;  /* 0x0000003d0d3f7220 */ /* 0x040fe20000410000 */
        /* <DEDUP_REMOVED lines=9> */
[C---:B------:R-:W-:Y:S01]  /*4600*/  FFMA.FTZ R60, R52.reuse, R60, -R13 ;  /* 0x0000003c343c7223 */ /* 0x040fe2000001080d */
[----:B------:R-:W-:Y:S01]  /*4610*/  FFMA.FTZ R53, R52, R62, R53 ;  /* 0x0000003e34357223 */ /* 0x000fe20000010035 */
[----:B------:R-:W-:-:S02]  /*4620*/  IMAD.U32 R15, R15, 0x10000, RZ ;  /* 0x000100000f0f7824 */ /* 0x000fc400078e00ff */
[----:B------:R-:W-:Y:S01]  /*4630*/  FMUL.FTZ R52, R54, R133 ;  /* 0x0000008536347220 */ /* 0x000fe20000410000 */
[C---:B------:R-:W-:Y:S01]  /*4640*/  FMUL.FTZ R14, R12.reuse, R132 ;  /* 0x000000840c0e7220 */ /* 0x040fe20000410000 */
[-C--:B------:R-:W-:Y:S01]  /*4650*/  FMUL.FTZ R13, R12, R130.reuse ;  /* 0x000000820c0d7220 */ /* 0x080fe20000410000 */
[-C--:B------:R-:W-:Y:S01]  /*4660*/  FMUL.FTZ R54, R54, R131.reuse ;  /* 0x0000008336367220 */ /* 0x080fe20000410000 */
[----:B------:R-:W-:Y:S01]  /*4670*/  FFMA.FTZ R52, R15, R131, -R52 ;  /* 0x000000830f347223 */ /* 0x000fe20000010834 */
[C---:B------:R-:W-:Y:S01]  /*4680*/  FFMA.FTZ R14, R11.reuse, R130, -R14 ;  /* 0x000000820b0e7223 */ /* 0x040fe2000001080e */
[----:B------:R-:W-:Y:S01]  /*4690*/  FFMA.FTZ R13, R11, R132, R13 ;  /* 0x000000840b0d7223 */ /* 0x000fe2000001000d */
[----:B------:R-:W-:Y:S01]  /*46a0*/  FFMA.FTZ R15, R15, R133, R54 ;  /* 0x000000850f0f7223 */ /* 0x000fe20000010036 */
[----:B------:R-:W-:Y:S02]  /*46b0*/  F2FP.BF16.F32.PACK_AB R63, R64, R63 ;  /* 0x0000003f403f723e */ /* 0x000fe400000010ff */
[----:B------:R-:W-:-:S02]  /*46c0*/  F2FP.BF16.F32.PACK_AB R60, R53, R60 ;  /* 0x0000003c353c723e */ /* 0x000fc400000010ff */
[----:B------:R-:W-:Y:S01]  /*46d0*/  F2FP.BF16.F32.PACK_AB R12, R13, R14 ;  /* 0x0000000e0d0c723e */ /* 0x000fe200000010ff */
[----:B------:R-:W-:Y:S01]  /*46e0*/  IMAD.MOV.U32 R13, RZ, RZ, R63 ;  /* 0x000000ffff0d7224 */ /* 0x000fe200078e003f */
[----:B------:R-:W-:Y:S02]  /*46f0*/  F2FP.BF16.F32.PACK_AB R15, R15, R52 ;  /* 0x000000340f0f723e */ /* 0x000fe400000010ff */
[----:B------:R-:W-:-:S07]  /*4700*/  MOV R14, R60 ;  /* 0x0000003c000e7202 */ /* 0x000fce0000000f00 */
.L_x_527:
[----:B------:R-:W-:Y:S05]  /*4710*/  BSYNC B3 ;  /* 0x0000000000037941 */ /* 0x000fea0003800000 */
.L_x_526:
[----:B----4-:R0:W-:Y:S02]  /*4720*/  ST.E.128 desc[UR42][R56.64], R12 ;  /* 0x0000000c38007985 */ /* 0x0101e4000c101d2a */
.L_x_525:
[----:B------:R-:W-:Y:S05]  /*4730*/  BSYNC B2 ;  /* 0x0000000000027941 */ /* 0x000fea0003800000 */
.L_x_524:
        /* <DEDUP_REMOVED lines=16> */
[----:B------:R-:W-:Y:S01]  /*4840*/  IMAD.U32 R14, R13, 0x10000, RZ ;  /* 0x000100000d0e7824 */ /* 0x000fe200078e00ff */
        /* <DEDUP_REMOVED lines=12> */
[----:B------:R-:W-:Y:S01]  /*4910*/  FMUL.FTZ R13, R49, R56 ;  /* 0x00000038310d7220 */ /* 0x000fe20000410000 */
[----:B------:R-:W-:Y:S01]  /*4920*/  LOP3.LUT R129, R129, 0xffff0000, RZ, 0xc0, !PT ;  /* 0xffff000081817812 */ /* 0x000fe200078ec0ff */
[-C--:B------:R-:W-:Y:S01]  /*4930*/  FMUL.FTZ R49, R49, R54.reuse ;  /* 0x0000003631317220 */ /* 0x080fe20000410000 */
[----:B------:R-:W-:Y:S01]  /*4940*/  SHF.L.U32 R125, R125, 0x10, RZ ;  /* 0x000000107d7d7819 */ /* 0x000fe200000006ff */
[----:B------:R-:W-:Y:S01]  /*4950*/  FFMA.FTZ R57, R14, R51, -R57 ;  /* 0x000000330e397223 */ /* 0x000fe20000010839 */
[----:B------:R-:W-:Y:S01]  /*4960*/  LOP3.LUT R126, R126, 0xffff0000, RZ, 0xc0, !PT ;  /* 0xffff00007e7e7812 */ /* 0x000fe200078ec0ff */
[----:B------:R-:W-:Y:S01]  /*4970*/  FFMA.FTZ R58, R14, R55, R58 ;  /* 0x000000370e3a7223 */ /* 0x000fe2000001003a */
[----:B------:R-:W-:Y:S01]  /*4980*/  FFMA.FTZ R13, R48, R54, -R13 ;  /* 0x00000036300d7223 */ /* 0x000fe2000001080d */
[----:B------:R-:W-:Y:S01]  /*4990*/  FMUL.FTZ R14, R12, R127 ;  /* 0x0000007f0c0e7220 */ /* 0x000fe20000410000 */
[----:B------:R-:W-:-:S02]  /*49a0*/  IMAD.U32 R15, R15, 0x10000, RZ ;  /* 0x000100000f0f7824 */ /* 0x000fc400078e00ff */
        /* <DEDUP_REMOVED lines=8> */
[----:B------:R-:W-:Y:S02]  /*4a30*/  F2FP.BF16.F32.PACK_AB R57, R58, R57 ;  /* 0x000000393a39723e */ /* 0x000fe400000010ff */
[----:B------:R-:W-:-:S02]  /*4a40*/  F2FP.BF16.F32.PACK_AB R48, R48, R13 ;  /* 0x0000000d3030723e */ /* 0x000fc400000010ff */
[----:B------:R-:W-:Y:S01]  /*4a50*/  F2FP.BF16.F32.PACK_AB R12, R11, R14 ;  /* 0x0000000e0b0c723e */ /* 0x000fe200000010ff */
[----:B------:R-:W-:Y:S01]  /*4a60*/  IMAD.MOV.U32 R13, RZ, RZ, R57 ;  /* 0x000000ffff0d7224 */ /* 0x000fe200078e0039 */
[----:B------:R-:W-:Y:S01]  /*4a70*/  F2FP.BF16.F32.PACK_AB R15, R15, R54 ;  /* 0x000000360f0f723e */ /* 0x000fe200000010ff */
[----:B------:R-:W-:-:S07]  /*4a80*/  IMAD.MOV.U32 R14, RZ, RZ, R48 ;  /* 0x000000ffff0e7224 */ /* 0x000fce00078e0030 */
.L_x_529:
[----:B------:R-:W-:Y:S05]  /*4a90*/  BSYNC B2 ;  /* 0x0000000000027941 */ /* 0x000fea0003800000 */
.L_x_528:
[----:B----4-:R0:W-:Y:S02]  /*4aa0*/  ST.E.128 desc[UR42][R52.64], R12 ;  /* 0x0000000c34007985 */ /* 0x0101e4000c101d2a */
.L_x_523:
[----:B------:R-:W-:Y:S05]  /*4ab0*/  BSYNC B1 ;  /* 0x0000000000017941 */ /* 0x000fea0003800000 */
.L_x_522:
[----:B------:R-:W-:-:S03]  /*4ac0*/  UMOV UR4, 0xffffffff ;  /* 0xffffffff00047882 */ /* 0x000fc60000000000 */
[----:B------:R-:W-:Y:S05]  /*4ad0*/  BRA.DIV UR4, `(.L_x_530) ;  /* 0x00000186048c7947 */ /* 0x000fea000b800000 */
[----:B------:R2:W2:Y:S04]  /*4ae0*/  SHFL.IDX PT, R51, R106, 0x3, 0x181f ;  /* 0x00781f006a337f89 */ /* 0x0004a800000e0000 */
[----:B01----:R-:W0:Y:S02]  /*4af0*/  SHFL.IDX PT, R107, R107, 0x3, 0x181f ;  /* 0x00781f006b6b7f89 */ /* 0x003e2400000e0000 */
.L_x_824:
[----:B------:R-:W-:Y:S05]  /*4b00*/  @P4 BRA `(.L_x_531) ;  /* 0x0000003400fc4947 */ /* 0x000fea0003800000 */
[----:B------:R-:W-:Y:S04]  /*4b10*/  BSSY B1, `(.L_x_532) ;  /* 0x0000038000017945 */ /* 0x000fe80003800000 */
[----:B------:R-:W-:Y:S05]  /*4b20*/  @P1 BRA `(.L_x_533) ;  /* 0x0000000000d81947 */ /* 0x000fea0003800000 */
[----:B----4-:R1:W4:Y:S01]  /*4b30*/  LDS.128 R12, [R91+0x1b400] ;  /* 0x01b400005b0c7984 */ /* 0x0103220000000c00 */
[C---:B0-----:R-:W-:Y:S01]  /*4b40*/  LEA R48, P3, R16.reuse, R107, 0x1 ;  /* 0x0000006b10307211 */ /* 0x041fe200078608ff */
[----:B------:R-:W-:Y:S03]  /*4b50*/  BSSY B2, `(.L_x_534) ;  /* 0x0000032000027945 */ /* 0x000fe60003800000 */
[----:B--2---:R-:W-:Y:S02]  /*4b60*/  LEA.HI.X R49, R16, R51, R17, 0x1, P3 ;  /* 0x0000003310317211 */ /* 0x004fe400018f0c11 */
[----:B------:R-:W-:-:S13]  /*4b70*/  ISETP.GE.AND P3, PT, R18, R102, PT ;  /* 0x000000661200720c */ /* 0x000fda0003f66270 */
[----:B-1----:R-:W-:Y:S05]  /*4b80*/  @P3 BRA `(.L_x_535) ;  /* 0x0000000000b83947 */ /* 0x002fea0003800000 */
[----:B------:R-:W-:Y:S02]  /*4b90*/  SHF.R.U64 R50, R46, 0x10, R47 ;  /* 0x000000102e327819 */ /* 0x000fe4000000122f */
[----:B------:R-:W-:Y:S01]  /*4ba0*/  SHF.R.U64 R52, R44, 0x10, R45 ;  /* 0x000000102c347819 */ /* 0x000fe2000000122d */
[----:B----4-:R-:W-:Y:S01]  /*4bb0*/  IMAD.U32 R44, R14, 0x10000, RZ ;  /* 0x000100000e2c7824 */ /* 0x010fe200078e00ff */
[----:B------:R-:W-:Y:S02]  /*4bc0*/  SHF.R.U32.HI R47, RZ, 0x10, R47 ;  /* 0x00000010ff2f7819 */ /* 0x000fe4000001162f */
[----:B------:R-:W-:Y:S02]  /*4bd0*/  SHF.R.U32.HI R11, RZ, 0x10, R45 ;  /* 0x00000010ff0b7819 */ /* 0x000fe4000001162d */
[----:B------:R-:W-:Y:S02]  /*4be0*/  PRMT R115, R115, 0x5410, R50 ;  /* 0x0000541073737816 */ /* 0x000fe40000000032 */
[----:B------:R-:W-:-:S02]  /*4bf0*/  PRMT R113, R113, 0x5410, R52 ;  /* 0x0000541071717816 */ /* 0x000fc40000000034 */
[----:B------:R-:W-:Y:S01]  /*4c00*/  LOP3.LUT R45, R14, 0xffff0000, RZ, 0xc0, !PT ;  /* 0xffff00000e2d7812 */ /* 0x000fe200078ec0ff */
[C---:B------:R-:W-:Y:S01]  /*4c10*/  IMAD.U32 R14, R13.reuse, 0x10000, RZ ;  /* 0x000100000d0e7824 */ /* 0x040fe200078e00ff */
[----:B------:R-:W-:Y:S02]  /*4c20*/  PRMT R116, R116, 0x5410, R47 ;  /* 0x0000541074747816 */ /* 0x000fe4000000002f */
[----:B------:R-:W-:Y:S01]  /*4c30*/  PRMT R114, R114, 0x5410, R11 ;  /* 0x0000541072727816 */ /* 0x000fe2000000000b */
        /* <DEDUP_REMOVED lines=8> */
[----:B------:R-:W-:Y:S01]  /*4cc0*/  FMUL.FTZ R55, R13, R52 ;  /* 0x000000340d377220 */ /* 0x000fe20000410000 */
[----:B------:R-:W-:Y:S01]  /*4cd0*/  SHF.L.U32 R115, R115, 0x10, RZ ;  /* 0x0000001073737819 */ /* 0x000fe200000006ff */
[-C--:B------:R-:W-:Y:S01]  /*4ce0*/  FMUL.FTZ R13, R13, R47.reuse ;  /* 0x0000002f0d0d7220 */ /* 0x080fe20000410000 */
[----:B------:R-:W-:Y:S01]  /*4cf0*/  LOP3.LUT R46, R15, 0xffff0000, RZ, 0xc0, !PT ;  /* 0xffff00000f2e7812 */ /* 0x000fe200078ec0ff */
[----:B------:R-:W-:Y:S01]  /*4d00*/  FMUL.FTZ R45, R45, R50 ;  /* 0x000000322d2d7220 */ /* 0x000fe20000410000 */
[----:B------:R-:W-:Y:S01]  /*4d10*/  LOP3.LUT R116, R116, 0xffff0000, RZ, 0xc0, !PT ;  /* 0xffff000074747812 */ /* 0x000fe200078ec0ff */
[----:B------:R-:W-:Y:S01]  /*4d20*/  IMAD.U32 R113, R113, 0x10000, RZ ;  /* 0x0001000071717824 */ /* 0x000fe200078e00ff */
[----:B------:R-:W-:Y:S01]  /*4d30*/  LOP3.LUT R114, R114, 0xffff0000, RZ, 0xc0, !PT ;  /* 0xffff000072727812 */ /* 0x000fe200078ec0ff */
[C---:B------:R-:W-:Y:S01]  /*4d40*/  FFMA.FTZ R55, R14.reuse, R47, -R55 ;  /* 0x0000002f0e377223 */ /* 0x040fe20000010837 */
[----:B------:R-:W-:Y:S01]  /*4d50*/  FFMA.FTZ R52, R14, R52, R13 ;  /* 0x000000340e347223 */ /* 0x000fe2000001000d */
[----:B------:R-:W-:Y:S01]  /*4d60*/  FFMA.FTZ R57, R44, R50, -R57 ;  /* 0x000000322c397223 */ /* 0x000fe20000010839 */
[----:B------:R-:W-:Y:S01]  /*4d70*/  FMUL.FTZ R14, R12, R115 ;  /* 0x000000730c0e7220 */ /* 0x000fe20000410000 */
[----:B------:R-:W-:-:S02]  /*4d80*/  IMAD.U32 R15, R15, 0x10000, RZ ;  /* 0x000100000f0f7824 */ /* 0x000fc400078e00ff */
[----:B------:R-:W-:Y:S01]  /*4d90*/  FFMA.FTZ R44, R44, R53, R45 ;  /* 0x000000352c2c7223 */ /* 0x000fe2000001002d */
        /* <DEDUP_REMOVED lines=13> */
.L_x_535:
[----:B------:R-:W-:Y:S05]  /*4e70*/  BSYNC B2 ;  /* 0x0000000000027941 */ /* 0x000fea0003800000 */
.L_x_534:
[----:B----4-:R1:W-:Y:S02]  /*4e80*/  ST.E.128 desc[UR42][R48.64], R12 ;  /* 0x0000000c30007985 */ /* 0x0103e4000c101d2a */
.L_x_533:
[----:B------:R-:W-:Y:S05]  /*4e90*/  BSYNC B1 ;  /* 0x0000000000017941 */ /* 0x000fea0003800000 */
.L_x_532:
[----:B------:R-:W-:Y:S05]  /*4ea0*/  @P2 BRA `(.L_x_531) ;  /* 0x0000003400142947 */ /* 0x000fea0003800000 */
[----:B-1--4-:R1:W4:Y:S01]  /*4eb0*/  LDS.128 R12, [R91+0x1f400] ;  /* 0x01f400005b0c7984 */ /* 0x0123220000000c00 */
[C---:B0-----:R-:W-:Y:S01]  /*4ec0*/  LEA R44, P3, R23.reuse, R107, 0x1 ;  /* 0x0000006b172c7211 */ /* 0x041fe200078608ff */
[----:B------:R-:W-:Y:S03]  /*4ed0*/  BSSY B1, `(.L_x_536) ;  /* 0x0000032000017945 */ /* 0x000fe60003800000 */
[----:B--2---:R-:W-:Y:S02]  /*4ee0*/  LEA.HI.X R45, R23, R51, R22, 0x1, P3 ;  /* 0x00000033172d7211 */ /* 0x004fe400018f0c16 */
[----:B------:R-:W-:-:S13]  /*4ef0*/  ISETP.GE.AND P3, PT, R152, R102, PT ;  /* 0x000000669800720c */ /* 0x000fda0003f66270 */
[----:B-1----:R-:W-:Y:S05]  /*4f00*/  @P3 BRA `(.L_x_537) ;  /* 0x0000000000b83947 */ /* 0x002fea0003800000 */
        /* <DEDUP_REMOVED lines=14> */
[C---:B------:R-:W-:Y:S01]  /*4ff0*/  LOP3.LUT R47, R105.reuse, 0xffff0000, RZ, 0xc0, !PT ;  /* 0xffff0000692f7812 */ /* 0x040fe200078ec0ff */
[----:B------:R-:W-:Y:S01]  /*5000*/  IMAD.U32 R105, R105, 0x10000, RZ ;  /* 0x0001000069697824 */ /* 0x000fe200078e00ff */
[C---:B------:R-:W-:Y:S01]  /*5010*/  LOP3.LUT R43, R103.reuse, 0xffff0000, RZ, 0xc0, !PT ;  /* 0xffff0000672b7812 */ /* 0x040fe200078ec0ff */
[----:B------:R-:W-:Y:S01]  /*5020*/  IMAD.U32 R103, R103, 0x10000, RZ ;  /* 0x0001000067677824 */ /* 0x000fe200078e00ff */
[----:B------:R-:W-:Y:S01]  /*5030*/  SHF.L.U32 R46, R104, 0x10, RZ ;  /* 0x00000010682e7819 */ /* 0x000fe200000006ff */
[C---:B------:R-:W-:Y:S01]  /*5040*/  FMUL.FTZ R49, R13.reuse, R47 ;  /* 0x0000002f0d317220 */ /* 0x040fe20000410000 */
[----:B------:R-:W-:Y:S01]  /*5050*/  LOP3.LUT R12, R12, 0xffff0000, RZ, 0xc0, !PT ;  /* 0xffff00000c0c7812 */ /* 0x000fe200078ec0ff */
[-C--:B------:R-:W-:Y:S01]  /*5060*/  FMUL.FTZ R50, R13, R43.reuse ;  /* 0x0000002b0d327220 */ /* 0x080fe20000410000 */
[----:B------:R-:W-:Y:S01]  /*5070*/  FMUL.FTZ R13, R41, R48 ;  /* 0x00000030290d7220 */ /* 0x000fe20000410000 */
[----:B------:R-:W-:Y:S01]  /*5080*/  LOP3.LUT R42, R15, 0xffff0000, RZ, 0xc0, !PT ;  /* 0xffff00000f2a7812 */ /* 0x000fe200078ec0ff */
        /* <DEDUP_REMOVED lines=22> */
.L_x_537:
[----:B------:R-:W-:Y:S05]  /*51f0*/  BSYNC B1 ;  /* 0x0000000000017941 */ /* 0x000fea0003800000 */
.L_x_536:
[----:B----4-:R0:W-:Y:S01]  /*5200*/  ST.E.128 desc[UR42][R44.64], R12 ;  /* 0x0000000c2c007985 */ /* 0x0101e2000c101d2a */
[----:B------:R-:W-:Y:S05]  /*5210*/  BRA `(.L_x_531) ;  /* 0x0000003000387947 */ /* 0x000fea0003800000 */
.L_x_491:
[----:B------:R-:W-:-:S05]  /*5220*/  VIADD R40, R153, 0x20 ;  /* 0x0000002099287836 */ /* 0x000fca0000000000 */
[----:B------:R-:W-:Y:S01]  /*5230*/  ISETP.GE.AND P4, PT, R40, R96, PT ;  /* 0x000000602800720c */ /* 0x000fe20003f86270 */
[----:B------:R-:W-:-:S03]  /*5240*/  VIADD R40, R153, 0x40 ;  /* 0x0000004099287836 */ /* 0x000fc60000000000 */
[----:B------:R-:W-:-:S13]  /*5250*/  ISETP.GE.OR P4, PT, R16, R102, P4 ;  /* 0x000000661000720c */ /* 0x000fda0002786670 */
[----:B------:R-:W-:Y:S01]  /*5260*/  @!P4 IADD3 R46, P3, P5, R82, R14, R20 ;  /* 0x0000000e522ec210 */ /* 0x000fe20007d7e014 */
[----:B------:R-:W0:Y:S03]  /*5270*/  @!P4 LDC.64 R56, c[0x0][0x3e8] ;  /* 0x0000fa00ff38cb82 */ /* 0x000e260000000a00 */
[----:B------:R-:W-:Y:S02]  /*5280*/  @!P4 IADD3.X R47, R39, R90, R8, P3, P5 ;  /* 0x0000005a272fc210 */ /* 0x000fe40001fea408 */
[----:B------:R-:W-:-:S03]  /*5290*/  @!P4 IADD3 R44, P3, P5, R86, R12, R33 ;  /* 0x0000000c562cc210 */ /* 0x000fc60007d7e021 */
[----:B------:R-:W1:Y:S01]  /*52a0*/  @!P4 LDC.64 R58, c[0x0][0x400] ;  /* 0x00010000ff3acb82 */ /* 0x000e620000000a00 */
[----:B------:R-:W-:Y:S02]  /*52b0*/  @!P4 IADD3.X R45, R78, R11, R30, P3, P5 ;  /* 0x0000000b4e2dc210 */ /* 0x000fe40001fea41e */
[----:B------:R-:W-:-:S04]  /*52c0*/  ISETP.GE.AND P3, PT, R40, R96, PT ;  /* 0x000000602800720c */ /* 0x000fc80003f66270 */
[----:B------:R-:W-:-:S13]  /*52d0*/  ISETP.GE.OR P3, PT, R16, R102, P3 ;  /* 0x000000661000720c */ /* 0x000fda0001f66670 */
[----:B------:R-:W-:Y:S01]  /*52e0*/  @!P3 IADD3 R42, P5, P6, R82, R21, R14 ;  /* 0x00000015522ab210 */ /* 0x000fe20007ebe00e */
[----:B------:R-:W2:Y:S03]  /*52f0*/  @!P3 LDC.64 R64, c[0x0][0x3e8] ;  /* 0x0000fa00ff40bb82 */ /* 0x000ea60000000a00 */
[----:B------:R-:W-:Y:S02]  /*5300*/  @!P3 IADD3.X R43, R39, R9, R90, P5, P6 ;  /* 0x00000009272bb210 */ /* 0x000fe40002fec45a */
[----:B------:R-:W-:-:S03]  /*5310*/  @!P3 IADD3 R40, P5, P6, R86, R34, R12 ;  /* 0x000000225628b210 */ /* 0x000fc60007ebe00c */
[----:B------:R-:W3:Y:S01]  /*5320*/  @!P3 LDC.64 R66, c[0x0][0x400] ;  /* 0x00010000ff42bb82 */ /* 0x000ee20000000a00 */
[----:B------:R-:W-:Y:S02]  /*5330*/  @!P3 IADD3.X R41, R78, R31, R11, P5, P6 ;  /* 0x0000001f4e29b210 */ /* 0x000fe40002fec40b */
[----:B------:R-:W-:-:S04]  /*5340*/  ISETP.GE.AND P5, PT, R153, R96, PT ;  /* 0x000000609900720c */ /* 0x000fc80003fa6270 */
[----:B------:R-:W-:-:S13]  /*5350*/  ISETP.GE.OR P5, PT, R16, R102, P5 ;  /* 0x000000661000720c */ /* 0x000fda0002fa6670 */
[----:B------:R-:W4:Y:S01]  /*5360*/  @!P5 LDC.64 R48, c[0x0][0x3e8] ;  /* 0x0000fa00ff30db82 */ /* 0x000f220000000a00 */
[----:B------:R-:W-:-:S05]  /*5370*/  @!P5 IADD3 R50, P6, R82, R14, RZ ;  /* 0x0000000e5232d210 */ /* 0x000fca0007fde0ff */
[----:B------:R-:W-:Y:S01]  /*5380*/  @!P5 IMAD.X R51, R90, 0x1, R39, P6 ;  /* 0x000000015a33d824 */ /* 0x000fe200030e0627 */
[----:B----4-:R-:W-:-:S04]  /*5390*/  @!P5 LEA R48, P6, R50, R48, 0x1 ;  /* 0x000000303230d211 */ /* 0x010fc800078c08ff */
[----:B------:R-:W-:Y:S02]  /*53a0*/  @!P5 LEA.HI.X R49, R50, R49, R51, 0x1, P6 ;  /* 0x000000313231d211 */ /* 0x000fe400030f0c33 */
[----:B------:R-:W4:Y:S01]  /*53b0*/  @!P5 LDC.64 R50, c[0x0][0x400] ;  /* 0x00010000ff32db82 */ /* 0x000f220000000a00 */
[----:B------:R-:W-:-:S05]  /*53c0*/  @!P5 IADD3 R52, P6, R86, R12, RZ ;  /* 0x0000000c5634d210 */ /* 0x000fca0007fde0ff */
[----:B------:R-:W-:Y:S01]  /*53d0*/  @!P5 IMAD.X R53, R11, 0x1, R78, P6 ;  /* 0x000000010b35d824 */ /* 0x000fe200030e064e */
[----:B----4-:R-:W-:-:S04]  /*53e0*/  @!P5 LEA R50, P6, R52, R50, 0x1 ;  /* 0x000000323432d211 */ /* 0x010fc800078c08ff */
[----:B------:R-:W-:Y:S02]  /*53f0*/  @!P5 LEA.HI.X R51, R52, R51, R53, 0x1, P6 ;  /* 0x000000333433d211 */ /* 0x000fe400030f0c35 */
[----:B0-----:R-:W-:-:S04]  /*5400*/  @!P4 LEA R56, P6, R46, R56, 0x1 ;  /* 0x000000382e38c211 */ /* 0x001fc800078c08ff */
[----:B------:R-:W-:Y:S02]  /*5410*/  @!P4 LEA.HI.X R57, R46, R57, R47, 0x1, P6 ;  /* 0x000000392e39c211 */ /* 0x000fe400030f0c2f */
[----:B------:R-:W-:Y:S02]  /*5420*/  CS2R R46, SRZ ;  /* 0x00000000002e7805 */ /* 0x000fe4000001ff00 */
[----:B-1----:R-:W-:-:S04]  /*5430*/  @!P4 LEA R58, P6, R44, R58, 0x1 ;  /* 0x0000003a2c3ac211 */ /* 0x002fc800078c08ff */
[----:B------:R-:W-:Y:S02]  /*5440*/  @!P4 LEA.HI.X R59, R44, R59, R45, 0x1, P6 ;  /* 0x0000003b2c3bc211 */ /* 0x000fe400030f0c2d */
[----:B------:R-:W-:Y:S02]  /*5450*/  CS2R R44, SRZ ;  /* 0x00000000002c7805 */ /* 0x000fe4000001ff00 */
[----:B--2---:R-:W-:-:S04]  /*5460*/  @!P3 LEA R64, P6, R42, R64, 0x1 ;  /* 0x000000402a40b211 */ /* 0x004fc800078c08ff */
[----:B------:R-:W-:Y:S02]  /*5470*/  @!P3 LEA.HI.X R65, R42, R65, R43, 0x1, P6 ;  /* 0x000000412a41b211 */ /* 0x000fe400030f0c2b */
[----:B------:R-:W-:Y:S02]  /*5480*/  CS2R R42, SRZ ;  /* 0x00000000002a7805 */ /* 0x000fe4000001ff00 */
[C---:B---3--:R-:W-:Y:S01]  /*5490*/  @!P3 LEA R66, P6, R40.reuse, R66, 0x1 ;  /* 0x000000422842b211 */ /* 0x048fe200078c08ff */
[----:B------:R0:W5:Y:S03]  /*54a0*/  @!P5 LDG.E.128 R44, desc[UR42][R50.64] ;  /* 0x0000002a322cd981 */ /* 0x000166000c1e1d00 */
[----:B------:R-:W-:Y:S02]  /*54b0*/  @!P3 LEA.HI.X R67, R40, R67, R41, 0x1, P6 ;  /* 0x000000432843b211 */ /* 0x000fe400030f0c29 */
[----:B------:R-:W-:-:S02]  /*54c0*/  CS2R R40, SRZ ;  /* 0x0000000000287805 */ /* 0x000fc4000001ff00 */
[----:B------:R-:W-:Y:S02]  /*54d0*/  CS2R R54, SRZ ;  /* 0x0000000000367805 */ /* 0x000fe4000001ff00 */
[----:B------:R-:W-:Y:S02]  /*54e0*/  CS2R R52, SRZ ;  /* 0x0000000000347805 */ /* 0x000fe4000001ff00 */
[----:B------:R1:W5:Y:S01]  /*54f0*/  @!P5 LDG.E.128 R40, desc[UR42][R48.64] ;  /* 0x0000002a3028d981 */ /* 0x000362000c1e1d00 */
[----:B0-----:R-:W-:Y:S02]  /*5500*/  CS2R R50, SRZ ;  /* 0x0000000000327805 */ /* 0x001fe4000001ff00 */
[----:B------:R-:W-:Y:S01]  /*5510*/  IADD3 R68, R153, 0x60, RZ ;  /* 0x0000006099447810 */ /* 0x000fe20007ffe0ff */
[----:B------:R0:W5:Y:S01]  /*5520*/  @!P4 LDG.E.128 R52, desc[UR42][R58.64] ;  /* 0x0000002a3a34c981 */ /* 0x000162000c1e1d00 */
[----:B-1----:R-:W-:-:S06]  /*5530*/  CS2R R48, SRZ ;  /* 0x0000000000307805 */ /* 0x002fcc000001ff00 */
[----:B------:R1:W5:Y:S01]  /*5540*/  @!P4 LDG.E.128 R48, desc[UR42][R56.64] ;  /* 0x0000002a3830c981 */ /* 0x000362000c1e1d00 */
[----:B------:R-:W-:-:S04]  /*5550*/  ISETP.GE.AND P4, PT, R68, R96, PT ;  /* 0x000000604400720c */ /* 0x000fc80003f86270 */
[----:B------:R-:W-:Y:S02]  /*5560*/  ISETP.GE.OR P4, PT, R16, R102, P4 ;  /* 0x000000661000720c */ /* 0x000fe40002786670 */
[----:B0-----:R-:W-:Y:S02]  /*5570*/  CS2R R58, SRZ ;  /* 0x00000000003a7805 */ /* 0x001fe4000001ff00 */
[----:B------:R-:W-:Y:S02]  /*5580*/  CS2R R62, SRZ ;  /* 0x00000000003e7805 */ /* 0x000fe4000001ff00 */
[----:B------:R-:W-:Y:S02]  /*5590*/  CS2R R60, SRZ ;  /* 0x00000000003c7805 */ /* 0x000fe4000001ff00 */
[----:B-1----:R-:W-:Y:S01]  /*55a0*/  CS2R R56, SRZ ;  /* 0x0000000000387805 */ /* 0x002fe2000001ff00 */
[----:B------:R-:W-:Y:S01]  /*55b0*/  BSSY B1, `(.L_x_538) ;  /* 0x000001d000017945 */ /* 0x000fe20003800000 */
[----:B------:R-:W-:-:S02]  /*55c0*/  CS2R R70, SRZ ;  /* 0x0000000000467805 */ /* 0x000fc4000001ff00 */
[----:B------:R-:W-:Y:S01]  /*55d0*/  CS2R R68, SRZ ;  /* 0x0000000000447805 */ /* 0x000fe2000001ff00 */
[----:B------:R0:W5:Y:S04]  /*55e0*/  @!P3 LDG.E.128 R60, desc[UR42][R66.64] ;  /* 0x0000002a423cb981 */ /* 0x000168000c1e1d00 */
[----:B------:R1:W5:Y:S01]  /*55f0*/  @!P3 LDG.E.128 R56, desc[UR42][R64.64] ;  /* 0x0000002a4038b981 */ /* 0x000362000c1e1d00 */
[----:B------:R-:W-:Y:S02]  /*5600*/  ISETP.GE.AND P3, PT, R16, R102, PT ;  /* 0x000000661000720c */ /* 0x000fe40003f66270 */
[----:B0-----:R-:W-:Y:S02]  /*5610*/  CS2R R66, SRZ ;  /* 0x0000000000427805 */ /* 0x001fe4000001ff00 */
[----:B-1----:R-:W-:Y:S01]  /*5620*/  CS2R R64, SRZ ;  /* 0x0000000000407805 */ /* 0x002fe2000001ff00 */
[----:B------:R-:W-:Y:S08]  /*5630*/  @P4 BRA `(.L_x_539) ;  /* 0x0000000000504947 */ /* 0x000ff00003800000 */
[----:B------:R-:W0:Y:S01]  /*5640*/  LDC.64 R64, c[0x0][0x3f8] ;  /* 0x0000fe00ff407b82 */ /* 0x000e220000000a00 */
[----:B------:R-:W-:Y:S01]  /*5650*/  IMAD.MOV.U32 R15, RZ, RZ, R90 ;  /* 0x000000ffff0f7224 */ /* 0x000fe200078e005a */
[----:B------:R-:W-:Y:S01]  /*5660*/  ULDC.64 UR4, c[0x0][0x3e8] ;  /* 0x0000fa0000047ab9 */ /* 0x000fe20000000a00 */
[----:B------:R-:W-:Y:S02]  /*5670*/  IMAD.MOV.U32 R13, RZ, RZ, R11 ;  /* 0x000000ffff0d7224 */ /* 0x000fe400078e000b */
[----:B0-----:R-:W-:-:S04]  /*5680*/  IMAD.WIDE.U32 R14, R64, 0x60, R14 ;  /* 0x00000060400e7825 */ /* 0x001fc800078e000e */
[----:B------:R-:W-:Y:S01]  /*5690*/  IMAD R66, R65, 0x60, RZ ;  /* 0x0000006041427824 */ /* 0x000fe200078e02ff */
[----:B------:R-:W-:-:S04]  /*56a0*/  IADD3 R65, P4, R82, R14, RZ ;  /* 0x0000000e52417210 */ /* 0x000fc80007f9e0ff */
[----:B------:R-:W-:Y:S02]  /*56b0*/  IADD3.X R66, R39, R15, R66, P4, !PT ;  /* 0x0000000f27427210 */ /* 0x000fe400027fe442 */
        /* <DEDUP_REMOVED lines=8> */
[----:B------:R-:W-:-:S03]  /*5740*/  LEA R68, P4, R11, UR4, 0x1 ;  /* 0x000000040b447c11 */ /* 0x000fc6000f8808ff */
[----:B------:R-:W5:Y:S01]  /*5750*/  LDG.E.128 R64, desc[UR42][R64.64] ;  /* 0x0000002a40407981 */ /* 0x000f62000c1e1d00 */
[----:B------:R-:W-:-:S06]  /*5760*/  LEA.HI.X R69, R11, UR5, R12, 0x1, P4 ;  /* 0x000000050b457c11 */ /* 0x000fcc000a0f0c0c */
[----:B------:R-:W5:Y:S03]  /*5770*/  LDG.E.128 R68, desc[UR42][R68.64] ;  /* 0x0000002a44447981 */ /* 0x000f66000c1e1d00 */
.L_x_539:
[----:B------:R-:W-:Y:S05]  /*5780*/  BSYNC B1 ;  /* 0x0000000000017941 */ /* 0x000fea0003800000 */
.L_x_538:
[----:B-----5:R-:W-:Y:S01]  /*5790*/  IMAD.MOV.U32 R12, RZ, RZ, R67 ;  /* 0x000000ffff0c7224 */ /* 0x020fe200078e0043 */
[----:B------:R-:W-:Y:S01]  /*57a0*/  UISETP.NE.AND UP0, UPT, UR41, 0x3, UPT ;  /* 0x000000032900788c */ /* 0x000fe2000bf05270 */
[----:B------:R-:W-:Y:S02]  /*57b0*/  IMAD.MOV.U32 R11, RZ, RZ, R66 ;  /* 0x000000ffff0b7224 */ /* 0x000fe400078e0042 */
        /* <DEDUP_REMOVED lines=65> */
.L_x_540:
[----:B------:R-:W-:Y:S01]  /*5bd0*/  IMAD R90, R155, 0x8, R156 ;  /* 0x000000089b5a7824 */ /* 0x000fe200078e029c */
[----:B------:R-:W-:Y:S01]  /*5be0*/  SHF.L.U32 R101, R154, 0x1f, RZ ;  /* 0x0000001f9a657819 */ /* 0x000fe200000006ff */
[----:B------:R-:W0:Y:S01]  /*5bf0*/  LDC R108, c[0x0][0x2f4] ;  /* 0x0000bd00ff6c7b82 */ /* 0x000e220000000800 */
[----:B------:R-:W-:Y:S02]  /*5c00*/  BSSY B1, `(.L_x_541) ;  /* 0x0000003000017945 */ /* 0x000fe40003800000 */
[----:B------:R-:W1:Y:S02]  /*5c10*/  SYNCS.PHASECHK.TRANS64.TRYWAIT P4, [R90+URZ+0x28890], R101 ;  /* 0x028890655a0075a7 */ /* 0x000e64000808017f */
[----:B-1----:R-:W-:Y:S05]  /*5c20*/  @!P4 BRA `(.L_x_542) ;  /* 0x000001740084c947 */ /* 0x002fea0003800000 */
.L_x_825:
[----:B------:R-:W-:Y:S05]  /*5c30*/  BSYNC B1 ;  /* 0x0000000000017941 */ /* 0x000fea0003800000 */
.L_x_541:
[----:B------:R-:W-:Y:S01]  /*5c40*/  UMOV UR4, 0xffffffff ;  /* 0xffffffff00047882 */ /* 0x000fe20000000000 */
[----:B0-----:R-:W-:Y:S02]  /*5c50*/  IADD3 R110, -R37, R108, RZ ;  /* 0x0000006c256e7210 */ /* 0x001fe40007ffe1ff */
[----:B------:R-:W-:Y:S05]  /*5c60*/  BRA.DIV UR4, `(.L_x_543) ;  /* 0x0000017604887947 */ /* 0x000fea000b800000 */
[----:B------:R0:W2:Y:S04]  /*5c70*/  SHFL.IDX PT, R105, R106, RZ, 0x181f ;  /* 0x00181fff6a697589 */ /* 0x0000a800000e0000 */
[----:B------:R0:W3:Y:S02]  /*5c80*/  SHFL.IDX PT, R104, R107, RZ, 0x181f ;  /* 0x00181fff6b687589 */ /* 0x0000e400000e0000 */
.L_x_829:
[----:B------:R-:W-:Y:S01]  /*5c90*/  ISETP.GE.OR P4, PT, R153, R96, P1 ;  /* 0x000000609900720c */ /* 0x000fe20000f86670 */
[----:B------:R-:W-:-:S12]  /*5ca0*/  BSSY B1, `(.L_x_544) ;  /* 0x000007a000017945 */ /* 0x000fd80003800000 */
[----:B------:R-:W-:Y:S05]  /*5cb0*/  @P4 BRA `(.L_x_545) ;  /* 0x0000000400e04947 */ /* 0x000fea0003800000 */
[----:B------:R-:W-:Y:S01]  /*5cc0*/  SEL R11, R37, R110, !P0 ;  /* 0x0000006e250b7207 */ /* 0x000fe20004000000 */
[----:B------:R-:W-:Y:S01]  /*5cd0*/  IMAD.SHL.U32 R15, R153, 0x40, RZ ;  /* 0x00000040990f7824 */ /* 0x000fe200078e00ff */
[C---:B---3--:R-:W-:Y:S01]  /*5ce0*/  LEA R102, P4, R77.reuse, R104, 0x1 ;  /* 0x000000684d667211 */ /* 0x048fe200078808ff */
[----:B------:R-:W-:Y:S01]  /*5cf0*/  BSSY B2, `(.L_x_546) ;  /* 0x0000070000027945 */ /* 0x000fe20003800000 */
[----:B------:R-:W-:Y:S02]  /*5d00*/  SHF.R.S32.HI R12, RZ, 0x1f, R11 ;  /* 0x0000001fff0c7819 */ /* 0x000fe4000001140b */
[----:B--2---:R-:W-:Y:S02]  /*5d10*/  LEA.HI.X R103, R77, R105, R89, 0x1, P4 ;  /* 0x000000694d677211 */ /* 0x004fe400020f0c59 */
[----:B------:R-:W-:-:S04]  /*5d20*/  LEA.HI R12, R12, R11, RZ, 0x4 ;  /* 0x0000000b0c0c7211 */ /* 0x000fc800078f20ff */
[----:B------:R-:W-:-:S04]  /*5d30*/  LEA.HI.SX32 R12, R12, R79, 0x1c ;  /* 0x0000004f0c0c7211 */ /* 0x000fc800078fe2ff */
[----:B------:R-:W-:Y:S01]  /*5d40*/  SHF.R.S32.HI R13, RZ, 0x1f, R12 ;  /* 0x0000001fff0d7819 */ /* 0x000fe2000001140c */
[----:B------:R-:W-:-:S03]  /*5d50*/  IMAD.SHL.U32 R11, R12, 0x8, RZ ;  /* 0x000000080c0b7824 */ /* 0x000fc600078e00ff */
[----:B------:R-:W-:Y:S02]  /*5d60*/  LEA.HI R13, R13, R12, RZ, 0x3 ;  /* 0x0000000c0d0d7211 */ /* 0x000fe400078f18ff */
[----:B------:R-:W-:-:S03]  /*5d70*/  LOP3.LUT R12, R11, 0x38, RZ, 0xc0, !PT ;  /* 0x000000380b0c7812 */ /* 0x000fc600078ec0ff */
[----:B------:R-:W-:Y:S01]  /*5d80*/  IMAD.SHL.U32 R14, R13, 0x400, RZ ;  /* 0x000004000d0e7824 */ /* 0x000fe200078e00ff */
[----:B------:R-:W-:-:S04]  /*5d90*/  LOP3.LUT R13, R12, 0x1c0, R15, 0xf8, !PT ;  /* 0x000001c00c0d7812 */ /* 0x000fc800078ef80f */
[----:B------:R-:W-:Y:S02]  /*5da0*/  LOP3.LUT R14, R14, 0x7fffe000, RZ, 0xc0, !PT ;  /* 0x7fffe0000e0e7812 */ /* 0x000fe400078ec0ff */
[----:B------:R-:W-:-:S04]  /*5db0*/  LOP3.LUT R13, R13, R200, RZ, 0x3c, !PT ;  /* 0x000000c80d0d7212 */ /* 0x000fc800078e3cff */
[----:B------:R-:W-:Y:S01]  /*5dc0*/  IADD3 R14, R13, R14, R201 ;  /* 0x0000000e0d0e7210 */ /* 0x000fe20007ffe0c9 */
[----:B------:R-:W-:-:S04]  /*5dd0*/  IMAD R13, R155, 0x4000, R7 ;  /* 0x000040009b0d7824 */ /* 0x000fc800078e0207 */
[----:B------:R-:W-:Y:S02]  /*5de0*/  IMAD R15, R155, 0x4000, R14 ;  /* 0x000040009b0f7824 */ /* 0x000fe400078e020e */
[--C-:B------:R-:W-:Y:S02]  /*5df0*/  IMAD R13, R13, 0x2, R156.reuse ;  /* 0x000000020d0d7824 */ /* 0x100fe400078e029c */
[----:B------:R-:W-:-:S04]  /*5e00*/  IMAD R72, R15, 0x2, R156 ;  /* 0x000000020f487824 */ /* 0x000fc800078e029c */
[----:B------:R-:W2:Y:S04]  /*5e10*/  LDS.128 R12, [R13+0x18400] ;  /* 0x018400000d0c7984 */ /* 0x000ea80000000c00 */
[----:B------:R-:W3:Y:S01]  /*5e20*/  LDS.128 R72, [R72+0x18400] ;  /* 0x0184000048487984 */ /* 0x000ee20000000c00 */
[----:B------:R-:W-:Y:S05]  /*5e30*/  @P3 BRA `(.L_x_547) ;  /* 0x00000004006c3947 */ /* 0x000fea0003800000 */
[----:B------:R-:W-:Y:S01]  /*5e40*/  SHF.R.U32.HI R143, RZ, 0x10, R45 ;  /* 0x00000010ff8f7819 */ /* 0x000fe2000001162d */
[----:B---3--:R-:W-:Y:S01]  /*5e50*/  IMAD.U32 R141, R75, 0x10000, RZ ;  /* 0x000100004b8d7824 */ /* 0x008fe200078e00ff */
[----:B------:R-:W-:Y:S02]  /*5e60*/  SHF.R.U32.HI R148, RZ, 0x10, R41 ;  /* 0x00000010ff947819 */ /* 0x000fe40000011629 */
[----:B------:R-:W-:Y:S02]  /*5e70*/  SHF.R.U64 R144, R42, 0x10, R43 ;  /* 0x000000102a907819 */ /* 0x000fe4000000122b */
[----:B------:R-:W-:Y:S02]  /*5e80*/  PRMT R143, R138, 0x5410, R143 ;  /* 0x000054108a8f7816 */ /* 0x000fe4000000008f */
[----:B------:R-:W-:Y:S02]  /*5e90*/  SHF.R.U32.HI R142, RZ, 0x10, R43 ;  /* 0x00000010ff8e7819 */ /* 0x000fe4000001162b */
[----:B------:R-:W-:Y:S01]  /*5ea0*/  SHF.R.U64 R147, R44, 0x10, R45 ;  /* 0x000000102c937819 */ /* 0x000fe2000000122d */
[----:B------:R-:W-:Y:S01]  /*5eb0*/  IMAD.U32 R45, R73, 0x10000, RZ ;  /* 0x00010000492d7824 */ /* 0x000fe200078e00ff */
[----:B------:R-:W-:-:S02]  /*5ec0*/  PRMT R139, R139, 0x5410, R148 ;  /* 0x000054108b8b7816 */ /* 0x000fc40000000094 */
[----:B------:R-:W-:Y:S02]  /*5ed0*/  SHF.R.U32.HI R145, RZ, 0x10, R47 ;  /* 0x00000010ff917819 */ /* 0x000fe4000001162f */
[----:B------:R-:W-:Y:S01]  /*5ee0*/  PRMT R43, R109, 0x5432, R144 ;  /* 0x000054326d2b7816 */ /* 0x000fe20000000090 */
[----:B------:R-:W-:Y:S01]  /*5ef0*/  IMAD.U32 R144, R143, 0x10000, RZ ;  /* 0x000100008f907824 */ /* 0x000fe200078e00ff */
[----:B------:R-:W-:Y:S02]  /*5f00*/  PRMT R138, R137, 0x5410, R142 ;  /* 0x00005410898a7816 */ /* 0x000fe4000000008e */
[----:B------:R-:W-:Y:S01]  /*5f10*/  PRMT R142, R136, 0x5410, R147 ;  /* 0x00005410888e7816 */ /* 0x000fe20000000093 */
[----:B------:R-:W-:Y:S01]  /*5f20*/  IMAD.U32 R136, R139, 0x10000, RZ ;  /* 0x000100008b887824 */ /* 0x000fe200078e00ff */
[----:B------:R-:W-:Y:S01]  /*5f30*/  SHF.R.U64 R146, R46, 0x10, R47 ;  /* 0x000000102e927819 */ /* 0x000fe2000000122f */
[----:B--2---:R-:W-:Y:S01]  /*5f40*/  IMAD.U32 R46, R13, 0x10000, RZ ;  /* 0x000100000d2e7824 */ /* 0x004fe200078e00ff */
[----:B------:R-:W-:Y:S01]  /*5f50*/  PRMT R145, R134, 0x5410, R145 ;  /* 0x0000541086917816 */ /* 0x000fe20000000091 */
[----:B------:R-:W-:Y:S01]  /*5f60*/  FMUL.FTZ R147, R45, R144 ;  /* 0x000000902d937220 */ /* 0x000fe20000410000 */
[----:B------:R-:W-:Y:S01]  /*5f70*/  LOP3.LUT R137, R143, 0xffff0000, RZ, 0xc0, !PT ;  /* 0xffff00008f897812 */ /* 0x000fe200078ec0ff */
[-C--:B------:R-:W-:Y:S01]  /*5f80*/  FMUL.FTZ R143, R45, R136.reuse ;  /* 0x000000882d8f7220 */ /* 0x080fe20000410000 */
[----:B------:R-:W-:Y:S01]  /*5f90*/  LOP3.LUT R140, R73, 0xffff0000, RZ, 0xc0, !PT ;  /* 0xffff0000498c7812 */ /* 0x000fe200078ec0ff */
[----:B------:R-:W-:Y:S01]  /*5fa0*/  FFMA.FTZ R45, R46, R136, -R147 ;  /* 0x000000882e2d7223 */ /* 0x000fe20000010893 */
[----:B------:R-:W-:Y:S01]  /*5fb0*/  PRMT R135, R135, 0x5410, R146 ;  /* 0x0000541087877816 */ /* 0x000fe20000000092 */
[----:B------:R-:W-:Y:S01]  /*5fc0*/  IMAD.U32 R136, R138, 0x10000, RZ ;  /* 0x000100008a887824 */ /* 0x000fe200078e00ff */
[----:B------:R-:W-:Y:S01]  /*5fd0*/  LOP3.LUT R139, R139, 0xffff0000, RZ, 0xc0, !PT ;  /* 0xffff00008b8b7812 */ /* 0x000fe200078ec0ff */
[----:B------:R-:W-:Y:S01]  /*5fe0*/  FFMA.FTZ R46, R46, R144, R143 ;  /* 0x000000902e2e7223 */ /* 0x000fe2000001008f */
[----:B------:R-:W-:Y:S01]  /*5ff0*/  SHF.L.U32 R146, R145, 0x10, RZ ;  /* 0x0000001091927819 */ /* 0x000fe200000006ff */
[----:B------:R-:W-:Y:S01]  /*6000*/  FMUL.FTZ R147, R140, R137 ;  /* 0x000000898c937220 */ /* 0x000fe20000410000 */
[----:B------:R-:W-:Y:S01]  /*6010*/  SHF.R.U64 R150, R40, 0x10, R41 ;  /* 0x0000001028967819 */ /* 0x000fe20000001229 */
[-C--:B------:R-:W-:Y:S01]  /*6020*/  FMUL.FTZ R143, R140, R139.reuse ;  /* 0x0000008b8c8f7220 */ /* 0x080fe20000410000 */
[----:B------:R-:W-:Y:S01]  /*6030*/  LOP3.LUT R44, R13, 0xffff0000, RZ, 0xc0, !PT ;  /* 0xffff00000d2c7812 */ /* 0x000fe200078ec0ff */
[----:B------:R-:W-:Y:S01]  /*6040*/  FMUL.FTZ R140, R141, R146 ;  /* 0x000000928d8c7220 */ /* 0x000fe20000410000 */
[----:B------:R-:W-:Y:S01]  /*6050*/  IMAD.U32 R73, R15, 0x10000, RZ ;  /* 0x000100000f497824 */ /* 0x000fe200078e00ff */
[----:B------:R-:W-:Y:S01]  /*6060*/  LOP3.LUT R47, R75, 0xffff0000, RZ, 0xc0, !PT ;  /* 0xffff00004b2f7812 */ /* 0x000fe200078ec0ff */
[-C--:B------:R-:W-:Y:S01]  /*6070*/  FMUL.FTZ R141, R141, R136.reuse ;  /* 0x000000888d8d7220 */ /* 0x080fe20000410000 */
[----:B------:R-:W-:Y:S01]  /*6080*/  LOP3.LUT R145, R145, 0xffff0000, RZ, 0xc0, !PT ;  /* 0xffff000091917812 */ /* 0x000fe200078ec0ff */
[C---:B------:R-:W-:Y:S01]  /*6090*/  FFMA.FTZ R134, R44.reuse, R139, -R147 ;  /* 0x0000008b2c867223 */ /* 0x040fe20000010893 */
[----:B------:R-:W-:Y:S01]  /*60a0*/  PRMT R75, R111, 0x5432, R150 ;  /* 0x000054326f4b7816 */ /* 0x000fe20000000096 */
[----:B------:R-:W-:Y:S01]  /*60b0*/  FFMA.FTZ R137, R44, R137, R143 ;  /* 0x000000892c897223 */ /* 0x000fe2000001008f */
[----:B------:R-:W-:Y:S01]  /*60c0*/  LOP3.LUT R42, R15, 0xffff0000, RZ, 0xc0, !PT ;  /* 0xffff00000f2a7812 */ /* 0x000fe200078ec0ff */
[C---:B------:R-:W-:Y:S01]  /*60d0*/  FFMA.FTZ R44, R73.reuse, R136, -R140 ;  /* 0x00000088492c7223 */ /* 0x040fe2000001088c */
[----:B------:R-:W-:Y:S01]  /*60e0*/  LOP3.LUT R138, R138, 0xffff0000, RZ, 0xc0, !PT ;  /* 0xffff00008a8a7812 */ /* 0x000fe200078ec0ff */
[----:B------:R-:W-:Y:S01]  /*60f0*/  FFMA.FTZ R141, R73, R146, R141 ;  /* 0x00000092498d7223 */ /* 0x000fe2000001008d */
[----:B------:R-:W-:Y:S01]  /*6100*/  FMUL.FTZ R73, R47, R145 ;  /* 0x000000912f497220 */ /* 0x000fe20000410000 */
[----:B------:R-:W-:Y:S01]  /*6110*/  IMAD.U32 R41, R72, 0x10000, RZ ;  /* 0x0001000048297824 */ /* 0x000fe200078e00ff */
[----:B------:R-:W-:Y:S01]  /*6120*/  SHF.L.U32 R13, R12, 0x10, RZ ;  /* 0x000000100c0d7819 */ /* 0x000fe200000006ff */
[----:B------:R-:W-:-:S02]  /*6130*/  IMAD.U32 R140, R142, 0x10000, RZ ;  /* 0x000100008e8c7824 */ /* 0x000fc400078e00ff */
[-C--:B------:R-:W-:Y:S01]  /*6140*/  FMUL.FTZ R139, R47, R138.reuse ;  /* 0x0000008a2f8b7220 */ /* 0x080fe20000410000 */
[----:B------:R-:W-:Y:S02]  /*6150*/  IMAD.U32 R136, R75, 0x10000, RZ ;  /* 0x000100004b887824 */ /* 0x000fe400078e00ff */
[----:B------:R-:W-:Y:S01]  /*6160*/  FFMA.FTZ R143, R42, R138, -R73 ;  /* 0x0000008a2a8f7223 */ /* 0x000fe20000010849 */
[C---:B------:R-:W-:Y:S01]  /*6170*/  FMUL.FTZ R138, R41.reuse, R140 ;  /* 0x0000008c298a7220 */ /* 0x040fe20000410000 */
[----:B------:R-:W-:Y:S01]  /*6180*/  LOP3.LUT R72, R72, 0xffff0000, RZ, 0xc0, !PT ;  /* 0xffff000048487812 */ /* 0x000fe200078ec0ff */
[----:B------:R-:W-:Y:S01]  /*6190*/  FMUL.FTZ R41, R41, R136 ;  /* 0x0000008829297220 */ /* 0x000fe20000410000 */
[----:B------:R-:W-:Y:S01]  /*61a0*/  LOP3.LUT R47, R142, 0xffff0000, RZ, 0xc0, !PT ;  /* 0xffff00008e2f7812 */ /* 0x000fe200078ec0ff */
[C---:B------:R-:W-:Y:S01]  /*61b0*/  IMAD.U32 R15, R14.reuse, 0x10000, RZ ;  /* 0x000100000e0f7824 */ /* 0x040fe200078e00ff */
[----:B------:R-:W-:Y:S01]  /*61c0*/  LOP3.LUT R75, R75, 0xffff0000, RZ, 0xc0, !PT ;  /* 0xffff00004b4b7812 */ /* 0x000fe200078ec0ff */
[----:B------:R-:W-:Y:S01]  /*61d0*/  FFMA.FTZ R140, R13, R140, R41 ;  /* 0x0000008c0d8c7223 */ /* 0x000fe20000010029 */
[----:B------:R-:W-:Y:S01]  /*61e0*/  LOP3.LUT R40, R14, 0xffff0000, RZ, 0xc0, !PT ;  /* 0xffff00000e287812 */ /* 0x000fe200078ec0ff */
[----:B------:R-:W-:Y:S01]  /*61f0*/  IMAD.U32 R14, R74, 0x10000, RZ ;  /* 0x000100004a0e7824 */ /* 0x000fe200078e00ff */
[----:B------:R-:W-:Y:S01]  /*6200*/  LOP3.LUT R12, R12, 0xffff0000, RZ, 0xc0, !PT ;  /* 0xffff00000c0c7812 */ /* 0x000fe200078ec0ff */
[----:B------:R-:W-:Y:S01]  /*6210*/  FFMA.FTZ R42, R42, R145, R139 ;  /* 0x000000912a2a7223 */ /* 0x000fe2000001008b */
[C---:B------:R-:W-:Y:S01]  /*6220*/  IMAD.U32 R41, R135.reuse, 0x10000, RZ ;  /* 0x0001000087297824 */ /* 0x040fe200078e00ff */
[----:B------:R-:W-:Y:S01]  /*6230*/  LOP3.LUT R74, R74, 0xffff0000, RZ, 0xc0, !PT ;  /* 0xffff00004a4a7812 */ /* 0x000fe200078ec0ff */
[C---:B------:R-:W-:Y:S01]  /*6240*/  FMUL.FTZ R73, R72.reuse, R47 ;  /* 0x0000002f48497220 */ /* 0x040fe20000410000 */
[----:B------:R-:W-:Y:S01]  /*6250*/  FMUL.FTZ R139, R72, R75 ;  /* 0x0000004b488b7220 */ /* 0x000fe20000410000 */
[----:B------:R-:W-:Y:S01]  /*6260*/  LOP3.LUT R135, R135, 0xffff0000, RZ, 0xc0, !PT ;  /* 0xffff000087877812 */ /* 0x000fe200078ec0ff */
[----:B------:R-:W-:Y:S01]  /*6270*/  FFMA.FTZ R138, R13, R136, -R138 ;  /* 0x000000880d8a7223 */ /* 0x000fe2000001088a */
[----:B------:R-:W-:-:S02]  /*6280*/  IMAD.U32 R13, R43, 0x10000, RZ ;  /* 0x000100002b0d7824 */ /* 0x000fc400078e00ff */
[C---:B------:R-:W-:Y:S01]  /*6290*/  FFMA.FTZ R73, R12.reuse, R75, -R73 ;  /* 0x0000004b0c497223 */ /* 0x040fe20000010849 */
[----:B------:R-:W-:Y:S01]  /*62a0*/  LOP3.LUT R43, R43, 0xffff0000, RZ, 0xc0, !PT ;  /* 0xffff00002b2b7812 */ /* 0x000fe200078ec0ff */
[----:B------:R-:W-:Y:S01]  /*62b0*/  FFMA.FTZ R139, R12, R47, R139 ;  /* 0x0000002f0c8b7223 */ /* 0x000fe2000001008b */
[----:B------:R-:W-:Y:S01]  /*62c0*/  FMUL.FTZ R12, R14, R41 ;  /* 0x000000290e0c7220 */ /* 0x000fe20000410000 */
[----:B------:R-:W-:Y:S01]  /*62d0*/  FMUL.FTZ R47, R74, R135 ;  /* 0x000000874a2f7220 */ /* 0x000fe20000410000 */
[----:B------:R-:W-:Y:S01]  /*62e0*/  FMUL.FTZ R14, R14, R13 ;  /* 0x0000000d0e0e7220 */ /* 0x000fe20000410000 */
[----:B------:R-:W-:Y:S01]  /*62f0*/  FMUL.FTZ R74, R74, R43 ;  /* 0x0000002b4a4a7220 */ /* 0x000fe20000410000 */
[C---:B------:R-:W-:Y:S01]  /*6300*/  FFMA.FTZ R12, R15.reuse, R13, -R12 ;  /* 0x0000000d0f0c7223 */ /* 0x040fe2000001080c */
[C---:B------:R-:W-:Y:S01]  /*6310*/  FFMA.FTZ R47, R40.reuse, R43, -R47 ;  /* 0x0000002b282f7223 */ /* 0x040fe2000001082f */
[----:B------:R-:W-:Y:S01]  /*6320*/  FFMA.FTZ R14, R15, R41, R14 ;  /* 0x000000290f0e7223 */ /* 0x000fe2000001000e */
[----:B------:R-:W-:Y:S01]  /*6330*/  FFMA.FTZ R135, R40, R135, R74 ;  /* 0x0000008728877223 */ /* 0x000fe2000001004a */
[----:B------:R-:W-:-:S02]  /*6340*/  F2FP.BF16.F32.PACK_AB R46, R137, R46 ;  /* 0x0000002e892e723e */ /* 0x000fc400000010ff */
[----:B------:R-:W-:Y:S02]  /*6350*/  F2FP.BF16.F32.PACK_AB R138, R73, R138 ;  /* 0x0000008a498a723e */ /* 0x000fe400000010ff */
[----:B------:R-:W-:Y:S01]  /*6360*/  F2FP.BF16.F32.PACK_AB R40, R47, R12 ;  /* 0x0000000c2f28723e */ /* 0x000fe200000010ff */
[----:B------:R-:W-:Y:S01]  /*6370*/  IMAD.MOV.U32 R73, RZ, RZ, R46 ;  /* 0x000000ffff497224 */ /* 0x000fe200078e002e */
[----:B------:R-:W-:Y:S01]  /*6380*/  F2FP.BF16.F32.PACK_AB R74, R135, R14 ;  /* 0x0000000e874a723e */ /* 0x000fe200000010ff */
[----:B------:R-:W-:Y:S01]  /*6390*/  IMAD.MOV.U32 R12, RZ, RZ, R138 ;  /* 0x000000ffff0c7224 */ /* 0x000fe200078e008a */
[----:B------:R-:W-:Y:S01]  /*63a0*/  F2FP.BF16.F32.PACK_AB R13, R134, R45 ;  /* 0x0000002d860d723e */ /* 0x000fe200000010ff */
[----:B------:R-:W-:Y:S01]  /*63b0*/  IMAD.MOV.U32 R14, RZ, RZ, R40 ;  /* 0x000000ffff0e7224 */ /* 0x000fe200078e0028 */
[----:B------:R-:W-:Y:S02]  /*63c0*/  F2FP.BF16.F32.PACK_AB R15, R143, R44 ;  /* 0x0000002c8f0f723e */ /* 0x000fe400000010ff */
[----:B------:R-:W-:-:S02]  /*63d0*/  F2FP.BF16.F32.PACK_AB R75, R42, R141 ;  /* 0x0000008d2a4b723e */ /* 0x000fc400000010ff */
[----:B------:R-:W-:-:S07]  /*63e0*/  F2FP.BF16.F32.PACK_AB R72, R139, R140 ;  /* 0x0000008c8b48723e */ /* 0x000fce00000010ff */
.L_x_547:
[----:B------:R-:W-:Y:S05]  /*63f0*/  BSYNC B2 ;  /* 0x0000000000027941 */ /* 0x000fea0003800000 */
.L_x_546:
[----:B------:R-:W-:Y:S01]  /*6400*/  ISETP.GE.AND P4, PT, R11, R108, PT ;  /* 0x0000006c0b00720c */ /* 0x000fe20003f86270 */
[----:B--2---:R4:W-:-:S12]  /*6410*/  ST.E.128 desc[UR42][R102.64], R12 ;  /* 0x0000000c66007985 */ /* 0x0049d8000c101d2a */
[----:B------:R-:W-:-:S05]  /*6420*/  @!P4 IMAD.WIDE R104, R11, 0x2, R104 ;  /* 0x000000020b68c825 */ /* 0x000fca00078e0268 */
[----:B---3--:R4:W-:Y:S02]  /*6430*/  @!P4 ST.E.128 desc[UR42][R104.64], R72 ;  /* 0x000000486800c985 */ /* 0x0089e4000c101d2a */
.L_x_545:
[----:B------:R-:W-:Y:S05]  /*6440*/  BSYNC B1 ;  /* 0x0000000000017941 */ /* 0x000fea0003800000 */
.L_x_544:
[----:B------:R-:W-:-:S03]  /*6450*/  UMOV UR4, 0xffffffff ;  /* 0xffffffff00047882 */ /* 0x000fc60000000000 */
[----:B------:R-:W-:Y:S05]  /*6460*/  BRA.DIV UR4, `(.L_x_548) ;  /* 0x0000016e04d47947 */ /* 0x000fea000b800000 */
[----:B------:R0:W0:Y:S04]  /*6470*/  SHFL.IDX PT, R47, R106, 0x1, 0x181f ;  /* 0x00381f006a2f7f89 */ /* 0x00002800000e0000 */
[----:B------:R0:W0:Y:S02]  /*6480*/  SHFL.IDX PT, R46, R107, 0x1, 0x181f ;  /* 0x00381f006b2e7f89 */ /* 0x00002400000e0000 */
.L_x_833:
[----:B------:R-:W-:Y:S01]  /*6490*/  IADD3 R11, R153, 0x20, RZ ;  /* 0x00000020990b7810 */ /* 0x000fe20007ffe0ff */
[----:B------:R-:W-:Y:S03]  /*64a0*/  BSSY B1, `(.L_x_549) ;  /* 0x000007a000017945 */ /* 0x000fe60003800000 */
[----:B------:R-:W-:-:S13]  /*64b0*/  ISETP.GE.OR P4, PT, R11, R96, P1 ;  /* 0x000000600b00720c */ /* 0x000fda0000f86670 */
[----:B------:R-:W-:Y:S05]  /*64c0*/  @P4 BRA `(.L_x_550) ;  /* 0x0000000400dc4947 */ /* 0x000fea0003800000 */
[----:B------:R-:W-:Y:S01]  /*64d0*/  SEL R11, R37, R110, !P0 ;  /* 0x0000006e250b7207 */ /* 0x000fe20004000000 */
[----:B------:R-:W-:Y:S01]  /*64e0*/  BSSY B2, `(.L_x_551) ;  /* 0x0000071000027945 */ /* 0x000fe20003800000 */
[----:B----4-:R-:W-:Y:S02]  /*64f0*/  SHF.R.U32.HI R14, RZ, 0x3, R193 ;  /* 0x00000003ff0e7819 */ /* 0x010fe400000116c1 */
[----:B------:R-:W-:Y:S02]  /*6500*/  SHF.R.S32.HI R12, RZ, 0x1f, R11 ;  /* 0x0000001fff0c7819 */ /* 0x000fe4000001140b */
[C---:B0-----:R-:W-:Y:S02]  /*6510*/  LEA R44, P4, R77.reuse, R46, 0x1 ;  /* 0x0000002e4d2c7211 */ /* 0x041fe400078808ff */
[----:B------:R-:W-:Y:S02]  /*6520*/  LEA.HI R12, R12, R11, RZ, 0x4 ;  /* 0x0000000b0c0c7211 */ /* 0x000fe400078f20ff */
[----:B------:R-:W-:-:S02]  /*6530*/  LEA.HI.X R45, R77, R47, R89, 0x1, P4 ;  /* 0x0000002f4d2d7211 */ /* 0x000fc400020f0c59 */
[----:B------:R-:W-:-:S04]  /*6540*/  LEA.HI.SX32 R12, R12, R79, 0x1c ;  /* 0x0000004f0c0c7211 */ /* 0x000fc800078fe2ff */
[----:B------:R-:W-:Y:S01]  /*6550*/  SHF.R.S32.HI R13, RZ, 0x1f, R12 ;  /* 0x0000001fff0d7819 */ /* 0x000fe2000001140c */
[----:B------:R-:W-:-:S03]  /*6560*/  IMAD.SHL.U32 R11, R12, 0x8, RZ ;  /* 0x000000080c0b7824 */ /* 0x000fc600078e00ff */
[----:B------:R-:W-:Y:S02]  /*6570*/  LEA.HI R13, R13, R12, RZ, 0x3 ;  /* 0x0000000c0d0d7211 */ /* 0x000fe400078f18ff */
[----:B------:R-:W-:-:S03]  /*6580*/  LOP3.LUT R12, R193, 0x38, R11, 0xf8, !PT ;  /* 0x00000038c10c7812 */ /* 0x000fc600078ef80b */
[----:B------:R-:W-:Y:S01]  /*6590*/  IMAD.SHL.U32 R13, R13, 0x400, RZ ;  /* 0x000004000d0d7824 */ /* 0x000fe200078e00ff */
[----:B------:R-:W-:-:S04]  /*65a0*/  LOP3.LUT R12, R12, R14, RZ, 0x3c, !PT ;  /* 0x0000000e0c0c7212 */ /* 0x000fc800078e3cff */
[----:B------:R-:W-:-:S04]  /*65b0*/  LOP3.LUT R13, R13, 0x7fffe000, RZ, 0xc0, !PT ;  /* 0x7fffe0000d0d7812 */ /* 0x000fc800078ec0ff */
[----:B------:R-:W-:Y:S01]  /*65c0*/  IADD3 R12, R12, R13, R199 ;  /* 0x0000000d0c0c7210 */ /* 0x000fe20007ffe0c7 */
[----:B------:R-:W-:-:S04]  /*65d0*/  IMAD R13, R155, 0x4000, R4 ;  /* 0x000040009b0d7824 */ /* 0x000fc800078e0204 */
[----:B------:R-:W-:Y:S02]  /*65e0*/  IMAD R15, R155, 0x4000, R12 ;  /* 0x000040009b0f7824 */ /* 0x000fe400078e020c */
[--C-:B------:R-:W-:Y:S02]  /*65f0*/  IMAD R13, R13, 0x2, R156.reuse ;  /* 0x000000020d0d7824 */ /* 0x100fe400078e029c */
[----:B------:R-:W-:-:S04]  /*6600*/  IMAD R40, R15, 0x2, R156 ;  /* 0x000000020f287824 */ /* 0x000fc800078e029c */
[----:B------:R-:W0:Y:S04]  /*6610*/  LDS.128 R12, [R13+0x18400] ;  /* 0x018400000d0c7984 */ /* 0x000e280000000c00 */
[----:B------:R-:W4:Y:S01]  /*6620*/  LDS.128 R40, [R40+0x18400] ;  /* 0x0184000028287984 */ /* 0x000f220000000c00 */
[----:B------:R-:W-:Y:S05]  /*6630*/  @P3 BRA `(.L_x_552) ;  /* 0x00000004006c3947 */ /* 0x000fea0003800000 */
[----:B--2---:R-:W-:Y:S02]  /*6640*/  SHF.R.U32.HI R105, RZ, 0x10, R49 ;  /* 0x00000010ff697819 */ /* 0x004fe40000011631 */
[--C-:B------:R-:W-:Y:S02]  /*6650*/  SHF.R.U32.HI R73, RZ, 0x10, R53.reuse ;  /* 0x00000010ff497819 */ /* 0x100fe40000011635 */
[----:B------:R-:W-:Y:S01]  /*6660*/  SHF.R.U64 R72, R52, 0x10, R53 ;  /* 0x0000001034487819 */ /* 0x000fe20000001235 */
[----:B0-----:R-:W-:Y:S01]  /*6670*/  IMAD.U32 R52, R15, 0x10000, RZ ;  /* 0x000100000f347824 */ /* 0x001fe200078e00ff */
[----:B------:R-:W-:Y:S02]  /*6680*/  PRMT R132, R132, 0x5410, R105 ;  /* 0x0000541084847816 */ /* 0x000fe40000000069 */
[----:B------:R-:W-:Y:S02]  /*6690*/  PRMT R130, R130, 0x5410, R73 ;  /* 0x0000541082827816 */ /* 0x000fe40000000049 */
[----:B------:R-:W-:-:S02]  /*66a0*/  SHF.R.U32.HI R75, RZ, 0x10, R51 ;  /* 0x00000010ff4b7819 */ /* 0x000fc40000011633 */
[----:B------:R-:W-:Y:S01]  /*66b0*/  SHF.R.U32.HI R103, RZ, 0x10, R55 ;  /* 0x00000010ff677819 */ /* 0x000fe20000011637 */
[----:B------:R-:W-:Y:S01]  /*66c0*/  IMAD.U32 R73, R130, 0x10000, RZ ;  /* 0x0001000082497824 */ /* 0x000fe200078e00ff */
[----:B----4-:R-:W-:Y:S02]  /*66d0*/  SHF.L.U32 R53, R41, 0x10, RZ ;  /* 0x0000001029357819 */ /* 0x010fe400000006ff */
[----:B------:R-:W-:Y:S01]  /*66e0*/  PRMT R129, R129, 0x5410, R72 ;  /* 0x0000541081817816 */ /* 0x000fe20000000048 */
[----:B------:R-:W-:Y:S01]  /*66f0*/  IMAD.U32 R72, R132, 0x10000, RZ ;  /* 0x0001000084487824 */ /* 0x000fe200078e00ff */
[----:B------:R-:W-:Y:S01]  /*6700*/  SHF.R.U64 R102, R50, 0x10, R51 ;  /* 0x0000001032667819 */ /* 0x000fe20000001233 */
[----:B------:R-:W-:Y:S01]  /*6710*/  IMAD.U32 R50, R13, 0x10000, RZ ;  /* 0x000100000d327824 */ /* 0x000fe200078e00ff */
[----:B------:R-:W-:Y:S01]  /*6720*/  PRMT R126, R126, 0x5410, R75 ;  /* 0x000054107e7e7816 */ /* 0x000fe2000000004b */
[CC--:B------:R-:W-:Y:S01]  /*6730*/  FMUL.FTZ R75, R53.reuse, R73.reuse ;  /* 0x00000049354b7220 */ /* 0x0c0fe20000410000 */
[----:B------:R-:W-:Y:S01]  /*6740*/  PRMT R128, R128, 0x5410, R103 ;  /* 0x0000541080807816 */ /* 0x000fe20000000067 */
[-C--:B------:R-:W-:Y:S01]  /*6750*/  FMUL.FTZ R103, R53, R72.reuse ;  /* 0x0000004835677220 */ /* 0x080fe20000410000 */
[----:B------:R-:W-:Y:S01]  /*6760*/  SHF.R.U64 R74, R54, 0x10, R55 ;  /* 0x00000010364a7819 */ /* 0x000fe20000001237 */
[C---:B------:R-:W-:Y:S01]  /*6770*/  FFMA.FTZ R75, R50.reuse, R72, -R75 ;  /* 0x00000048324b7223 */ /* 0x040fe2000001084b */
[----:B------:R-:W-:Y:S01]  /*6780*/  LOP3.LUT R54, R41, 0xffff0000, RZ, 0xc0, !PT ;  /* 0xffff000029367812 */ /* 0x000fe200078ec0ff */
[----:B------:R-:W-:Y:S01]  /*6790*/  FFMA.FTZ R103, R50, R73, R103 ;  /* 0x0000004932677223 */ /* 0x000fe20000010067 */
[----:B------:R-:W-:Y:S01]  /*67a0*/  LOP3.LUT R130, R130, 0xffff0000, RZ, 0xc0, !PT ;  /* 0xffff000082827812 */ /* 0x000fe200078ec0ff */
[----:B------:R-:W-:Y:S01]  /*67b0*/  IMAD.U32 R55, R43, 0x10000, RZ ;  /* 0x000100002b377824 */ /* 0x000fe200078e00ff */
[----:B------:R-:W-:Y:S01]  /*67c0*/  SHF.L.U32 R50, R126, 0x10, RZ ;  /* 0x000000107e327819 */ /* 0x000fe200000006ff */
[----:B------:R-:W-:Y:S01]  /*67d0*/  IMAD.U32 R53, R128, 0x10000, RZ ;  /* 0x0001000080357824 */ /* 0x000fe200078e00ff */
[----:B------:R-:W-:Y:S01]  /*67e0*/  LOP3.LUT R132, R132, 0xffff0000, RZ, 0xc0, !PT ;  /* 0xffff000084847812 */ /* 0x000fe200078ec0ff */
[----:B------:R-:W-:Y:S01]  /*67f0*/  FMUL.FTZ R72, R54, R130 ;  /* 0x0000008236487220 */ /* 0x000fe20000410000 */
[----:B---3--:R-:W-:Y:S01]  /*6800*/  SHF.R.U64 R104, R48, 0x10, R49 ;  /* 0x0000001030687819 */ /* 0x008fe20000001231 */
[-C--:B------:R-:W-:Y:S01]  /*6810*/  FMUL.FTZ R73, R55, R53.reuse ;  /* 0x0000003537497220 */ /* 0x080fe20000410000 */
[----:B------:R-:W-:Y:S01]  /*6820*/  PRMT R127, R127, 0x5410, R74 ;  /* 0x000054107f7f7816 */ /* 0x000fe2000000004a */
[----:B------:R-:W-:Y:S01]  /*6830*/  FMUL.FTZ R74, R55, R50 ;  /* 0x00000032374a7220 */ /* 0x000fe20000410000 */
[----:B------:R-:W-:Y:S01]  /*6840*/  LOP3.LUT R51, R13, 0xffff0000, RZ, 0xc0, !PT ;  /* 0xffff00000d337812 */ /* 0x000fe200078ec0ff */
[----:B------:R-:W-:Y:S01]  /*6850*/  FMUL.FTZ R54, R54, R132 ;  /* 0x0000008436367220 */ /* 0x000fe20000410000 */
[----:B------:R-:W-:Y:S01]  /*6860*/  LOP3.LUT R43, R43, 0xffff0000, RZ, 0xc0, !PT ;  /* 0xffff00002b2b7812 */ /* 0x000fe200078ec0ff */
[----:B------:R-:W-:Y:S01]  /*6870*/  FFMA.FTZ R73, R52, R50, -R73 ;  /* 0x0000003234497223 */ /* 0x000fe20000010849 */
[----:B------:R-:W-:Y:S01]  /*6880*/  LOP3.LUT R128, R128, 0xffff0000, RZ, 0xc0, !PT ;  /* 0xffff000080807812 */ /* 0x000fe200078ec0ff */
[----:B------:R-:W-:Y:S01]  /*6890*/  FFMA.FTZ R74, R52, R53, R74 ;  /* 0x00000035344a7223 */ /* 0x000fe2000001004a */
[----:B------:R-:W-:Y:S01]  /*68a0*/  PRMT R133, R133, 0x5410, R104 ;  /* 0x0000541085857816 */ /* 0x000fe20000000068 */
[C---:B------:R-:W-:Y:S01]  /*68b0*/  FFMA.FTZ R72, R51.reuse, R132, -R72 ;  /* 0x0000008433487223 */ /* 0x040fe20000010848 */
[----:B------:R-:W-:Y:S01]  /*68c0*/  LOP3.LUT R126, R126, 0xffff0000, RZ, 0xc0, !PT ;  /* 0xffff00007e7e7812 */ /* 0x000fe200078ec0ff */
[----:B------:R-:W-:Y:S01]  /*68d0*/  FFMA.FTZ R130, R51, R130, R54 ;  /* 0x0000008233827223 */ /* 0x000fe20000010036 */
[----:B------:R-:W-:Y:S01]  /*68e0*/  LOP3.LUT R49, R15, 0xffff0000, RZ, 0xc0, !PT ;  /* 0xffff00000f317812 */ /* 0x000fe200078ec0ff */
[----:B------:R-:W-:Y:S01]  /*68f0*/  FMUL.FTZ R52, R43, R128 ;  /* 0x000000802b347220 */ /* 0x000fe20000410000 */
[----:B------:R-:W-:-:S02]  /*6900*/  IMAD.U32 R41, R40, 0x10000, RZ ;  /* 0x0001000028297824 */ /* 0x000fc400078e00ff */
[-C--:B------:R-:W-:Y:S01]  /*6910*/  FMUL.FTZ R54, R43, R126.reuse ;  /* 0x0000007e2b367220 */ /* 0x080fe20000410000 */
[----:B------:R-:W-:Y:S01]  /*6920*/  IMAD.U32 R50, R133, 0x10000, RZ ;  /* 0x0001000085327824 */ /* 0x000fe200078e00ff */
[----:B------:R-:W-:Y:S01]  /*6930*/  LOP3.LUT R40, R40, 0xffff0000, RZ, 0xc0, !PT ;  /* 0xffff000028287812 */ /* 0x000fe200078ec0ff */
[----:B------:R-:W-:Y:S02]  /*6940*/  IMAD.U32 R51, R129, 0x10000, RZ ;  /* 0x0001000081337824 */ /* 0x000fe400078e00ff */
[----:B------:R-:W-:Y:S01]  /*6950*/  FFMA.FTZ R126, R49, R126, -R52 ;  /* 0x0000007e317e7223 */ /* 0x000fe20000010834 */
[----:B------:R-:W-:Y:S01]  /*6960*/  LOP3.LUT R129, R129, 0xffff0000, RZ, 0xc0, !PT ;  /* 0xffff000081817812 */ /* 0x000fe200078ec0ff */
[C---:B------:R-:W-:Y:S01]  /*6970*/  IMAD.U32 R48, R12.reuse, 0x10000, RZ ;  /* 0x000100000c307824 */ /* 0x040fe200078e00ff */
[----:B------:R-:W-:Y:S01]  /*6980*/  LOP3.LUT R133, R133, 0xffff0000, RZ, 0xc0, !PT ;  /* 0xffff000085857812 */ /* 0x000fe200078ec0ff */
[C---:B------:R-:W-:Y:S01]  /*6990*/  FMUL.FTZ R43, R41.reuse, R51 ;  /* 0x00000033292b7220 */ /* 0x040fe20000410000 */
[----:B------:R-:W-:Y:S01]  /*69a0*/  FMUL.FTZ R52, R41, R50 ;  /* 0x0000003229347220 */ /* 0x000fe20000410000 */
[----:B------:R-:W-:Y:S01]  /*69b0*/  PRMT R131, R131, 0x5410, R102 ;  /* 0x0000541083837816 */ /* 0x000fe20000000066 */
[----:B------:R-:W-:Y:S01]  /*69c0*/  FFMA.FTZ R53, R49, R128, R54 ;  /* 0x0000008031357223 */ /* 0x000fe20000010036 */
[----:B------:R-:W-:Y:S01]  /*69d0*/  LOP3.LUT R13, R12, 0xffff0000, RZ, 0xc0, !PT ;  /* 0xffff00000c0d7812 */ /* 0x000fe200078ec0ff */
[----:B------:R-:W-:Y:S01]  /*69e0*/  FMUL.FTZ R54, R40, R129 ;  /* 0x0000008128367220 */ /* 0x000fe20000410000 */
[C---:B------:R-:W-:Y:S01]  /*69f0*/  FFMA.FTZ R43, R48.reuse, R50, -R43 ;  /* 0x00000032302b7223 */ /* 0x040fe2000001082b */
[----:B------:R-:W-:Y:S01]  /*6a00*/  FFMA.FTZ R52, R48, R51, R52 ;  /* 0x0000003330347223 */ /* 0x000fe20000010034 */
[----:B------:R-:W-:-:S02]  /*6a10*/  IMAD.U32 R15, R42, 0x10000, RZ ;  /* 0x000100002a0f7824 */ /* 0x000fc400078e00ff */
[-C--:B------:R-:W-:Y:S01]  /*6a20*/  FMUL.FTZ R48, R40, R133.reuse ;  /* 0x0000008528307220 */ /* 0x080fe20000410000 */
[----:B------:R-:W-:Y:S01]  /*6a30*/  IMAD.U32 R41, R127, 0x10000, RZ ;  /* 0x000100007f297824 */ /* 0x000fe200078e00ff */
[----:B------:R-:W-:Y:S01]  /*6a40*/  LOP3.LUT R42, R42, 0xffff0000, RZ, 0xc0, !PT ;  /* 0xffff00002a2a7812 */ /* 0x000fe200078ec0ff */
[----:B------:R-:W-:Y:S01]  /*6a50*/  IMAD.U32 R40, R131, 0x10000, RZ ;  /* 0x0001000083287824 */ /* 0x000fe200078e00ff */
[----:B------:R-:W-:Y:S01]  /*6a60*/  LOP3.LUT R127, R127, 0xffff0000, RZ, 0xc0, !PT ;  /* 0xffff00007f7f7812 */ /* 0x000fe200078ec0ff */
[----:B------:R-:W-:Y:S01]  /*6a70*/  FFMA.FTZ R54, R13, R133, -R54 ;  /* 0x000000850d367223 */ /* 0x000fe20000010836 */
[----:B------:R-:W-:Y:S01]  /*6a80*/  LOP3.LUT R131, R131, 0xffff0000, RZ, 0xc0, !PT ;  /* 0xffff000083837812 */ /* 0x000fe200078ec0ff */
[C---:B------:R-:W-:Y:S02]  /*6a90*/  IMAD.U32 R12, R14.reuse, 0x10000, RZ ;  /* 0x000100000e0c7824 */ /* 0x040fe400078e00ff */
[----:B------:R-:W-:Y:S01]  /*6aa0*/  FFMA.FTZ R13, R13, R129, R48 ;  /* 0x000000810d0d7223 */ /* 0x000fe20000010030 */
[----:B------:R-:W-:Y:S01]  /*6ab0*/  LOP3.LUT R14, R14, 0xffff0000, RZ, 0xc0, !PT ;  /* 0xffff00000e0e7812 */ /* 0x000fe200078ec0ff */
[C---:B------:R-:W-:Y:S01]  /*6ac0*/  FMUL.FTZ R49, R15.reuse, R41 ;  /* 0x000000290f317220 */ /* 0x040fe20000410000 */
[-C--:B------:R-:W-:Y:S01]  /*6ad0*/  FMUL.FTZ R48, R15, R40.reuse ;  /* 0x000000280f307220 */ /* 0x080fe20000410000 */
[C---:B------:R-:W-:Y:S01]  /*6ae0*/  FMUL.FTZ R15, R42.reuse, R127 ;  /* 0x0000007f2a0f7220 */ /* 0x040fe20000410000 */
[----:B------:R-:W-:Y:S01]  /*6af0*/  FMUL.FTZ R42, R42, R131 ;  /* 0x000000832a2a7220 */ /* 0x000fe20000410000 */
[C---:B------:R-:W-:Y:S01]  /*6b00*/  FFMA.FTZ R49, R12.reuse, R40, -R49 ;  /* 0x000000280c317223 */ /* 0x040fe20000010831 */
[----:B------:R-:W-:Y:S01]  /*6b10*/  FFMA.FTZ R48, R12, R41, R48 ;  /* 0x000000290c307223 */ /* 0x000fe20000010030 */
[----:B------:R-:W-:Y:S01]  /*6b20*/  FFMA.FTZ R12, R14, R131, -R15 ;  /* 0x000000830e0c7223 */ /* 0x000fe2000001080f */
[----:B------:R-:W-:Y:S01]  /*6b30*/  F2FP.BF16.F32.PACK_AB R43, R54, R43 ;  /* 0x0000002b362b723e */ /* 0x000fe200000010ff */
        /* <DEDUP_REMOVED lines=10> */
[----:B------:R-:W-:-:S07]  /*6be0*/  F2FP.BF16.F32.PACK_AB R42, R127, R48 ;  /* 0x000000307f2a723e */ /* 0x000fce00000010ff */
.L_x_552:
[----:B------:R-:W-:Y:S05]  /*6bf0*/  BSYNC B2 ;  /* 0x0000000000027941 */ /* 0x000fea0003800000 */
.L_x_551:
[----:B------:R-:W-:Y:S01]  /*6c00*/  ISETP.GE.AND P4, PT, R11, R108, PT ;  /* 0x0000006c0b00720c */ /* 0x000fe20003f86270 */
[----:B0-----:R0:W-:-:S12]  /*6c10*/  ST.E.128 desc[UR42][R44.64], R12 ;  /* 0x0000000c2c007985 */ /* 0x0011d8000c101d2a */
[----:B------:R-:W-:-:S05]  /*6c20*/  @!P4 IMAD.WIDE R46, R11, 0x2, R46 ;  /* 0x000000020b2ec825 */ /* 0x000fca00078e022e */
[----:B----4-:R0:W-:Y:S02]  /*6c30*/  @!P4 ST.E.128 desc[UR42][R46.64], R40 ;  /* 0x000000282e00c985 */ /* 0x0101e4000c101d2a */
.L_x_550:
[----:B------:R-:W-:Y:S05]  /*6c40*/  BSYNC B1 ;  /* 0x0000000000017941 */ /* 0x000fea0003800000 */
.L_x_549:
[----:B------:R-:W-:-:S03]  /*6c50*/  UMOV UR4, 0xffffffff ;  /* 0xffffffff00047882 */ /* 0x000fc60000000000 */
[----:B------:R-:W-:Y:S05]  /*6c60*/  BRA.DIV UR4, `(.L_x_553) ;  /* 0x0000016a04207947 */ /* 0x000fea000b800000 */
[----:B0-----:R0:W0:Y:S04]  /*6c70*/  SHFL.IDX PT, R47, R106, 0x2, 0x181f ;  /* 0x00581f006a2f7f89 */ /* 0x00102800000e0000 */
[----:B------:R0:W0:Y:S02]  /*6c80*/  SHFL.IDX PT, R46, R107, 0x2, 0x181f ;  /* 0x00581f006b2e7f89 */ /* 0x00002400000e0000 */
.L_x_837:
[----:B------:R-:W-:Y:S01]  /*6c90*/  VIADD R11, R153, 0x40 ;  /* 0x00000040990b7836 */ /* 0x000fe20000000000 */
[----:B------:R-:W-:Y:S04]  /*6ca0*/  BSSY B1, `(.L_x_554) ;  /* 0x0000079000017945 */ /* 0x000fe80003800000 */
        /* <DEDUP_REMOVED lines=10> */
[----:B------:R-:W-:Y:S02]  /*6d50*/  SHF.R.S32.HI R13, RZ, 0x1f, R12 ;  /* 0x0000001fff0d7819 */ /* 0x000fe4000001140c */
[----:B------:R-:W-:Y:S02]  /*6d60*/  SHF.L.U32 R11, R12, 0x3, RZ ;  /* 0x000000030c0b7819 */ /* 0x000fe400000006ff */
        /* <DEDUP_REMOVED lines=13> */
[----:B------:R-:W-:Y:S01]  /*6e40*/  SHF.R.U64 R73, R60, 0x10, R61 ;  /* 0x000000103c497819 */ /* 0x000fe2000000123d */
[----:B----4-:R-:W-:Y:S01]  /*6e50*/  IMAD.U32 R52, R41, 0x10000, RZ ;  /* 0x0001000029347824 */ /* 0x010fe200078e00ff */
[----:B------:R-:W-:Y:S01]  /*6e60*/  SHF.R.U64 R75, R56, 0x10, R57 ;  /* 0x00000010384b7819 */ /* 0x000fe20000001239 */
[----:B0-----:R-:W-:Y:S01]  /*6e70*/  IMAD.U32 R49, R13, 0x10000, RZ ;  /* 0x000100000d317824 */ /* 0x001fe200078e00ff */
[----:B------:R-:W-:Y:S01]  /*6e80*/  SHF.R.U32.HI R60, RZ, 0x10, R61 ;  /* 0x00000010ff3c7819 */ /* 0x000fe2000001163d */
[----:B------:R-:W-:Y:S01]  /*6e90*/  IMAD.U32 R54, R43, 0x10000, RZ ;  /* 0x000100002b367824 */ /* 0x000fe200078e00ff */
[----:B------:R-:W-:Y:S02]  /*6ea0*/  SHF.R.U32.HI R56, RZ, 0x10, R57 ;  /* 0x00000010ff387819 */ /* 0x000fe40000011639 */
[----:B------:R-:W-:Y:S02]  /*6eb0*/  SHF.R.U64 R57, R58, 0x10, R59 ;  /* 0x000000103a397819 */ /* 0x000fe4000000123b */
[----:B------:R-:W-:-:S02]  /*6ec0*/  PRMT R125, R125, 0x5410, R60 ;  /* 0x000054107d7d7816 */ /* 0x000fc4000000003c */
[----:B------:R-:W-:Y:S02]  /*6ed0*/  PRMT R121, R121, 0x5410, R56 ;  /* 0x0000541079797816 */ /* 0x000fe40000000038 */
[----:B------:R-:W-:Y:S02]  /*6ee0*/  SHF.R.U32.HI R58, RZ, 0x10, R59 ;  /* 0x00000010ff3a7819 */ /* 0x000fe4000001163b */
[----:B------:R-:W-:Y:S01]  /*6ef0*/  PRMT R118, R118, 0x5410, R57 ;  /* 0x0000541076767816 */ /* 0x000fe20000000039 */
[----:B------:R-:W-:Y:S01]  /*6f00*/  IMAD.U32 R57, R125, 0x10000, RZ ;  /* 0x000100007d397824 */ /* 0x000fe200078e00ff */
[--C-:B------:R-:W-:Y:S01]  /*6f10*/  SHF.R.U64 R59, R62, 0x10, R63.reuse ;  /* 0x000000103e3b7819 */ /* 0x100fe2000000123f */
[----:B------:R-:W-:Y:S01]  /*6f20*/  IMAD.U32 R56, R121, 0x10000, RZ ;  /* 0x0001000079387824 */ /* 0x000fe200078e00ff */
[----:B------:R-:W-:Y:S02]  /*6f30*/  SHF.R.U32.HI R62, RZ, 0x10, R63 ;  /* 0x00000010ff3e7819 */ /* 0x000fe4000001163f */
[----:B------:R-:W-:Y:S01]  /*6f40*/  PRMT R119, R119, 0x5410, R58 ;  /* 0x0000541077777816 */ /* 0x000fe2000000003a */
[CC--:B------:R-:W-:Y:S01]  /*6f50*/  FMUL.FTZ R58, R52.reuse, R57.reuse ;  /* 0x00000039343a7220 */ /* 0x0c0fe20000410000 */
[----:B------:R-:W-:Y:S01]  /*6f60*/  LOP3.LUT R53, R41, 0xffff0000, RZ, 0xc0, !PT ;  /* 0xffff000029357812 */ /* 0x000fe200078ec0ff */
[-C--:B------:R-:W-:Y:S01]  /*6f70*/  FMUL.FTZ R52, R52, R56.reuse ;  /* 0x0000003834347220 */ /* 0x080fe20000410000 */
[----:B------:R-:W-:Y:S01]  /*6f80*/  PRMT R123, R123, 0x5410, R62 ;  /* 0x000054107b7b7816 */ /* 0x000fe2000000003e */
[----:B------:R-:W-:Y:S01]  /*6f90*/  FFMA.FTZ R58, R49, R56, -R58 ;  /* 0x00000038313a7223 */ /* 0x000fe2000001083a */
[----:B------:R-:W-:Y:S01]  /*6fa0*/  LOP3.LUT R125, R125, 0xffff0000, RZ, 0xc0, !PT ;  /* 0xffff00007d7d7812 */ /* 0x000fe200078ec0ff */
[----:B------:R-:W-:Y:S01]  /*6fb0*/  FFMA.FTZ R57, R49, R57, R52 ;  /* 0x0000003931397223 */ /* 0x000fe20000010034 */
[----:B------:R-:W-:Y:S01]  /*6fc0*/  LOP3.LUT R121, R121, 0xffff0000, RZ, 0xc0, !PT ;  /* 0xffff000079797812 */ /* 0x000fe200078ec0ff */
[----:B------:R-:W-:Y:S01]  /*6fd0*/  IMAD.U32 R49, R119, 0x10000, RZ ;  /* 0x0001000077317824 */ /* 0x000fe200078e00ff */
[----:B------:R-:W-:Y:S01]  /*6fe0*/  PRMT R122, R122, 0x5410, R59 ;  /* 0x000054107a7a7816 */ /* 0x000fe2000000003b */
[----:B------:R-:W-:Y:S01]  /*6ff0*/  IMAD.U32 R59, R123, 0x10000, RZ ;  /* 0x000100007b3b7824 */ /* 0x000fe200078e00ff */
[----:B------:R-:W-:Y:S01]  /*7000*/  LOP3.LUT R50, R13, 0xffff0000, RZ, 0xc0, !PT ;  /* 0xffff00000d327812 */ /* 0x000fe200078ec0ff */
[C---:B------:R-:W-:Y:S01]  /*7010*/  FMUL.FTZ R61, R53.reuse, R125 ;  /* 0x0000007d353d7220 */ /* 0x040fe20000410000 */
[----:B------:R-:W-:Y:S01]  /*7020*/  FMUL.FTZ R53, R53, R121 ;  /* 0x0000007935357220 */ /* 0x000fe20000410000 */
[----:B------:R-:W-:Y:S01]  /*7030*/  SHF.L.U32 R41, R40, 0x10, RZ ;  /* 0x0000001028297819 */ /* 0x000fe200000006ff */
[----:B------:R-:W-:Y:S01]  /*7040*/  FMUL.FTZ R63, R54, R59 ;  /* 0x0000003b363f7220 */ /* 0x000fe20000410000 */
[----:B------:R-:W-:Y:S01]  /*7050*/  LOP3.LUT R51, R40, 0xffff0000, RZ, 0xc0, !PT ;  /* 0xffff000028337812 */ /* 0x000fe200078ec0ff */
[----:B------:R-:W-:Y:S01]  /*7060*/  FMUL.FTZ R52, R54, R49 ;  /* 0x0000003136347220 */ /* 0x000fe20000410000 */
[----:B------:R-:W-:Y:S01]  /*7070*/  LOP3.LUT R55, R43, 0xffff0000, RZ, 0xc0, !PT ;  /* 0xffff00002b377812 */ /* 0x000fe200078ec0ff */
[----:B------:R-:W-:Y:S01]  /*7080*/  IMAD.U32 R40, R15, 0x10000, RZ ;  /* 0x000100000f287824 */ /* 0x000fe200078e00ff */
[----:B------:R-:W-:Y:S01]  /*7090*/  LOP3.LUT R56, R123, 0xffff0000, RZ, 0xc0, !PT ;  /* 0xffff00007b387812 */ /* 0x000fe200078ec0ff */
[----:B------:R-:W-:Y:S01]  /*70a0*/  FFMA.FTZ R61, R50, R121, -R61 ;  /* 0x00000079323d7223 */ /* 0x000fe2000001083d */
[----:B------:R-:W-:Y:S01]  /*70b0*/  PRMT R124, R124, 0x5410, R73 ;  /* 0x000054107c7c7816 */ /* 0x000fe20000000049 */
[----:B------:R-:W-:Y:S01]  /*70c0*/  FFMA.FTZ R54, R50, R125, R53 ;  /* 0x0000007d32367223 */ /* 0x000fe20000010035 */
[----:B------:R-:W-:Y:S01]  /*70d0*/  PRMT R120, R120, 0x5410, R75 ;  /* 0x0000541078787816 */ /* 0x000fe2000000004b */
[C---:B------:R-:W-:Y:S01]  /*70e0*/  FFMA.FTZ R63, R40.reuse, R49, -R63 ;  /* 0x00000031283f7223 */ /* 0x040fe2000001083f */
[----:B------:R-:W-:Y:S01]  /*70f0*/  LOP3.LUT R50, R119, 0xffff0000, RZ, 0xc0, !PT ;  /* 0xffff000077327812 */ /* 0x000fe200078ec0ff */
[----:B------:R-:W-:Y:S01]  /*7100*/  FFMA.FTZ R59, R40, R59, R52 ;  /* 0x0000003b283b7223 */ /* 0x000fe20000010034 */
[----:B------:R-:W-:Y:S01]  /*7110*/  LOP3.LUT R15, R15, 0xffff0000, RZ, 0xc0, !PT ;  /* 0xffff00000f0f7812 */ /* 0x000fe200078ec0ff */
[----:B------:R-:W-:Y:S01]  /*7120*/  FMUL.FTZ R60, R55, R56 ;  /* 0x00000038373c7220 */ /* 0x000fe20000410000 */
[----:B------:R-:W-:Y:S01]  /*7130*/  SHF.L.U32 R40, R120, 0x10, RZ ;  /* 0x0000001078287819 */ /* 0x000fe200000006ff */
[----:B------:R-:W-:-:S02]  /*7140*/  IMAD.U32 R52, R124, 0x10000, RZ ;  /* 0x000100007c347824 */ /* 0x000fc400078e00ff */
[-C--:B------:R-:W-:Y:S01]  /*7150*/  FMUL.FTZ R62, R55, R50.reuse ;  /* 0x00000032373e7220 */ /* 0x080fe20000410000 */
[----:B------:R-:W-:Y:S01]  /*7160*/  LOP3.LUT R124, R124, 0xffff0000, RZ, 0xc0, !PT ;  /* 0xffff00007c7c7812 */ /* 0x000fe200078ec0ff */
[----:B------:R-:W-:Y:S01]  /*7170*/  FFMA.FTZ R60, R15, R50, -R60 ;  /* 0x000000320f3c7223 */ /* 0x000fe2000001083c */
[C---:B------:R-:W-:Y:S01]  /*7180*/  FMUL.FTZ R50, R41.reuse, R52 ;  /* 0x0000003429327220 */ /* 0x040fe20000410000 */
[C---:B------:R-:W-:Y:S01]  /*7190*/  IMAD.U32 R13, R12.reuse, 0x10000, RZ ;  /* 0x000100000c0d7824 */ /* 0x040fe200078e00ff */
[----:B------:R-:W-:Y:S01]  /*71a0*/  LOP3.LUT R48, R12, 0xffff0000, RZ, 0xc0, !PT ;  /* 0xffff00000c307812 */ /* 0x000fe200078ec0ff */
[----:B------:R-:W-:Y:S01]  /*71b0*/  FMUL.FTZ R41, R41, R40 ;  /* 0x0000002829297220 */ /* 0x000fe20000410000 */
[----:B------:R-:W-:Y:S01]  /*71c0*/  LOP3.LUT R120, R120, 0xffff0000, RZ, 0xc0, !PT ;  /* 0xffff000078787812 */ /* 0x000fe200078ec0ff */
[----:B------:R-:W-:Y:S01]  /*71d0*/  FFMA.FTZ R62, R15, R56, R62 ;  /* 0x000000380f3e7223 */ /* 0x000fe2000001003e */
[----:B------:R-:W-:Y:S01]  /*71e0*/  FMUL.FTZ R15, R51, R124 ;  /* 0x0000007c330f7220 */ /* 0x000fe20000410000 */
[----:B------:R-:W-:-:S02]  /*71f0*/  IMAD.U32 R43, R42, 0x10000, RZ ;  /* 0x000100002a2b7824 */ /* 0x000fc400078e00ff */
[C---:B------:R-:W-:Y:S01]  /*7200*/  FFMA.FTZ R50, R13.reuse, R40, -R50 ;  /* 0x000000280d327223 */ /* 0x040fe20000010832 */
[----:B------:R-:W-:Y:S01]  /*7210*/  FFMA.FTZ R52, R13, R52, R41 ;  /* 0x000000340d347223 */ /* 0x000fe20000010029 */
[----:B------:R-:W-:Y:S01]  /*7220*/  LOP3.LUT R42, R42, 0xffff0000, RZ, 0xc0, !PT ;  /* 0xffff00002a2a7812 */ /* 0x000fe200078ec0ff */
[----:B------:R-:W-:Y:S01]  /*7230*/  FFMA.FTZ R49, R48, R120, -R15 ;  /* 0x0000007830317223 */ /* 0x000fe2000001080f */
[C---:B------:R-:W-:Y:S01]  /*7240*/  IMAD.U32 R40, R122.reuse, 0x10000, RZ ;  /* 0x000100007a287824 */ /* 0x040fe200078e00ff */
[----:B------:R-:W-:Y:S01]  /*7250*/  LOP3.LUT R41, R122, 0xffff0000, RZ, 0xc0, !PT ;  /* 0xffff00007a297812 */ /* 0x000fe200078ec0ff */
[C---:B------:R-:W-:Y:S01]  /*7260*/  IMAD.U32 R13, R118.reuse, 0x10000, RZ ;  /* 0x00010000760d7824 */ /* 0x040fe200078e00ff */
[----:B------:R-:W-:Y:S01]  /*7270*/  LOP3.LUT R15, R118, 0xffff0000, RZ, 0xc0, !PT ;  /* 0xffff0000760f7812 */ /* 0x000fe200078ec0ff */
[C---:B------:R-:W-:Y:S02]  /*7280*/  IMAD.U32 R12, R14.reuse, 0x10000, RZ ;  /* 0x000100000e0c7824 */ /* 0x040fe400078e00ff */
[C---:B------:R-:W-:Y:S01]  /*7290*/  FMUL.FTZ R53, R43.reuse, R40 ;  /* 0x000000282b357220 */ /* 0x040fe20000410000 */
[----:B------:R-:W-:Y:S01]  /*72a0*/  LOP3.LUT R14, R14, 0xffff0000, RZ, 0xc0, !PT ;  /* 0xffff00000e0e7812 */ /* 0x000fe200078ec0ff */
[----:B------:R-:W-:Y:S01]  /*72b0*/  FMUL.FTZ R43, R43, R13 ;  /* 0x0000000d2b2b7220 */ /* 0x000fe20000410000 */
[C---:B------:R-:W-:Y:S01]  /*72c0*/  FMUL.FTZ R55, R42.reuse, R41 ;  /* 0x000000292a377220 */ /* 0x040fe20000410000 */
[----:B------:R-:W-:Y:S01]  /*72d0*/  FMUL.FTZ R42, R42, R15 ;  /* 0x0000000f2a2a7220 */ /* 0x000fe20000410000 */
[----:B------:R-:W-:Y:S01]  /*72e0*/  FMUL.FTZ R51, R51, R120 ;  /* 0x0000007833337220 */ /* 0x000fe20000410000 */
[C---:B------:R-:W-:Y:S01]  /*72f0*/  FFMA.FTZ R53, R12.reuse, R13, -R53 ;  /* 0x0000000d0c357223 */ /* 0x040fe20000010835 */
[----:B------:R-:W-:Y:S01]  /*7300*/  FFMA.FTZ R43, R12, R40, R43 ;  /* 0x000000280c2b7223 */ /* 0x000fe2000001002b */
[C---:B------:R-:W-:Y:S01]  /*7310*/  FFMA.FTZ R12, R14.reuse, R15, -R55 ;  /* 0x0000000f0e0c7223 */ /* 0x040fe20000010837 */
[----:B------:R-:W-:Y:S01]  /*7320*/  FFMA.FTZ R42, R14, R41, R42 ;  /* 0x000000290e2a7223 */ /* 0x000fe2000001002a */
[----:B------:R-:W-:Y:S01]  /*7330*/  FFMA.FTZ R51, R48, R124, R51 ;  /* 0x0000007c30337223 */ /* 0x000fe20000010033 */
[----:B------:R-:W-:-:S02]  /*7340*/  F2FP.BF16.F32.PACK_AB R59, R62, R59 ;  /* 0x0000003b3e3b723e */ /* 0x000fc400000010ff */
[----:B------:R-:W-:Y:S02]  /*7350*/  F2FP.BF16.F32.PACK_AB R50, R49, R50 ;  /* 0x000000323132723e */ /* 0x000fe400000010ff */
[----:B------:R-:W-:Y:S02]  /*7360*/  F2FP.BF16.F32.PACK_AB R14, R12, R53 ;  /* 0x000000350c0e723e */ /* 0x000fe400000010ff */
[----:B------:R-:W-:Y:S01]  /*7370*/  F2FP.BF16.F32.PACK_AB R42, R42, R43 ;  /* 0x0000002b2a2a723e */ /* 0x000fe200000010ff */
[----:B------:R-:W-:Y:S01]  /*7380*/  IMAD.MOV.U32 R12, RZ, RZ, R50 ;  /* 0x000000ffff0c7224 */ /* 0x000fe200078e0032 */
[----:B------:R-:W-:Y:S01]  /*7390*/  F2FP.BF16.F32.PACK_AB R13, R61, R58 ;  /* 0x0000003a3d0d723e */ /* 0x000fe200000010ff */
[----:B------:R-:W-:Y:S01]  /*73a0*/  IMAD.MOV.U32 R43, RZ, RZ, R59 ;  /* 0x000000ffff2b7224 */ /* 0x000fe200078e003b */
[----:B------:R-:W-:Y:S02]  /*73b0*/  F2FP.BF16.F32.PACK_AB R15, R60, R63 ;  /* 0x0000003f3c0f723e */ /* 0x000fe400000010ff */
[----:B------:R-:W-:-:S02]  /*73c0*/  F2FP.BF16.F32.PACK_AB R41, R54, R57 ;  /* 0x000000393629723e */ /* 0x000fc400000010ff */
[----:B------:R-:W-:-:S07]  /*73d0*/  F2FP.BF16.F32.PACK_AB R40, R51, R52 ;  /* 0x000000343328723e */ /* 0x000fce00000010ff */
.L_x_557:
[----:B------:R-:W-:Y:S05]  /*73e0*/  BSYNC B2 ;  /* 0x0000000000027941 */ /* 0x000fea0003800000 */
.L_x_556:
[----:B------:R-:W-:Y:S01]  /*73f0*/  ISETP.GE.AND P4, PT, R11, R108, PT ;  /* 0x0000006c0b00720c */ /* 0x000fe20003f86270 */
[----:B0-----:R0:W-:-:S12]  /*7400*/  ST.E.128 desc[UR42][R44.64], R12 ;  /* 0x0000000c2c007985 */ /* 0x0011d8000c101d2a */
[----:B------:R-:W-:-:S05]  /*7410*/  @!P4 IMAD.WIDE R46, R11, 0x2, R46 ;  /* 0x000000020b2ec825 */ /* 0x000fca00078e022e */
[----:B----4-:R0:W-:Y:S02]  /*7420*/  @!P4 ST.E.128 desc[UR42][R46.64], R40 ;  /* 0x000000282e00c985 */ /* 0x0101e4000c101d2a */
.L_x_555:
[----:B------:R-:W-:Y:S05]  /*7430*/  BSYNC B1 ;  /* 0x0000000000017941 */ /* 0x000fea0003800000 */
.L_x_554:
[----:B------:R-:W-:-:S03]  /*7440*/  UMOV UR4, 0xffffffff ;  /* 0xffffffff00047882 */ /* 0x000fc60000000000 */
[----:B------:R-:W-:Y:S05]  /*7450*/  BRA.DIV UR4, `(.L_x_558) ;  /* 0x0000016204707947 */ /* 0x000fea000b800000 */
[----:B0-----:R-:W0:Y:S04]  /*7460*/  SHFL.IDX PT, R106, R106, 0x3, 0x181f ;  /* 0x00781f006a6a7f89 */ /* 0x001e2800000e0000 */
[----:B------:R-:W0:Y:S02]  /*7470*/  SHFL.IDX PT, R107, R107, 0x3, 0x181f ;  /* 0x00781f006b6b7f89 */ /* 0x000e2400000e0000 */
.L_x_841:
[----:B------:R-:W-:-:S05]  /*7480*/  VIADD R11, R153, 0x60 ;  /* 0x00000060990b7836 */ /* 0x000fca0000000000 */
[----:B------:R-:W-:-:S13]  /*7490*/  ISETP.GE.OR P4, PT, R11, R96, P1 ;  /* 0x000000600b00720c */ /* 0x000fda0000f86670 */
[----:B------:R-:W-:Y:S05]  /*74a0*/  @P4 BRA `(.L_x_531) ;  /* 0x0000000c00944947 */ /* 0x000fea0003800000 */
[----:B------:R-:W-:Y:S01]  /*74b0*/  SEL R110, R37, R110, !P0 ;  /* 0x0000006e256e7207 */ /* 0x000fe20004000000 */
[----:B------:R-:W-:Y:S01]  /*74c0*/  BSSY B1, `(.L_x_559) ;  /* 0x0000072000017945 */ /* 0x000fe20003800000 */
[----:B----4-:R-:W-:Y:S02]  /*74d0*/  SHF.R.U32.HI R14, RZ, 0x3, R159 ;  /* 0x00000003ff0e7819 */ /* 0x010fe4000001169f */
[----:B------:R-:W-:Y:S02]  /*74e0*/  SHF.R.S32.HI R11, RZ, 0x1f, R110 ;  /* 0x0000001fff0b7819 */ /* 0x000fe4000001146e */
[----:B0-----:R-:W-:Y:S02]  /*74f0*/  LEA R44, P4, R77, R107, 0x1 ;  /* 0x0000006b4d2c7211 */ /* 0x001fe400078808ff */
        /* <DEDUP_REMOVED lines=10> */
[----:B------:R-:W-:Y:S02]  /*75a0*/  IADD3 R12, R12, R13, R197 ;  /* 0x0000000d0c0c7210 */ /* 0x000fe40007ffe0c5 */
[----:B------:R-:W-:-:S03]  /*75b0*/  LEA R13, R155, R6, 0xe ;  /* 0x000000069b0d7211 */ /* 0x000fc600078e70ff */
[----:B------:R-:W-:Y:S02]  /*75c0*/  IMAD R15, R155, 0x4000, R12 ;  /* 0x000040009b0f7824 */ /* 0x000fe400078e020c */
[--C-:B------:R-:W-:Y:S02]  /*75d0*/  IMAD R13, R13, 0x2, R156.reuse ;  /* 0x000000020d0d7824 */ /* 0x100fe400078e029c */
[----:B------:R-:W-:-:S04]  /*75e0*/  IMAD R40, R15, 0x2, R156 ;  /* 0x000000020f287824 */ /* 0x000fc800078e029c */
[----:B------:R-:W0:Y:S04]  /*75f0*/  LDS.128 R12, [R13+0x18400] ;  /* 0x018400000d0c7984 */ /* 0x000e280000000c00 */
[----:B------:R-:W4:Y:S01]  /*7600*/  LDS.128 R40, [R40+0x18400] ;  /* 0x0184000028287984 */ /* 0x000f220000000c00 */
[----:B------:R-:W-:Y:S05]  /*7610*/  @P3 BRA `(.L_x_560) ;  /* 0x0000000400703947 */ /* 0x000fea0003800000 */
[--C-:B------:R-:W-:Y:S01]  /*7620*/  SHF.R.U64 R56, R68, 0x10, R69.reuse ;  /* 0x0000001044387819 */ /* 0x100fe20000001245 */
[----:B----4-:R-:W-:Y:S01]  /*7630*/  IMAD.U32 R50, R41, 0x10000, RZ ;  /* 0x0001000029327824 */ /* 0x010fe200078e00ff */
[----:B------:R-:W-:Y:S01]  /*7640*/  SHF.R.U32.HI R68, RZ, 0x10, R69 ;  /* 0x00000010ff447819 */ /* 0x000fe20000011645 */
[----:B0-----:R-:W-:Y:S01]  /*7650*/  IMAD.U32 R46, R13, 0x10000, RZ ;  /* 0x000100000d2e7824 */ /* 0x001fe200078e00ff */
[--C-:B------:R-:W-:Y:S01]  /*7660*/  SHF.R.U64 R60, R64, 0x10, R65.reuse ;  /* 0x00000010403c7819 */ /* 0x100fe20000001241 */
[----:B------:R-:W-:Y:S01]  /*7670*/  IMAD.U32 R52, R43, 0x10000, RZ ;  /* 0x000100002b347824 */ /* 0x000fe200078e00ff */
[----:B------:R-:W-:Y:S01]  /*7680*/  SHF.R.U32.HI R65, RZ, 0x10, R65 ;  /* 0x00000010ff417819 */ /* 0x000fe20000011641 */
[----:B------:R-:W-:Y:S01]  /*7690*/  IMAD.U32 R48, R40, 0x10000, RZ ;  /* 0x0001000028307824 */ /* 0x000fe200078e00ff */
[----:B------:R-:W-:Y:S02]  /*76a0*/  PRMT R109, R109, 0x5410, R68 ;  /* 0x000054106d6d7816 */ /* 0x000fe40000000044 */
[----:B------:R-:W-:-:S02]  /*76b0*/  SHF.R.U64 R54, R70, 0x10, R71 ;  /* 0x0000001046367819 */ /* 0x000fc40000001247 */
[----:B------:R-:W-:Y:S01]  /*76c0*/  PRMT R114, R114, 0x5410, R65 ;  /* 0x0000541072727816 */ /* 0x000fe20000000041 */
[----:B------:R-:W-:Y:S01]  /*76d0*/  IMAD.U32 R57, R109, 0x10000, RZ ;  /* 0x000100006d397824 */ /* 0x000fe200078e00ff */
[----:B------:R-:W-:Y:S02]  /*76e0*/  SHF.R.U64 R58, R66, 0x10, R67 ;  /* 0x00000010423a7819 */ /* 0x000fe40000001243 */
[----:B------:R-:W-:Y:S01]  /*76f0*/  SHF.R.U32.HI R71, RZ, 0x10, R71 ;  /* 0x00000010ff477819 */ /* 0x000fe20000011647 */
[----:B------:R-:W-:Y:S01]  /*7700*/  IMAD.U32 R55, R114, 0x10000, RZ ;  /* 0x0001000072377824 */ /* 0x000fe200078e00ff */
[----:B------:R-:W-:Y:S01]  /*7710*/  SHF.R.U32.HI R67, RZ, 0x10, R67 ;  /* 0x00000010ff437819 */ /* 0x000fe20000011643 */
[----:B------:R-:W-:Y:S01]  /*7720*/  FMUL.FTZ R59, R50, R57 ;  /* 0x00000039323b7220 */ /* 0x000fe20000410000 */
[----:B------:R-:W-:Y:S01]  /*7730*/  PRMT R112, R112, 0x5410, R71 ;  /* 0x0000541070707816 */ /* 0x000fe20000000047 */
[----:B------:R-:W-:Y:S01]  /*7740*/  FMUL.FTZ R61, R50, R55 ;  /* 0x00000037323d7220 */ /* 0x000fe20000410000 */
[----:B------:R-:W-:-:S02]  /*7750*/  PRMT R116, R116, 0x5410, R67 ;  /* 0x0000541074747816 */ /* 0x000fc40000000043 */
[----:B------:R-:W-:Y:S01]  /*7760*/  PRMT R111, R111, 0x5410, R56 ;  /* 0x000054106f6f7816 */ /* 0x000fe20000000038 */
[----:B------:R-:W-:Y:S01]  /*7770*/  FFMA.FTZ R56, R46, R55, -R59 ;  /* 0x000000372e387223 */ /* 0x000fe2000001083b */
[----:B------:R-:W-:Y:S01]  /*7780*/  PRMT R113, R113, 0x5410, R54 ;  /* 0x0000541071717816 */ /* 0x000fe20000000036 */
[----:B------:R-:W-:Y:S01]  /*7790*/  IMAD.U32 R59, R112, 0x10000, RZ ;  /* 0x00010000703b7824 */ /* 0x000fe200078e00ff */
[----:B------:R-:W-:Y:S01]  /*77a0*/  LOP3.LUT R51, R41, 0xffff0000, RZ, 0xc0, !PT ;  /* 0xffff000029337812 */ /* 0x000fe200078ec0ff */
[----:B------:R-:W-:Y:S01]  /*77b0*/  IMAD.U32 R55, R116, 0x10000, RZ ;  /* 0x0001000074377824 */ /* 0x000fe200078e00ff */
[----:B------:R-:W-:Y:S01]  /*77c0*/  LOP3.LUT R54, R109, 0xffff0000, RZ, 0xc0, !PT ;  /* 0xffff00006d367812 */ /* 0x000fe200078ec0ff */
[----:B------:R-:W-:Y:S01]  /*77d0*/  FFMA.FTZ R61, R46, R57, R61 ;  /* 0x000000392e3d7223 */ /* 0x000fe2000001003d */
[----:B------:R-:W-:Y:S01]  /*77e0*/  LOP3.LUT R114, R114, 0xffff0000, RZ, 0xc0, !PT ;  /* 0xffff000072727812 */ /* 0x000fe200078ec0ff */
[----:B------:R-:W-:Y:S01]  /*77f0*/  FMUL.FTZ R57, R52, R59 ;  /* 0x0000003b34397220 */ /* 0x000fe20000410000 */
[----:B------:R-:W-:Y:S01]  /*7800*/  LOP3.LUT R47, R13, 0xffff0000, RZ, 0xc0, !PT ;  /* 0xffff00000d2f7812 */ /* 0x000fe200078ec0ff */
[----:B------:R-:W-:Y:S01]  /*7810*/  FMUL.FTZ R50, R51, R54 ;  /* 0x0000003633327220 */ /* 0x000fe20000410000 */
[----:B------:R-:W-:Y:S01]  /*7820*/  LOP3.LUT R49, R40, 0xffff0000, RZ, 0xc0, !PT ;  /* 0xffff000028317812 */ /* 0x000fe200078ec0ff */
[----:B------:R-:W-:Y:S01]  /*7830*/  IMAD.U32 R40, R15, 0x10000, RZ ;  /* 0x000100000f287824 */ /* 0x000fe200078e00ff */
[----:B------:R-:W-:Y:S01]  /*7840*/  LOP3.LUT R53, R43, 0xffff0000, RZ, 0xc0, !PT ;  /* 0xffff00002b357812 */ /* 0x000fe200078ec0ff */
[-C--:B------:R-:W-:Y:S01]  /*7850*/  FMUL.FTZ R52, R52, R55.reuse ;  /* 0x0000003734347220 */ /* 0x080fe20000410000 */
[----:B------:R-:W-:Y:S01]  /*7860*/  PRMT R115, R115, 0x5410, R60 ;  /* 0x0000541073737816 */ /* 0x000fe2000000003c */
[-C--:B------:R-:W-:Y:S01]  /*7870*/  FMUL.FTZ R46, R51, R114.reuse ;  /* 0x00000072332e7220 */ /* 0x080fe20000410000 */
[----:B------:R-:W-:Y:S01]  /*7880*/  LOP3.LUT R112, R112, 0xffff0000, RZ, 0xc0, !PT ;  /* 0xffff000070707812 */ /* 0x000fe200078ec0ff */
[----:B------:R-:W-:Y:S01]  /*7890*/  FFMA.FTZ R51, R47, R114, -R50 ;  /* 0x000000722f337223 */ /* 0x000fe20000010832 */
[----:B------:R-:W-:Y:S01]  /*78a0*/  LOP3.LUT R116, R116, 0xffff0000, RZ, 0xc0, !PT ;  /* 0xffff000074747812 */ /* 0x000fe200078ec0ff */
[C---:B------:R-:W-:Y:S01]  /*78b0*/  FFMA.FTZ R57, R40.reuse, R55, -R57 ;  /* 0x0000003728397223 */ /* 0x040fe20000010839 */
[----:B------:R-:W-:Y:S01]  /*78c0*/  LOP3.LUT R41, R15, 0xffff0000, RZ, 0xc0, !PT ;  /* 0xffff00000f297812 */ /* 0x000fe200078ec0ff */
[----:B------:R-:W-:Y:S01]  /*78d0*/  FFMA.FTZ R52, R40, R59, R52 ;  /* 0x0000003b28347223 */ /* 0x000fe20000010034 */
[----:B------:R-:W-:Y:S01]  /*78e0*/  FFMA.FTZ R54, R47, R54, R46 ;  /* 0x000000362f367223 */ /* 0x000fe2000001002e */
[----:B------:R-:W-:Y:S01]  /*78f0*/  FMUL.FTZ R50, R53, R112 ;  /* 0x0000007035327220 */ /* 0x000fe20000410000 */
[----:B------:R-:W-:Y:S01]  /*7900*/  IMAD.U32 R40, R115, 0x10000, RZ ;  /* 0x0001000073287824 */ /* 0x000fe200078e00ff */
[----:B------:R-:W-:Y:S01]  /*7910*/  PRMT R117, R117, 0x5410, R58 ;  /* 0x0000541075757816 */ /* 0x000fe2000000003a */
[----:B------:R-:W-:-:S02]  /*7920*/  IMAD.U32 R46, R111, 0x10000, RZ ;  /* 0x000100006f2e7824 */ /* 0x000fc400078e00ff */
[-C--:B------:R-:W-:Y:S01]  /*7930*/  FMUL.FTZ R58, R53, R116.reuse ;  /* 0x00000074353a7220 */ /* 0x080fe20000410000 */
[----:B------:R-:W-:Y:S02]  /*7940*/  IMAD.U32 R13, R12, 0x10000, RZ ;  /* 0x000100000c0d7824 */ /* 0x000fe400078e00ff */
[----:B------:R-:W-:Y:S01]  /*7950*/  FFMA.FTZ R116, R41, R116, -R50 ;  /* 0x0000007429747223 */ /* 0x000fe20000010832 */
[C---:B------:R-:W-:Y:S01]  /*7960*/  FMUL.FTZ R47, R48.reuse, R40 ;  /* 0x00000028302f7220 */ /* 0x040fe20000410000 */
[-C--:B------:R-:W-:Y:S01]  /*7970*/  FMUL.FTZ R50, R48, R46.reuse ;  /* 0x0000002e30327220 */ /* 0x080fe20000410000 */
[----:B------:R-:W-:Y:S01]  /*7980*/  LOP3.LUT R111, R111, 0xffff0000, RZ, 0xc0, !PT ;  /* 0xffff00006f6f7812 */ /* 0x000fe200078ec0ff */
[C---:B------:R-:W-:Y:S02]  /*7990*/  IMAD.U32 R43, R42.reuse, 0x10000, RZ ;  /* 0x000100002a2b7824 */ /* 0x040fe400078e00ff */
[C---:B------:R-:W-:Y:S01]  /*79a0*/  FFMA.FTZ R47, R13.reuse, R46, R47 ;  /* 0x0000002e0d2f7223 */ /* 0x040fe2000001002f */
[----:B------:R-:W-:Y:S01]  /*79b0*/  FFMA.FTZ R50, R13, R40, -R50 ;  /* 0x000000280d327223 */ /* 0x000fe20000010832 */
[----:B------:R-:W-:Y:S01]  /*79c0*/  SHF.L.U32 R46, R113, 0x10, RZ ;  /* 0x00000010712e7819 */ /* 0x000fe200000006ff */
        /* <DEDUP_REMOVED lines=8> */
[----:B------:R-:W-:Y:S01]  /*7a50*/  FMUL.FTZ R13, R42, R113 ;  /* 0x000000712a0d7220 */ /* 0x000fe20000410000 */
[----:B------:R-:W-:Y:S01]  /*7a60*/  LOP3.LUT R117, R117, 0xffff0000, RZ, 0xc0, !PT ;  /* 0xffff000075757812 */ /* 0x000fe200078ec0ff */
[-C--:B------:R-:W-:Y:S01]  /*7a70*/  FMUL.FTZ R43, R43, R40.reuse ;  /* 0x000000282b2b7220 */ /* 0x080fe20000410000 */
[C---:B------:R-:W-:Y:S01]  /*7a80*/  SHF.L.U32 R15, R14.reuse, 0x10, RZ ;  /* 0x000000100e0f7819 */ /* 0x040fe200000006ff */
[-C--:B------:R-:W-:Y:S01]  /*7a90*/  FMUL.FTZ R49, R49, R115.reuse ;  /* 0x0000007331317220 */ /* 0x080fe20000410000 */
[----:B------:R-:W-:Y:S01]  /*7aa0*/  LOP3.LUT R14, R14, 0xffff0000, RZ, 0xc0, !PT ;  /* 0xffff00000e0e7812 */ /* 0x000fe200078ec0ff */
[----:B------:R-:W-:Y:S01]  /*7ab0*/  FFMA.FTZ R41, R12, R115, -R41 ;  /* 0x000000730c297223 */ /* 0x000fe20000010829 */
[----:B------:R-:W-:Y:S01]  /*7ac0*/  FMUL.FTZ R42, R42, R117 ;  /* 0x000000752a2a7220 */ /* 0x000fe20000410000 */
[----:B------:R-:W-:Y:S01]  /*7ad0*/  FFMA.FTZ R12, R12, R111, R49 ;  /* 0x0000006f0c0c7223 */ /* 0x000fe20000010031 */
[C---:B------:R-:W-:Y:S01]  /*7ae0*/  FFMA.FTZ R48, R15.reuse, R40, -R48 ;  /* 0x000000280f307223 */ /* 0x040fe20000010830 */
[----:B------:R-:W-:Y:S01]  /*7af0*/  FFMA.FTZ R43, R15, R46, R43 ;  /* 0x0000002e0f2b7223 */ /* 0x000fe2000001002b */
[C---:B------:R-:W-:Y:S01]  /*7b00*/  FFMA.FTZ R13, R14.reuse, R117, -R13 ;  /* 0x000000750e0d7223 */ /* 0x040fe2000001080d */
[----:B------:R-:W-:Y:S01]  /*7b10*/  FFMA.FTZ R42, R14, R113, R42 ;  /* 0x000000710e2a7223 */ /* 0x000fe2000001002a */
[----:B------:R-:W-:-:S02]  /*7b20*/  F2FP.BF16.F32.PACK_AB R51, R51, R56 ;  /* 0x000000383333723e */ /* 0x000fc400000010ff */
[----:B------:R-:W-:Y:S02]  /*7b30*/  F2FP.BF16.F32.PACK_AB R54, R54, R61 ;  /* 0x0000003d3636723e */ /* 0x000fe400000010ff */
[----:B------:R-:W-:Y:S02]  /*7b40*/  F2FP.BF16.F32.PACK_AB R52, R53, R52 ;  /* 0x000000343534723e */ /* 0x000fe400000010ff */
[----:B------:R-:W-:Y:S01]  /*7b50*/  F2FP.BF16.F32.PACK_AB R50, R41, R50 ;  /* 0x000000322932723e */ /* 0x000fe200000010ff */
[----:B------:R-:W-:Y:S01]  /*7b60*/  IMAD.MOV.U32 R41, RZ, RZ, R54 ;  /* 0x000000ffff297224 */ /* 0x000fe200078e0036 */
[----:B------:R-:W-:Y:S02]  /*7b70*/  F2FP.BF16.F32.PACK_AB R40, R12, R47 ;  /* 0x0000002f0c28723e */ /* 0x000fe400000010ff */
[----:B------:R-:W-:Y:S01]  /*7b80*/  F2FP.BF16.F32.PACK_AB R14, R13, R48 ;  /* 0x000000300d0e723e */ /* 0x000fe200000010ff */
[----:B------:R-:W-:Y:S01]  /*7b90*/  IMAD.MOV.U32 R12, RZ, RZ, R50 ;  /* 0x000000ffff0c7224 */ /* 0x000fe200078e0032 */
[----:B------:R-:W-:Y:S01]  /*7ba0*/  F2FP.BF16.F32.PACK_AB R42, R42, R43 ;  /* 0x0000002b2a2a723e */ /* 0x000fe200000010ff */
[----:B------:R-:W-:Y:S01]  /*7bb0*/  IMAD.MOV.U32 R13, RZ, RZ, R51 ;  /* 0x000000ffff0d7224 */ /* 0x000fe200078e0033 */
[----:B------:R-:W-:Y:S01]  /*7bc0*/  F2FP.BF16.F32.PACK_AB R15, R116, R57 ;  /* 0x00000039740f723e */ /* 0x000fe200000010ff */
[----:B------:R-:W-:-:S07]  /*7bd0*/  IMAD.MOV.U32 R43, RZ, RZ, R52 ;  /* 0x000000ffff2b7224 */ /* 0x000fce00078e0034 */
.L_x_560:
[----:B------:R-:W-:Y:S05]  /*7be0*/  BSYNC B1 ;  /* 0x0000000000017941 */ /* 0x000fea0003800000 */
.L_x_559:
[----:B------:R-:W-:Y:S01]  /*7bf0*/  ISETP.GE.AND P3, PT, R11, R108, PT ;  /* 0x0000006c0b00720c */ /* 0x000fe20003f66270 */
[----:B0-----:R0:W-:Y:S02]  /*7c00*/  ST.E.128 desc[UR42][R44.64], R12 ;  /* 0x0000000c2c007985 */ /* 0x0011e4000c101d2a */
[----:B0-----:R-:W-:Y:S02]  /*7c10*/  IMAD.MOV.U32 R12, RZ, RZ, R107 ;  /* 0x000000ffff0c7224 */ /* 0x001fe400078e006b */
[----:B------:R-:W-:-:S08]  /*7c20*/  IMAD.MOV.U32 R13, RZ, RZ, R106 ;  /* 0x000000ffff0d7224 */ /* 0x000fd000078e006a */
[----:B------:R-:W-:Y:S05]  /*7c30*/  @P3 BRA `(.L_x_531) ;  /* 0x0000000400b03947 */ /* 0x000fea0003800000 */
[----:B------:R-:W-:-:S05]  /*7c40*/  IMAD.WIDE R12, R11, 0x2, R12 ;  /* 0x000000020b0c7825 */ /* 0x000fca00078e020c */
[----:B----4-:R0:W-:Y:S01]  /*7c50*/  ST.E.128 desc[UR42][R12.64], R40 ;  /* 0x000000280c007985 */ /* 0x0101e2000c101d2a */
[----:B------:R-:W-:Y:S05]  /*7c60*/  BRA `(.L_x_531) ;  /* 0x0000000400a47947 */ /* 0x000fea0003800000 */
.L_x_490:
[----:B------:R-:W-:-:S06]  /*7c70*/  UISETP.NE.AND UP0, UPT, UR41, 0x3, UPT ;  /* 0x000000032900788c */ /* 0x000fcc000bf05270 */
[----:B------:R-:W-:-:S13]  /*7c80*/  PLOP3.LUT P5, PT, PT, PT, UP0, 0x80, 0x0 ;  /* 0x000000000000781c */ /* 0x000fda0003faf008 */
[----:B------:R-:W-:Y:S05]  /*7c90*/  @!P5 BRA `(.L_x_561) ;  /* 0x000000000004d947 */ /* 0x000fea0003800000 */
[----:B------:R-:W-:Y:S01]  /*7ca0*/  BPT.TRAP 0x1 ;  /* 0x000000040000795c */ /* 0x000fe20000300000 */
.L_x_561:
[----:B------:R-:W-:Y:S01]  /*7cb0*/  IMAD R90, R155, 0x8, R156 ;  /* 0x000000089b5a7824 */ /* 0x000fe200078e029c */
[----:B------:R-:W-:Y:S01]  /*7cc0*/  SHF.L.U32 R101, R154, 0x1f, RZ ;  /* 0x0000001f9a657819 */ /* 0x000fe200000006ff */
[----:B------:R-:W-:Y:S01]  /*7cd0*/  BSSY B1, `(.L_x_562) ;  /* 0x0000004000017945 */ /* 0x000fe20003800000 */
[----:B------:R-:W-:Y:S02]  /*7ce0*/  SHF.R.S32.HI R98, RZ, 0x1f, R99 ;  /* 0x0000001fff627819 */ /* 0x000fe40000011463 */
[----:B------:R-:W1:Y:S02]  /*7cf0*/  SYNCS.PHASECHK.TRANS64.TRYWAIT P3, [R90+URZ+0x28890], R101 ;  /* 0x028890655a0075a7 */ /* 0x000e64000806017f */
[----:B-1----:R-:W-:Y:S05]  /*7d00*/  @!P3 BRA `(.L_x_563) ;  /* 0x000001580090b947 */ /* 0x002fea0003800000 */
.L_x_842:
[----:B------:R-:W-:Y:S05]  /*7d10*/  BSYNC B1 ;  /* 0x0000000000017941 */ /* 0x000fea0003800000 */
.L_x_562:
[----:B------:R-:W-:Y:S01]  /*7d20*/  ULDC.64 UR4, c[0x0][0x300] ;  /* 0x0000c00000047ab9 */ /* 0x000fe20000000a00 */
[----:B-----5:R-:W-:Y:S01]  /*7d30*/  SHF.R.S32.HI R97, RZ, 0x1f, R100 ;  /* 0x0000001fff617819 */ /* 0x020fe20000011464 */
[----:B------:R-:W-:Y:S01]  /*7d40*/  IMAD R14, R98, UR4, RZ ;  /* 0x00000004620e7c24 */ /* 0x000fe2000f8e02ff */
[----:B------:R-:W-:Y:S01]  /*7d50*/  ULDC.64 UR6, c[0x0][0x2e8] ;  /* 0x0000ba0000067ab9 */ /* 0x000fe20000000a00 */
[----:B0-----:R-:W-:-:S04]  /*7d60*/  IMAD.WIDE.U32 R12, R99, UR4, RZ ;  /* 0x00000004630c7c25 */ /* 0x001fc8000f8e00ff */
[----:B------:R-:W-:Y:S01]  /*7d70*/  IMAD R11, R99, UR5, R14 ;  /* 0x00000005630b7c24 */ /* 0x000fe2000f8e020e */
[----:B------:R-:W-:Y:S01]  /*7d80*/  ULDC.64 UR4, c[0x0][0x310] ;  /* 0x0000c40000047ab9 */ /* 0x000fe20000000a00 */
[----:B------:R-:W-:Y:S02]  /*7d90*/  IMAD R96, R27, -0x80, R25 ;  /* 0xffffff801b607824 */ /* 0x000fe400078e0219 */
[----:B------:R-:W-:Y:S01]  /*7da0*/  IMAD R15, R97, UR4, RZ ;  /* 0x00000004610f7c24 */ /* 0x000fe2000f8e02ff */
[----:B------:R-:W-:Y:S02]  /*7db0*/  IADD3 R13, R13, R11, RZ ;  /* 0x0000000b0d0d7210 */ /* 0x000fe40007ffe0ff */
[----:B------:R-:W-:Y:S01]  /*7dc0*/  VIMNMX R96, R96, 0x80, PT ;  /* 0x0000008060607848 */ /* 0x000fe20003fe0100 */
[C---:B------:R-:W-:Y:S02]  /*7dd0*/  IMAD R15, R100.reuse, UR5, R15 ;  /* 0x00000005640f7c24 */ /* 0x040fe4000f8e020f */
[----:B------:R-:W-:Y:S01]  /*7de0*/  IMAD.WIDE.U32 R12, R100, UR4, R12 ;  /* 0x00000004640c7c25 */ /* 0x000fe2000f8e000c */
[----:B------:R-:W-:-:S03]  /*7df0*/  ULDC.64 UR4, c[0x0][0x308] ;  /* 0x0000c20000047ab9 */ /* 0x000fc60000000a00 */
[----:B------:R-:W-:Y:S02]  /*7e00*/  IMAD.IADD R13, R13, 0x1, R15 ;  /* 0x000000010d0d7824 */ /* 0x000fe400078e020f */
[----:B------:R-:W-:Y:S02]  /*7e10*/  IMAD.IADD R46, R96, 0x1, -R153 ;  /* 0x00000001602e7824 */ /* 0x000fe400078e0a99 */
[----:B------:R-:W-:Y:S01]  /*7e20*/  IMAD.WIDE.U32 R12, R2, UR4, R12 ;  /* 0x00000004020c7c25 */ /* 0x000fe2000f8e000c */
[----:B------:R-:W-:-:S03]  /*7e30*/  UMOV UR4, 0xffffffff ;  /* 0xffffffff00047882 */ /* 0x000fc60000000000 */
[----:B------:R-:W-:Y:S01]  /*7e40*/  IMAD R45, R2, UR5, R13 ;  /* 0x00000005022d7c24 */ /* 0x000fe2000f8e020d */
[----:B------:R-:W-:-:S04]  /*7e50*/  LEA R44, P3, R12, UR6, 0x1 ;  /* 0x000000060c2c7c11 */ /* 0x000fc8000f8608ff */
[----:B------:R-:W-:Y:S02]  /*7e60*/  LEA.HI.X R45, R12, UR7, R45, 0x1, P3 ;  /* 0x000000070c2d7c11 */ /* 0x000fe400098f0c2d */
[----:B------:R-:W-:Y:S01]  /*7e70*/  ISETP.GE.AND P3, PT, R46, 0x1, PT ;  /* 0x000000012e00780c */ /* 0x000fe20003f66270 */
[----:B------:R-:W-:-:S12]  /*7e80*/  BRA.DIV UR4, `(.L_x_564) ;  /* 0x0000015a04447947 */ /* 0x000fd8000b800000 */
[----:B------:R0:W2:Y:S04]  /*7e90*/  SHFL.IDX PT, R41, R45, RZ, 0x181f ;  /* 0x00181fff2d297589 */ /* 0x0000a800000e0000 */
[----:B------:R0:W3:Y:S02]  /*7ea0*/  SHFL.IDX PT, R14, R44, RZ, 0x181f ;  /* 0x00181fff2c0e7589 */ /* 0x0000e400000e0000 */
.L_x_846:
[----:B------:R-:W-:Y:S04]  /*7eb0*/  BSSY B1, `(.L_x_565) ;  /* 0x000000d000017945 */ /* 0x000fe80003800000 */
[----:B------:R-:W-:Y:S05]  /*7ec0*/  @!P3 BRA `(.L_x_566) ;  /* 0x00000000002cb947 */ /* 0x000fea0003800000 */
[----:B------:R-:W-:Y:S02]  /*7ed0*/  ULDC UR4, c[0x0][0x2f4] ;  /* 0x0000bd0000047ab9 */ /* 0x000fe40000000800 */
[----:B------:R-:W-:-:S13]  /*7ee0*/  ISETP.GE.AND P3, PT, R16, UR4, PT ;  /* 0x0000000410007c0c */ /* 0x000fda000bf66270 */
[----:B---3--:R-:W-:-:S04]  /*7ef0*/  @!P3 LEA R42, P4, R16, R14, 0x1 ;  /* 0x0000000e102ab211 */ /* 0x008fc800078808ff */
[----:B--2---:R-:W-:Y:S02]  /*7f00*/  @!P3 LEA.HI.X R43, R16, R41, R17, 0x1, P4 ;  /* 0x00000029102bb211 */ /* 0x004fe400020f0c11 */
[----:B------:R-:W-:-:S13]  /*7f10*/  ISETP.GE.AND P4, PT, R23, UR4, PT ;  /* 0x0000000417007c0c */ /* 0x000fda000bf86270 */
[C---:B------:R-:W-:Y:S02]  /*7f20*/  @!P4 LEA R40, P6, R23.reuse, R14, 0x1 ;  /* 0x0000000e1728c211 */ /* 0x040fe400078c08ff */
[----:B------:R-:W2:Y:S02]  /*7f30*/  @!P3 LDS.128 R12, [R91+0x18400] ;  /* 0x018400005b0cb984 */ /* 0x000ea40000000c00 */
[----:B------:R-:W-:Y:S02]  /*7f40*/  @!P4 LEA.HI.X R41, R23, R41, R22, 0x1, P6 ;  /* 0x000000291729c211 */ /* 0x000fe400030f0c16 */
[----:B--2---:R-:W-:Y:S04]  /*7f50*/  @!P3 ST.E.128 desc[UR42][R42.64], R12 ;  /* 0x0000000c2a00b985 */ /* 0x004fe8000c101d2a */
[----:B------:R-:W2:Y:S04]  /*7f60*/  @!P4 LDS.128 R12, [R91+0x1c400] ;  /* 0x01c400005b0cc984 */ /* 0x000ea80000000c00 */
[----:B--2---:R4:W-:Y:S02]  /*7f70*/  @!P4 ST.E.128 desc[UR42][R40.64], R12 ;  /* 0x0000000c2800c985 */ /* 0x0049e4000c101d2a */
.L_x_566:
[----:B------:R-:W-:Y:S05]  /*7f80*/  BSYNC B1 ;  /* 0x0000000000017941 */ /* 0x000fea0003800000 */
.L_x_565:
[----:B------:R-:W-:-:S03]  /*7f90*/  UMOV UR4, 0xffffffff ;  /* 0xffffffff00047882 */ /* 0x000fc60000000000 */
[----:B------:R-:W-:Y:S05]  /*7fa0*/  BRA.DIV UR4, `(.L_x_567) ;  /* 0x0000015a04447947 */ /* 0x000fea000b800000 */
[----:B--2-4-:R2:W4:Y:S04]  /*7fb0*/  SHFL.IDX PT, R41, R45, 0x1, 0x181f ;  /* 0x00381f002d297f89 */ /* 0x01452800000e0000 */
[----:B---3--:R2:W3:Y:S02]  /*7fc0*/  SHFL.IDX PT, R14, R44, 0x1, 0x181f ;  /* 0x00381f002c0e7f89 */ /* 0x0084e400000e0000 */
.L_x_850:
[----:B------:R-:W-:Y:S01]  /*7fd0*/  ISETP.GE.AND P3, PT, R46, 0x21, PT ;  /* 0x000000212e00780c */ /* 0x000fe20003f66270 */
[----:B------:R-:W-:-:S12]  /*7fe0*/  BSSY B1, `(.L_x_568) ;  /* 0x000000d000017945 */ /* 0x000fd80003800000 */
[----:B------:R-:W-:Y:S05]  /*7ff0*/  @!P3 BRA `(.L_x_569) ;  /* 0x00000000002cb947 */ /* 0x000fea0003800000 */
[----:B------:R-:W-:Y:S02]  /*8000*/  ULDC UR4, c[0x0][0x2f4] ;  /* 0x0000bd0000047ab9 */ /* 0x000fe40000000800 */
[----:B------:R-:W-:-:S13]  /*8010*/  ISETP.GE.AND P3, PT, R16, UR4, PT ;  /* 0x0000000410007c0c */ /* 0x000fda000bf66270 */
[----:B---3--:R-:W-:-:S04]  /*8020*/  @!P3 LEA R42, P4, R16, R14, 0x1 ;  /* 0x0000000e102ab211 */ /* 0x008fc800078808ff */
[----:B----4-:R-:W-:Y:S02]  /*8030*/  @!P3 LEA.HI.X R43, R16, R41, R17, 0x1, P4 ;  /* 0x00000029102bb211 */ /* 0x010fe400020f0c11 */
[----:B------:R-:W-:-:S13]  /*8040*/  ISETP.GE.AND P4, PT, R23, UR4, PT ;  /* 0x0000000417007c0c */ /* 0x000fda000bf86270 */
[C---:B------:R-:W-:Y:S02]  /*8050*/  @!P4 LEA R40, P6, R23.reuse, R14, 0x1 ;  /* 0x0000000e1728c211 */ /* 0x040fe400078c08ff */
[----:B------:R-:W3:Y:S02]  /*8060*/  @!P3 LDS.128 R12, [R91+0x19400] ;  /* 0x019400005b0cb984 */ /* 0x000ee40000000c00 */
[----:B------:R-:W-:Y:S02]  /*8070*/  @!P4 LEA.HI.X R41, R23, R41, R22, 0x1, P6 ;  /* 0x000000291729c211 */ /* 0x000fe400030f0c16 */
[----:B---3--:R-:W-:Y:S04]  /*8080*/  @!P3 ST.E.128 desc[UR42][R42.64], R12 ;  /* 0x0000000c2a00b985 */ /* 0x008fe8000c101d2a */
[----:B------:R-:W3:Y:S04]  /*8090*/  @!P4 LDS.128 R12, [R91+0x1d400] ;  /* 0x01d400005b0cc984 */ /* 0x000ee80000000c00 */
[----:B---3--:R3:W-:Y:S02]  /*80a0*/  @!P4 ST.E.128 desc[UR42][R40.64], R12 ;  /* 0x0000000c2800c985 */ /* 0x0087e4000c101d2a */
.L_x_569:
[----:B------:R-:W-:Y:S05]  /*80b0*/  BSYNC B1 ;  /* 0x0000000000017941 */ /* 0x000fea0003800000 */
.L_x_568:
[----:B------:R-:W-:-:S03]  /*80c0*/  UMOV UR4, 0xffffffff ;  /* 0xffffffff00047882 */ /* 0x000fc60000000000 */
[----:B------:R-:W-:Y:S05]  /*80d0*/  BRA.DIV UR4, `(.L_x_570) ;  /* 0x0000015a04407947 */ /* 0x000fea000b800000 */
[----:B---34-:R3:W4:Y:S04]  /*80e0*/  SHFL.IDX PT, R41, R45, 0x2, 0x181f ;  /* 0x00581f002d297f89 */ /* 0x01872800000e0000 */
[----:B------:R3:W0:Y:S02]  /*80f0*/  SHFL.IDX PT, R14, R44, 0x2, 0x181f ;  /* 0x00581f002c0e7f89 */ /* 0x00062400000e0000 */
.L_x_854:
[----:B------:R-:W-:Y:S01]  /*8100*/  ISETP.GE.AND P3, PT, R46, 0x41, PT ;  /* 0x000000412e00780c */ /* 0x000fe20003f66270 */
[----:B------:R-:W-:-:S12]  /*8110*/  BSSY B1, `(.L_x_571) ;  /* 0x000000d000017945 */ /* 0x000fd80003800000 */
[----:B------:R-:W-:Y:S05]  /*8120*/  @!P3 BRA `(.L_x_572) ;  /* 0x00000000002cb947 */ /* 0x000fea0003800000 */
[----:B------:R-:W-:Y:S02]  /*8130*/  ULDC UR4, c[0x0][0x2f4] ;  /* 0x0000bd0000047ab9 */ /* 0x000fe40000000800 */
[----:B------:R-:W-:-:S13]  /*8140*/  ISETP.GE.AND P3, PT, R16, UR4, PT ;  /* 0x0000000410007c0c */ /* 0x000fda000bf66270 */
[----:B0-----:R-:W-:-:S04]  /*8150*/  @!P3 LEA R42, P4, R16, R14, 0x1 ;  /* 0x0000000e102ab211 */ /* 0x001fc800078808ff */
[----:B----4-:R-:W-:Y:S02]  /*8160*/  @!P3 LEA.HI.X R43, R16, R41, R17, 0x1, P4 ;  /* 0x00000029102bb211 */ /* 0x010fe400020f0c11 */
[----:B------:R-:W-:-:S13]  /*8170*/  ISETP.GE.AND P4, PT, R23, UR4, PT ;  /* 0x0000000417007c0c */ /* 0x000fda000bf86270 */
[C---:B------:R-:W-:Y:S02]  /*8180*/  @!P4 LEA R40, P6, R23.reuse, R14, 0x1 ;  /* 0x0000000e1728c211 */ /* 0x040fe400078c08ff */
[----:B------:R-:W0:Y:S02]  /*8190*/  @!P3 LDS.128 R12, [R91+0x1a400] ;  /* 0x01a400005b0cb984 */ /* 0x000e240000000c00 */
[----:B------:R-:W-:Y:S02]  /*81a0*/  @!P4 LEA.HI.X R41, R23, R41, R22, 0x1, P6 ;  /* 0x000000291729c211 */ /* 0x000fe400030f0c16 */
[----:B0-----:R-:W-:Y:S04]  /*81b0*/  @!P3 ST.E.128 desc[UR42][R42.64], R12 ;  /* 0x0000000c2a00b985 */ /* 0x001fe8000c101d2a */
[----:B------:R-:W0:Y:S04]  /*81c0*/  @!P4 LDS.128 R12, [R91+0x1e400] ;  /* 0x01e400005b0cc984 */ /* 0x000e280000000c00 */
[----:B0-----:R0:W-:Y:S02]  /*81d0*/  @!P4 ST.E.128 desc[UR42][R40.64], R12 ;  /* 0x0000000c2800c985 */ /* 0x0011e4000c101d2a */
.L_x_572:
[----:B------:R-:W-:Y:S05]  /*81e0*/  BSYNC B1 ;  /* 0x0000000000017941 */ /* 0x000fea0003800000 */
.L_x_571:
[----:B------:R-:W-:-:S03]  /*81f0*/  UMOV UR4, 0xffffffff ;  /* 0xffffffff00047882 */ /* 0x000fc60000000000 */
[----:B------:R-:W-:Y:S05]  /*8200*/  BRA.DIV UR4, `(.L_x_573) ;  /* 0x0000015a043c7947 */ /* 0x000fea000b800000 */
[----:B0---4-:R0:W4:Y:S04]  /*8210*/  SHFL.IDX PT, R41, R45, 0x3, 0x181f ;  /* 0x00781f002d297f89 */ /* 0x01112800000e0000 */
[----:B------:R0:W0:Y:S02]  /*8220*/  SHFL.IDX PT, R14, R44, 0x3, 0x181f ;  /* 0x00781f002c0e7f89 */ /* 0x00002400000e0000 */
.L_x_858:
[----:B------:R-:W-:-:S13]  /*8230*/  ISETP.GE.AND P3, PT, R46, 0x61, PT ;  /* 0x000000612e00780c */ /* 0x000fda0003f66270 */
        /* <DEDUP_REMOVED lines=12> */
.L_x_531:
[----:B------:R-:W-:Y:S05]  /*8300*/  BSYNC B0 ;  /* 0x0000000000007941 */ /* 0x000fea0003800000 */
.L_x_489:
[----:B------:R-:W5:Y:S01]  /*8310*/  S2R R11, SR_TID.X ;  /* 0x00000000000b7919 */ /* 0x000f620000002100 */
[----:B------:R-:W-:Y:S01]  /*8320*/  @!PT LDS RZ, [RZ] ;  /* 0x00000000fffff984 */ /* 0x000fe20000000800 */
[----:B------:R-:W-:Y:S01]  /*8330*/  @!PT LDS RZ, [RZ] ;  /* 0x00000000fffff984 */ /* 0x000fe20000000800 */
[----:B------:R-:W-:Y:S01]  /*8340*/  @!PT LDS RZ, [RZ] ;  /* 0x00000000fffff984 */ /* 0x000fe20000000800 */
[----:B------:R-:W-:Y:S01]  /*8350*/  @!PT LDS RZ, [RZ] ;  /* 0x00000000fffff984 */ /* 0x000fe20000000800 */
[----:B------:R3:W-:Y:S06]  /*8360*/  MEMBAR.ALL.CTA ;  /* 0x0000000000007992 */ /* 0x0007ec0000008000 */
[----:B---3--:R-:W3:Y:S01]  /*8370*/  FENCE.VIEW.ASYNC.S ;  /* 0x00000000000073c6 */ /* 0x008ee20000000000 */
[----:B------:R-:W-:Y:S05]  /*8380*/  WARPSYNC.ALL ;  /* 0x0000000000007948 */ /* 0x000fea0003800000 */
[----:B------:R-:W-:Y:S01]  /*8390*/  BSSY B0, `(.L_x_574) ;  /* 0x0000009000007945 */ /* 0x000fe20003800000 */
[----:B-----5:R-:W-:Y:S01]  /*83a0*/  LOP3.LUT R11, R11, 0x7f, RZ, 0xc0, !PT ;  /* 0x0000007f0b0b7812 */ /* 0x020fe200078ec0ff */
[----:B---3--:R3:W-:Y:S03]  /*83b0*/  BAR.SYNC.DEFER_BLOCKING R94, 0x80 ;  /* 0x0002005e0000751d */ /* 0x0087e60000010000 */
[----:B------:R-:W-:-:S13]  /*83c0*/  ISETP.NE.AND P3, PT, R11, RZ, PT ;  /* 0x000000ff0b00720c */ /* 0x000fda0003f65270 */
[----:B------:R-:W-:-:S05]  /*83d0*/  @!P3 VIADD R11, R90, 0x288a0 ;  /* 0x000288a05a0bb836 */ /* 0x000fca0000000000 */
[----:B------:R-:W-:-:S04]  /*83e0*/  @!P3 PRMT R11, RZ, 0x654, R11 ;  /* 0x00000654ff0bb816 */ /* 0x000fc8000000000b */
[----:B------:R3:W-:Y:S01]  /*83f0*/  @!P3 SYNCS.ARRIVE.TRANS64.RED.A1T0 RZ, [R11+URZ], RZ ;  /* 0x000000ff0bffb9a7 */ /* 0x0007e2000810043f */
[----:B------:R-:W-:Y:S05]  /*8400*/  @!P5 BRA `(.L_x_575) ;  /* 0x000000000004d947 */ /* 0x000fea0003800000 */
[----:B------:R-:W-:Y:S01]  /*8410*/  BPT.TRAP 0x1 ;  /* 0x000000040000795c */ /* 0x000fe20000300000 */
.L_x_575:
[----:B------:R-:W-:Y:S05]  /*8420*/  BSYNC B0 ;  /* 0x0000000000007941 */ /* 0x000fea0003800000 */
.L_x_574:
[----:B------:R-:W5:Y:S01]  /*8430*/  SYNCS.PHASECHK.TRANS64.TRYWAIT P4, [R90+URZ+0x288b0], R101 ;  /* 0x0288b0655a0075a7 */ /* 0x000f62000808017f */
[----:B------:R-:W-:Y:S01]  /*8440*/  ULDC UR37, c[0x0][0x2f4] ;  /* 0x0000bd0000257ab9 */ /* 0x000fe20000000800 */
[----:B------:R-:W-:Y:S04]  /*8450*/  BSSY B0, `(.L_x_576) ;  /* 0x0000002000007945 */ /* 0x000fe80003800000 */
[----:B-----5:R-:W-:Y:S05]  /*8460*/  @!P4 BRA `(.L_x_577) ;  /* 0x0000015400ecc947 */ /* 0x020fea0003800000 */
.L_x_859:
[----:B------:R-:W-:Y:S05]  /*8470*/  BSYNC B0 ;  /* 0x0000000000007941 */ /* 0x000fea0003800000 */
.L_x_576:
[----:B------:R-:W-:Y:S01]  /*8480*/  ULDC.64 UR4, c[0x0][0x328] ;  /* 0x0000ca0000047ab9 */ /* 0x000fe20000000a00 */
[----:B------:R-:W-:Y:S01]  /*8490*/  ULDC.64 UR6, c[0x0][0x318] ;  /* 0x0000c60000067ab9 */ /* 0x000fe20000000a00 */
[----:B------:R-:W-:Y:S01]  /*84a0*/  IMAD R98, R98, UR4, RZ ;  /* 0x0000000462627c24 */ /* 0x000fe2000f8e02ff */
[----:B------:R-:W-:Y:S01]  /*84b0*/  BSSY B0, `(.L_x_578) ;  /* 0x000001d000007945 */ /* 0x000fe20003800000 */
[----:B01--4-:R-:W-:-:S04]  /*84c0*/  IMAD.WIDE.U32 R12, R99, UR4, RZ ;  /* 0x00000004630c7c25 */ /* 0x013fc8000f8e00ff */
[----:B------:R-:W-:Y:S01]  /*84d0*/  IMAD R99, R99, UR5, R98 ;  /* 0x0000000563637c24 */ /* 0x000fe2000f8e0262 */
[----:B------:R-:W-:Y:S01]  /*84e0*/  ULDC.64 UR4, c[0x0][0x338] ;  /* 0x0000ce0000047ab9 */ /* 0x000fe20000000a00 */
[----:B------:R-:W-:Y:S02]  /*84f0*/  IMAD.IADD R96, R96, 0x1, -R153 ;  /* 0x0000000160607824 */ /* 0x000fe400078e0a99 */
[----:B------:R-:W-:Y:S02]  /*8500*/  IMAD R97, R97, UR4, RZ ;  /* 0x0000000461617c24 */ /* 0x000fe4000f8e02ff */
[----:B------:R-:W-:Y:S02]  /*8510*/  IMAD.IADD R13, R13, 0x1, R99 ;  /* 0x000000010d0d7824 */ /* 0x000fe400078e0263 */
[C---:B------:R-:W-:Y:S02]  /*8520*/  IMAD R97, R100.reuse, UR5, R97 ;  /* 0x0000000564617c24 */ /* 0x040fe4000f8e0261 */
[----:B------:R-:W-:Y:S01]  /*8530*/  IMAD.WIDE.U32 R100, R100, UR4, R12 ;  /* 0x0000000464647c25 */ /* 0x000fe2000f8e000c */
[----:B------:R-:W-:-:S03]  /*8540*/  ULDC.64 UR4, c[0x0][0x330] ;  /* 0x0000cc0000047ab9 */ /* 0x000fc60000000a00 */
[----:B------:R-:W-:Y:S02]  /*8550*/  IMAD.IADD R101, R101, 0x1, R97 ;  /* 0x0000000165657824 */ /* 0x000fe400078e0261 */
[----:B------:R-:W-:-:S04]  /*8560*/  IMAD.WIDE.U32 R12, R2, UR4, R100 ;  /* 0x00000004020c7c25 */ /* 0x000fc8000f8e0064 */
[----:B---3--:R-:W-:Y:S01]  /*8570*/  IMAD R11, R2, UR5, R13 ;  /* 0x00000005020b7c24 */ /* 0x008fe2000f8e020d */
[----:B--2---:R-:W-:-:S04]  /*8580*/  LEA R44, P4, R12, UR6, 0x1 ;  /* 0x000000060c2c7c11 */ /* 0x004fc8000f8808ff */
[----:B------:R-:W-:Y:S01]  /*8590*/  LEA.HI.X R11, R12, UR7, R11, 0x1, P4 ;  /* 0x000000070c0b7c11 */ /* 0x000fe2000a0f0c0b */
[----:B------:R0:W1:Y:S01]  /*85a0*/  SHFL.IDX PT, R40, R44, RZ, 0x181f ;  /* 0x00181fff2c287589 */ /* 0x00006200000e0000 */
[----:B------:R-:W-:-:S03]  /*85b0*/  ISETP.GE.AND P4, PT, R96, 0x1, PT ;  /* 0x000000016000780c */ /* 0x000fc60003f86270 */
[----:B------:R0:W2:Y:S10]  /*85c0*/  SHFL.IDX PT, R13, R11, RZ, 0x181f ;  /* 0x00181fff0b0d7589 */ /* 0x0000b400000e0000 */
[----:B0-----:R-:W-:Y:S05]  /*85d0*/  @!P4 BRA `(.L_x_579) ;  /* 0x000000000028c947 */ /* 0x001fea0003800000 */
[----:B------:R-:W-:-:S13]  /*85e0*/  ISETP.GE.AND P4, PT, R16, UR37, PT ;  /* 0x0000002510007c0c */ /* 0x000fda000bf86270 */
[----:B-1----:R-:W-:-:S04]  /*85f0*/  @!P4 LEA R42, P5, R16, R40, 0x1 ;  /* 0x00000028102ac211 */ /* 0x002fc800078a08ff */
[----:B--2---:R-:W-:Y:S02]  /*8600*/  @!P4 LEA.HI.X R43, R16, R13, R17, 0x1, P5 ;  /* 0x0000000d102bc211 */ /* 0x004fe400028f0c11 */
[----:B------:R-:W-:-:S13]  /*8610*/  ISETP.GE.AND P5, PT, R23, UR37, PT ;  /* 0x0000002517007c0c */ /* 0x000fda000bfa6270 */
[----:B------:R-:W-:-:S04]  /*8620*/  @!P5 LEA R40, P6, R23, R40, 0x1 ;  /* 0x000000281728d211 */ /* 0x000fc800078c08ff */
[----:B------:R-:W-:Y:S02]  /*8630*/  @!P5 LEA.HI.X R41, R23, R13, R22, 0x1, P6 ;  /* 0x0000000d1729d211 */ /* 0x000fe400030f0c16 */
[----:B------:R-:W0:Y:S04]  /*8640*/  @!P4 LDS.128 R12, [R91+0x400] ;  /* 0x000400005b0cc984 */ /* 0x000e280000000c00 */
[----:B0-----:R-:W-:Y:S04]  /*8650*/  @!P4 ST.E.128 desc[UR42][R42.64], R12 ;  /* 0x0000000c2a00c985 */ /* 0x001fe8000c101d2a */
[----:B------:R-:W0:Y:S04]  /*8660*/  @!P5 LDS.128 R12, [R91+0x4400] ;  /* 0x004400005b0cd984 */ /* 0x000e280000000c00 */
[----:B0-----:R0:W-:Y:S02]  /*8670*/  @!P5 ST.E.128 desc[UR42][R40.64], R12 ;  /* 0x0000000c2800d985 */ /* 0x0011e4000c101d2a */
.L_x_579:
[----:B------:R-:W-:Y:S05]  /*8680*/  BSYNC B0 ;  /* 0x0000000000007941 */ /* 0x000fea0003800000 */
.L_x_578:
[----:B------:R-:W-:Y:S01]  /*8690*/  ISETP.GE.AND P4, PT, R96, 0x21, PT ;  /* 0x000000216000780c */ /* 0x000fe20003f86270 */
[----:B0-2---:R0:W2:Y:S01]  /*86a0*/  SHFL.IDX PT, R13, R11, 0x1, 0x181f ;  /* 0x00381f000b0d7f89 */ /* 0x0050a200000e0000 */
[----:B------:R-:W-:Y:S03]  /*86b0*/  BSSY B0, `(.L_x_580) ;  /* 0x000000d000007945 */ /* 0x000fe60003800000 */
[----:B-1----:R0:W1:Y:S08]  /*86c0*/  SHFL.IDX PT, R40, R44, 0x1, 0x181f ;  /* 0x00381f002c287f89 */ /* 0x00207000000e0000 */
        /* <DEDUP_REMOVED lines=11> */
.L_x_581:
[----:B------:R-:W-:Y:S05]  /*8780*/  BSYNC B0 ;  /* 0x0000000000007941 */ /* 0x000fea0003800000 */
.L_x_580:
        /* <DEDUP_REMOVED lines=15> */
.L_x_583:
[----:B------:R-:W-:Y:S05]  /*8880*/  BSYNC B0 ;  /* 0x0000000000007941 */ /* 0x000fea0003800000 */
.L_x_582:
[----:B------:R-:W-:Y:S01]  /*8890*/  ISETP.GE.AND P4, PT, R96, 0x61, PT ;  /* 0x000000616000780c */ /* 0x000fe20003f86270 */
[----:B------:R-:W3:Y:S01]  /*88a0*/  SHFL.IDX PT, R11, R11, 0x3, 0x181f ;  /* 0x00781f000b0b7f89 */ /* 0x000ee200000e0000 */
[----:B------:R-:W-:Y:S03]  /*88b0*/  BSSY B0, `(.L_x_584) ;  /* 0x000000d000007945 */ /* 0x000fe60003800000 */
[----:B------:R4:W0:Y:S08]  /*88c0*/  SHFL.IDX PT, R42, R44, 0x3, 0x181f ;  /* 0x00781f002c2a7f89 */ /* 0x00083000000e0000 */
[----:B----4-:R-:W-:Y:S05]  /*88d0*/  @!P4 BRA `(.L_x_585) ;  /* 0x000000000028c947 */ /* 0x010fea0003800000 */
[----:B------:R-:W-:-:S13]  /*88e0*/  ISETP.GE.AND P4, PT, R16, UR37, PT ;  /* 0x0000002510007c0c */ /* 0x000fda000bf86270 */
[----:B0-2---:R-:W0:Y:S01]  /*88f0*/  @!P4 LDS.128 R12, [R91+0x3400] ;  /* 0x003400005b0cc984 */ /* 0x005e220000000c00 */
[----:B-1----:R-:W-:-:S04]  /*8900*/  @!P4 LEA R40, P5, R16, R42, 0x1 ;  /* 0x0000002a1028c211 */ /* 0x002fc800078a08ff */
[----:B---3--:R-:W-:Y:S02]  /*8910*/  @!P4 LEA.HI.X R41, R16, R11, R17, 0x1, P5 ;  /* 0x0000000b1029c211 */ /* 0x008fe400028f0c11 */
[----:B------:R-:W-:-:S13]  /*8920*/  ISETP.GE.AND P5, PT, R23, UR37, PT ;  /* 0x0000002517007c0c */ /* 0x000fda000bfa6270 */
[----:B------:R-:W-:-:S04]  /*8930*/  @!P5 LEA R42, P6, R23, R42, 0x1 ;  /* 0x0000002a172ad211 */ /* 0x000fc800078c08ff */
[----:B------:R-:W-:Y:S01]  /*8940*/  @!P5 LEA.HI.X R43, R23, R11, R22, 0x1, P6 ;  /* 0x0000000b172bd211 */ /* 0x000fe200030f0c16 */
[----:B0-----:R-:W-:Y:S04]  /*8950*/  @!P4 ST.E.128 desc[UR42][R40.64], R12 ;  /* 0x0000000c2800c985 */ /* 0x001fe8000c101d2a */
[----:B------:R-:W0:Y:S04]  /*8960*/  @!P5 LDS.128 R12, [R91+0x7400] ;  /* 0x007400005b0cd984 */ /* 0x000e280000000c00 */
[----:B0-----:R4:W-:Y:S02]  /*8970*/  @!P5 ST.E.128 desc[UR42][R42.64], R12 ;  /* 0x0000000c2a00d985 */ /* 0x0019e4000c101d2a */
.L_x_585:
[----:B------:R-:W-:Y:S05]  /*8980*/  BSYNC B0 ;  /* 0x0000000000007941 */ /* 0x000fea0003800000 */
.L_x_584:
[----:B---3--:R-:W3:Y:S01]  /*8990*/  LDL R11, [R1] ;  /* 0x00000000010b7983 */ /* 0x008ee20000100800 */
[----:B------:R-:W-:Y:S02]  /*89a0*/  @!P3 VIADD R90, R90, 0x288c0 ;  /* 0x000288c05a5ab836 */ /* 0x000fe40000000000 */
[----:B------:R-:W-:Y:S01]  /*89b0*/  VIADD R155, R155, 0x1 ;  /* 0x000000019b9b7836 */ /* 0x000fe20000000000 */
[----:B------:R-:W-:Y:S01]  /*89c0*/  @!PT LDS RZ, [RZ] ;  /* 0x00000000fffff984 */ /* 0x000fe20000000800 */
[----:B------:R-:W-:Y:S01]  /*89d0*/  @!PT LDS RZ, [RZ] ;  /* 0x00000000fffff984 */ /* 0x000fe20000000800 */
[----:B------:R-:W-:Y:S01]  /*89e0*/  @!PT LDS RZ, [RZ] ;  /* 0x00000000fffff984 */ /* 0x000fe20000000800 */
[----:B------:R-:W-:Y:S01]  /*89f0*/  @!PT LDS RZ, [RZ] ;  /* 0x00000000fffff984 */ /* 0x000fe20000000800 */
[----:B------:R5:W-:Y:S06]  /*8a00*/  MEMBAR.ALL.CTA ;  /* 0x0000000000007992 */ /* 0x000bec0000008000 */
[----:B-----5:R-:W5:Y:S01]  /*8a10*/  FENCE.VIEW.ASYNC.S ;  /* 0x00000000000073c6 */ /* 0x020f620000000000 */
[----:B------:R-:W-:Y:S01]  /*8a20*/  @!P3 PRMT R90, RZ, 0x654, R90 ;  /* 0x00000654ff5ab816 */ /* 0x000fe2000000005a */
[----:B-----5:R0:W-:Y:S06]  /*8a30*/  BAR.SYNC.DEFER_BLOCKING R94, 0x80 ;  /* 0x0002005e0000751d */ /* 0x0201ec0000010000 */
[----:B------:R0:W-:Y:S01]  /*8a40*/  @!P3 SYNCS.ARRIVE.TRANS64.RED.A1T0 RZ, [R90+URZ], RZ ;  /* 0x000000ff5affb9a7 */ /* 0x0001e2000810043f */
[----:B------:R-:W-:-:S04]  /*8a50*/  ISETP.NE.AND P3, PT, R155, 0x2, PT ;  /* 0x000000029b00780c */ /* 0x000fc80003f65270 */
[----:B------:R-:W-:Y:S02]  /*8a60*/  SEL R155, R155, RZ, P3 ;  /* 0x000000ff9b9b7207 */ /* 0x000fe40001800000 */
[----:B---3--:R-:W-:Y:S02]  /*8a70*/  LOP3.LUT P4, RZ, R11, 0x4, RZ, 0xc0, !PT ;  /* 0x000000040bff7812 */ /* 0x008fe4000788c0ff */
[----:B------:R-:W-:-:S04]  /*8a80*/  SEL R11, RZ, 0x1, P3 ;  /* 0x00000001ff0b7807 */ /* 0x000fc80001800000 */
[----:B------:R-:W-:-:S07]  /*8a90*/  LOP3.LUT R154, R154, R11, RZ, 0x3c, !PT ;  /* 0x0000000b9a9a7212 */ /* 0x000fce00078e3cff */
[----:B0-----:R-:W-:Y:S05]  /*8aa0*/  @P4 BRA `(.L_x_586) ;  /* 0xffffff98003c4947 */ /* 0x001fea000383ffff */
[----:B----4-:R-:W0:Y:S01]  /*8ab0*/  S2R R12, SR_TID.X ;  /* 0x00000000000c7919 */ /* 0x010e220000002100 */
[----:B------:R-:W-:Y:S02]  /*8ac0*/  PLOP3.LUT P0, PT, PT, PT, PT, 0x8, 0x0 ;  /* 0x000000000000781c */ /* 0x000fe40003f0e170 */
[----:B0-----:R-:W-:-:S04]  /*8ad0*/  SHF.R.U32.HI R12, RZ, 0x7, R12 ;  /* 0x00000007ff0c7819 */ /* 0x001fc8000001160c */
[----:B------:R-:W-:-:S13]  /*8ae0*/  ISETP.NE.AND P4, PT, R12, 0x1, PT ;  /* 0x000000010c00780c */ /* 0x000fda0003f85270 */
[----:B------:R-:W-:Y:S06]  /*8af0*/  @!P4 BAR.ARV 0x9, 0x100 ;  /* 0x024400000000cb1d */ /* 0x000fec0000002000 */
.L_x_484:
[----:B------:R-:W-:Y:S01]  /*8b00*/  MOV R3, RZ ;  /* 0x000000ff00037202 */ /* 0x000fe20000000f00 */
[----:B------:R-:W-:Y:S06]  /*8b10*/  @P0 BRA `(.L_x_587) ;  /* 0x00000000000c0947 */ /* 0x000fec0003800000 */
[----:B------:R-:W3:Y:S01]  /*8b20*/  FENCE.VIEW.ASYNC.G ;  /* 0x00000000000073c6 */ /* 0x000ee20000000100 */
[----:B------:R-:W-:Y:S05]  /*8b30*/  WARPSYNC.ALL ;  /* 0x0000000000007948 */ /* 0x000fea0003800000 */
[----:B---3--:R-:W-:Y:S06]  /*8b40*/  BAR.ARV 0xc, 0x180 ;  /* 0x0306000000007b1d */ /* 0x008fec0000002000 */
.L_x_587:
[----:B------:R-:W3:Y:S01]  /*8b50*/  LDL R0, [R1] ;  /* 0x0000000001007983 */ /* 0x000ee20000100800 */
[----:B------:R-:W-:Y:S01]  /*8b60*/  BSSY B0, `(.L_x_588) ;  /* 0x0000020000007945 */ /* 0x000fe20003800000 */
[----:B---3--:R-:W-:-:S13]  /*8b70*/  LOP3.LUT P0, RZ, R0, 0x10, RZ, 0xc0, !PT ;  /* 0x0000001000ff7812 */ /* 0x008fda000780c0ff */
        /* <DEDUP_REMOVED lines=14> */
[----:B------:R0:W3:Y:S02]  /*8c60*/  F2I.FTZ.U32.TRUNC.NTZ R5, R4 ;  /* 0x0000000400057305 */ /* 0x0000e4000021f000 */
[----:B0-----:R-:W-:Y:S02]  /*8c70*/  IMAD.MOV.U32 R4, RZ, RZ, RZ ;  /* 0x000000ffff047224 */ /* 0x001fe400078e00ff */
[----:B---3--:R-:W-:-:S04]  /*8c80*/  IMAD.MOV R7, RZ, RZ, -R5 ;  /* 0x000000ffff077224 */ /* 0x008fc800078e0a05 */
        /* <DEDUP_REMOVED lines=10> */
[----:B------:R-:W-:-:S05]  /*8d30*/  IMAD.MOV.U32 R3, RZ, RZ, R5 ;  /* 0x000000ffff037224 */ /* 0x000fca00078e0005 */
[----:B------:R-:W-:Y:S02]  /*8d40*/  @!P2 IADD3 R3, -R3, RZ, RZ ;  /* 0x000000ff0303a210 */ /* 0x000fe40007ffe1ff */
[----:B------:R-:W-:-:S07]  /*8d50*/  @!P1 LOP3.LUT R3, RZ, R9, RZ, 0x33, !PT ;  /* 0x00000009ff039212 */ /* 0x000fce00078e33ff */
.L_x_589:
[----:B------:R-:W-:Y:S05]  /*8d60*/  BSYNC B0 ;  /* 0x0000000000007941 */ /* 0x000fea0003800000 */
.L_x_588:
[-C--:B------:R-:W-:Y:S01]  /*8d70*/  IMAD R194, R209, R3.reuse, RZ ;  /* 0x00000003d1c27224 */ /* 0x080fe200078e02ff */
[----:B------:R-:W-:Y:S01]  /*8d80*/  PLOP3.LUT P0, PT, PT, PT, PT, 0x80, 0x0 ;  /* 0x000000000000781c */ /* 0x000fe20003f0f070 */
[----:B------:R-:W-:Y:S01]  /*8d90*/  IMAD.MOV.U32 R0, RZ, RZ, RZ ;  /* 0x000000ffff007224 */ /* 0x000fe200078e00ff */
[----:B------:R-:W-:Y:S02]  /*8da0*/  CS2R R150, SRZ ;  /* 0x0000000000967805 */ /* 0x000fe4000001ff00 */
[----:B------:R-:W-:Y:S02]  /*8db0*/  CS2R R68, SRZ ;  /* 0x0000000000447805 */ /* 0x000fe4000001ff00 */
[----:B------:R-:W-:Y:S01]  /*8dc0*/  VIADDMNMX R92, R194, R3, R92, PT ;  /* 0x00000003c25c7246 */ /* 0x000fe2000380015c */
[----:B------:R-:W-:Y:S01]  /*8dd0*/  IMAD.MOV.U32 R3, RZ, RZ, RZ ;  /* 0x000000ffff037224 */ /* 0x000fe200078e00ff */
[----:B------:R-:W-:Y:S02]  /*8de0*/  CS2R R102, SRZ ;  /* 0x0000000000667805 */ /* 0x000fe4000001ff00 */
        /* <DEDUP_REMOVED lines=27> */
[----:B-1----:R-:W-:Y:S02]  /*8fa0*/  CS2R R40, SRZ ;  /* 0x0000000000287805 */ /* 0x002fe4000001ff00 */
[----:B------:R-:W-:Y:S02]  /*8fb0*/  CS2R R70, SRZ ;  /* 0x0000000000467805 */ /* 0x000fe4000001ff00 */
[----:B------:R-:W-:Y:S01]  /*8fc0*/  CS2R R20, SRZ ;  /* 0x0000000000147805 */ /* 0x000fe2000001ff00 */
[----:B------:R-:W-:Y:S06]  /*8fd0*/  @!P1 BRA `(.L_x_590) ;  /* 0x0000009c00989947 */ /* 0x000fec0003800000 */
[----:B------:R-:W-:-:S03]  /*8fe0*/  UMOV UR4, 0xffffffff ;  /* 0xffffffff00047882 */ /* 0x000fc60000000000 */
[----:B------:R-:W-:Y:S05]  /*8ff0*/  BRA.DIV UR4, `(.L_x_591) ;  /* 0x0000014e041c7947 */ /* 0x000fea000b800000 */
[----:B------:R-:W1:Y:S02]  /*9000*/  S2R R3, SR_TID.X ;  /* 0x0000000000037919 */ /* 0x000e640000002100 */
[----:B-1----:R-:W-:-:S05]  /*9010*/  VIADD R3, R3, 0xffffff80 ;  /* 0xffffff8003037836 */ /* 0x002fca0000000000 */
[----:B------:R-:W-:-:S04]  /*9020*/  SHF.R.S32.HI R0, RZ, 0x1f, R3 ;  /* 0x0000001fff007819 */ /* 0x000fc80000011403 */
[----:B------:R-:W-:-:S04]  /*9030*/  LEA.HI R0, R0, R3, RZ, 0x7 ;  /* 0x0000000300007211 */ /* 0x000fc800078f38ff */
[----:B------:R-:W-:-:S05]  /*9040*/  SHF.R.S32.HI R0, RZ, 0x7, R0 ;  /* 0x00000007ff007819 */ /* 0x000fca0000011400 */
[----:B------:R1:W3:Y:S02]  /*9050*/  SHFL.IDX PT, R195, R0, RZ, 0x1f ;  /* 0x00001fff00c37589 */ /* 0x0002e400000e0000 */
.L_x_862:
[----:B-1-3--:R-:W-:Y:S01]  /*9060*/  LEA.HI R0, R195, R195, RZ, 0x1 ;  /* 0x000000c3c3007211 */ /* 0x00afe200078f08ff */
[----:B------:R-:W-:-:S03]  /*9070*/  IMAD.U32 R3, RZ, RZ, UR40 ;  /* 0x00000028ff037e24 */ /* 0x000fc6000f8e00ff */
[----:B------:R-:W-:Y:S02]  /*9080*/  LOP3.LUT R0, R0, 0x1e, RZ, 0xc0, !PT ;  /* 0x0000001e00007812 */ /* 0x000fe400078ec0ff */
[----:B------:R-:W-:-:S03]  /*9090*/  LOP3.LUT P0, RZ, R3, 0x3ff, RZ, 0xc0, !PT ;  /* 0x000003ff03ff7812 */ /* 0x000fc6000780c0ff */
[----:B------:R-:W-:Y:S01]  /*90a0*/  IMAD.IADD R0, R195, 0x1, -R0 ;  /* 0x00000001c3007824 */ /* 0x000fe200078e0a00 */
[----:B------:R-:W-:-:S04]  /*90b0*/  P2R R26, PR, RZ, 0x1 ;  /* 0x00000001ff1a7803 */ /* 0x000fc80000000000 */
[----:B------:R-:W-:-:S04]  /*90c0*/  LEA R0, R0, UR40, 0xd ;  /* 0x0000002800007c11 */ /* 0x000fc8000f8e68ff */
[----:B------:R-:W-:-:S04]  /*90d0*/  SHF.R.U32.HI R0, RZ, 0x4, R0 ;  /* 0x00000004ff007819 */ /* 0x000fc80000011600 */
[----:B------:R-:W-:Y:S01]  /*90e0*/  LOP3.LUT R25, R0, 0x3fff, RZ, 0xc0, !PT ;  /* 0x00003fff00197812 */ /* 0x000fe200078ec0ff */
[----:B------:R-:W-:Y:S06]  /*90f0*/  @!P0 BRA `(.L_x_592) ;  /* 0x0000000000408947 */ /* 0x000fec0003800000 */
[----:B------:R-:W-:Y:S01]  /*9100*/  MOV R0, 0x0 ;  /* 0x0000000000007802 */ /* 0x000fe20000000f00 */
[----:B------:R-:W-:Y:S01]  /*9110*/  ULDC.64 UR4, c[0x4][0x80] ;  /* 0x0100200000047ab9 */ /* 0x000fe20000000a00 */
[----:B------:R-:W-:Y:S01]  /*9120*/  ULDC.64 UR6, c[0x4][0x88] ;  /* 0x0100220000067ab9 */ /* 0x000fe20000000a00 */
[----:B------:R-:W-:Y:S01]  /*9130*/  IMAD.U32 R4, RZ, RZ, UR4 ;  /* 0x00000004ff047e24 */ /* 0x000fe2000f8e00ff */
[----:B------:R1:W3:Y:S01]  /*9140*/  LDC.64 R14, c[0x4][R0] ;  /* 0x01000000000e7b82 */ /* 0x0002e20000000a00 */
[----:B------:R-:W-:Y:S01]  /*9150*/  IMAD.U32 R5, RZ, RZ, UR5 ;  /* 0x00000005ff057e24 */ /* 0x000fe2000f8e00ff */
[----:B------:R-:W-:Y:S01]  /*9160*/  ULDC.64 UR4, c[0x4][0x20] ;  /* 0x0100080000047ab9 */ /* 0x000fe20000000a00 */
[----:B0-----:R-:W-:Y:S01]  /*9170*/  IMAD.U32 R6, RZ, RZ, UR6 ;  /* 0x00000006ff067e24 */ /* 0x001fe2000f8e00ff */
[----:B------:R-:W-:Y:S01]  /*9180*/  MOV R7, UR7 ;  /* 0x0000000700077c02 */ /* 0x000fe20008000f00 */
[----:B------:R-:W-:Y:S02]  /*9190*/  IMAD.U32 R10, RZ, RZ, UR4 ;  /* 0x00000004ff0a7e24 */ /* 0x000fe4000f8e00ff */
[----:B------:R-:W-:-:S02]  /*91a0*/  IMAD.U32 R11, RZ, RZ, UR5 ;  /* 0x00000005ff0b7e24 */ /* 0x000fc4000f8e00ff */
[----:B------:R-:W-:Y:S02]  /*91b0*/  IMAD.MOV.U32 R8, RZ, RZ, 0x70 ;  /* 0x00000070ff087424 */ /* 0x000fe400078e00ff */
[----:B------:R-:W-:Y:S02]  /*91c0*/  IMAD.MOV.U32 R12, RZ, RZ, 0x1 ;  /* 0x00000001ff0c7424 */ /* 0x000fe400078e00ff */
[----:B-12---:R-:W-:-:S07]  /*91d0*/  IMAD.MOV.U32 R13, RZ, RZ, RZ ;  /* 0x000000ffff0d7224 */ /* 0x006fce00078e00ff */
[----:B------:R-:W-:-:S07]  /*91e0*/  LEPC R20, `(.L_x_592) ;  /* 0x000000001014794e */ /* 0x000fce0000000000 */
[----:B---3-5:R-:W-:Y:S05]  /*91f0*/  CALL.ABS.NOINC R14 ;  /* 0x000000000e007343 */ /* 0x028fea0003c00000 */
.L_x_592:
[----:B------:R-:W-:Y:S02]  /*9200*/  ULDC UR4, c[0x0][0x3f4] ;  /* 0x0000fd0000047ab9 */ /* 0x000fe40000000800 */
[----:B------:R-:W-:-:S13]  /*9210*/  ISETP.LT.AND P0, PT, RZ, UR4, PT ;  /* 0x00000004ff007c0c */ /* 0x000fda000bf01270 */
[----:B------:R-:W-:Y:S05]  /*9220*/  @P0 BRA `(.L_x_593) ;  /* 0x0000000000400947 */ /* 0x000fea0003800000 */
[----:B------:R-:W-:-:S04]  /*9230*/  ULEA.HI UR4, UR39, UR39, URZ, 0x1 ;  /* 0x0000002727047291 */ /* 0x000fc8000f8f083f */
[----:B------:R-:W-:-:S04]  /*9240*/  ULOP3.LUT UR4, UR4, 0xfffffffe, URZ, 0xc0, !UPT ;  /* 0xfffffffe04047892 */ /* 0x000fc8000f8ec03f */
[----:B------:R-:W-:-:S06]  /*9250*/  UIADD3 UR4, UR39, -UR4, URZ ;  /* 0x8000000427047290 */ /* 0x000fcc000fffe03f */
[----:B------:R-:W-:-:S05]  /*9260*/  IMAD.U32 R3, RZ, RZ, UR4 ;  /* 0x00000004ff037e24 */ /* 0x000fca000f8e00ff */
[----:B------:R-:W-:-:S04]  /*9270*/  SHF.L.U32 R3, R3, 0x1f, RZ ;  /* 0x0000001f03037819 */ /* 0x000fc800000006ff */
[----:B------:R1:W3:Y:S03]  /*9280*/  SYNCS.PHASECHK.TRANS64.TRYWAIT P0, [R156+URZ+0x28800], R3 ;  /* 0x028800039c0075a7 */ /* 0x0002e6000800017f */
[----:B---3--:R-:W-:Y:S05]  /*9290*/  @!P0 NANOSLEEP.SYNCS 0x989680 ;  /* 0x009896800000895d */ /* 0x008fea0003900000 */
[----:B------:R-:W3:Y:S01]  /*92a0*/  @!P0 SYNCS.PHASECHK.TRANS64 P0, [R156+URZ+0x28800], R3 ;  /* 0x028800039c0085a7 */ /* 0x000ee2000800007f */
[----:B------:R-:W-:Y:S04]  /*92b0*/  BSSY B0, `(.L_x_594) ;  /* 0x0000006000007945 */ /* 0x000fe80003800000 */
[----:B---3--:R-:W-:Y:S05]  /*92c0*/  @P0 BRA `(.L_x_595) ;  /* 0x0000000000100947 */ /* 0x008fea0003800000 */
.L_x_596:
[----:B---3--:R3:W4:Y:S02]  /*92d0*/  SYNCS.PHASECHK.TRANS64.TRYWAIT P0, [R156+URZ+0x28800], R3 ;  /* 0x028800039c0075a7 */ /* 0x008724000800017f */
[----:B----4-:R-:W-:Y:S05]  /*92e0*/  @!P0 NANOSLEEP.SYNCS 0x989680 ;  /* 0x009896800000895d */ /* 0x010fea0003900000 */
[----:B------:R-:W4:Y:S02]  /*92f0*/  @!P0 SYNCS.PHASECHK.TRANS64 P0, [R156+URZ+0x28800], R3 ;  /* 0x028800039c0085a7 */ /* 0x000f24000800007f */
[----:B----4-:R-:W-:Y:S05]  /*9300*/  @!P0 BRA `(.L_x_596) ;  /* 0xfffffffc00f08947 */ /* 0x010fea000383ffff */
.L_x_595:
[----:B------:R-:W-:Y:S05]  /*9310*/  BSYNC B0 ;  /* 0x0000000000007941 */ /* 0x000fea0003800000 */
.L_x_594:
[----:B------:R-:W-:Y:S05]  /*9320*/  BRA `(.L_x_597) ;  /* 0x00000038001c7947 */ /* 0x000fea0003800000 */
.L_x_593:
[----:B-----5:R-:W-:Y:S01]  /*9330*/  SHF.R.S32.HI R0, RZ, 0x1f, R24 ;  /* 0x0000001fff007819 */ /* 0x020fe20000011418 */
[----:B------:R-:W-:Y:S01]  /*9340*/  ULDC.64 UR4, c[0x0][0x3f8] ;  /* 0x0000fe0000047ab9 */ /* 0x000fe20000000a00 */
[----:B------:R-:W-:Y:S01]  /*9350*/  ULDC.64 UR6, c[0x0][0x408] ;  /* 0x0001020000067ab9 */ /* 0x000fe20000000a00 */
[----:B------:R-:W-:Y:S01]  /*9360*/  ISETP.NE.AND P2, PT, R26, RZ, PT ;  /* 0x000000ff1a00720c */ /* 0x000fe20003f45270 */
[----:B------:R-:W-:-:S04]  /*9370*/  IMAD.WIDE.U32 R4, R24, UR4, RZ ;  /* 0x0000000418047c25 */ /* 0x000fc8000f8e00ff */
[C---:B------:R-:W-:Y:S02]  /*9380*/  IMAD R3, R0.reuse, UR4, RZ ;  /* 0x0000000400037c24 */ /* 0x040fe4000f8e02ff */
[----:B------:R-:W-:Y:S02]  /*9390*/  IMAD R9, R0, UR6, RZ ;  /* 0x0000000600097c24 */ /* 0x000fe4000f8e02ff */
[C---:B------:R-:W-:Y:S01]  /*93a0*/  IMAD R3, R24.reuse, UR5, R3 ;  /* 0x0000000518037c24 */ /* 0x040fe2000f8e0203 */
[----:B------:R-:W-:Y:S01]  /*93b0*/  ULDC.64 UR4, c[0x0][0x3e8] ;  /* 0x0000fa0000047ab9 */ /* 0x000fe20000000a00 */
[----:B0-----:R-:W-:-:S04]  /*93c0*/  IMAD.WIDE.U32 R6, R24, UR6, RZ ;  /* 0x0000000618067c25 */ /* 0x001fc8000f8e00ff */
[----:B------:R-:W-:Y:S01]  /*93d0*/  IMAD R9, R24, UR7, R9 ;  /* 0x0000000718097c24 */ /* 0x000fe2000f8e0209 */
[----:B------:R-:W-:Y:S01]  /*93e0*/  ULDC.64 UR6, c[0x0][0x400] ;  /* 0x0001000000067ab9 */ /* 0x000fe20000000a00 */
[----:B------:R-:W-:Y:S01]  /*93f0*/  IMAD.IADD R5, R3, 0x1, R5 ;  /* 0x0000000103057824 */ /* 0x000fe200078e0205 */
[----:B------:R-:W-:Y:S01]  /*9400*/  LEA R24, P0, R4, UR4, 0x1 ;  /* 0x0000000404187c11 */ /* 0x000fe2000f8008ff */
[----:B------:R-:W-:Y:S01]  /*9410*/  IMAD.IADD R3, R9, 0x1, R7 ;  /* 0x0000000109037824 */ /* 0x000fe200078e0207 */
[----:B------:R-:W-:Y:S02]  /*9420*/  LEA R27, P1, R6, UR6, 0x1 ;  /* 0x00000006061b7c11 */ /* 0x000fe4000f8208ff */
[----:B------:R-:W-:Y:S02]  /*9430*/  LEA.HI.X R26, R4, UR5, R5, 0x1, P0 ;  /* 0x00000005041a7c11 */ /* 0x000fe400080f0c05 */
[----:B------:R-:W-:Y:S01]  /*9440*/  LEA.HI.X R28, R6, UR7, R3, 0x1, P1 ;  /* 0x00000007061c7c11 */ /* 0x000fe200088f0c03 */
[----:B------:R-:W-:Y:S08]  /*9450*/  @!P2 BRA `(.L_x_598) ;  /* 0x000000000040a947 */ /* 0x000ff00003800000 */
[----:B------:R-:W-:Y:S01]  /*9460*/  MOV R0, 0x0 ;  /* 0x0000000000007802 */ /* 0x000fe20000000f00 */
[----:B------:R-:W-:Y:S01]  /*9470*/  ULDC.64 UR4, c[0x4][0x80] ;  /* 0x0100200000047ab9 */ /* 0x000fe20000000a00 */
[----:B------:R-:W-:Y:S01]  /*9480*/  ULDC.64 UR6, c[0x4][0x20] ;  /* 0x0100080000067ab9 */ /* 0x000fe20000000a00 */
[----:B------:R-:W-:Y:S01]  /*9490*/  MOV R4, UR4 ;  /* 0x0000000400047c02 */ /* 0x000fe20008000f00 */
[----:B------:R0:W1:Y:S01]  /*94a0*/  LDC.64 R14, c[0x4][R0] ;  /* 0x01000000000e7b82 */ /* 0x0000620000000a00 */
[----:B------:R-:W-:Y:S01]  /*94b0*/  IMAD.U32 R5, RZ, RZ, UR5 ;  /* 0x00000005ff057e24 */ /* 0x000fe2000f8e00ff */
[----:B------:R-:W-:Y:S01]  /*94c0*/  ULDC.64 UR4, c[0x4][0x88] ;  /* 0x0100220000047ab9 */ /* 0x000fe20000000a00 */
[----:B------:R-:W-:Y:S02]  /*94d0*/  IMAD.U32 R10, RZ, RZ, UR6 ;  /* 0x00000006ff0a7e24 */ /* 0x000fe4000f8e00ff */
[----:B------:R-:W-:Y:S02]  /*94e0*/  IMAD.U32 R6, RZ, RZ, UR4 ;  /* 0x00000004ff067e24 */ /* 0x000fe4000f8e00ff */
[----:B------:R-:W-:-:S02]  /*94f0*/  IMAD.U32 R7, RZ, RZ, UR5 ;  /* 0x00000005ff077e24 */ /* 0x000fc4000f8e00ff */
[----:B------:R-:W-:Y:S02]  /*9500*/  IMAD.U32 R11, RZ, RZ, UR7 ;  /* 0x00000007ff0b7e24 */ /* 0x000fe4000f8e00ff */
[----:B------:R-:W-:Y:S02]  /*9510*/  IMAD.MOV.U32 R8, RZ, RZ, 0x70 ;  /* 0x00000070ff087424 */ /* 0x000fe400078e00ff */
[----:B------:R-:W-:Y:S02]  /*9520*/  IMAD.MOV.U32 R12, RZ, RZ, 0x1 ;  /* 0x00000001ff0c7424 */ /* 0x000fe400078e00ff */
[----:B0-2---:R-:W-:-:S07]  /*9530*/  IMAD.MOV.U32 R13, RZ, RZ, RZ ;  /* 0x000000ffff0d7224 */ /* 0x005fce00078e00ff */
[----:B------:R-:W-:-:S07]  /*9540*/  LEPC R20, `(.L_x_598) ;  /* 0x000000001014794e */ /* 0x000fce0000000000 */
[----:B-1----:R-:W-:Y:S05]  /*9550*/  CALL.ABS.NOINC R14 ;  /* 0x000000000e007343 */ /* 0x002fea0003c00000 */
.L_x_598:
[----:B------:R-:W-:Y:S01]  /*9560*/  ULDC.U8 UR4, c[0x0][0x410] ;  /* 0x0001040000047ab9 */ /* 0x000fe20000000000 */
[----:B------:R-:W-:Y:S01]  /*9570*/  BSSY B0, `(.L_x_599) ;  /* 0x000035a000007945 */ /* 0x000fe20003800000 */
[----:B------:R-:W-:Y:S02]  /*9580*/  ISETP.NE.AND P0, PT, RZ, UR4, PT ;  /* 0x00000004ff007c0c */ /* 0x000fe4000bf05270 */
[----:B------:R-:W-:Y:S02]  /*9590*/  LEA R21, R196, UR40, 0x1 ;  /* 0x00000028c4157c11 */ /* 0x000fe4000f8e08ff */
[----:B------:R-:W-:-:S09]  /*95a0*/  LEA R5, R29, R153, 0x7 ;  /* 0x000000991d057211 */ /* 0x000fd200078e38ff */
[----:B------:R-:W-:Y:S05]  /*95b0*/  @!P0 BRA `(.L_x_600) ;  /* 0x0000001800988947 */ /* 0x000fea0003800000 */
[----:B------:R-:W-:-:S03]  /*95c0*/  UMOV UR4, 0xffffffff ;  /* 0xffffffff00047882 */ /* 0x000fc60000000000 */
[----:B------:R-:W-:Y:S05]  /*95d0*/  BRA.DIV UR4, `(.L_x_601) ;  /* 0x0000014604e47947 */ /* 0x000fea000b800000 */
[----:B------:R0:W1:Y:S04]  /*95e0*/  SHFL.IDX PT, R0, R26, RZ, 0x181f ;  /* 0x00181fff1a007589 */ /* 0x00006800000e0000 */
[----:B------:R0:W3:Y:S04]  /*95f0*/  SHFL.IDX PT, R3, R24, RZ, 0x181f ;  /* 0x00181fff18037589 */ /* 0x0000e800000e0000 */
[----:B------:R0:W4:Y:S04]  /*9600*/  SHFL.IDX PT, R4, R28, RZ, 0x181f ;  /* 0x00181fff1c047589 */ /* 0x00012800000e0000 */
[----:B------:R0:W0:Y:S02]  /*9610*/  SHFL.IDX PT, R14, R27, RZ, 0x181f ;  /* 0x00181fff1b0e7589 */ /* 0x00002400000e0000 */
.L_x_868:
[----:B------:R-:W-:Y:S01]  /*9620*/  ULDC UR4, c[0x0][0x448] ;  /* 0x0001120000047ab9 */ /* 0x000fe20000000800 */
[----:B------:R-:W-:Y:S01]  /*9630*/  BSSY B1, `(.L_x_602) ;  /* 0x000001d000017945 */ /* 0x000fe20003800000 */
[----:B------:R-:W-:Y:S01]  /*9640*/  IMAD R20, R93, UR4, RZ ;  /* 0x000000045d147c24 */ /* 0x000fe2000f8e02ff */
[----:B------:R-:W-:Y:S02]  /*9650*/  CS2R R6, SRZ ;  /* 0x0000000000067805 */ /* 0x000fe4000001ff00 */
[----:B------:R-:W-:Y:S02]  /*9660*/  CS2R R8, SRZ ;  /* 0x0000000000087805 */ /* 0x000fe4000001ff00 */
[----:B------:R-:W-:Y:S02]  /*9670*/  CS2R R10, SRZ ;  /* 0x00000000000a7805 */ /* 0x000fe4000001ff00 */
[----:B--2---:R-:W-:Y:S02]  /*9680*/  CS2R R12, SRZ ;  /* 0x00000000000c7805 */ /* 0x004fe4000001ff00 */
[----:B------:R-:W-:-:S13]  /*9690*/  ISETP.GE.AND P0, PT, R5, R20, PT ;  /* 0x000000140500720c */ /* 0x000fda0003f06270 */
[----:B------:R-:W-:Y:S05]  /*96a0*/  @P0 BRA `(.L_x_603) ;  /* 0x0000000000540947 */ /* 0x000fea0003800000 */
[----:B------:R-:W-:Y:S01]  /*96b0*/  ULDC UR4, c[0x0][0x3f4] ;  /* 0x0000fd0000047ab9 */ /* 0x000fe20000000800 */
[----:B------:R-:W-:Y:S02]  /*96c0*/  CS2R R12, SRZ ;  /* 0x00000000000c7805 */ /* 0x000fe4000001ff00 */
[----:B------:R-:W-:Y:S02]  /*96d0*/  ISETP.GE.AND P4, PT, R18, UR4, PT ;  /* 0x0000000412007c0c */ /* 0x000fe4000bf86270 */
[----:B------:R-:W-:Y:S02]  /*96e0*/  CS2R R8, SRZ ;  /* 0x0000000000087805 */ /* 0x000fe4000001ff00 */
[----:B------:R-:W-:-:S09]  /*96f0*/  ISETP.GE.AND P5, PT, R152, UR4, PT ;  /* 0x0000000498007c0c */ /* 0x000fd2000bfa6270 */
[C---:B------:R-:W-:Y:S01]  /*9700*/  @!P4 IMAD.SHL.U32 R30, R18.reuse, 0x2, RZ ;  /* 0x00000002121ec824 */ /* 0x040fe200078e00ff */
[----:B------:R-:W-:-:S03]  /*9710*/  @!P4 SHF.L.U64.HI R5, R18, 0x1, R19 ;  /* 0x000000011205c819 */ /* 0x000fc60000010213 */
[C---:B---3--:R-:W-:Y:S02]  /*9720*/  @!P5 IADD3 R32, P2, R3.reuse, R220, RZ ;  /* 0x000000dc0320d210 */ /* 0x048fe40007f5e0ff */
[-C--:B0-----:R-:W-:Y:S02]  /*9730*/  @!P4 IADD3 R26, P0, R3, R30.reuse, RZ ;  /* 0x0000001e031ac210 */ /* 0x081fe40007f1e0ff */
[C---:B------:R-:W-:Y:S02]  /*9740*/  @!P4 IADD3 R30, P1, R14.reuse, R30, RZ ;  /* 0x0000001e0e1ec210 */ /* 0x040fe40007f3e0ff */
[----:B------:R-:W-:Y:S02]  /*9750*/  CS2R R10, SRZ ;  /* 0x00000000000a7805 */ /* 0x000fe4000001ff00 */
[----:B------:R-:W-:Y:S02]  /*9760*/  @!P5 IADD3 R14, P3, R14, R220, RZ ;  /* 0x000000dc0e0ed210 */ /* 0x000fe40007f7e0ff */
[----:B------:R-:W-:Y:S01]  /*9770*/  CS2R R6, SRZ ;  /* 0x0000000000067805 */ /* 0x000fe2000001ff00 */
[----:B-1----:R-:W-:-:S02]  /*9780*/  @!P5 IMAD.X R33, R0, 0x1, R219, P2 ;  /* 0x000000010021d824 */ /* 0x002fc400010e06db */
[--C-:B------:R-:W-:Y:S02]  /*9790*/  @!P4 IMAD.X R27, R0, 0x1, R5.reuse, P0 ;  /* 0x00000001001bc824 */ /* 0x100fe400000e0605 */
[C---:B----4-:R-:W-:Y:S01]  /*97a0*/  @!P4 IMAD.X R31, R4.reuse, 0x1, R5, P1 ;  /* 0x00000001041fc824 */ /* 0x050fe200008e0605 */
[----:B------:R2:W5:Y:S01]  /*97b0*/  @!P5 LD.E.64 R12, desc[UR42][R32.64] ;  /* 0x0000002a200cd980 */ /* 0x000562000c101b00 */
[----:B------:R-:W-:-:S03]  /*97c0*/  @!P5 IMAD.X R15, R4, 0x1, R219, P3 ;  /* 0x00000001040fd824 */ /* 0x000fc600018e06db */
[----:B------:R2:W5:Y:S04]  /*97d0*/  @!P4 LD.E.64 R10, desc[UR42][R26.64] ;  /* 0x0000002a1a0ac980 */ /* 0x000568000c101b00 */
[----:B------:R2:W5:Y:S04]  /*97e0*/  @!P5 LD.E.64 R8, desc[UR42][R14.64] ;  /* 0x0000002a0e08d980 */ /* 0x000568000c101b00 */
[----:B------:R2:W5:Y:S02]  /*97f0*/  @!P4 LD.E.64 R6, desc[UR42][R30.64] ;  /* 0x0000002a1e06c980 */ /* 0x000564000c101b00 */
.L_x_603:
[----:B------:R-:W-:Y:S05]  /*9800*/  BSYNC B1 ;  /* 0x0000000000017941 */ /* 0x000fea0003800000 */
.L_x_602:
[----:B------:R-:W-:Y:S01]  /*9810*/  ULEA.HI UR4, UR39, UR39, URZ, 0x1 ;  /* 0x0000002727047291 */ /* 0x000fe2000f8f083f */
[----:B-1----:R-:W-:Y:S01]  /*9820*/  IMAD R0, R29, -0x80, R20 ;  /* 0xffffff801d007824 */ /* 0x002fe200078e0214 */
[--C-:B--2--5:R-:W-:Y:S01]  /*9830*/  SHF.R.U64 R30, R10, 0x10, R11.reuse ;  /* 0x000000100a1e7819 */ /* 0x124fe2000000120b */
[----:B---3--:R-:W-:Y:S01]  /*9840*/  IMAD.MOV.U32 R3, RZ, RZ, R10 ;  /* 0x000000ffff037224 */ /* 0x008fe200078e000a */
[----:B------:R-:W-:Y:S01]  /*9850*/  ULOP3.LUT UR4, UR4, 0xfffffffe, URZ, 0xc0, !UPT ;  /* 0xfffffffe04047892 */ /* 0x000fe2000f8ec03f */
[--C-:B------:R-:W-:Y:S01]  /*9860*/  IMAD.MOV.U32 R15, RZ, RZ, R11.reuse ;  /* 0x000000ffff0f7224 */ /* 0x100fe200078e000b */
[----:B0-----:R-:W-:Y:S01]  /*9870*/  SHF.R.U32.HI R28, RZ, 0x10, R11 ;  /* 0x00000010ff1c7819 */ /* 0x001fe2000001160b */
[--C-:B------:R-:W-:Y:S01]  /*9880*/  IMAD.MOV.U32 R24, RZ, RZ, R13.reuse ;  /* 0x000000ffff187224 */ /* 0x100fe200078e000d */
[----:B------:R-:W-:Y:S01]  /*9890*/  UIADD3 UR4, UR39, -UR4, URZ ;  /* 0x8000000427047290 */ /* 0x000fe2000fffe03f */
[----:B------:R-:W-:Y:S01]  /*98a0*/  MOV R20, R12 ;  /* 0x0000000c00147202 */ /* 0x000fe20000000f00 */
[----:B------:R-:W-:Y:S01]  /*98b0*/  BSSY B1, `(.L_x_604) ;  /* 0x0000015000017945 */ /* 0x000fe20003800000 */
[----:B------:R-:W-:Y:S01]  /*98c0*/  SHF.R.U64 R31, R12, 0x10, R13 ;  /* 0x000000100c1f7819 */ /* 0x000fe2000000120d */
[----:B------:R-:W-:Y:S01]  /*98d0*/  IMAD.MOV.U32 R14, RZ, RZ, R7 ;  /* 0x000000ffff0e7224 */ /* 0x000fe200078e0007 */
[----:B------:R-:W-:Y:S01]  /*98e0*/  SHF.R.U32.HI R29, RZ, 0x10, R13 ;  /* 0x00000010ff1d7819 */ /* 0x000fe2000001160d */
[----:B------:R-:W-:Y:S01]  /*98f0*/  IMAD.U32 R5, RZ, RZ, UR4 ;  /* 0x00000004ff057e24 */ /* 0x000fe2000f8e00ff */
[----:B------:R-:W-:Y:S01]  /*9900*/  VIMNMX R10, R0, 0x80, PT ;  /* 0x00000080000a7848 */ /* 0x000fe20003fe0100 */
[----:B------:R-:W-:Y:S01]  /*9910*/  IMAD.MOV.U32 R13, RZ, RZ, R6 ;  /* 0x000000ffff0d7224 */ /* 0x000fe200078e0006 */
[----:B------:R-:W-:Y:S01]  /*9920*/  SHF.R.U64 R26, R6, 0x10, R7 ;  /* 0x00000010061a7819 */ /* 0x000fe20000001207 */
[----:B------:R-:W-:Y:S01]  /*9930*/  IMAD.MOV.U32 R6, RZ, RZ, R9 ;  /* 0x000000ffff067224 */ /* 0x000fe200078e0009 */
[----:B------:R-:W-:Y:S01]  /*9940*/  SHF.L.U32 R5, R5, 0x1f, RZ ;  /* 0x0000001f05057819 */ /* 0x000fe200000006ff */
[----:B----4-:R-:W-:Y:S01]  /*9950*/  IMAD.MOV.U32 R4, RZ, RZ, R8 ;  /* 0x000000ffff047224 */ /* 0x010fe200078e0008 */
[----:B------:R-:W-:-:S02]  /*9960*/  SHF.R.U32.HI R27, RZ, 0x10, R7 ;  /* 0x00000010ff1b7819 */ /* 0x000fc40000011607 */
[----:B------:R-:W0:Y:S01]  /*9970*/  SYNCS.PHASECHK.TRANS64.TRYWAIT P0, [R156+URZ+0x28800], R5 ;  /* 0x028800059c0075a7 */ /* 0x000e22000800017f */
[--C-:B------:R-:W-:Y:S02]  /*9980*/  SHF.R.U64 R7, R8, 0x10, R9.reuse ;  /* 0x0000001008077819 */ /* 0x100fe40000001209 */
[----:B------:R-:W-:Y:S02]  /*9990*/  PRMT R11, R3, 0x5410, R30 ;  /* 0x00005410030b7816 */ /* 0x000fe4000000001e */
[----:B------:R-:W-:Y:S02]  /*99a0*/  ISETP.GE.AND P1, PT, R153, R10, PT ;  /* 0x0000000a9900720c */ /* 0x000fe40003f26270 */
[----:B------:R-:W-:Y:S02]  /*99b0*/  SHF.R.U32.HI R9, RZ, 0x10, R9 ;  /* 0x00000010ff097819 */ /* 0x000fe40000011609 */
[----:B------:R-:W-:Y:S02]  /*99c0*/  PRMT R12, R15, 0x5410, R28 ;  /* 0x000054100f0c7816 */ /* 0x000fe4000000001c */
[----:B------:R-:W-:-:S02]  /*99d0*/  PRMT R0, R20, 0x5410, R31 ;  /* 0x0000541014007816 */ /* 0x000fc4000000001f */
[----:B------:R-:W-:Y:S01]  /*99e0*/  PRMT R3, R24, 0x5410, R29 ;  /* 0x0000541018037816 */ /* 0x000fe2000000001d */
[----:B0-----:R-:W-:Y:S06]  /*99f0*/  @!P0 BRA `(.L_x_605) ;  /* 0x00000144004c8947 */ /* 0x001fec0003800000 */
.L_x_869:
[----:B------:R-:W-:Y:S05]  /*9a00*/  BSYNC B1 ;  /* 0x0000000000017941 */ /* 0x000fea0003800000 */
.L_x_604:
[----:B------:R-:W-:Y:S01]  /*9a10*/  BSSY B1, `(.L_x_606) ;  /* 0x0000059000017945 */ /* 0x000fe20003800000 */
[----:B------:R-:W-:Y:S02]  /*9a20*/  PRMT R13, R13, 0x5410, R26 ;  /* 0x000054100d0d7816 */ /* 0x000fe4000000001a */
[----:B------:R-:W-:Y:S02]  /*9a30*/  PRMT R14, R14, 0x5410, R27 ;  /* 0x000054100e0e7816 */ /* 0x000fe4000000001b */
[----:B------:R-:W-:Y:S02]  /*9a40*/  PRMT R8, R4, 0x5410, R7 ;  /* 0x0000541004087816 */ /* 0x000fe40000000007 */
[----:B------:R-:W-:Y:S01]  /*9a50*/  PRMT R9, R6, 0x5410, R9 ;  /* 0x0000541006097816 */ /* 0x000fe20000000009 */
[----:B------:R-:W-:Y:S06]  /*9a60*/  @P1 BRA `(.L_x_607) ;  /* 0x00000004004c1947 */ /* 0x000fec0003800000 */
[----:B0-----:R-:W0:Y:S01]  /*9a70*/  LDC R5, c[0x0][0x3f4] ;  /* 0x0000fd00ff057b82 */ /* 0x001e220000000800 */
[----:B------:R-:W-:Y:S01]  /*9a80*/  BSSY B2, `(.L_x_608) ;  /* 0x000002a000027945 */ /* 0x000fe20003800000 */
[-C--:B0-----:R-:W-:Y:S02]  /*9a90*/  ISETP.GE.AND P0, PT, R18, R5.reuse, PT ;  /* 0x000000051200720c */ /* 0x081fe40003f06270 */
[----:B------:R-:W-:-:S11]  /*9aa0*/  ISETP.GE.AND P1, PT, R152, R5, PT ;  /* 0x000000059800720c */ /* 0x000fd60003f26270 */
[----:B------:R-:W-:Y:S05]  /*9ab0*/  @P0 BRA `(.L_x_609) ;  /* 0x0000000000980947 */ /* 0x000fea0003800000 */
[----:B------:R-:W0:Y:S01]  /*9ac0*/  LDS.128 R4, [R21] ;  /* 0x0000000015047984 */ /* 0x000e220000000c00 */
[----:B------:R-:W-:Y:S01]  /*9ad0*/  SHF.L.U32 R29, R13, 0x10, RZ ;  /* 0x000000100d1d7819 */ /* 0x000fe200000006ff */
[----:B------:R-:W-:Y:S01]  /*9ae0*/  IMAD.U32 R27, R11, 0x10000, RZ ;  /* 0x000100000b1b7824 */ /* 0x000fe200078e00ff */
[----:B------:R-:W-:Y:S02]  /*9af0*/  LOP3.LUT R30, R13, 0xffff0000, RZ, 0xc0, !PT ;  /* 0xffff00000d1e7812 */ /* 0x000fe400078ec0ff */
[----:B------:R-:W-:Y:S01]  /*9b00*/  LOP3.LUT R28, R11, 0xffff0000, RZ, 0xc0, !PT ;  /* 0xffff00000b1c7812 */ /* 0x000fe200078ec0ff */
[C---:B0-----:R-:W-:Y:S01]  /*9b10*/  IMAD.U32 R15, R4.reuse, 0x10000, RZ ;  /* 0x00010000040f7824 */ /* 0x041fe200078e00ff */
[----:B------:R-:W-:Y:S01]  /*9b20*/  LOP3.LUT R4, R4, 0xffff0000, RZ, 0xc0, !PT ;  /* 0xffff000004047812 */ /* 0x000fe200078ec0ff */
[C---:B------:R-:W-:Y:S01]  /*9b30*/  IMAD.U32 R20, R5.reuse, 0x10000, RZ ;  /* 0x0001000005147824 */ /* 0x040fe200078e00ff */
[----:B------:R-:W-:Y:S01]  /*9b40*/  LOP3.LUT R5, R5, 0xffff0000, RZ, 0xc0, !PT ;  /* 0xffff000005057812 */ /* 0x000fe200078ec0ff */
[C---:B------:R-:W-:Y:S01]  /*9b50*/  IMAD.U32 R24, R6.reuse, 0x10000, RZ ;  /* 0x0001000006187824 */ /* 0x040fe200078e00ff */
[----:B------:R-:W-:Y:S01]  /*9b60*/  LOP3.LUT R6, R6, 0xffff0000, RZ, 0xc0, !PT ;  /* 0xffff000006067812 */ /* 0x000fe200078ec0ff */
[C---:B------:R-:W-:Y:S01]  /*9b70*/  FMUL.FTZ R32, R4.reuse, R29 ;  /* 0x0000001d04207220 */ /* 0x040fe20000410000 */
[----:B------:R-:W-:Y:S01]  /*9b80*/  FMUL.FTZ R4, R4, R27 ;  /* 0x0000001b04047220 */ /* 0x000fe20000410000 */
[----:B------:R-:W-:-:S02]  /*9b90*/  IMAD.U32 R26, R7, 0x10000, RZ ;  /* 0x00010000071a7824 */ /* 0x000fc400078e00ff */
[----:B------:R-:W-:Y:S01]  /*9ba0*/  FMUL.FTZ R31, R5, R30 ;  /* 0x0000001e051f7220 */ /* 0x000fe20000410000 */
[C---:B------:R-:W-:Y:S01]  /*9bb0*/  FFMA.FTZ R32, R15.reuse, R27, -R32 ;  /* 0x0000001b0f207223 */ /* 0x040fe20000010820 */
[----:B------:R-:W-:Y:S01]  /*9bc0*/  FFMA.FTZ R29, R15, R29, R4 ;  /* 0x0000001d0f1d7223 */ /* 0x000fe20000010004 */
[----:B------:R-:W-:Y:S01]  /*9bd0*/  LOP3.LUT R7, R7, 0xffff0000, RZ, 0xc0, !PT ;  /* 0xffff000007077812 */ /* 0x000fe200078ec0ff */
[-C--:B------:R-:W-:Y:S01]  /*9be0*/  FMUL.FTZ R33, R5, R28.reuse ;  /* 0x0000001c05217220 */ /* 0x080fe20000410000 */
[C---:B------:R-:W-:Y:S01]  /*9bf0*/  LOP3.LUT R27, R14.reuse, 0xffff0000, RZ, 0xc0, !PT ;  /* 0xffff00000e1b7812 */ /* 0x040fe200078ec0ff */
[----:B------:R-:W-:Y:S01]  /*9c00*/  IMAD.U32 R15, R14, 0x10000, RZ ;  /* 0x000100000e0f7824 */ /* 0x000fe200078e00ff */
[C---:B------:R-:W-:Y:S01]  /*9c10*/  LOP3.LUT R4, R12.reuse, 0xffff0000, RZ, 0xc0, !PT ;  /* 0xffff00000c047812 */ /* 0x040fe200078ec0ff */
[----:B------:R-:W-:Y:S02]  /*9c20*/  IMAD.U32 R5, R12, 0x10000, RZ ;  /* 0x000100000c057824 */ /* 0x000fe400078e00ff */
[C---:B------:R-:W-:Y:S01]  /*9c30*/  FFMA.FTZ R31, R20.reuse, R28, -R31 ;  /* 0x0000001c141f7223 */ /* 0x040fe2000001081f */
[----:B------:R-:W-:Y:S01]  /*9c40*/  FFMA.FTZ R20, R20, R30, R33 ;  /* 0x0000001e14147223 */ /* 0x000fe20000010021 */
[C---:B------:R-:W-:Y:S01]  /*9c50*/  FMUL.FTZ R33, R6.reuse, R15 ;  /* 0x0000000f06217220 */ /* 0x040fe20000410000 */
[----:B------:R-:W-:Y:S01]  /*9c60*/  FMUL.FTZ R28, R6, R5 ;  /* 0x00000005061c7220 */ /* 0x000fe20000410000 */
        /* <DEDUP_REMOVED lines=8> */
[----:B------:R-:W-:Y:S02]  /*9cf0*/  F2FP.BF16.F32.PACK_AB R6, R15, R6 ;  /* 0x000000060f06723e */ /* 0x000fe400000010ff */
[----:B------:R-:W-:-:S05]  /*9d00*/  F2FP.BF16.F32.PACK_AB R7, R30, R7 ;  /* 0x000000071e07723e */ /* 0x000fca00000010ff */
[----:B------:R0:W-:Y:S02]  /*9d10*/  STS.128 [R21], R4 ;  /* 0x0000000415007388 */ /* 0x0001e40000000c00 */
.L_x_609:
[----:B------:R-:W-:Y:S05]  /*9d20*/  BSYNC B2 ;  /* 0x0000000000027941 */ /* 0x000fea0003800000 */
.L_x_608:
[----:B------:R-:W-:Y:S05]  /*9d30*/  @P1 BRA `(.L_x_607) ;  /* 0x0000000000981947 */ /* 0x000fea0003800000 */
[----:B0-----:R-:W0:Y:S01]  /*9d40*/  LDS.128 R4, [R21+0x4000] ;  /* 0x0040000015047984 */ /* 0x001e220000000c00 */
[C---:B------:R-:W-:Y:S01]  /*9d50*/  IMAD.U32 R29, R8.reuse, 0x10000, RZ ;  /* 0x00010000081d7824 */ /* 0x040fe200078e00ff */
[----:B------:R-:W-:Y:S01]  /*9d60*/  LOP3.LUT R30, R8, 0xffff0000, RZ, 0xc0, !PT ;  /* 0xffff0000081e7812 */ /* 0x000fe200078ec0ff */
[C---:B------:R-:W-:Y:S01]  /*9d70*/  IMAD.U32 R27, R0.reuse, 0x10000, RZ ;  /* 0x00010000001b7824 */ /* 0x040fe200078e00ff */
[----:B------:R-:W-:Y:S01]  /*9d80*/  LOP3.LUT R28, R0, 0xffff0000, RZ, 0xc0, !PT ;  /* 0xffff0000001c7812 */ /* 0x000fe200078ec0ff */
[C---:B0-----:R-:W-:Y:S01]  /*9d90*/  IMAD.U32 R15, R4.reuse, 0x10000, RZ ;  /* 0x00010000040f7824 */ /* 0x041fe200078e00ff */
[----:B------:R-:W-:Y:S01]  /*9da0*/  LOP3.LUT R4, R4, 0xffff0000, RZ, 0xc0, !PT ;  /* 0xffff000004047812 */ /* 0x000fe200078ec0ff */
[C---:B------:R-:W-:Y:S01]  /*9db0*/  IMAD.U32 R20, R5.reuse, 0x10000, RZ ;  /* 0x0001000005147824 */ /* 0x040fe200078e00ff */
[----:B------:R-:W-:Y:S01]  /*9dc0*/  LOP3.LUT R5, R5, 0xffff0000, RZ, 0xc0, !PT ;  /* 0xffff000005057812 */ /* 0x000fe200078ec0ff */
[----:B------:R-:W-:Y:S01]  /*9dd0*/  IMAD.U32 R26, R7, 0x10000, RZ ;  /* 0x00010000071a7824 */ /* 0x000fe200078e00ff */
[----:B------:R-:W-:Y:S01]  /*9de0*/  SHF.L.U32 R24, R6, 0x10, RZ ;  /* 0x0000001006187819 */ /* 0x000fe200000006ff */
[C---:B------:R-:W-:Y:S01]  /*9df0*/  FMUL.FTZ R32, R4.reuse, R29 ;  /* 0x0000001d04207220 */ /* 0x040fe20000410000 */
[-C--:B------:R-:W-:Y:S01]  /*9e00*/  FMUL.FTZ R4, R4, R27.reuse ;  /* 0x0000001b04047220 */ /* 0x080fe20000410000 */
[----:B------:R-:W-:Y:S01]  /*9e10*/  FMUL.FTZ R31, R5, R30 ;  /* 0x0000001e051f7220 */ /* 0x000fe20000410000 */
[----:B------:R-:W-:Y:S01]  /*9e20*/  LOP3.LUT R6, R6, 0xffff0000, RZ, 0xc0, !PT ;  /* 0xffff000006067812 */ /* 0x000fe200078ec0ff */
[C---:B------:R-:W-:Y:S01]  /*9e30*/  FFMA.FTZ R32, R15.reuse, R27, -R32 ;  /* 0x0000001b0f207223 */ /* 0x040fe20000010820 */
[----:B------:R-:W-:Y:S01]  /*9e40*/  FFMA.FTZ R29, R15, R29, R4 ;  /* 0x0000001d0f1d7223 */ /* 0x000fe20000010004 */
[----:B------:R-:W-:Y:S01]  /*9e50*/  LOP3.LUT R7, R7, 0xffff0000, RZ, 0xc0, !PT ;  /* 0xffff000007077812 */ /* 0x000fe200078ec0ff */
[----:B------:R-:W-:Y:S01]  /*9e60*/  FMUL.FTZ R33, R5, R28 ;  /* 0x0000001c05217220 */ /* 0x000fe20000410000 */
[C---:B------:R-:W-:Y:S01]  /*9e70*/  LOP3.LUT R27, R9.reuse, 0xffff0000, RZ, 0xc0, !PT ;  /* 0xffff0000091b7812 */ /* 0x040fe200078ec0ff */
[----:B------:R-:W-:Y:S01]  /*9e80*/  IMAD.U32 R15, R9, 0x10000, RZ ;  /* 0x00010000090f7824 */ /* 0x000fe200078e00ff */
[C---:B------:R-:W-:Y:S01]  /*9e90*/  LOP3.LUT R4, R3.reuse, 0xffff0000, RZ, 0xc0, !PT ;  /* 0xffff000003047812 */ /* 0x040fe200078ec0ff */
[----:B------:R-:W-:-:S02]  /*9ea0*/  IMAD.U32 R5, R3, 0x10000, RZ ;  /* 0x0001000003057824 */ /* 0x000fc400078e00ff */
        /* <DEDUP_REMOVED lines=14> */
[----:B------:R1:W-:Y:S02]  /*9f90*/  STS.128 [R21+0x4000], R4 ;  /* 0x0040000415007388 */ /* 0x0003e40000000c00 */
.L_x_607:
[----:B------:R-:W-:Y:S05]  /*9fa0*/  BSYNC B1 ;  /* 0x0000000000017941 */ /* 0x000fea0003800000 */
.L_x_606:
[----:B01----:R-:W-:Y:S01]  /*9fb0*/  VIADD R4, R153, 0x20 ;  /* 0x0000002099047836 */ /* 0x003fe20000000000 */
[----:B------:R-:W-:Y:S04]  /*9fc0*/  BSSY B1, `(.L_x_610) ;  /* 0x0000056000017945 */ /* 0x000fe80003800000 */
[----:B------:R-:W-:-:S13]  /*9fd0*/  ISETP.GE.AND P0, PT, R4, R10, PT ;  /* 0x0000000a0400720c */ /* 0x000fda0003f06270 */
[----:B------:R-:W-:Y:S05]  /*9fe0*/  @P0 BRA `(.L_x_611) ;  /* 0x00000004004c0947 */ /* 0x000fea0003800000 */
[----:B------:R-:W0:Y:S01]  /*9ff0*/  LDC R5, c[0x0][0x3f4] ;  /* 0x0000fd00ff057b82 */ /* 0x000e220000000800 */
[----:B------:R-:W-:Y:S01]  /*a000*/  BSSY B2, `(.L_x_612) ;  /* 0x000002a000027945 */ /* 0x000fe20003800000 */
[-C--:B0-----:R-:W-:Y:S02]  /*a010*/  ISETP.GE.AND P0, PT, R18, R5.reuse, PT ;  /* 0x000000051200720c */ /* 0x081fe40003f06270 */
[----:B------:R-:W-:-:S11]  /*a020*/  ISETP.GE.AND P1, PT, R152, R5, PT ;  /* 0x000000059800720c */ /* 0x000fd60003f26270 */
[----:B------:R-:W-:Y:S05]  /*a030*/  @P0 BRA `(.L_x_613) ;  /* 0x0000000000980947 */ /* 0x000fea0003800000 */
[----:B------:R-:W0:Y:S01]  /*a040*/  LDS.128 R4, [R21+0x1000] ;  /* 0x0010000015047984 */ /* 0x000e220000000c00 */
[C---:B------:R-:W-:Y:S01]  /*a050*/  IMAD.U32 R31, R13.reuse, 0x10000, RZ ;  /* 0x000100000d1f7824 */ /* 0x040fe200078e00ff */
[----:B------:R-:W-:Y:S01]  /*a060*/  LOP3.LUT R34, R13, 0xffff0000, RZ, 0xc0, !PT ;  /* 0xffff00000d227812 */ /* 0x000fe200078ec0ff */
[C---:B------:R-:W-:Y:S01]  /*a070*/  IMAD.U32 R29, R11.reuse, 0x10000, RZ ;  /* 0x000100000b1d7824 */ /* 0x040fe200078e00ff */
[----:B------:R-:W-:Y:S02]  /*a080*/  LOP3.LUT R32, R11, 0xffff0000, RZ, 0xc0, !PT ;  /* 0xffff00000b207812 */ /* 0x000fe400078ec0ff */
[----:B------:R-:W-:Y:S01]  /*a090*/  LOP3.LUT R36, R14, 0xffff0000, RZ, 0xc0, !PT ;  /* 0xffff00000e247812 */ /* 0x000fe200078ec0ff */
[C---:B0-----:R-:W-:Y:S01]  /*a0a0*/  IMAD.U32 R15, R4.reuse, 0x10000, RZ ;  /* 0x00010000040f7824 */ /* 0x041fe200078e00ff */
[----:B------:R-:W-:Y:S01]  /*a0b0*/  LOP3.LUT R4, R4, 0xffff0000, RZ, 0xc0, !PT ;  /* 0xffff000004047812 */ /* 0x000fe200078ec0ff */
[C---:B------:R-:W-:Y:S01]  /*a0c0*/  IMAD.U32 R20, R5.reuse, 0x10000, RZ ;  /* 0x0001000005147824 */ /* 0x040fe200078e00ff */
[----:B------:R-:W-:Y:S01]  /*a0d0*/  LOP3.LUT R5, R5, 0xffff0000, RZ, 0xc0, !PT ;  /* 0xffff000005057812 */ /* 0x000fe200078ec0ff */
[----:B------:R-:W-:Y:S01]  /*a0e0*/  IMAD.U32 R26, R7, 0x10000, RZ ;  /* 0x00010000071a7824 */ /* 0x000fe200078e00ff */
[----:B------:R-:W-:Y:S01]  /*a0f0*/  SHF.L.U32 R24, R6, 0x10, RZ ;  /* 0x0000001006187819 */ /* 0x000fe200000006ff */
[-C--:B------:R-:W-:Y:S01]  /*a100*/  FMUL.FTZ R28, R31, R4.reuse ;  /* 0x000000041f1c7220 */ /* 0x080fe20000410000 */
[----:B------:R-:W-:Y:S01]  /*a110*/  FMUL.FTZ R30, R29, R4 ;  /* 0x000000041d1e7220 */ /* 0x000fe20000410000 */
[----:B------:R-:W-:Y:S01]  /*a120*/  FMUL.FTZ R27, R34, R5 ;  /* 0x00000005221b7220 */ /* 0x000fe20000410000 */
[----:B------:R-:W-:Y:S01]  /*a130*/  LOP3.LUT R7, R7, 0xffff0000, RZ, 0xc0, !PT ;  /* 0xffff000007077812 */ /* 0x000fe200078ec0ff */
[-C--:B------:R-:W-:Y:S01]  /*a140*/  FFMA.FTZ R4, R29, R15.reuse, -R28 ;  /* 0x0000000f1d047223 */ /* 0x080fe2000001081c */
[----:B------:R-:W-:Y:S01]  /*a150*/  FFMA.FTZ R15, R31, R15, R30 ;  /* 0x0000000f1f0f7223 */ /* 0x000fe2000001001e */
[----:B------:R-:W-:Y:S01]  /*a160*/  FMUL.FTZ R29, R32, R5 ;  /* 0x00000005201d7220 */ /* 0x000fe20000410000 */
[----:B------:R-:W-:Y:S01]  /*a170*/  LOP3.LUT R6, R6, 0xffff0000, RZ, 0xc0, !PT ;  /* 0xffff000006067812 */ /* 0x000fe200078ec0ff */
[----:B------:R-:W-:Y:S01]  /*a180*/  FFMA.FTZ R5, R32, R20, -R27 ;  /* 0x0000001420057223 */ /* 0x000fe2000001081b */
[----:B------:R-:W-:Y:S01]  /*a190*/  LOP3.LUT R30, R12, 0xffff0000, RZ, 0xc0, !PT ;  /* 0xffff00000c1e7812 */ /* 0x000fe200078ec0ff */
[----:B------:R-:W-:-:S02]  /*a1a0*/  IMAD.U32 R32, R14, 0x10000, RZ ;  /* 0x000100000e207824 */ /* 0x000fc400078e00ff */
[----:B------:R-:W-:Y:S01]  /*a1b0*/  FFMA.FTZ R20, R34, R20, R29 ;  /* 0x0000001422147223 */ /* 0x000fe2000001001d */
[----:B------:R-:W-:Y:S02]  /*a1c0*/  IMAD.U32 R28, R12, 0x10000, RZ ;  /* 0x000100000c1c7824 */ /* 0x000fe400078e00ff */
[-C--:B------:R-:W-:Y:S01]  /*a1d0*/  FMUL.FTZ R31, R36, R7.reuse ;  /* 0x00000007241f7220 */ /* 0x080fe20000410000 */
[-C--:B------:R-:W-:Y:S01]  /*a1e0*/  FMUL.FTZ R27, R32, R6.reuse ;  /* 0x00000006201b7220 */ /* 0x080fe20000410000 */
[----:B------:R-:W-:Y:S01]  /*a1f0*/  FMUL.FTZ R33, R30, R7 ;  /* 0x000000071e217220 */ /* 0x000fe20000410000 */
[----:B------:R-:W-:Y:S01]  /*a200*/  FMUL.FTZ R29, R28, R6 ;  /* 0x000000061c1d7220 */ /* 0x000fe20000410000 */
[----:B------:R-:W-:Y:S01]  /*a210*/  FFMA.FTZ R7, R30, R26, -R31 ;  /* 0x0000001a1e077223 */ /* 0x000fe2000001081f */
[----:B------:R-:W-:Y:S01]  /*a220*/  FFMA.FTZ R6, R28, R24, -R27 ;  /* 0x000000181c067223 */ /* 0x000fe2000001081b */
[----:B------:R-:W-:Y:S01]  /*a230*/  FFMA.FTZ R26, R36, R26, R33 ;  /* 0x0000001a241a7223 */ /* 0x000fe20000010021 */
[----:B------:R-:W-:Y:S01]  /*a240*/  FFMA.FTZ R29, R32, R24, R29 ;  /* 0x00000018201d7223 */ /* 0x000fe2000001001d */
[----:B------:R-:W-:-:S02]  /*a250*/  F2FP.BF16.F32.PACK_AB R4, R15, R4 ;  /* 0x000000040f04723e */ /* 0x000fc400000010ff */
[----:B------:R-:W-:Y:S02]  /*a260*/  F2FP.BF16.F32.PACK_AB R5, R20, R5 ;  /* 0x000000051405723e */ /* 0x000fe400000010ff */
[----:B------:R-:W-:Y:S02]  /*a270*/  F2FP.BF16.F32.PACK_AB R6, R29, R6 ;  /* 0x000000061d06723e */ /* 0x000fe400000010ff */
[----:B------:R-:W-:-:S05]  /*a280*/  F2FP.BF16.F32.PACK_AB R7, R26, R7 ;  /* 0x000000071a07723e */ /* 0x000fca00000010ff */
[----:B------:R0:W-:Y:S02]  /*a290*/  STS.128 [R21+0x1000], R4 ;  /* 0x0010000415007388 */ /* 0x0001e40000000c00 */
.L_x_613:
[----:B------:R-:W-:Y:S05]  /*a2a0*/  BSYNC B2 ;  /* 0x0000000000027941 */ /* 0x000fea0003800000 */
.L_x_612:
[----:B------:R-:W-:Y:S05]  /*a2b0*/  @P1 BRA `(.L_x_611) ;  /* 0x0000000000981947 */ /* 0x000fea0003800000 */
[----:B0-----:R-:W0:Y:S01]  /*a2c0*/  LDS.128 R4, [R21+0x5000] ;  /* 0x0050000015047984 */ /* 0x001e220000000c00 */
        /* <DEDUP_REMOVED lines=37> */
.L_x_611:
[----:B------:R-:W-:Y:S05]  /*a520*/  BSYNC B1 ;  /* 0x0000000000017941 */ /* 0x000fea0003800000 */
.L_x_610:
        /* <DEDUP_REMOVED lines=47> */
.L_x_617:
[----:B------:R-:W-:Y:S05]  /*a820*/  BSYNC B2 ;  /* 0x0000000000027941 */ /* 0x000fea0003800000 */
.L_x_616:
        /* <DEDUP_REMOVED lines=13> */
[-C--:B------:R-:W-:Y:S01]  /*a900*/  FMUL.FTZ R28, R31, R4.reuse ;  /* 0x000000041f1c7220 */ /* 0x080fe20000410000 */
[----:B------:R-:W-:Y:S01]  /*a910*/  FMUL.FTZ R30, R29, R4 ;  /* 0x000000041d1e7220 */ /* 0x000fe20000410000 */
[----:B------:R-:W-:Y:S01]  /*a920*/  FMUL.FTZ R27, R34, R5 ;  /* 0x00000005221b7220 */ /* 0x000fe20000410000 */
[----:B------:R-:W-:-:S02]  /*a930*/  IMAD.U32 R24, R6, 0x10000, RZ ;  /* 0x0001000006187824 */ /* 0x000fc400078e00ff */
[----:B------:R-:W-:Y:S01]  /*a940*/  FFMA.FTZ R4, R29, R15, -R28 ;  /* 0x0000000f1d047223 */ /* 0x000fe2000001081c */
[C---:B------:R-:W-:Y:S01]  /*a950*/  FMUL.FTZ R29, R32.reuse, R5 ;  /* 0x00000005201d7220 */ /* 0x040fe20000410000 */
[----:B------:R-:W-:Y:S01]  /*a960*/  FFMA.FTZ R15, R31, R15, R30 ;  /* 0x0000000f1f0f7223 */ /* 0x000fe2000001001e */
[-C--:B------:R-:W-:Y:S01]  /*a970*/  FFMA.FTZ R5, R32, R20.reuse, -R27 ;  /* 0x0000001420057223 */ /* 0x080fe2000001081b */
[----:B------:R-:W-:Y:S01]  /*a980*/  LOP3.LUT R6, R6, 0xffff0000, RZ, 0xc0, !PT ;  /* 0xffff000006067812 */ /* 0x000fe200078ec0ff */
[----:B------:R-:W-:Y:S01]  /*a990*/  IMAD.U32 R28, R3, 0x10000, RZ ;  /* 0x00010000031c7824 */ /* 0x000fe200078e00ff */
[----:B------:R-:W-:Y:S01]  /*a9a0*/  SHF.L.U32 R32, R9, 0x10, RZ ;  /* 0x0000001009207819 */ /* 0x000fe200000006ff */
[----:B------:R-:W-:Y:S01]  /*a9b0*/  FFMA.FTZ R20, R34, R20, R29 ;  /* 0x0000001422147223 */ /* 0x000fe2000001001d */
[----:B------:R-:W-:Y:S01]  /*a9c0*/  LOP3.LUT R30, R3, 0xffff0000, RZ, 0xc0, !PT ;  /* 0xffff0000031e7812 */ /* 0x000fe200078ec0ff */
[-C--:B------:R-:W-:Y:S01]  /*a9d0*/  FMUL.FTZ R31, R36, R7.reuse ;  /* 0x00000007241f7220 */ /* 0x080fe20000410000 */
[-C--:B------:R-:W-:Y:S01]  /*a9e0*/  FMUL.FTZ R29, R28, R6.reuse ;  /* 0x000000061c1d7220 */ /* 0x080fe20000410000 */
[----:B------:R-:W-:Y:S01]  /*a9f0*/  FMUL.FTZ R27, R32, R6 ;  /* 0x00000006201b7220 */ /* 0x000fe20000410000 */
[----:B------:R-:W-:Y:S01]  /*aa00*/  F2FP.BF16.F32.PACK_AB R4, R15, R4 ;  /* 0x000000040f04723e */ /* 0x000fe200000010ff */
[C---:B------:R-:W-:Y:S01]  /*aa10*/  FMUL.FTZ R33, R30.reuse, R7 ;  /* 0x000000071e217220 */ /* 0x040fe20000410000 */
[----:B------:R-:W-:Y:S01]  /*aa20*/  FFMA.FTZ R7, R30, R26, -R31 ;  /* 0x0000001a1e077223 */ /* 0x000fe2000001081f */
[-C--:B------:R-:W-:Y:S01]  /*aa30*/  FFMA.FTZ R6, R28, R24.reuse, -R27 ;  /* 0x000000181c067223 */ /* 0x080fe2000001081b */
[----:B------:R-:W-:Y:S01]  /*aa40*/  FFMA.FTZ R29, R32, R24, R29 ;  /* 0x00000018201d7223 */ /* 0x000fe2000001001d */
[----:B------:R-:W-:Y:S01]  /*aa50*/  FFMA.FTZ R26, R36, R26, R33 ;  /* 0x0000001a241a7223 */ /* 0x000fe20000010021 */
[----:B------:R-:W-:-:S03]  /*aa60*/  F2FP.BF16.F32.PACK_AB R5, R20, R5 ;  /* 0x000000051405723e */ /* 0x000fc600000010ff */
[----:B------:R-:W-:Y:S02]  /*aa70*/  F2FP.BF16.F32.PACK_AB R6, R29, R6 ;  /* 0x000000061d06723e */ /* 0x000fe400000010ff */
[----:B------:R-:W-:-:S05]  /*aa80*/  F2FP.BF16.F32.PACK_AB R7, R26, R7 ;  /* 0x000000071a07723e */ /* 0x000fca00000010ff */
[----:B------:R1:W-:Y:S02]  /*aa90*/  STS.128 [R21+0x6000], R4 ;  /* 0x0060000415007388 */ /* 0x0003e40000000c00 */
.L_x_615:
[----:B------:R-:W-:Y:S05]  /*aaa0*/  BSYNC B1 ;  /* 0x0000000000017941 */ /* 0x000fea0003800000 */
.L_x_614:
[----:B01----:R-:W-:-:S05]  /*aab0*/  VIADD R4, R153, 0x60 ;  /* 0x0000006099047836 */ /* 0x003fca0000000000 */
        /* <DEDUP_REMOVED lines=8> */
[----:B------:R-:W-:Y:S01]  /*ab40*/  IMAD.U32 R24, R11, 0x10000, RZ ;  /* 0x000100000b187824 */ /* 0x000fe200078e00ff */
[C---:B------:R-:W-:Y:S01]  /*ab50*/  LOP3.LUT R33, R13.reuse, 0xffff0000, RZ, 0xc0, !PT ;  /* 0xffff00000d217812 */ /* 0x040fe200078ec0ff */
[----:B------:R-:W-:Y:S01]  /*ab60*/  IMAD.U32 R26, R13, 0x10000, RZ ;  /* 0x000100000d1a7824 */ /* 0x000fe200078e00ff */
[----:B------:R-:W-:Y:S02]  /*ab70*/  LOP3.LUT R31, R11, 0xffff0000, RZ, 0xc0, !PT ;  /* 0xffff00000b1f7812 */ /* 0x000fe400078ec0ff */
[C---:B------:R-:W-:Y:S02]  /*ab80*/  SHF.L.U32 R35, R14.reuse, 0x10, RZ ;  /* 0x000000100e237819 */ /* 0x040fe400000006ff */
        /* <DEDUP_REMOVED lines=11> */
[-C--:B------:R-:W-:Y:S01]  /*ac40*/  FFMA.FTZ R4, R24, R10.reuse, -R27 ;  /* 0x0000000a18047223 */ /* 0x080fe2000001081b */
[----:B------:R-:W-:Y:S01]  /*ac50*/  FFMA.FTZ R29, R26, R10, R29 ;  /* 0x0000000a1a1d7223 */ /* 0x000fe2000001001d */
[C---:B------:R-:W-:Y:S01]  /*ac60*/  FMUL.FTZ R10, R31.reuse, R5 ;  /* 0x000000051f0a7220 */ /* 0x040fe20000410000 */
[-C--:B------:R-:W-:Y:S01]  /*ac70*/  FFMA.FTZ R5, R31, R15.reuse, -R20 ;  /* 0x0000000f1f057223 */ /* 0x080fe20000010814 */
[----:B------:R-:W-:Y:S01]  /*ac80*/  LOP3.LUT R7, R7, 0xffff0000, RZ, 0xc0, !PT ;  /* 0xffff000007077812 */ /* 0x000fe200078ec0ff */
[C---:B------:R-:W-:Y:S01]  /*ac90*/  IMAD.U32 R27, R12.reuse, 0x10000, RZ ;  /* 0x000100000c1b7824 */ /* 0x040fe200078e00ff */
[----:B------:R-:W-:Y:S01]  /*aca0*/  LOP3.LUT R31, R12, 0xffff0000, RZ, 0xc0, !PT ;  /* 0xffff00000c1f7812 */ /* 0x000fe200078ec0ff */
[-C--:B------:R-:W-:Y:S01]  /*acb0*/  FMUL.FTZ R12, R35, R6.reuse ;  /* 0x00000006230c7220 */ /* 0x080fe20000410000 */
[----:B------:R-:W-:Y:S01]  /*acc0*/  FFMA.FTZ R10, R33, R15, R10 ;  /* 0x0000000f210a7223 */ /* 0x000fe2000001000a */
[----:B------:R-:W-:Y:S01]  /*acd0*/  FMUL.FTZ R14, R27, R6 ;  /* 0x000000061b0e7220 */ /* 0x000fe20000410000 */
[-C--:B------:R-:W-:Y:S01]  /*ace0*/  FMUL.FTZ R20, R37, R7.reuse ;  /* 0x0000000725147220 */ /* 0x080fe20000410000 */
[----:B------:R-:W-:Y:S01]  /*acf0*/  FMUL.FTZ R24, R31, R7 ;  /* 0x000000071f187220 */ /* 0x000fe20000410000 */
[-C--:B------:R-:W-:Y:S01]  /*ad00*/  FFMA.FTZ R6, R27, R11.reuse, -R12 ;  /* 0x0000000b1b067223 */ /* 0x080fe2000001080c */
[----:B------:R-:W-:Y:S01]  /*ad10*/  FFMA.FTZ R11, R35, R11, R14 ;  /* 0x0000000b230b7223 */ /* 0x000fe2000001000e */
[-C--:B------:R-:W-:Y:S01]  /*ad20*/  FFMA.FTZ R7, R31, R13.reuse, -R20 ;  /* 0x0000000d1f077223 */ /* 0x080fe20000010814 */
[----:B------:R-:W-:Y:S01]  /*ad30*/  FFMA.FTZ R24, R37, R13, R24 ;  /* 0x0000000d25187223 */ /* 0x000fe20000010018 */
[----:B------:R-:W-:-:S02]  /*ad40*/  F2FP.BF16.F32.PACK_AB R4, R29, R4 ;  /* 0x000000041d04723e */ /* 0x000fc400000010ff */
[----:B------:R-:W-:Y:S02]  /*ad50*/  F2FP.BF16.F32.PACK_AB R5, R10, R5 ;  /* 0x000000050a05723e */ /* 0x000fe400000010ff */
[----:B------:R-:W-:Y:S02]  /*ad60*/  F2FP.BF16.F32.PACK_AB R6, R11, R6 ;  /* 0x000000060b06723e */ /* 0x000fe400000010ff */
[----:B------:R-:W-:-:S05]  /*ad70*/  F2FP.BF16.F32.PACK_AB R7, R24, R7 ;  /* 0x000000071807723e */ /* 0x000fca00000010ff */
[----:B------:R0:W-:Y:S02]  /*ad80*/  STS.128 [R21+0x3000], R4 ;  /* 0x0030000415007388 */ /* 0x0001e40000000c00 */
.L_x_620:
[----:B------:R-:W-:Y:S05]  /*ad90*/  BSYNC B1 ;  /* 0x0000000000017941 */ /* 0x000fea0003800000 */
.L_x_619:
[----:B------:R-:W-:Y:S05]  /*ada0*/  @P1 BRA `(.L_x_618) ;  /* 0x0000001c00581947 */ /* 0x000fea0003800000 */
[----:B0-----:R-:W0:Y:S01]  /*adb0*/  LDS.128 R4, [R21+0x7000] ;  /* 0x0070000015047984 */ /* 0x001e220000000c00 */
[----:B------:R-:W-:Y:S01]  /*adc0*/  IMAD.U32 R14, R0, 0x10000, RZ ;  /* 0x00010000000e7824 */ /* 0x000fe200078e00ff */
[C---:B------:R-:W-:Y:S01]  /*add0*/  LOP3.LUT R29, R8.reuse, 0xffff0000, RZ, 0xc0, !PT ;  /* 0xffff0000081d7812 */ /* 0x040fe200078ec0ff */
        /* <DEDUP_REMOVED lines=34> */
[----:B------:R1:W-:Y:S01]  /*b000*/  STS.128 [R21+0x7000], R4 ;  /* 0x0070000415007388 */ /* 0x0003e20000000c00 */
[----:B------:R-:W-:Y:S05]  /*b010*/  BRA `(.L_x_618) ;  /* 0x0000001800bc7947 */ /* 0x000fea0003800000 */
.L_x_600:
[----:B------:R-:W-:-:S03]  /*b020*/  UMOV UR4, 0xffffffff ;  /* 0xffffffff00047882 */ /* 0x000fc60000000000 */
[----:B------:R-:W-:Y:S05]  /*b030*/  BRA.DIV UR4, `(.L_x_621) ;  /* 0x0000012e04d07947 */ /* 0x000fea000b800000 */
[----:B------:R0:W1:Y:S04]  /*b040*/  SHFL.IDX PT, R0, R26, RZ, 0x181f ;  /* 0x00181fff1a007589 */ /* 0x00006800000e0000 */
[----:B------:R0:W3:Y:S04]  /*b050*/  SHFL.IDX PT, R3, R24, RZ, 0x181f ;  /* 0x00181fff18037589 */ /* 0x0000e800000e0000 */
[----:B------:R0:W4:Y:S04]  /*b060*/  SHFL.IDX PT, R20, R28, RZ, 0x181f ;  /* 0x00181fff1c147589 */ /* 0x00012800000e0000 */
[----:B------:R0:W0:Y:S02]  /*b070*/  SHFL.IDX PT, R14, R27, RZ, 0x181f ;  /* 0x00181fff1b0e7589 */ /* 0x00002400000e0000 */
.L_x_875:
[----:B------:R-:W-:Y:S01]  /*b080*/  ULDC UR4, c[0x0][0x448] ;  /* 0x0001120000047ab9 */ /* 0x000fe20000000800 */
[----:B------:R-:W-:Y:S01]  /*b090*/  BSSY B1, `(.L_x_622) ;  /* 0x0000014000017945 */ /* 0x000fe20003800000 */
[----:B0-----:R-:W-:Y:S01]  /*b0a0*/  IMAD R24, R93, UR4, RZ ;  /* 0x000000045d187c24 */ /* 0x001fe2000f8e02ff */
[----:B------:R-:W-:Y:S02]  /*b0b0*/  CS2R R8, SRZ ;  /* 0x0000000000087805 */ /* 0x000fe4000001ff00 */
[----:B------:R-:W-:Y:S02]  /*b0c0*/  CS2R R6, SRZ ;  /* 0x0000000000067805 */ /* 0x000fe4000001ff00 */
[----:B------:R-:W-:Y:S02]  /*b0d0*/  CS2R R10, SRZ ;  /* 0x00000000000a7805 */ /* 0x000fe4000001ff00 */
[----:B------:R-:W-:Y:S02]  /*b0e0*/  ISETP.GE.AND P0, PT, R5, R24, PT ;  /* 0x000000180500720c */ /* 0x000fe40003f06270 */
[----:B------:R-:W-:-:S11]  /*b0f0*/  CS2R R4, SRZ ;  /* 0x0000000000047805 */ /* 0x000fd6000001ff00 */
[----:B------:R-:W-:Y:S05]  /*b100*/  @P0 BRA `(.L_x_623) ;  /* 0x0000000000300947 */ /* 0x000fea0003800000 */
[----:B------:R-:W-:Y:S01]  /*b110*/  ULDC UR4, c[0x0][0x3f4] ;  /* 0x0000fd0000047ab9 */ /* 0x000fe20000000800 */
[C---:B------:R-:W-:Y:S01]  /*b120*/  IMAD.SHL.U32 R15, R16.reuse, 0x2, RZ ;  /* 0x00000002100f7824 */ /* 0x040fe200078e00ff */
[C---:B------:R-:W-:Y:S02]  /*b130*/  ISETP.GE.AND P2, PT, R16.reuse, UR4, PT ;  /* 0x0000000410007c0c */ /* 0x040fe4000bf46270 */
[----:B------:R-:W-:Y:S02]  /*b140*/  SHF.L.U64.HI R9, R16, 0x1, R17 ;  /* 0x0000000110097819 */ /* 0x000fe40000010211 */
[-C--:B---3--:R-:W-:Y:S02]  /*b150*/  IADD3 R12, P0, R3, R15.reuse, RZ ;  /* 0x0000000f030c7210 */ /* 0x088fe40007f1e0ff */
[----:B------:R-:W-:-:S03]  /*b160*/  IADD3 R14, P1, R14, R15, RZ ;  /* 0x0000000f0e0e7210 */ /* 0x000fc60007f3e0ff */
[--C-:B-12---:R-:W-:Y:S02]  /*b170*/  IMAD.X R13, R0, 0x1, R9.reuse, P0 ;  /* 0x00000001000d7824 */ /* 0x106fe400000e0609 */
[----:B----4-:R-:W-:Y:S01]  /*b180*/  IMAD.X R15, R20, 0x1, R9, P1 ;  /* 0x00000001140f7824 */ /* 0x010fe200008e0609 */
[----:B------:R-:W-:Y:S01]  /*b190*/  CS2R R8, SRZ ;  /* 0x0000000000087805 */ /* 0x000fe2000001ff00 */
[----:B------:R-:W-:Y:S06]  /*b1a0*/  @P2 BRA `(.L_x_623) ;  /* 0x0000000000082947 */ /* 0x000fec0003800000 */
[----:B------:R0:W5:Y:S04]  /*b1b0*/  LD.E.128 R4, desc[UR42][R12.64] ;  /* 0x0000002a0c047980 */ /* 0x000168000c101d00 */
[----:B------:R0:W5:Y:S02]  /*b1c0*/  LD.E.128 R8, desc[UR42][R14.64] ;  /* 0x0000002a0e087980 */ /* 0x000164000c101d00 */
.L_x_623:
[----:B------:R-:W-:Y:S05]  /*b1d0*/  BSYNC B1 ;  /* 0x0000000000017941 */ /* 0x000fea0003800000 */
.L_x_622:
[----:B------:R-:W-:Y:S01]  /*b1e0*/  ULEA.HI UR4, UR39, UR39, URZ, 0x1 ;  /* 0x0000002727047291 */ /* 0x000fe2000f8f083f */
[----:B-1----:R-:W1:Y:S01]  /*b1f0*/  LDC R0, c[0x0][0x3f4] ;  /* 0x0000fd00ff007b82 */ /* 0x002e620000000800 */
[----:B---3--:R-:W-:Y:S01]  /*b200*/  IMAD R3, R29, -0x80, R24 ;  /* 0xffffff801d037824 */ /* 0x008fe200078e0218 */
[----:B-----5:R-:W-:Y:S01]  /*b210*/  SHF.R.U64 R28, R6, 0x10, R7 ;  /* 0x00000010061c7819 */ /* 0x020fe20000001207 */
[----:B------:R-:W-:Y:S01]  /*b220*/  ULOP3.LUT UR4, UR4, 0xfffffffe, URZ, 0xc0, !UPT ;  /* 0xfffffffe04047892 */ /* 0x000fe2000f8ec03f */
[----:B0-----:R-:W-:Y:S01]  /*b230*/  IMAD.MOV.U32 R12, RZ, RZ, R4 ;  /* 0x000000ffff0c7224 */ /* 0x001fe200078e0004 */
[--C-:B------:R-:W-:Y:S01]  /*b240*/  SHF.R.U64 R33, R4, 0x10, R5.reuse ;  /* 0x0000001004217819 */ /* 0x100fe20000001205 */
[----:B--2---:R-:W-:Y:S01]  /*b250*/  IMAD.MOV.U32 R13, RZ, RZ, R6 ;  /* 0x000000ffff0d7224 */ /* 0x004fe200078e0006 */
[----:B------:R-:W-:Y:S01]  /*b260*/  UIADD3 UR4, UR39, -UR4, URZ ;  /* 0x8000000427047290 */ /* 0x000fe2000fffe03f */
[----:B------:R-:W-:Y:S01]  /*b270*/  IMAD.MOV.U32 R24, RZ, RZ, R5 ;  /* 0x000000ffff187224 */ /* 0x000fe200078e0005 */
[----:B------:R-:W-:Y:S01]  /*b280*/  MOV R15, R8 ;  /* 0x00000008000f7202 */ /* 0x000fe20000000f00 */
[C---:B------:R-:W-:Y:S01]  /*b290*/  VIADD R34, R153.reuse, 0x20 ;  /* 0x0000002099227836 */ /* 0x040fe20000000000 */
[----:B------:R-:W-:Y:S01]  /*b2a0*/  SHF.R.U64 R6, R8, 0x10, R9 ;  /* 0x0000001008067819 */ /* 0x000fe20000001209 */
[----:B------:R-:W-:Y:S01]  /*b2b0*/  VIADD R32, R153, 0x40 ;  /* 0x0000004099207836 */ /* 0x000fe20000000000 */
[----:B------:R-:W-:Y:S01]  /*b2c0*/  SHF.R.U32.HI R31, RZ, 0x10, R5 ;  /* 0x00000010ff1f7819 */ /* 0x000fe20000011605 */
[----:B------:R-:W-:Y:S01]  /*b2d0*/  IMAD.U32 R27, RZ, RZ, UR4 ;  /* 0x00000004ff1b7e24 */ /* 0x000fe2000f8e00ff */
[--C-:B------:R-:W-:Y:S01]  /*b2e0*/  SHF.R.U32.HI R29, RZ, 0x10, R7.reuse ;  /* 0x00000010ff1d7819 */ /* 0x100fe20000011607 */
[----:B------:R-:W-:Y:S01]  /*b2f0*/  IMAD.MOV.U32 R14, RZ, RZ, R7 ;  /* 0x000000ffff0e7224 */ /* 0x000fe200078e0007 */
[----:B------:R-:W-:Y:S01]  /*b300*/  VIMNMX R8, R3, 0x80, PT ;  /* 0x0000008003087848 */ /* 0x000fe20003fe0100 */
[--C-:B----4-:R-:W-:Y:S01]  /*b310*/  IMAD.MOV.U32 R20, RZ, RZ, R9.reuse ;  /* 0x000000ffff147224 */ /* 0x110fe200078e0009 */
[----:B------:R-:W-:Y:S01]  /*b320*/  SHF.L.U32 R27, R27, 0x1f, RZ ;  /* 0x0000001f1b1b7819 */ /* 0x000fe200000006ff */
[----:B------:R-:W-:Y:S01]  /*b330*/  IMAD.MOV.U32 R4, RZ, RZ, R10 ;  /* 0x000000ffff047224 */ /* 0x000fe200078e000a */
[----:B------:R-:W-:Y:S01]  /*b340*/  SHF.R.U32.HI R9, RZ, 0x10, R9 ;  /* 0x00000010ff097819 */ /* 0x000fe20000011609 */
[--C-:B------:R-:W-:Y:S01]  /*b350*/  IMAD.MOV.U32 R26, RZ, RZ, R11.reuse ;  /* 0x000000ffff1a7224 */ /* 0x100fe200078e000b */
[----:B------:R-:W0:Y:S01]  /*b360*/  SYNCS.PHASECHK.TRANS64.TRYWAIT P4, [R156+URZ+0x28800], R27 ;  /* 0x0288001b9c0075a7 */ /* 0x000e22000808017f */
[----:B-1----:R-:W-:Y:S01]  /*b370*/  ISETP.GE.AND P0, PT, R16, R0, PT ;  /* 0x000000001000720c */ /* 0x002fe20003f06270 */
[----:B------:R-:W-:Y:S01]  /*b380*/  VIADD R30, R153, 0x60 ;  /* 0x00000060991e7836 */ /* 0x000fe20000000000 */
[--C-:B------:R-:W-:Y:S01]  /*b390*/  SHF.R.U64 R7, R10, 0x10, R11.reuse ;  /* 0x000000100a077819 */ /* 0x100fe2000000120b */
[----:B------:R-:W-:Y:S01]  /*b3a0*/  BSSY B1, `(.L_x_624) ;  /* 0x000000f000017945 */ /* 0x000fe20003800000 */
[----:B------:R-:W-:-:S02]  /*b3b0*/  SHF.R.U32.HI R5, RZ, 0x10, R11 ;  /* 0x00000010ff057819 */ /* 0x000fc4000001160b */
[----:B------:R-:W-:Y:S02]  /*b3c0*/  PRMT R3, R12, 0x5410, R33 ;  /* 0x000054100c037816 */ /* 0x000fe40000000021 */
[-C--:B------:R-:W-:Y:S02]  /*b3d0*/  ISETP.GE.OR P3, PT, R153, R8.reuse, P0 ;  /* 0x000000089900720c */ /* 0x080fe40000766670 */
[-C--:B------:R-:W-:Y:S02]  /*b3e0*/  ISETP.GE.OR P2, PT, R34, R8.reuse, P0 ;  /* 0x000000082200720c */ /* 0x080fe40000746670 */
[-C--:B------:R-:W-:Y:S02]  /*b3f0*/  ISETP.GE.OR P1, PT, R32, R8.reuse, P0 ;  /* 0x000000082000720c */ /* 0x080fe40000726670 */
[----:B------:R-:W-:Y:S02]  /*b400*/  PRMT R12, R24, 0x5410, R31 ;  /* 0x00005410180c7816 */ /* 0x000fe4000000001f */
[----:B------:R-:W-:-:S02]  /*b410*/  ISETP.GE.OR P0, PT, R30, R8, P0 ;  /* 0x000000081e00720c */ /* 0x000fc40000706670 */
[----:B------:R-:W-:Y:S02]  /*b420*/  PRMT R13, R13, 0x5410, R28 ;  /* 0x000054100d0d7816 */ /* 0x000fe4000000001c */
[----:B------:R-:W-:Y:S02]  /*b430*/  PRMT R14, R14, 0x5410, R29 ;  /* 0x000054100e0e7816 */ /* 0x000fe4000000001d */
[----:B------:R-:W-:Y:S02]  /*b440*/  PRMT R15, R15, 0x5410, R6 ;  /* 0x000054100f0f7816 */ /* 0x000fe40000000006 */
[----:B------:R-:W-:Y:S02]  /*b450*/  PRMT R20, R20, 0x5410, R9 ;  /* 0x0000541014147816 */ /* 0x000fe40000000009 */
[----:B------:R-:W-:Y:S02]  /*b460*/  PRMT R24, R4, 0x5410, R7 ;  /* 0x0000541004187816 */ /* 0x000fe40000000007 */
[----:B------:R-:W-:Y:S01]  /*b470*/  PRMT R26, R26, 0x5410, R5 ;  /* 0x000054101a1a7816 */ /* 0x000fe20000000005 */
[----:B0-----:R-:W-:Y:S06]  /*b480*/  @!P4 BRA `(.L_x_625) ;  /* 0x0000012c002cc947 */ /* 0x001fec0003800000 */
.L_x_876:
[----:B------:R-:W-:Y:S05]  /*b490*/  BSYNC B1 ;  /* 0x0000000000017941 */ /* 0x000fea0003800000 */
.L_x_624:
[----:B------:R-:W-:Y:S04]  /*b4a0*/  BSSY B1, `(.L_x_626) ;  /* 0x000005a000017945 */ /* 0x000fe80003800000 */
[----:B------:R-:W-:Y:S05]  /*b4b0*/  @P3 BRA `(.L_x_627) ;  /* 0x0000000400603947 */ /* 0x000fea0003800000 */
[----:B------:R-:W-:Y:S01]  /*b4c0*/  LEA.HI R4, R0, R203, RZ, 0x1d ;  /* 0x000000cb00047211 */ /* 0x000fe200078fe8ff */
[----:B------:R-:W-:Y:S01]  /*b4d0*/  IMAD.SHL.U32 R6, R153, 0x40, RZ ;  /* 0x0000004099067824 */ /* 0x000fe200078e00ff */
[----:B------:R-:W-:Y:S01]  /*b4e0*/  SHF.L.U32 R37, R3, 0x10, RZ ;  /* 0x0000001003257819 */ /* 0x000fe200000006ff */
[C---:B------:R-:W-:Y:S01]  /*b4f0*/  IMAD.U32 R39, R15.reuse, 0x10000, RZ ;  /* 0x000100000f277824 */ /* 0x040fe200078e00ff */
[----:B------:R-:W-:Y:S01]  /*b500*/  SHF.R.S32.HI R7, RZ, 0x1f, R4 ;  /* 0x0000001fff077819 */ /* 0x000fe20000011404 */
[----:B------:R-:W-:Y:S01]  /*b510*/  IMAD.SHL.U32 R5, R4, 0x8, RZ ;  /* 0x0000000804057824 */ /* 0x000fe200078e00ff */
[----:B------:R-:W-:Y:S02]  /*b520*/  LOP3.LUT R41, R15, 0xffff0000, RZ, 0xc0, !PT ;  /* 0xffff00000f297812 */ /* 0x000fe400078ec0ff */
[----:B------:R-:W-:Y:S02]  /*b530*/  LEA.HI R7, R7, R4, RZ, 0x3 ;  /* 0x0000000407077211 */ /* 0x000fe400078f18ff */
[----:B------:R-:W-:-:S02]  /*b540*/  LOP3.LUT R5, R5, 0x38, RZ, 0xc0, !PT ;  /* 0x0000003805057812 */ /* 0x000fc400078ec0ff */
[----:B------:R-:W-:Y:S02]  /*b550*/  SHF.L.U32 R7, R7, 0xa, RZ ;  /* 0x0000000a07077819 */ /* 0x000fe400000006ff */
[----:B------:R-:W-:Y:S02]  /*b560*/  LOP3.LUT R5, R5, 0x1c0, R6, 0xf8, !PT ;  /* 0x000001c005057812 */ /* 0x000fe400078ef806 */
[----:B------:R-:W-:Y:S02]  /*b570*/  LOP3.LUT R4, R7, 0x7fffe000, RZ, 0xc0, !PT ;  /* 0x7fffe00007047812 */ /* 0x000fe400078ec0ff */
[----:B------:R-:W-:-:S04]  /*b580*/  LOP3.LUT R5, R5, R200, RZ, 0x3c, !PT ;  /* 0x000000c805057212 */ /* 0x000fc800078e3cff */
[----:B------:R-:W-:Y:S02]  /*b590*/  IADD3 R9, R5, R4, R201 ;  /* 0x0000000405097210 */ /* 0x000fe40007ffe0c9 */
[----:B------:R-:W1:Y:S03]  /*b5a0*/  LDS.128 R4, [R21] ;  /* 0x0000000015047984 */ /* 0x000e660000000c00 */
[----:B0-----:R-:W-:-:S05]  /*b5b0*/  IMAD R27, R9, 0x2, R156 ;  /* 0x00000002091b7824 */ /* 0x001fca00078e029c */
[----:B------:R-:W0:Y:S01]  /*b5c0*/  LDS.128 R8, [R27+0x10400] ;  /* 0x010400001b087984 */ /* 0x000e220000000c00 */
[C---:B-1----:R-:W-:Y:S01]  /*b5d0*/  IMAD.U32 R28, R4.reuse, 0x10000, RZ ;  /* 0x00010000041c7824 */ /* 0x042fe200078e00ff */
[----:B------:R-:W-:Y:S01]  /*b5e0*/  LOP3.LUT R4, R4, 0xffff0000, RZ, 0xc0, !PT ;  /* 0xffff000004047812 */ /* 0x000fe200078ec0ff */
[C---:B------:R-:W-:Y:S01]  /*b5f0*/  IMAD.U32 R29, R5.reuse, 0x10000, RZ ;  /* 0x00010000051d7824 */ /* 0x040fe200078e00ff */
[----:B------:R-:W-:Y:S01]  /*b600*/  LOP3.LUT R5, R5, 0xffff0000, RZ, 0xc0, !PT ;  /* 0xffff000005057812 */ /* 0x000fe200078ec0ff */
        /* <DEDUP_REMOVED lines=8> */
[C---:B------:R-:W-:Y:S01]  /*b690*/  FMUL.FTZ R43, R32.reuse, R39 ;  /* 0x00000027202b7220 */ /* 0x040fe20000410000 */
[----:B------:R-:W-:Y:S01]  /*b6a0*/  FMUL.FTZ R45, R32, R37 ;  /* 0x00000025202d7220 */ /* 0x000fe20000410000 */
[----:B------:R-:W-:Y:S01]  /*b6b0*/  FMUL.FTZ R47, R8, R41 ;  /* 0x00000029082f7220 */ /* 0x000fe20000410000 */
[----:B------:R-:W-:-:S02]  /*b6c0*/  IMAD.U32 R32, R20, 0x10000, RZ ;  /* 0x0001000014207824 */ /* 0x000fc400078e00ff */
[C---:B------:R-:W-:Y:S01]  /*b6d0*/  FFMA.FTZ R43, R28.reuse, R37, -R43 ;  /* 0x000000251c2b7223 */ /* 0x040fe2000001082b */
[----:B------:R-:W-:Y:S01]  /*b6e0*/  LOP3.LUT R37, R3, 0xffff0000, RZ, 0xc0, !PT ;  /* 0xffff000003257812 */ /* 0x000fe200078ec0ff */
[----:B------:R-:W-:Y:S01]  /*b6f0*/  FFMA.FTZ R45, R28, R39, R45 ;  /* 0x000000271c2d7223 */ /* 0x000fe2000001002d */
[----:B------:R-:W-:Y:S02]  /*b700*/  IMAD.U32 R28, R12, 0x10000, RZ ;  /* 0x000100000c1c7824 */ /* 0x000fe400078e00ff */
[----:B------:R-:W-:Y:S02]  /*b710*/  IMAD.U32 R34, R10, 0x10000, RZ ;  /* 0x000100000a227824 */ /* 0x000fe400078e00ff */
[-C--:B------:R-:W-:Y:S01]  /*b720*/  FMUL.FTZ R39, R8, R37.reuse ;  /* 0x0000002508277220 */ /* 0x080fe20000410000 */
[----:B------:R-:W-:Y:S01]  /*b730*/  FFMA.FTZ R36, R4, R37, -R47 ;  /* 0x0000002504247223 */ /* 0x000fe2000001082f */
[----:B------:R-:W-:Y:S01]  /*b740*/  FMUL.FTZ R8, R33, R32 ;  /* 0x0000002021087220 */ /* 0x000fe20000410000 */
[----:B------:R-:W-:-:S02]  /*b750*/  IMAD.U32 R37, R24, 0x10000, RZ ;  /* 0x0001000018257824 */ /* 0x000fc400078e00ff */
[-C--:B------:R-:W-:Y:S01]  /*b760*/  FMUL.FTZ R47, R33, R28.reuse ;  /* 0x0000001c212f7220 */ /* 0x080fe20000410000 */
[----:B------:R-:W-:Y:S01]  /*b770*/  FFMA.FTZ R38, R4, R41, R39 ;  /* 0x0000002904267223 */ /* 0x000fe20000010027 */
[----:B------:R-:W-:Y:S01]  /*b780*/  LOP3.LUT R10, R10, 0xffff0000, RZ, 0xc0, !PT ;  /* 0xffff00000a0a7812 */ /* 0x000fe200078ec0ff */
[----:B------:R-:W-:Y:S01]  /*b790*/  FFMA.FTZ R40, R29, R28, -R8 ;  /* 0x0000001c1d287223 */ /* 0x000fe20000010808 */
[----:B------:R-:W-:Y:S02]  /*b7a0*/  IMAD.U32 R33, R13, 0x10000, RZ ;  /* 0x000100000d217824 */ /* 0x000fe400078e00ff */
[----:B------:R-:W-:Y:S01]  /*b7b0*/  FFMA.FTZ R47, R29, R32, R47 ;  /* 0x000000201d2f7223 */ /* 0x000fe2000001002f */
[----:B------:R-:W-:Y:S01]  /*b7c0*/  FMUL.FTZ R41, R34, R37 ;  /* 0x0000002522297220 */ /* 0x000fe20000410000 */
[----:B------:R-:W-:Y:S01]  /*b7d0*/  LOP3.LUT R39, R24, 0xffff0000, RZ, 0xc0, !PT ;  /* 0xffff000018277812 */ /* 0x000fe200078ec0ff */
[----:B------:R-:W-:Y:S01]  /*b7e0*/  IMAD.U32 R35, R11, 0x10000, RZ ;  /* 0x000100000b237824 */ /* 0x000fe200078e00ff */
[----:B------:R-:W-:Y:S01]  /*b7f0*/  LOP3.LUT R29, R13, 0xffff0000, RZ, 0xc0, !PT ;  /* 0xffff00000d1d7812 */ /* 0x000fe200078ec0ff */
[----:B------:R-:W-:-:S02]  /*b800*/  IMAD.U32 R28, R26, 0x10000, RZ ;  /* 0x000100001a1c7824 */ /* 0x000fc400078e00ff */
[-C--:B------:R-:W-:Y:S01]  /*b810*/  FMUL.FTZ R49, R34, R33.reuse ;  /* 0x0000002122317220 */ /* 0x080fe20000410000 */
[----:B------:R-:W-:Y:S01]  /*b820*/  FFMA.FTZ R41, R30, R33, -R41 ;  /* 0x000000211e297223 */ /* 0x000fe20000010829 */
[----:B------:R-:W-:Y:S01]  /*b830*/  FMUL.FTZ R33, R10, R39 ;  /* 0x000000270a217220 */ /* 0x000fe20000410000 */
[----:B------:R-:W-:Y:S02]  /*b840*/  IMAD.U32 R4, R14, 0x10000, RZ ;  /* 0x000100000e047824 */ /* 0x000fe400078e00ff */
[----:B------:R-:W-:Y:S01]  /*b850*/  FMUL.FTZ R10, R10, R29 ;  /* 0x0000001d0a0a7220 */ /* 0x000fe20000410000 */
[----:B------:R-:W-:Y:S01]  /*b860*/  FMUL.FTZ R8, R35, R28 ;  /* 0x0000001c23087220 */ /* 0x000fe20000410000 */
[----:B------:R-:W-:Y:S01]  /*b870*/  FFMA.FTZ R49, R30, R37, R49 ;  /* 0x000000251e317223 */ /* 0x000fe20000010031 */
[C---:B------:R-:W-:Y:S01]  /*b880*/  FFMA.FTZ R30, R6.reuse, R29, -R33 ;  /* 0x0000001d061e7223 */ /* 0x040fe20000010821 */
[----:B------:R-:W-:Y:S01]  /*b890*/  FFMA.FTZ R32, R6, R39, R10 ;  /* 0x0000002706207223 */ /* 0x000fe2000001000a */
[-C--:B------:R-:W-:Y:S01]  /*b8a0*/  FFMA.FTZ R33, R31, R4.reuse, -R8 ;  /* 0x000000041f217223 */ /* 0x080fe20000010808 */
[----:B------:R-:W-:Y:S01]  /*b8b0*/  LOP3.LUT R11, R11, 0xffff0000, RZ, 0xc0, !PT ;  /* 0xffff00000b0b7812 */ /* 0x000fe200078ec0ff */
[----:B------:R-:W-:Y:S01]  /*b8c0*/  FMUL.FTZ R34, R35, R4 ;  /* 0x0000000423227220 */ /* 0x000fe20000410000 */
[----:B------:R-:W-:-:S02]  /*b8d0*/  LOP3.LUT R8, R20, 0xffff0000, RZ, 0xc0, !PT ;  /* 0xffff000014087812 */ /* 0x000fc400078ec0ff */
[----:B------:R-:W-:Y:S01]  /*b8e0*/  LOP3.LUT R10, R26, 0xffff0000, RZ, 0xc0, !PT ;  /* 0xffff00001a0a7812 */ /* 0x000fe200078ec0ff */
[----:B------:R-:W-:Y:S01]  /*b8f0*/  FFMA.FTZ R34, R31, R28, R34 ;  /* 0x0000001c1f227223 */ /* 0x000fe20000010022 */
[----:B------:R-:W-:Y:S01]  /*b900*/  LOP3.LUT R4, R12, 0xffff0000, RZ, 0xc0, !PT ;  /* 0xffff00000c047812 */ /* 0x000fe200078ec0ff */
[----:B------:R-:W-:Y:S01]  /*b910*/  FMUL.FTZ R28, R9, R8 ;  /* 0x00000008091c7220 */ /* 0x000fe20000410000 */
[----:B------:R-:W-:Y:S01]  /*b920*/  LOP3.LUT R6, R14, 0xffff0000, RZ, 0xc0, !PT ;  /* 0xffff00000e067812 */ /* 0x000fe200078ec0ff */
[----:B------:R-:W-:Y:S02]  /*b930*/  FMUL.FTZ R42, R11, R10 ;  /* 0x0000000a0b2a7220 */ /* 0x000fe40000410000 */
[-C--:B------:R-:W-:Y:S01]  /*b940*/  FMUL.FTZ R29, R9, R4.reuse ;  /* 0x00000004091d7220 */ /* 0x080fe20000410000 */
[----:B------:R-:W-:Y:S01]  /*b950*/  FFMA.FTZ R9, R5, R4, -R28 ;  /* 0x0000000405097223 */ /* 0x000fe2000001081c */
[-C--:B------:R-:W-:Y:S01]  /*b960*/  FMUL.FTZ R11, R11, R6.reuse ;  /* 0x000000060b0b7220 */ /* 0x080fe20000410000 */
[----:B------:R-:W-:Y:S01]  /*b970*/  FFMA.FTZ R42, R7, R6, -R42 ;  /* 0x00000006072a7223 */ /* 0x000fe2000001082a */
[----:B------:R-:W-:Y:S01]  /*b980*/  FFMA.FTZ R28, R5, R8, R29 ;  /* 0x00000008051c7223 */ /* 0x000fe2000001001d */
[----:B------:R-:W-:Y:S01]  /*b990*/  F2FP.BF16.F32.PACK_AB R6, R30, R41 ;  /* 0x000000291e06723e */ /* 0x000fe200000010ff */
[----:B------:R-:W-:Y:S01]  /*b9a0*/  FFMA.FTZ R11, R7, R10, R11 ;  /* 0x0000000a070b7223 */ /* 0x000fe2000001000b */
[----:B------:R-:W-:-:S02]  /*b9b0*/  F2FP.BF16.F32.PACK_AB R4, R36, R43 ;  /* 0x0000002b2404723e */ /* 0x000fc400000010ff */
[----:B------:R-:W-:Y:S02]  /*b9c0*/  F2FP.BF16.F32.PACK_AB R5, R9, R40 ;  /* 0x000000280905723e */ /* 0x000fe400000010ff */
[----:B------:R-:W-:Y:S02]  /*b9d0*/  F2FP.BF16.F32.PACK_AB R7, R42, R33 ;  /* 0x000000212a07723e */ /* 0x000fe400000010ff */
[----:B------:R-:W-:Y:S02]  /*b9e0*/  F2FP.BF16.F32.PACK_AB R10, R32, R49 ;  /* 0x00000031200a723e */ /* 0x000fe400000010ff */
[----:B------:R-:W-:Y:S01]  /*b9f0*/  F2FP.BF16.F32.PACK_AB R8, R38, R45 ;  /* 0x0000002d2608723e */ /* 0x000fe200000010ff */
[----:B------:R1:W-:Y:S01]  /*ba00*/  STS.128 [R21], R4 ;  /* 0x0000000415007388 */ /* 0x0003e20000000c00 */
[----:B------:R-:W-:Y:S02]  /*ba10*/  F2FP.BF16.F32.PACK_AB R9, R28, R47 ;  /* 0x0000002f1c09723e */ /* 0x000fe400000010ff */
[----:B------:R-:W-:-:S05]  /*ba20*/  F2FP.BF16.F32.PACK_AB R11, R11, R34 ;  /* 0x000000220b0b723e */ /* 0x000fca00000010ff */
[----:B------:R1:W-:Y:S02]  /*ba30*/  STS.128 [R27+0x10400], R8 ;  /* 0x010400081b007388 */ /* 0x0003e40000000c00 */
.L_x_627:
[----:B------:R-:W-:Y:S05]  /*ba40*/  BSYNC B1 ;  /* 0x0000000000017941 */ /* 0x000fea0003800000 */
.L_x_626:
[----:B------:R-:W-:Y:S04]  /*ba50*/  BSSY B1, `(.L_x_628) ;  /* 0x0000059000017945 */ /* 0x000fe80003800000 */
[----:B------:R-:W-:Y:S05]  /*ba60*/  @P2 BRA `(.L_x_629) ;  /* 0x00000004005c2947 */ /* 0x000fea0003800000 */
[----:B-1----:R-:W-:Y:S01]  /*ba70*/  LEA.HI R4, R0, R203, RZ, 0x1d ;  /* 0x000000cb00047211 */ /* 0x002fe200078fe8ff */
[----:B------:R-:W-:Y:S01]  /*ba80*/  IMAD.U32 R35, R3, 0x10000, RZ ;  /* 0x0001000003237824 */ /* 0x000fe200078e00ff */
[----:B------:R-:W-:Y:S01]  /*ba90*/  SHF.R.U32.HI R7, RZ, 0x3, R193 ;  /* 0x00000003ff077819 */ /* 0x000fe200000116c1 */
[----:B------:R-:W-:Y:S01]  /*baa0*/  IMAD.U32 R46, R20, 0x10000, RZ ;  /* 0x00010000142e7824 */ /* 0x000fe200078e00ff */
[----:B------:R-:W-:Y:S01]  /*bab0*/  SHF.R.S32.HI R5, RZ, 0x1f, R4 ;  /* 0x0000001fff057819 */ /* 0x000fe20000011404 */
[----:B------:R-:W-:Y:S01]  /*bac0*/  IMAD.U32 R42, R12, 0x10000, RZ ;  /* 0x000100000c2a7824 */ /* 0x000fe200078e00ff */
[----:B------:R-:W-:Y:S01]  /*bad0*/  SHF.L.U32 R6, R4, 0x3, RZ ;  /* 0x0000000304067819 */ /* 0x000fe200000006ff */
[----:B------:R-:W-:Y:S01]  /*bae0*/  IMAD.U32 R41, R24, 0x10000, RZ ;  /* 0x0001000018297824 */ /* 0x000fe200078e00ff */
[----:B------:R-:W-:Y:S01]  /*baf0*/  LEA.HI R5, R5, R4, RZ, 0x3 ;  /* 0x0000000405057211 */ /* 0x000fe200078f18ff */
[----:B------:R-:W-:Y:S01]  /*bb00*/  IMAD.U32 R39, R13, 0x10000, RZ ;  /* 0x000100000d277824 */ /* 0x000fe200078e00ff */
[----:B------:R-:W-:-:S02]  /*bb10*/  LOP3.LUT R4, R193, 0x38, R6, 0xf8, !PT ;  /* 0x00000038c1047812 */ /* 0x000fc400078ef806 */
[----:B------:R-:W-:Y:S01]  /*bb20*/  SHF.L.U32 R37, R15, 0x10, RZ ;  /* 0x000000100f257819 */ /* 0x000fe200000006ff */
[----:B------:R-:W-:Y:S01]  /*bb30*/  IMAD.SHL.U32 R5, R5, 0x400, RZ ;  /* 0x0000040005057824 */ /* 0x000fe200078e00ff */
[----:B------:R-:W-:Y:S02]  /*bb40*/  LOP3.LUT R4, R4, R7, RZ, 0x3c, !PT ;  /* 0x0000000704047212 */ /* 0x000fe400078e3cff */
[----:B------:R-:W-:Y:S02]  /*bb50*/  LOP3.LUT R44, R15, 0xffff0000, RZ, 0xc0, !PT ;  /* 0xffff00000f2c7812 */ /* 0x000fe400078ec0ff */
[----:B------:R-:W-:Y:S02]  /*bb60*/  LOP3.LUT R5, R5, 0x7fffe000, RZ, 0xc0, !PT ;  /* 0x7fffe00005057812 */ /* 0x000fe400078ec0ff */
[----:B------:R-:W-:Y:S02]  /*bb70*/  LOP3.LUT R40, R3, 0xffff0000, RZ, 0xc0, !PT ;  /* 0xffff000003287812 */ /* 0x000fe400078ec0ff */
[----:B------:R-:W-:-:S02]  /*bb80*/  IADD3 R9, R4, R5, R199 ;  /* 0x0000000504097210 */ /* 0x000fc40007ffe0c7 */
[----:B------:R-:W0:Y:S01]  /*bb90*/  LDS.128 R4, [R229] ;  /* 0x00000000e5047984 */ /* 0x000e220000000c00 */
[----:B------:R-:W-:Y:S02]  /*bba0*/  LOP3.LUT R47, R20, 0xffff0000, RZ, 0xc0, !PT ;  /* 0xffff0000142f7812 */ /* 0x000fe400078ec0ff */
[----:B------:R-:W-:Y:S01]  /*bbb0*/  IMAD R21, R9, 0x2, R156 ;  /* 0x0000000209157824 */ /* 0x000fe200078e029c */
[----:B------:R-:W-:Y:S02]  /*bbc0*/  LOP3.LUT R49, R26, 0xffff0000, RZ, 0xc0, !PT ;  /* 0xffff00001a317812 */ /* 0x000fe400078ec0ff */
[----:B------:R-:W-:Y:S02]  /*bbd0*/  LOP3.LUT R43, R12, 0xffff0000, RZ, 0xc0, !PT ;  /* 0xffff00000c2b7812 */ /* 0x000fe400078ec0ff */
[----:B------:R-:W1:Y:S01]  /*bbe0*/  LDS.128 R8, [R21+0x10400] ;  /* 0x0104000015087984 */ /* 0x000e620000000c00 */
[----:B------:R-:W-:Y:S01]  /*bbf0*/  LOP3.LUT R45, R14, 0xffff0000, RZ, 0xc0, !PT ;  /* 0xffff00000e2d7812 */ /* 0x000fe200078ec0ff */
[C---:B0-----:R-:W-:Y:S01]  /*bc00*/  IMAD.U32 R27, R4.reuse, 0x10000, RZ ;  /* 0x00010000041b7824 */ /* 0x041fe200078e00ff */
[----:B------:R-:W-:Y:S01]  /*bc10*/  LOP3.LUT R4, R4, 0xffff0000, RZ, 0xc0, !PT ;  /* 0xffff000004047812 */ /* 0x000fe200078ec0ff */
[C---:B------:R-:W-:Y:S01]  /*bc20*/  IMAD.U32 R28, R5.reuse, 0x10000, RZ ;  /* 0x00010000051c7824 */ /* 0x040fe200078e00ff */
[----:B------:R-:W-:Y:S01]  /*bc30*/  LOP3.LUT R5, R5, 0xffff0000, RZ, 0xc0, !PT ;  /* 0xffff000005057812 */ /* 0x000fe200078ec0ff */
[C---:B------:R-:W-:Y:S01]  /*bc40*/  IMAD.U32 R29, R6.reuse, 0x10000, RZ ;  /* 0x00010000061d7824 */ /* 0x040fe200078e00ff */
[----:B------:R-:W-:Y:S01]  /*bc50*/  LOP3.LUT R6, R6, 0xffff0000, RZ, 0xc0, !PT ;  /* 0xffff000006067812 */ /* 0x000fe200078ec0ff */
[C---:B------:R-:W-:Y:S01]  /*bc60*/  IMAD.U32 R30, R7.reuse, 0x10000, RZ ;  /* 0x00010000071e7824 */ /* 0x040fe200078e00ff */
[----:B------:R-:W-:Y:S01]  /*bc70*/  LOP3.LUT R7, R7, 0xffff0000, RZ, 0xc0, !PT ;  /* 0xffff000007077812 */ /* 0x000fe200078ec0ff */
[C---:B-1----:R-:W-:Y:S01]  /*bc80*/  IMAD.U32 R31, R8.reuse, 0x10000, RZ ;  /* 0x00010000081f7824 */ /* 0x042fe200078e00ff */
        /* <DEDUP_REMOVED lines=9> */
[----:B------:R-:W-:Y:S01]  /*bd20*/  FMUL.FTZ R27, R40, R8 ;  /* 0x00000008281b7220 */ /* 0x000fe20000410000 */
[-C--:B------:R-:W-:Y:S01]  /*bd30*/  FMUL.FTZ R35, R46, R32.reuse ;  /* 0x000000202e237220 */ /* 0x080fe20000410000 */
[----:B------:R-:W-:Y:S01]  /*bd40*/  FMUL.FTZ R37, R42, R32 ;  /* 0x000000202a257220 */ /* 0x000fe20000410000 */
[-C--:B------:R-:W-:Y:S01]  /*bd50*/  FFMA.FTZ R31, R40, R4.reuse, -R31 ;  /* 0x00000004281f7223 */ /* 0x080fe2000001081f */
[----:B------:R-:W-:Y:S01]  /*bd60*/  FFMA.FTZ R27, R44, R4, R27 ;  /* 0x000000042c1b7223 */ /* 0x000fe2000001001b */
[----:B------:R-:W-:Y:S01]  /*bd70*/  LOP3.LUT R10, R10, 0xffff0000, RZ, 0xc0, !PT ;  /* 0xffff00000a0a7812 */ /* 0x000fe200078ec0ff */
[-C--:B------:R-:W-:Y:S01]  /*bd80*/  FMUL.FTZ R4, R41, R33.reuse ;  /* 0x0000002129047220 */ /* 0x080fe20000410000 */
[----:B------:R-:W-:Y:S01]  /*bd90*/  LOP3.LUT R32, R13, 0xffff0000, RZ, 0xc0, !PT ;  /* 0xffff00000d207812 */ /* 0x000fe200078ec0ff */
[-C--:B------:R-:W-:Y:S01]  /*bda0*/  FFMA.FTZ R35, R42, R28.reuse, -R35 ;  /* 0x0000001c2a237223 */ /* 0x080fe20000010823 */
[----:B------:R-:W-:Y:S01]  /*bdb0*/  LOP3.LUT R40, R24, 0xffff0000, RZ, 0xc0, !PT ;  /* 0xffff000018287812 */ /* 0x000fe200078ec0ff */
[----:B------:R-:W-:Y:S01]  /*bdc0*/  FFMA.FTZ R37, R46, R28, R37 ;  /* 0x0000001c2e257223 */ /* 0x000fe20000010025 */
[----:B------:R-:W-:Y:S01]  /*bdd0*/  FMUL.FTZ R28, R39, R33 ;  /* 0x00000021271c7220 */ /* 0x000fe20000410000 */
[----:B------:R-:W-:-:S02]  /*bde0*/  IMAD.U32 R34, R11, 0x10000, RZ ;  /* 0x000100000b227824 */ /* 0x000fc400078e00ff */
[-C--:B------:R-:W-:Y:S01]  /*bdf0*/  FFMA.FTZ R8, R39, R29.reuse, -R4 ;  /* 0x0000001d27087223 */ /* 0x080fe20000010804 */
[----:B------:R-:W-:Y:S02]  /*be00*/  IMAD.U32 R42, R26, 0x10000, RZ ;  /* 0x000100001a2a7824 */ /* 0x000fe400078e00ff */
[-C--:B------:R-:W-:Y:S01]  /*be10*/  FMUL.FTZ R33, R40, R10.reuse ;  /* 0x0000000a28217220 */ /* 0x080fe20000410000 */
[----:B------:R-:W-:Y:S01]  /*be20*/  FMUL.FTZ R39, R32, R10 ;  /* 0x0000000a20277220 */ /* 0x000fe20000410000 */
[----:B------:R-:W-:Y:S01]  /*be30*/  SHF.L.U32 R4, R14, 0x10, RZ ;  /* 0x000000100e047819 */ /* 0x000fe200000006ff */
[----:B------:R-:W-:Y:S01]  /*be40*/  FFMA.FTZ R10, R41, R29, R28 ;  /* 0x0000001d290a7223 */ /* 0x000fe2000001001c */
[----:B------:R-:W-:Y:S01]  /*be50*/  LOP3.LUT R11, R11, 0xffff0000, RZ, 0xc0, !PT ;  /* 0xffff00000b0b7812 */ /* 0x000fe200078ec0ff */
[----:B------:R-:W-:Y:S01]  /*be60*/  FMUL.FTZ R29, R42, R34 ;  /* 0x000000222a1d7220 */ /* 0x000fe20000410000 */
[----:B------:R-:W-:Y:S01]  /*be70*/  FFMA.FTZ R33, R32, R6, -R33 ;  /* 0x0000000620217223 */ /* 0x000fe20000010821 */
[----:B------:R-:W-:Y:S01]  /*be80*/  FMUL.FTZ R41, R4, R34 ;  /* 0x0000002204297220 */ /* 0x000fe20000410000 */
[----:B------:R-:W-:Y:S01]  /*be90*/  FFMA.FTZ R39, R40, R6, R39 ;  /* 0x0000000628277223 */ /* 0x000fe20000010027 */
[-C--:B------:R-:W-:Y:S01]  /*bea0*/  FFMA.FTZ R29, R4, R30.reuse, -R29 ;  /* 0x0000001e041d7223 */ /* 0x080fe2000001081d */
[----:B------:R-:W-:Y:S01]  /*beb0*/  FMUL.FTZ R4, R47, R9 ;  /* 0x000000092f047220 */ /* 0x000fe20000410000 */
[----:B------:R-:W-:Y:S01]  /*bec0*/  FMUL.FTZ R32, R49, R11 ;  /* 0x0000000b31207220 */ /* 0x000fe20000410000 */
[----:B------:R-:W-:Y:S01]  /*bed0*/  FMUL.FTZ R6, R43, R9 ;  /* 0x000000092b067220 */ /* 0x000fe20000410000 */
[----:B------:R-:W-:Y:S01]  /*bee0*/  FMUL.FTZ R34, R45, R11 ;  /* 0x0000000b2d227220 */ /* 0x000fe20000410000 */
[----:B------:R-:W-:Y:S01]  /*bef0*/  FFMA.FTZ R41, R42, R30, R41 ;  /* 0x0000001e2a297223 */ /* 0x000fe20000010029 */
[----:B------:R-:W-:Y:S01]  /*bf00*/  FFMA.FTZ R28, R43, R5, -R4 ;  /* 0x000000052b1c7223 */ /* 0x000fe20000010804 */
[----:B------:R-:W-:Y:S01]  /*bf10*/  FFMA.FTZ R32, R45, R7, -R32 ;  /* 0x000000072d207223 */ /* 0x000fe20000010820 */
[----:B------:R-:W-:Y:S01]  /*bf20*/  FFMA.FTZ R30, R47, R5, R6 ;  /* 0x000000052f1e7223 */ /* 0x000fe20000010006 */
[----:B------:R-:W-:Y:S01]  /*bf30*/  FFMA.FTZ R34, R49, R7, R34 ;  /* 0x0000000731227223 */ /* 0x000fe20000010022 */
[----:B------:R-:W-:-:S02]  /*bf40*/  F2FP.BF16.F32.PACK_AB R6, R33, R8 ;  /* 0x000000082106723e */ /* 0x000fc400000010ff */
[----:B------:R-:W-:Y:S02]  /*bf50*/  F2FP.BF16.F32.PACK_AB R4, R31, R36 ;  /* 0x000000241f04723e */ /* 0x000fe400000010ff */
[----:B------:R-:W-:Y:S02]  /*bf60*/  F2FP.BF16.F32.PACK_AB R5, R28, R35 ;  /* 0x000000231c05723e */ /* 0x000fe400000010ff */
[----:B------:R-:W-:Y:S02]  /*bf70*/  F2FP.BF16.F32.PACK_AB R7, R32, R29 ;  /* 0x0000001d2007723e */ /* 0x000fe400000010ff */
[----:B------:R-:W-:Y:S02]  /*bf80*/  F2FP.BF16.F32.PACK_AB R10, R39, R10 ;  /* 0x0000000a270a723e */ /* 0x000fe400000010ff */
[----:B------:R-:W-:Y:S01]  /*bf90*/  F2FP.BF16.F32.PACK_AB R8, R27, R38 ;  /* 0x000000261b08723e */ /* 0x000fe200000010ff */
[----:B------:R2:W-:Y:S01]  /*bfa0*/  STS.128 [R229], R4 ;  /* 0x00000004e5007388 */ /* 0x0005e20000000c00 */
[----:B------:R-:W-:-:S02]  /*bfb0*/  F2FP.BF16.F32.PACK_AB R9, R30, R37 ;  /* 0x000000251e09723e */ /* 0x000fc400000010ff */
[----:B------:R-:W-:-:S05]  /*bfc0*/  F2FP.BF16.F32.PACK_AB R11, R34, R41 ;  /* 0x00000029220b723e */ /* 0x000fca00000010ff */
[----:B------:R2:W-:Y:S02]  /*bfd0*/  STS.128 [R21+0x10400], R8 ;  /* 0x0104000815007388 */ /* 0x0005e40000000c00 */
.L_x_629:
[----:B------:R-:W-:Y:S05]  /*bfe0*/  BSYNC B1 ;  /* 0x0000000000017941 */ /* 0x000fea0003800000 */
.L_x_628:
[----:B------:R-:W-:Y:S04]  /*bff0*/  BSSY B1, `(.L_x_630) ;  /* 0x0000059000017945 */ /* 0x000fe80003800000 */
[----:B------:R-:W-:Y:S05]  /*c000*/  @P1 BRA `(.L_x_631) ;  /* 0x00000004005c1947 */ /* 0x000fea0003800000 */
[----:B-12---:R-:W-:Y:S01]  /*c010*/  LEA.HI R4, R0, R203, RZ, 0x1d ;  /* 0x000000cb00047211 */ /* 0x006fe200078fe8ff */
[----:B------:R-:W-:Y:S01]  /*c020*/  IMAD.U32 R37, R15, 0x10000, RZ ;  /* 0x000100000f257824 */ /* 0x000fe200078e00ff */
[----:B------:R-:W-:Y:S01]  /*c030*/  SHF.R.U32.HI R6, RZ, 0x3, R192 ;  /* 0x00000003ff067819 */ /* 0x000fe200000116c0 */
[----:B------:R-:W-:Y:S01]  /*c040*/  IMAD.U32 R35, R3, 0x10000, RZ ;  /* 0x0001000003237824 */ /* 0x000fe200078e00ff */
[----:B------:R-:W-:Y:S01]  /*c050*/  SHF.R.S32.HI R7, RZ, 0x1f, R4 ;  /* 0x0000001fff077819 */ /* 0x000fe20000011404 */
[----:B------:R-:W-:Y:S01]  /*c060*/  IMAD.SHL.U32 R5, R4, 0x8, RZ ;  /* 0x0000000804057824 */ /* 0x000fe200078e00ff */
[----:B------:R-:W-:Y:S01]  /*c070*/  LOP3.LUT R44, R15, 0xffff0000, RZ, 0xc0, !PT ;  /* 0xffff00000f2c7812 */ /* 0x000fe200078ec0ff */
[----:B------:R-:W-:Y:S01]  /*c080*/  IMAD.U32 R46, R20, 0x10000, RZ ;  /* 0x00010000142e7824 */ /* 0x000fe200078e00ff */
[----:B------:R-:W-:Y:S01]  /*c090*/  LEA.HI R7, R7, R4, RZ, 0x3 ;  /* 0x0000000407077211 */ /* 0x000fe200078f18ff */
[----:B------:R-:W-:Y:S01]  /*c0a0*/  IMAD.U32 R42, R12, 0x10000, RZ ;  /* 0x000100000c2a7824 */ /* 0x000fe200078e00ff */
[----:B------:R-:W-:Y:S01]  /*c0b0*/  LOP3.LUT R4, R192, 0x38, R5, 0xf8, !PT ;  /* 0x00000038c0047812 */ /* 0x000fe200078ef805 */
[----:B------:R-:W-:Y:S01]  /*c0c0*/  IMAD.U32 R41, R24, 0x10000, RZ ;  /* 0x0001000018297824 */ /* 0x000fe200078e00ff */
[----:B------:R-:W-:Y:S01]  /*c0d0*/  LOP3.LUT R40, R3, 0xffff0000, RZ, 0xc0, !PT ;  /* 0xffff000003287812 */ /* 0x000fe200078ec0ff */
[----:B------:R-:W-:Y:S01]  /*c0e0*/  IMAD.SHL.U32 R7, R7, 0x400, RZ ;  /* 0x0000040007077824 */ /* 0x000fe200078e00ff */
[----:B------:R-:W-:Y:S01]  /*c0f0*/  LOP3.LUT R5, R4, R6, RZ, 0x3c, !PT ;  /* 0x0000000604057212 */ /* 0x000fe200078e3cff */
[----:B------:R-:W-:Y:S01]  /*c100*/  IMAD.U32 R39, R13, 0x10000, RZ ;  /* 0x000100000d277824 */ /* 0x000fe200078e00ff */
[----:B------:R-:W-:-:S02]  /*c110*/  LOP3.LUT R47, R20, 0xffff0000, RZ, 0xc0, !PT ;  /* 0xffff0000142f7812 */ /* 0x000fc400078ec0ff */
[----:B------:R-:W-:Y:S02]  /*c120*/  LOP3.LUT R7, R7, 0x7fffe000, RZ, 0xc0, !PT ;  /* 0x7fffe00007077812 */ /* 0x000fe400078ec0ff */
[----:B------:R-:W-:Y:S02]  /*c130*/  LOP3.LUT R49, R26, 0xffff0000, RZ, 0xc0, !PT ;  /* 0xffff00001a317812 */ /* 0x000fe400078ec0ff */
[----:B------:R-:W-:Y:S02]  /*c140*/  IADD3 R9, R5, R7, R198 ;  /* 0x0000000705097210 */ /* 0x000fe40007ffe0c6 */
[----:B------:R-:W0:Y:S01]  /*c150*/  LDS.128 R4, [R228] ;  /* 0x00000000e4047984 */ /* 0x000e220000000c00 */
[----:B------:R-:W-:Y:S02]  /*c160*/  LOP3.LUT R43, R12, 0xffff0000, RZ, 0xc0, !PT ;  /* 0xffff00000c2b7812 */ /* 0x000fe400078ec0ff */
[----:B------:R-:W-:Y:S01]  /*c170*/  IMAD R21, R9, 0x2, R156 ;  /* 0x0000000209157824 */ /* 0x000fe200078e029c */
[----:B------:R-:W-:-:S04]  /*c180*/  LOP3.LUT R45, R14, 0xffff0000, RZ, 0xc0, !PT ;  /* 0xffff00000e2d7812 */ /* 0x000fc800078ec0ff */
[----:B------:R-:W1:Y:S01]  /*c190*/  LDS.128 R8, [R21+0x10400] ;  /* 0x0104000015087984 */ /* 0x000e620000000c00 */
        /* <DEDUP_REMOVED lines=10> */
[----:B------:R-:W-:Y:S01]  /*c240*/  IMAD.U32 R33, R10, 0x10000, RZ ;  /* 0x000100000a217824 */ /* 0x000fe200078e00ff */
[----:B------:R-:W-:Y:S01]  /*c250*/  SHF.L.U32 R32, R9, 0x10, RZ ;  /* 0x0000001009207819 */ /* 0x000fe200000006ff */
[-C--:B------:R-:W-:Y:S01]  /*c260*/  FMUL.FTZ R36, R37, R31.reuse ;  /* 0x0000001f25247220 */ /* 0x080fe20000410000 */
[C---:B------:R-:W-:Y:S01]  /*c270*/  FMUL.FTZ R38, R35.reuse, R31 ;  /* 0x0000001f23267220 */ /* 0x040fe20000410000 */
[-C--:B------:R-:W-:Y:S01]  /*c280*/  FMUL.FTZ R31, R44, R8.reuse ;  /* 0x000000082c1f7220 */ /* 0x080fe20000410000 */
[----:B------:R-:W-:Y:S01]  /*c290*/  LOP3.LUT R10, R10, 0xffff0000, RZ, 0xc0, !PT ;  /* 0xffff00000a0a7812 */ /* 0x000fe200078ec0ff */
[-C--:B------:R-:W-:Y:S01]  /*c2a0*/  FFMA.FTZ R36, R35, R27.reuse, -R36 ;  /* 0x0000001b23247223 */ /* 0x080fe20000010824 */
[----:B------:R-:W-:Y:S01]  /*c2b0*/  FFMA.FTZ R38, R37, R27, R38 ;  /* 0x0000001b25267223 */ /* 0x000fe20000010026 */
[----:B------:R-:W-:Y:S01]  /*c2c0*/  FMUL.FTZ R27, R40, R8 ;  /* 0x00000008281b7220 */ /* 0x000fe20000410000 */
[-C--:B------:R-:W-:Y:S01]  /*c2d0*/  FMUL.FTZ R35, R46, R32.reuse ;  /* 0x000000202e237220 */ /* 0x080fe20000410000 */
[----:B------:R-:W-:Y:S01]  /*c2e0*/  FMUL.FTZ R37, R42, R32 ;  /* 0x000000202a257220 */ /* 0x000fe20000410000 */
[-C--:B------:R-:W-:Y:S01]  /*c2f0*/  FFMA.FTZ R31, R40, R4.reuse, -R31 ;  /* 0x00000004281f7223 */ /* 0x080fe2000001081f */
[----:B------:R-:W-:Y:S01]  /*c300*/  FFMA.FTZ R27, R44, R4, R27 ;  /* 0x000000042c1b7223 */ /* 0x000fe2000001001b */
[-C--:B------:R-:W-:Y:S01]  /*c310*/  FMUL.FTZ R4, R41, R33.reuse ;  /* 0x0000002129047220 */ /* 0x080fe20000410000 */
[----:B------:R-:W-:Y:S01]  /*c320*/  LOP3.LUT R32, R13, 0xffff0000, RZ, 0xc0, !PT ;  /* 0xffff00000d207812 */ /* 0x000fe200078ec0ff */
[-C--:B------:R-:W-:Y:S01]  /*c330*/  FFMA.FTZ R35, R42, R28.reuse, -R35 ;  /* 0x0000001c2a237223 */ /* 0x080fe20000010823 */
[----:B------:R-:W-:Y:S01]  /*c340*/  LOP3.LUT R40, R24, 0xffff0000, RZ, 0xc0, !PT ;  /* 0xffff000018287812 */ /* 0x000fe200078ec0ff */
[----:B------:R-:W-:Y:S01]  /*c350*/  FFMA.FTZ R37, R46, R28, R37 ;  /* 0x0000001c2e257223 */ /* 0x000fe20000010025 */
[----:B------:R-:W-:Y:S01]  /*c360*/  FMUL.FTZ R28, R39, R33 ;  /* 0x00000021271c7220 */ /* 0x000fe20000410000 */
[----:B------:R-:W-:Y:S01]  /*c370*/  SHF.L.U32 R42, R26, 0x10, RZ ;  /* 0x000000101a2a7819 */ /* 0x000fe200000006ff */
[----:B------:R-:W-:-:S02]  /*c380*/  IMAD.U32 R34, R11, 0x10000, RZ ;  /* 0x000100000b227824 */ /* 0x000fc400078e00ff */
[-C--:B------:R-:W-:Y:S01]  /*c390*/  FFMA.FTZ R8, R39, R29.reuse, -R4 ;  /* 0x0000001d27087223 */ /* 0x080fe20000010804 */
[-C--:B------:R-:W-:Y:S01]  /*c3a0*/  FMUL.FTZ R33, R40, R10.reuse ;  /* 0x0000000a28217220 */ /* 0x080fe20000410000 */
[----:B------:R-:W-:Y:S01]  /*c3b0*/  FMUL.FTZ R39, R32, R10 ;  /* 0x0000000a20277220 */ /* 0x000fe20000410000 */
[----:B------:R-:W-:Y:S01]  /*c3c0*/  FFMA.FTZ R10, R41, R29, R28 ;  /* 0x0000001d290a7223 */ /* 0x000fe2000001001c */
[----:B------:R-:W-:Y:S01]  /*c3d0*/  LOP3.LUT R9, R9, 0xffff0000, RZ, 0xc0, !PT ;  /* 0xffff000009097812 */ /* 0x000fe200078ec0ff */
[----:B------:R-:W-:Y:S01]  /*c3e0*/  IMAD.U32 R4, R14, 0x10000, RZ ;  /* 0x000100000e047824 */ /* 0x000fe200078e00ff */
        /* <DEDUP_REMOVED lines=25> */
.L_x_631:
[----:B------:R-:W-:Y:S05]  /*c580*/  BSYNC B1 ;  /* 0x0000000000017941 */ /* 0x000fea0003800000 */
.L_x_630:
[----:B------:R-:W-:Y:S05]  /*c590*/  @P0 BRA `(.L_x_618) ;  /* 0x00000004005c0947 */ /* 0x000fea0003800000 */
[----:B------:R-:W-:Y:S01]  /*c5a0*/  LEA.HI R0, R0, R203, RZ, 0x1d ;  /* 0x000000cb00007211 */ /* 0x000fe200078fe8ff */
[----:B------:R-:W-:Y:S01]  /*c5b0*/  IMAD.U32 R37, R15, 0x10000, RZ ;  /* 0x000100000f257824 */ /* 0x000fe200078e00ff */
[----:B-123--:R-:W-:Y:S01]  /*c5c0*/  SHF.R.U32.HI R6, RZ, 0x3, R159 ;  /* 0x00000003ff067819 */ /* 0x00efe2000001169f */
[----:B------:R-:W-:Y:S01]  /*c5d0*/  IMAD.U32 R35, R3, 0x10000, RZ ;  /* 0x0001000003237824 */ /* 0x000fe200078e00ff */
[----:B------:R-:W-:Y:S01]  /*c5e0*/  SHF.R.S32.HI R5, RZ, 0x1f, R0 ;  /* 0x0000001fff057819 */ /* 0x000fe20000011400 */
[----:B------:R-:W-:Y:S01]  /*c5f0*/  IMAD.SHL.U32 R4, R0, 0x8, RZ ;  /* 0x0000000800047824 */ /* 0x000fe200078e00ff */
[----:B------:R-:W-:Y:S01]  /*c600*/  LOP3.LUT R38, R15, 0xffff0000, RZ, 0xc0, !PT ;  /* 0xffff00000f267812 */ /* 0x000fe200078ec0ff */
[----:B------:R-:W-:Y:S01]  /*c610*/  IMAD.U32 R40, R24, 0x10000, RZ ;  /* 0x0001000018287824 */ /* 0x000fe200078e00ff */
[----:B------:R-:W-:Y:S01]  /*c620*/  LEA.HI R5, R5, R0, RZ, 0x3 ;  /* 0x0000000005057211 */ /* 0x000fe200078f18ff */
[----:B------:R-:W-:Y:S01]  /*c630*/  IMAD.U32 R39, R26, 0x10000, RZ ;  /* 0x000100001a277824 */ /* 0x000fe200078e00ff */
[----:B------:R-:W-:-:S02]  /*c640*/  LOP3.LUT R0, R159, 0x38, R4, 0xf8, !PT ;  /* 0x000000389f007812 */ /* 0x000fc400078ef804 */
[----:B------:R-:W-:Y:S01]  /*c650*/  LOP3.LUT R36, R3, 0xffff0000, RZ, 0xc0, !PT ;  /* 0xffff000003247812 */ /* 0x000fe200078ec0ff */
[----:B------:R-:W-:Y:S01]  /*c660*/  IMAD.SHL.U32 R5, R5, 0x400, RZ ;  /* 0x0000040005057824 */ /* 0x000fe200078e00ff */
[----:B------:R-:W-:Y:S02]  /*c670*/  LOP3.LUT R0, R0, R6, RZ, 0x3c, !PT ;  /* 0x0000000600007212 */ /* 0x000fe400078e3cff */
[----:B------:R-:W-:Y:S02]  /*c680*/  LOP3.LUT R24, R24, 0xffff0000, RZ, 0xc0, !PT ;  /* 0xffff000018187812 */ /* 0x000fe400078ec0ff */
[----:B------:R-:W-:Y:S02]  /*c690*/  LOP3.LUT R5, R5, 0x7fffe000, RZ, 0xc0, !PT ;  /* 0x7fffe00005057812 */ /* 0x000fe400078ec0ff */
[----:B------:R-:W-:Y:S02]  /*c6a0*/  LOP3.LUT R41, R26, 0xffff0000, RZ, 0xc0, !PT ;  /* 0xffff00001a297812 */ /* 0x000fe400078ec0ff */
[----:B------:R-:W-:-:S02]  /*c6b0*/  IADD3 R9, R0, R5, R197 ;  /* 0x0000000500097210 */ /* 0x000fc40007ffe0c5 */
[----:B------:R-:W1:Y:S03]  /*c6c0*/  LDS.128 R4, [R227] ;  /* 0x00000000e3047984 */ /* 0x000e660000000c00 */
[----:B------:R-:W-:-:S05]  /*c6d0*/  IMAD R0, R9, 0x2, R156 ;  /* 0x0000000209007824 */ /* 0x000fca00078e029c */
[----:B------:R-:W2:Y:S01]  /*c6e0*/  LDS.128 R8, [R0+0x10400] ;  /* 0x0104000000087984 */ /* 0x000ea20000000c00 */
[C---:B-1----:R-:W-:Y:S01]  /*c6f0*/  IMAD.U32 R21, R4.reuse, 0x10000, RZ ;  /* 0x0001000004157824 */ /* 0x042fe200078e00ff */
[----:B------:R-:W-:Y:S01]  /*c700*/  LOP3.LUT R4, R4, 0xffff0000, RZ, 0xc0, !PT ;  /* 0xffff000004047812 */ /* 0x000fe200078ec0ff */
[C---:B0-----:R-:W-:Y:S01]  /*c710*/  IMAD.U32 R27, R5.reuse, 0x10000, RZ ;  /* 0x00010000051b7824 */ /* 0x041fe200078e00ff */
[----:B------:R-:W-:Y:S01]  /*c720*/  LOP3.LUT R5, R5, 0xffff0000, RZ, 0xc0, !PT ;  /* 0xffff000005057812 */ /* 0x000fe200078ec0ff */
[C---:B------:R-:W-:Y:S01]  /*c730*/  IMAD.U32 R28, R6.reuse, 0x10000, RZ ;  /* 0x00010000061c7824 */ /* 0x040fe200078e00ff */
[----:B------:R-:W-:Y:S01]  /*c740*/  LOP3.LUT R6, R6, 0xffff0000, RZ, 0xc0, !PT ;  /* 0xffff000006067812 */ /* 0x000fe200078ec0ff */
[C---:B------:R-:W-:Y:S01]  /*c750*/  IMAD.U32 R29, R7.reuse, 0x10000, RZ ;  /* 0x00010000071d7824 */ /* 0x040fe200078e00ff */
[----:B------:R-:W-:Y:S01]  /*c760*/  LOP3.LUT R7, R7, 0xffff0000, RZ, 0xc0, !PT ;  /* 0xffff000007077812 */ /* 0x000fe200078ec0ff */
[----:B--2---:R-:W-:Y:S01]  /*c770*/  IMAD.U32 R31, R9, 0x10000, RZ ;  /* 0x00010000091f7824 */ /* 0x004fe200078e00ff */
[----:B------:R-:W-:Y:S01]  /*c780*/  SHF.L.U32 R30, R8, 0x10, RZ ;  /* 0x00000010081e7819 */ /* 0x000fe200000006ff */
[----:B------:R-:W-:Y:S01]  /*c790*/  IMAD.U32 R32, R10, 0x10000, RZ ;  /* 0x000100000a207824 */ /* 0x000fe200078e00ff */
[----:B------:R-:W-:Y:S01]  /*c7a0*/  LOP3.LUT R8, R8, 0xffff0000, RZ, 0xc0, !PT ;  /* 0xffff000008087812 */ /* 0x000fe200078ec0ff */
[----:B------:R-:W-:Y:S01]  /*c7b0*/  IMAD.U32 R33, R11, 0x10000, RZ ;  /* 0x000100000b217824 */ /* 0x000fe200078e00ff */
[----:B------:R-:W-:Y:S01]  /*c7c0*/  LOP3.LUT R10, R10, 0xffff0000, RZ, 0xc0, !PT ;  /* 0xffff00000a0a7812 */ /* 0x000fe200078ec0ff */
[-C--:B------:R-:W-:Y:S01]  /*c7d0*/  FMUL.FTZ R34, R37, R30.reuse ;  /* 0x0000001e25227220 */ /* 0x080fe20000410000 */
[C---:B------:R-:W-:Y:S01]  /*c7e0*/  FMUL.FTZ R30, R35.reuse, R30 ;  /* 0x0000001e231e7220 */ /* 0x040fe20000410000 */
[-C--:B------:R-:W-:Y:S01]  /*c7f0*/  FMUL.FTZ R3, R38, R8.reuse ;  /* 0x0000000826037220 */ /* 0x080fe20000410000 */
[----:B------:R-:W-:Y:S01]  /*c800*/  FMUL.FTZ R15, R36, R8 ;  /* 0x00000008240f7220 */ /* 0x000fe20000410000 */
[----:B------:R-:W-:Y:S01]  /*c810*/  FFMA.FTZ R34, R35, R21, -R34 ;  /* 0x0000001523227223 */ /* 0x000fe20000010822 */
[----:B------:R-:W-:-:S02]  /*c820*/  IMAD.U32 R35, R20, 0x10000, RZ ;  /* 0x0001000014237824 */ /* 0x000fc400078e00ff */
[----:B------:R-:W-:Y:S01]  /*c830*/  FFMA.FTZ R30, R37, R21, R30 ;  /* 0x00000015251e7223 */ /* 0x000fe2000001001e */
[----:B------:R-:W-:Y:S02]  /*c840*/  IMAD.U32 R21, R12, 0x10000, RZ ;  /* 0x000100000c157824 */ /* 0x000fe400078e00ff */
[-C--:B------:R-:W-:Y:S01]  /*c850*/  FFMA.FTZ R3, R36, R4.reuse, -R3 ;  /* 0x0000000424037223 */ /* 0x080fe20000010803 */
[-C--:B------:R-:W-:Y:S01]  /*c860*/  FMUL.FTZ R8, R35, R31.reuse ;  /* 0x0000001f23087220 */ /* 0x080fe20000410000 */
[----:B------:R-:W-:Y:S01]  /*c870*/  FFMA.FTZ R15, R38, R4, R15 ;  /* 0x00000004260f7223 */ /* 0x000fe2000001000f */
[----:B------:R-:W-:Y:S01]  /*c880*/  FMUL.FTZ R36, R21, R31 ;  /* 0x0000001f15247220 */ /* 0x000fe20000410000 */
[----:B------:R-:W-:Y:S01]  /*c890*/  SHF.L.U32 R4, R13, 0x10, RZ ;  /* 0x000000100d047819 */ /* 0x000fe200000006ff */
[-C--:B------:R-:W-:Y:S01]  /*c8a0*/  FFMA.FTZ R21, R21, R27.reuse, -R8 ;  /* 0x0000001b15157223 */ /* 0x080fe20000010808 */
[----:B------:R-:W-:Y:S01]  /*c8b0*/  LOP3.LUT R8, R13, 0xffff0000, RZ, 0xc0, !PT ;  /* 0xffff00000d087812 */ /* 0x000fe200078ec0ff */
[----:B------:R-:W-:Y:S01]  /*c8c0*/  FFMA.FTZ R36, R35, R27, R36 ;  /* 0x0000001b23247223 */ /* 0x000fe20000010024 */
[-C--:B------:R-:W-:Y:S01]  /*c8d0*/  FMUL.FTZ R27, R40, R32.reuse ;  /* 0x00000020281b7220 */ /* 0x080fe20000410000 */
[----:B------:R-:W-:Y:S01]  /*c8e0*/  FMUL.FTZ R13, R4, R32 ;  /* 0x00000020040d7220 */ /* 0x000fe20000410000 */
[-C--:B------:R-:W-:Y:S01]  /*c8f0*/  FMUL.FTZ R31, R24, R10.reuse ;  /* 0x0000000a181f7220 */ /* 0x080fe20000410000 */
[----:B------:R-:W-:Y:S01]  /*c900*/  FMUL.FTZ R35, R8, R10 ;  /* 0x0000000a08237220 */ /* 0x000fe20000410000 */
[----:B------:R-:W-:Y:S01]  /*c910*/  FFMA.FTZ R27, R4, R28, -R27 ;  /* 0x0000001c041b7223 */ /* 0x000fe2000001081b */
[----:B------:R-:W-:-:S02]  /*c920*/  IMAD.U32 R37, R14, 0x10000, RZ ;  /* 0x000100000e257824 */ /* 0x000fc400078e00ff */
[-C--:B------:R-:W-:Y:S01]  /*c930*/  FMUL.FTZ R4, R39, R33.reuse ;  /* 0x0000002127047220 */ /* 0x080fe20000410000 */
[----:B------:R-:W-:Y:S01]  /*c940*/  FFMA.FTZ R10, R40, R28, R13 ;  /* 0x0000001c280a7223 */ /* 0x000fe2000001000d */
[-C--:B------:R-:W-:Y:S01]  /*c950*/  FFMA.FTZ R8, R8, R6.reuse, -R31 ;  /* 0x0000000608087223 */ /* 0x080fe2000001081f */
[----:B------:R-:W-:Y:S01]  /*c960*/  FFMA.FTZ R35, R24, R6, R35 ;  /* 0x0000000618237223 */ /* 0x000fe20000010023 */
[C---:B------:R-:W-:Y:S01]  /*c970*/  FMUL.FTZ R6, R37.reuse, R33 ;  /* 0x0000002125067220 */ /* 0x040fe20000410000 */
[-C--:B------:R-:W-:Y:S01]  /*c980*/  FFMA.FTZ R13, R37, R29.reuse, -R4 ;  /* 0x0000001d250d7223 */ /* 0x080fe20000010804 */
[----:B------:R-:W-:Y:S02]  /*c990*/  LOP3.LUT R9, R9, 0xffff0000, RZ, 0xc0, !PT ;  /* 0xffff000009097812 */ /* 0x000fe400078ec0ff */
[----:B------:R-:W-:Y:S01]  /*c9a0*/  LOP3.LUT R11, R11, 0xffff0000, RZ, 0xc0, !PT ;  /* 0xffff00000b0b7812 */ /* 0x000fe200078ec0ff */
[----:B------:R-:W-:Y:S01]  /*c9b0*/  FFMA.FTZ R29, R39, R29, R6 ;  /* 0x0000001d271d7223 */ /* 0x000fe20000010006 */
[----:B------:R-:W-:-:S02]  /*c9c0*/  LOP3.LUT R37, R20, 0xffff0000, RZ, 0xc0, !PT ;  /* 0xffff000014257812 */ /* 0x000fc400078ec0ff */
[----:B------:R-:W-:Y:S02]  /*c9d0*/  LOP3.LUT R31, R12, 0xffff0000, RZ, 0xc0, !PT ;  /* 0xffff00000c1f7812 */ /* 0x000fe400078ec0ff */
[----:B------:R-:W-:Y:S01]  /*c9e0*/  LOP3.LUT R33, R14, 0xffff0000, RZ, 0xc0, !PT ;  /* 0xffff00000e217812 */ /* 0x000fe200078ec0ff */
[----:B------:R-:W-:Y:S01]  /*c9f0*/  FMUL.FTZ R4, R37, R9 ;  /* 0x0000000925047220 */ /* 0x000fe20000410000 */
[----:B------:R-:W-:Y:S01]  /*ca00*/  FMUL.FTZ R14, R41, R11 ;  /* 0x0000000b290e7220 */ /* 0x000fe20000410000 */
[----:B------:R-:W-:Y:S01]  /*ca10*/  FMUL.FTZ R6, R31, R9 ;  /* 0x000000091f067220 */ /* 0x000fe20000410000 */
[----:B------:R-:W-:Y:S01]  /*ca20*/  F2FP.BF16.F32.PACK_AB R10, R35, R10 ;  /* 0x0000000a230a723e */ /* 0x000fe200000010ff */
        /* <DEDUP_REMOVED lines=12> */
[----:B------:R-:W-:-:S05]  /*caf0*/  F2FP.BF16.F32.PACK_AB R11, R20, R29 ;  /* 0x0000001d140b723e */ /* 0x000fca00000010ff */
[----:B------:R4:W-:Y:S02]  /*cb00*/  STS.128 [R0+0x10400], R8 ;  /* 0x0104000800007388 */ /* 0x0009e40000000c00 */
.L_x_618:
[----:B------:R-:W-:Y:S05]  /*cb10*/  BSYNC B0 ;  /* 0x0000000000007941 */ /* 0x000fea0003800000 */
.L_x_599:
[----:B------:R-:W-:Y:S01]  /*cb20*/  @!PT LDS RZ, [RZ] ;  /* 0x00000000fffff984 */ /* 0x000fe20000000800 */
[----:B------:R-:W-:Y:S01]  /*cb30*/  @!PT LDS RZ, [RZ] ;  /* 0x00000000fffff984 */ /* 0x000fe20000000800 */
[----:B------:R-:W-:Y:S01]  /*cb40*/  @!PT LDS RZ, [RZ] ;  /* 0x00000000fffff984 */ /* 0x000fe20000000800 */
[----:B------:R-:W-:Y:S01]  /*cb50*/  @!PT LDS RZ, [RZ] ;  /* 0x00000000fffff984 */ /* 0x000fe20000000800 */
[----:B------:R5:W-:Y:S06]  /*cb60*/  MEMBAR.ALL.CTA ;  /* 0x0000000000007992 */ /* 0x000bec0000008000 */
[----:B-----5:R-:W5:Y:S01]  /*cb70*/  FENCE.VIEW.ASYNC.S ;  /* 0x00000000000073c6 */ /* 0x020f620000000000 */
[----:B------:R-:W-:Y:S05]  /*cb80*/  WARPSYNC.ALL ;  /* 0x0000000000007948 */ /* 0x000fea0003800000 */
[----:B-----5:R-:W-:Y:S06]  /*cb90*/  BAR.SYNC.DEFER_BLOCKING 0xd, 0x100 ;  /* 0x0344000000007b1d */ /* 0x020fec0000010000 */
.L_x_597:
[----:B----4-:R-:W-:-:S05]  /*cba0*/  IMAD.U32 R0, RZ, RZ, UR41 ;  /* 0x00000029ff007e24 */ /* 0x010fca000f8e00ff */
[----:B------:R-:W-:-:S13]  /*cbb0*/  ISETP.NE.AND P0, PT, R0, 0x3, PT ;  /* 0x000000030000780c */ /* 0x000fda0003f05270 */
[----:B------:R-:W-:Y:S05]  /*cbc0*/  @!P0 BRA `(.L_x_632) ;  /* 0x0000000000048947 */ /* 0x000fea0003800000 */
[----:B------:R-:W-:Y:S01]  /*cbd0*/  BPT.TRAP 0x1 ;  /* 0x000000040000795c */ /* 0x000fe20000300000 */
.L_x_632:
[----:B-1-3--:R-:W-:Y:S01]  /*cbe0*/  IMAD R3, R157, 0x8, R156 ;  /* 0x000000089d037824 */ /* 0x00afe200078e029c */
[----:B------:R-:W-:-:S04]  /*cbf0*/  SHF.L.U32 R0, R158, 0x1f, RZ ;  /* 0x0000001f9e007819 */ /* 0x000fc800000006ff */
[----:B------:R1:W3:Y:S01]  /*cc00*/  SYNCS.PHASECHK.TRANS64.TRYWAIT P1, [R3+URZ+0x28830], R0 ;  /* 0x02883000030075a7 */ /* 0x0002e2000802017f */
[----:B------:R-:W-:Y:S05]  /*cc10*/  @!P0 BRA `(.L_x_633) ;  /* 0x0000000000048947 */ /* 0x000fea0003800000 */
[----:B------:R-:W-:Y:S01]  /*cc20*/  BPT.TRAP 0x1 ;  /* 0x000000040000795c */ /* 0x000fe20000300000 */
.L_x_633:
[----:B------:R-:W-:Y:S01]  /*cc30*/  IMAD.MOV.U32 R151, RZ, RZ, RZ ;  /* 0x000000ffff977224 */ /* 0x000fe200078e00ff */
[----:B---3--:R-:W-:Y:S06]  /*cc40*/  @P1 BRA `(.L_x_634) ;  /* 0x0000000000081947 */ /* 0x008fec0003800000 */
[----:B------:R-:W3:Y:S02]  /*cc50*/  SYNCS.PHASECHK.TRANS64.TRYWAIT P1, [R3+URZ+0x28830], R0 ;  /* 0x02883000030075a7 */ /* 0x000ee4000802017f */
[----:B---3--:R-:W-:Y:S05]  /*cc60*/  @!P1 BRA `(.L_x_635) ;  /* 0x0000011400489947 */ /* 0x008fea0003800000 */
.L_x_634:
[----:B------:R-:W-:Y:S05]  /*cc70*/  WARPSYNC.ALL ;  /* 0x0000000000007948 */ /* 0x000fea0003800000 */
[----:B-1-3--:R-:W-:Y:S01]  /*cc80*/  VIADD R0, R156, 0x18400 ;  /* 0x000184009c007836 */ /* 0x00afe20000000000 */
[----:B------:R-:W-:Y:S01]  /*cc90*/  R2UR UR4, R25 ;  /* 0x00000000190472ca */ /* 0x000fe200000e0000 */
[----:B0-2---:R-:W-:Y:S01]  /*cca0*/  IMAD.MOV.U32 R5, RZ, RZ, 0x40000040 ;  /* 0x40000040ff057424 */ /* 0x005fe200078e00ff */
[----:B-----5:R-:W-:Y:S01]  /*ccb0*/  WARPGROUP.ARRIVE ;  /* 0x00000000000079c5 */ /* 0x020fe20000000000 */
[----:B------:R-:W-:Y:S01]  /*ccc0*/  UMOV UR5, 0x40000040 ;  /* 0x4000004000057882 */ /* 0x000fe20000000000 */
[----:B------:R-:W-:Y:S01]  /*ccd0*/  SHF.R.U32.HI R0, RZ, 0x4, R0 ;  /* 0x00000004ff007819 */ /* 0x000fe20000011600 */
[----:B------:R-:W-:Y:S01]  /*cce0*/  IMAD.MOV.U32 R7, RZ, RZ, 0x40000040 ;  /* 0x40000040ff077424 */ /* 0x000fe200078e00ff */
[----:B------:R-:W-:Y:S01]  /*ccf0*/  R2UR UR7, R5 ;  /* 0x00000000050772ca */ /* 0x000fe200000e0000 */
[----:B------:R-:W-:Y:S01]  /*cd00*/  UMOV UR9, 0x40000040 ;  /* 0x4000004000097882 */ /* 0x000fe20000000000 */
[----:B------:R-:W-:Y:S01]  /*cd10*/  LOP3.LUT R0, R0, 0x3fff, RZ, 0xc0, !PT ;  /* 0x00003fff00007812 */ /* 0x000fe200078ec0ff */
[----:B------:R-:W-:Y:S01]  /*cd20*/  UMOV UR13, 0x40000040 ;  /* 0x40000040000d7882 */ /* 0x000fe20000000000 */
[----:B------:R-:W-:Y:S01]  /*cd30*/  R2UR UR11, R7 ;  /* 0x00000000070b72ca */ /* 0x000fe200000e0000 */
[----:B------:R-:W-:Y:S01]  /*cd40*/  IMAD.MOV.U32 R7, RZ, RZ, 0x40000040 ;  /* 0x40000040ff077424 */ /* 0x000fe200078e00ff */
[----:B------:R-:W-:Y:S01]  /*cd50*/  LOP3.LUT R0, R0, 0x10000, RZ, 0xfc, !PT ;  /* 0x0001000000007812 */ /* 0x000fe200078efcff */
[----:B------:R-:W-:Y:S01]  /*cd60*/  ULOP3.LUT UR4, UR4, 0x10000, URZ, 0xfc, !UPT ;  /* 0x0001000004047892 */ /* 0x000fe2000f8efc3f */
[----:B------:R-:W-:Y:S01]  /*cd70*/  IMAD.MOV.U32 R5, RZ, RZ, 0x40000040 ;  /* 0x40000040ff057424 */ /* 0x000fe200078e00ff */
[----:B------:R-:W-:Y:S01]  /*cd80*/  UMOV UR17, 0x40000040 ;  /* 0x4000004000117882 */ /* 0x000fe20000000000 */
[----:B------:R-:W-:Y:S01]  /*cd90*/  R2UR UR15, R7 ;  /* 0x00000000070f72ca */ /* 0x000fe200000e0000 */
[----:B------:R-:W-:Y:S01]  /*cda0*/  IMAD R4, R157, 0x800, R0 ;  /* 0x000008009d047824 */ /* 0x000fe200078e0200 */
[----:B------:R-:W-:Y:S01]  /*cdb0*/  UIADD3 UR8, UR4, 0x2, URZ ;  /* 0x0000000204087890 */ /* 0x000fe2000fffe03f */
[----:B------:R-:W-:Y:S01]  /*cdc0*/  IMAD.MOV.U32 R7, RZ, RZ, 0x40000040 ;  /* 0x40000040ff077424 */ /* 0x000fe200078e00ff */
[----:B------:R-:W-:Y:S01]  /*cdd0*/  UIADD3 UR12, UR4, 0x4, URZ ;  /* 0x00000004040c7890 */ /* 0x000fe2000fffe03f */
[----:B------:R-:W-:Y:S01]  /*cde0*/  R2UR UR35, R5 ;  /* 0x00000000052372ca */ /* 0x000fe200000e0000 */
[----:B------:R-:W-:Y:S01]  /*cdf0*/  UIADD3 UR16, UR4, 0x6, URZ ;  /* 0x0000000604107890 */ /* 0x000fe2000fffe03f */
[C---:B------:R-:W-:Y:S01]  /*ce00*/  R2UR UR6, R4.reuse ;  /* 0x00000000040672ca */ /* 0x040fe200000e0000 */
[----:B------:R-:W-:Y:S01]  /*ce10*/  UIADD3 UR20, UR4, 0x400, URZ ;  /* 0x0000040004147890 */ /* 0x000fe2000fffe03f */
[----:B------:R-:W-:Y:S01]  /*ce20*/  IADD3 R6, R4, 0x2, RZ ;  /* 0x0000000204067810 */ /* 0x000fe20007ffe0ff */
[----:B------:R-:W-:Y:S01]  /*ce30*/  UMOV UR21, 0x40000040 ;  /* 0x4000004000157882 */ /* 0x000fe20000000000 */
[----:B------:R-:W-:Y:S01]  /*ce40*/  R2UR UR19, R7 ;  /* 0x00000000071372ca */ /* 0x000fe200000e0000 */
[----:B------:R-:W-:Y:S01]  /*ce50*/  IMAD.MOV.U32 R7, RZ, RZ, 0x40000040 ;  /* 0x40000040ff077424 */ /* 0x000fe200078e00ff */
[----:B------:R-:W-:Y:S01]  /*ce60*/  R2UR UR10, R6 ;  /* 0x00000000060a72ca */ /* 0x000fe200000e0000 */
[----:B------:R-:W-:Y:S01]  /*ce70*/  VIADD R6, R4, 0x4 ;  /* 0x0000000404067836 */ /* 0x000fe20000000000 */
[----:B------:R-:W-:-:S02]  /*ce80*/  UIADD3 UR24, UR4, 0x402, URZ ;  /* 0x0000040204187890 */ /* 0x000fc4000fffe03f */
[----:B------:R-:W-:Y:S01]  /*ce90*/  R2UR UR23, R7 ;  /* 0x00000000071772ca */ /* 0x000fe200000e0000 */
[----:B------:R-:W-:Y:S01]  /*cea0*/  UMOV UR25, 0x40000040 ;  /* 0x4000004000197882 */ /* 0x000fe20000000000 */
[----:B------:R-:W-:Y:S01]  /*ceb0*/  R2UR UR14, R6 ;  /* 0x00000000060e72ca */ /* 0x000fe200000e0000 */
[----:B------:R-:W-:Y:S01]  /*cec0*/  HGMMA.64x128x16.F32.BF16 R24, gdesc[UR4], RZ, !UPT, gsb0 ;  /* 0x01e00000041879f0 */ /* 0x000fe2000c0018ff */
[----:B------:R-:W-:Y:S01]  /*ced0*/  VIADD R6, R4, 0x6 ;  /* 0x0000000604067836 */ /* 0x000fe20000000000 */
[----:B------:R-:W-:Y:S01]  /*cee0*/  MOV R7, 0x40000040 ;  /* 0x4000004000077802 */ /* 0x000fe20000000f00 */
[----:B------:R-:W-:Y:S01]  /*cef0*/  UIADD3 UR28, UR4, 0x404, URZ ;  /* 0x00000404041c7890 */ /* 0x000fe2000fffe03f */
[----:B------:R-:W-:Y:S02]  /*cf00*/  UMOV UR29, 0x40000040 ;  /* 0x40000040001d7882 */ /* 0x000fe40000000000 */
[----:B------:R-:W-:Y:S01]  /*cf10*/  R2UR UR18, R6 ;  /* 0x00000000061272ca */ /* 0x000fe200000e0000 */
[----:B------:R-:W-:Y:S01]  /*cf20*/  VIADD R6, R4, 0x400 ;  /* 0x0000040004067836 */ /* 0x000fe20000000000 */
[----:B------:R-:W-:Y:S01]  /*cf30*/  R2UR UR27, R7 ;  /* 0x00000000071b72ca */ /* 0x000fe200000e0000 */
[----:B------:R-:W-:Y:S01]  /*cf40*/  IMAD.MOV.U32 R7, RZ, RZ, 0x40000040 ;  /* 0x40000040ff077424 */ /* 0x000fe200078e00ff */
[----:B------:R-:W-:-:S02]  /*cf50*/  UIADD3 UR32, UR4, 0x406, URZ ;  /* 0x0000040604207890 */ /* 0x000fc4000fffe03f */
[----:B------:R-:W-:Y:S01]  /*cf60*/  R2UR UR22, R6 ;  /* 0x00000000061672ca */ /* 0x000fe200000e0000 */
[----:B------:R-:W-:Y:S01]  /*cf70*/  VIADD R6, R4, 0x402 ;  /* 0x0000040204067836 */ /* 0x000fe20000000000 */
[----:B------:R-:W-:Y:S01]  /*cf80*/  R2UR UR31, R7 ;  /* 0x00000000071f72ca */ /* 0x000fe200000e0000 */
[----:B------:R-:W-:-:S03]  /*cf90*/  UMOV UR33, 0x40000040 ;  /* 0x4000004000217882 */ /* 0x000fc60000000000 */
[----:B------:R-:W-:Y:S01]  /*cfa0*/  R2UR UR26, R6 ;  /* 0x00000000061a72ca */ /* 0x000fe200000e0000 */
[C---:B------:R-:W-:Y:S02]  /*cfb0*/  VIADD R6, R4.reuse, 0x404 ;  /* 0x0000040404067836 */ /* 0x040fe40000000000 */
[----:B------:R-:W-:-:S03]  /*cfc0*/  VIADD R4, R4, 0x406 ;  /* 0x0000040604047836 */ /* 0x000fc60000000000 */
[----:B------:R-:W-:Y:S02]  /*cfd0*/  R2UR UR30, R6 ;  /* 0x00000000061e72ca */ /* 0x000fe400000e0000 */
[----:B------:R-:W-:Y:S01]  /*cfe0*/  R2UR UR34, R4 ;  /* 0x00000000042272ca */ /* 0x000fe200000e0000 */
        /* <DEDUP_REMOVED lines=24> */
.L_x_636:
[----:B------:R-:W-:Y:S01]  /*d170*/  ULDC UR6, c[0x0][0x9d8] ;  /* 0x0002760000067ab9 */ /* 0x000fe20000000800 */
[----:B------:R-:W-:Y:S01]  /*d180*/  IADD3 R95, R95, 0x80, -R202 ;  /* 0x000000805f5f7810 */ /* 0x000fe20007ffe8ca */
[----:B------:R-:W-:Y:S01]  /*d190*/  FMUL.FTZ R5, R24, UR6 ;  /* 0x0000000618057c20 */ /* 0x000fe20008410000 */
[----:B------:R-:W-:Y:S01]  /*d1a0*/  FMUL.FTZ R7, R25, UR6 ;  /* 0x0000000619077c20 */ /* 0x000fe20008410000 */
[----:B------:R-:W-:Y:S01]  /*d1b0*/  FMUL.FTZ R10, R28, UR6 ;  /* 0x000000061c0a7c20 */ /* 0x000fe20008410000 */
[----:B------:R-:W-:Y:S01]  /*d1c0*/  FMUL.FTZ R11, R29, UR6 ;  /* 0x000000061d0b7c20 */ /* 0x000fe20008410000 */
[----:B------:R-:W-:Y:S01]  /*d1d0*/  FMUL.FTZ R6, R26, UR6 ;  /* 0x000000061a067c20 */ /* 0x000fe20008410000 */
[----:B------:R-:W-:Y:S01]  /*d1e0*/  FMUL.FTZ R14, R32, UR6 ;  /* 0x00000006200e7c20 */ /* 0x000fe20008410000 */
[----:B------:R-:W0:Y:S01]  /*d1f0*/  MUFU.TANH R5, R5 ;  /* 0x0000000500057308 */ /* 0x000e220000002400 */
[----:B------:R-:W-:Y:S02]  /*d200*/  IMAD R95, R92, -0x80, R95 ;  /* 0xffffff805c5f7824 */ /* 0x000fe400078e025f */
[----:B------:R-:W-:Y:S01]  /*d210*/  FMUL.FTZ R4, R27, UR6 ;  /* 0x000000061b047c20 */ /* 0x000fe20008410000 */
[----:B------:R-:W-:Y:S01]  /*d220*/  FMUL.FTZ R15, R33, UR6 ;  /* 0x00000006210f7c20 */ /* 0x000fe20008410000 */
[----:B------:R-:W-:Y:S01]  /*d230*/  FMUL.FTZ R9, R30, UR6 ;  /* 0x000000061e097c20 */ /* 0x000fe20008410000 */
[----:B------:R-:W-:Y:S01]  /*d240*/  FMUL.FTZ R24, R36, UR6 ;  /* 0x0000000624187c20 */ /* 0x000fe20008410000 */
[C---:B------:R-:W-:Y:S01]  /*d250*/  ISETP.GT.AND P4, PT, R95.reuse, RZ, PT ;  /* 0x000000ff5f00720c */ /* 0x040fe20003f84270 */
[----:B------:R-:W-:Y:S01]  /*d260*/  FMUL.FTZ R32, R44, UR6 ;  /* 0x000000062c207c20 */ /* 0x000fe20008410000 */
[----:B------:R-:W1:Y:S01]  /*d270*/  MUFU.TANH R7, R7 ;  /* 0x0000000700077308 */ /* 0x000e620000002400 */
[----:B------:R-:W-:Y:S01]  /*d280*/  ISETP.GT.AND P5, PT, R95, 0x1, PT ;  /* 0x000000015f00780c */ /* 0x000fe20003fa4270 */
[----:B------:R-:W-:Y:S01]  /*d290*/  FMUL.FTZ R33, R45, UR6 ;  /* 0x000000062d217c20 */ /* 0x000fe20008410000 */
[----:B------:R-:W-:Y:S01]  /*d2a0*/  FMUL.FTZ R44, R56, UR6 ;  /* 0x00000006382c7c20 */ /* 0x000fe20008410000 */
[----:B------:R-:W-:Y:S01]  /*d2b0*/  FMUL.FTZ R45, R57, UR6 ;  /* 0x00000006392d7c20 */ /* 0x000fe20008410000 */
[----:B------:R-:W-:Y:S01]  /*d2c0*/  FMUL.FTZ R8, R31, UR6 ;  /* 0x000000061f087c20 */ /* 0x000fe20008410000 */
[----:B------:R-:W-:Y:S01]  /*d2d0*/  ISETP.GT.AND P1, PT, R95, 0x8, PT ;  /* 0x000000085f00780c */ /* 0x000fe20003f24270 */
[----:B------:R-:W-:Y:S01]  /*d2e0*/  FMUL.FTZ R25, R37, UR6 ;  /* 0x0000000625197c20 */ /* 0x000fe20008410000 */
[----:B------:R-:W2:Y:S01]  /*d2f0*/  MUFU.TANH R10, R10 ;  /* 0x0000000a000a7308 */ /* 0x000ea20000002400 */
[----:B0-----:R-:W-:Y:S01]  /*d300*/  FSEL R57, R5, -INF , P4 ;  /* 0xff80000005397808 */ /* 0x001fe20002000000 */
[----:B------:R-:W-:Y:S01]  /*d310*/  FMUL.FTZ R27, R42, UR6 ;  /* 0x000000062a1b7c20 */ /* 0x000fe20008410000 */
[----:B------:R-:W-:Y:S01]  /*d320*/  FMUL.FTZ R42, R58, UR6 ;  /* 0x000000063a2a7c20 */ /* 0x000fe20008410000 */
[----:B------:R-:W-:Y:S01]  /*d330*/  FMUL.FTZ R13, R34, UR6 ;  /* 0x00000006220d7c20 */ /* 0x000fe20008410000 */
[----:B------:R-:W-:Y:S01]  /*d340*/  ISETP.GT.AND P2, PT, R95, 0x9, PT ;  /* 0x000000095f00780c */ /* 0x000fe20003f44270 */
[----:B------:R-:W-:Y:S01]  /*d350*/  FMUL.FTZ R28, R40, UR6 ;  /* 0x00000006281c7c20 */ /* 0x000fe20008410000 */
[----:B------:R-:W-:Y:S01]  /*d360*/  FMUL.FTZ R26, R43, UR6 ;  /* 0x000000062b1a7c20 */ /* 0x000fe20008410000 */
[----:B------:R-:W0:Y:S01]  /*d370*/  MUFU.TANH R11, R11 ;  /* 0x0000000b000b7308 */ /* 0x000e220000002400 */
[----:B-1----:R-:W-:Y:S01]  /*d380*/  FSEL R56, R7, -INF , P5 ;  /* 0xff80000007387808 */ /* 0x002fe20002800000 */
[----:B------:R-:W-:Y:S01]  /*d390*/  FMUL.FTZ R43, R59, UR6 ;  /* 0x000000063b2b7c20 */ /* 0x000fe20008410000 */
[----:B------:R-:W-:Y:S01]  /*d3a0*/  FMUL.FTZ R12, R35, UR6 ;  /* 0x00000006230c7c20 */ /* 0x000fe20008410000 */
[----:B------:R-:W-:Y:S01]  /*d3b0*/  ISETP.GT.AND P3, PT, R95, 0x10, PT ;  /* 0x000000105f00780c */ /* 0x000fe20003f64270 */
[----:B------:R-:W-:Y:S01]  /*d3c0*/  FMUL.FTZ R21, R38, UR6 ;  /* 0x0000000626157c20 */ /* 0x000fe20008410000 */
[----:B------:R-:W-:Y:S01]  /*d3d0*/  FMNMX.FTZ R5, R57, R56, !PT ;  /* 0x0000003839057209 */ /* 0x000fe20007810000 */
[----:B------:R-:W-:Y:S01]  /*d3e0*/  FMUL.FTZ R29, R41, UR6 ;  /* 0x00000006291d7c20 */ /* 0x000fe20008410000 */
        /* <DEDUP_REMOVED lines=11> */
[----:B------:R-:W-:Y:S01]  /*d4a0*/  FMUL.FTZ R36, R48, UR6 ;  /* 0x0000000630247c20 */ /* 0x000fe20008410000 */
[----:B------:R-:W-:Y:S01]  /*d4b0*/  FMUL.FTZ R41, R53, UR6 ;  /* 0x0000000635297c20 */ /* 0x000fe20008410000 */
[----:B------:R-:W-:Y:S01]  /*d4c0*/  FMNMX.FTZ R7, R59, R10, !PT ;  /* 0x0000000a3b077209 */ /* 0x000fe20007810000 */
[----:B------:R-:W-:Y:S01]  /*d4d0*/  FMUL.FTZ R53, R64, UR6 ;  /* 0x0000000640357c20 */ /* 0x000fe20008410000 */
[----:B------:R-:W-:Y:S01]  /*d4e0*/  FMUL.FTZ R68, R68, UR6 ;  /* 0x0000000644447c20 */ /* 0x000fe20008410000 */
        /* <DEDUP_REMOVED lines=10> */
[----:B------:R-:W-:Y:S01]  /*d590*/  FMUL.FTZ R50, R67, UR6 ;  /* 0x0000000643327c20 */ /* 0x000fe20008410000 */
[----:B------:R-:W-:Y:S01]  /*d5a0*/  FMUL.FTZ R46, R62, UR6 ;  /* 0x000000063e2e7c20 */ /* 0x000fe20008410000 */
[----:B------:R-:W-:Y:S01]  /*d5b0*/  FMUL.FTZ R34, R51, UR6 ;  /* 0x0000000633227c20 */ /* 0x000fe20008410000 */
[----:B------:R-:W-:Y:S01]  /*d5c0*/  FMUL.FTZ R51, R66, UR6 ;  /* 0x0000000642337c20 */ /* 0x000fe20008410000 */
[----:B------:R-:W-:Y:S01]  /*d5d0*/  FMUL.FTZ R39, R55, UR6 ;  /* 0x0000000637277c20 */ /* 0x000fe20008410000 */
[----:B------:R-:W-:Y:S01]  /*d5e0*/  FMUL.FTZ R52, R65, UR6 ;  /* 0x0000000641347c20 */ /* 0x000fe20008410000 */
[----:B------:R-:W2:Y:S01]  /*d5f0*/  MUFU.TANH R9, R9 ;  /* 0x0000000900097308 */ /* 0x000ea20000002400 */
[----:B0-----:R-:W-:Y:S01]  /*d600*/  FSEL R5, R4, -INF , P5 ;  /* 0xff80000004057808 */ /* 0x001fe20002800000 */
[----:B------:R-:W-:Y:S01]  /*d610*/  FMUL.FTZ R47, R63, UR6 ;  /* 0x000000063f2f7c20 */ /* 0x000fe20008410000 */
[----:B------:R-:W-:Y:S01]  /*d620*/  ISETP.GT.AND P5, PT, R95, 0x18, PT ;  /* 0x000000185f00780c */ /* 0x000fe20003fa4270 */
[----:B------:R-:W-:Y:S01]  /*d630*/  FMUL.FTZ R72, R72, UR6 ;  /* 0x0000000648487c20 */ /* 0x000fe20008410000 */
[----:B------:R-:W-:Y:S01]  /*d640*/  FMNMX.FTZ R4, R70, R7, !PT ;  /* 0x0000000746047209 */ /* 0x000fe20007810000 */
[----:B------:R-:W-:Y:S01]  /*d650*/  FMUL.FTZ R73, R73, UR6 ;  /* 0x0000000649497c20 */ /* 0x000fe20008410000 */
[----:B------:R-:W-:Y:S01]  /*d660*/  FMUL.FTZ R76, R76, UR6 ;  /* 0x000000064c4c7c20 */ /* 0x000fe20008410000 */
[----:B------:R-:W-:Y:S01]  /*d670*/  MUFU.TANH R24, R24 ;  /* 0x0000001800187308 */ /* 0x000fe20000002400 */
[----:B-1----:R-:W-:Y:S01]  /*d680*/  FSEL R61, R15, -INF , P4 ;  /* 0xff8000000f3d7808 */ /* 0x002fe20002000000 */
[----:B------:R-:W-:Y:S01]  /*d690*/  FMUL.FTZ R55, R71, UR6 ;  /* 0x0000000647377c20 */ /* 0x000fe20008410000 */
[----:B------:R-:W-:Y:S01]  /*d6a0*/  FMUL.FTZ R77, R77, UR6 ;  /* 0x000000064d4d7c20 */ /* 0x000fe20008410000 */
[----:B------:R-:W-:Y:S01]  /*d6b0*/  FMUL.FTZ R63, R74, UR6 ;  /* 0x000000064a3f7c20 */ /* 0x000fe20008410000 */
[----:B------:R-:W-:Y:S01]  /*d6c0*/  FMNMX.FTZ R4, R61, R4, !PT ;  /* 0x000000043d047209 */ /* 0x000fe20007810000 */
[----:B------:R-:W-:Y:S01]  /*d6d0*/  FMUL.FTZ R80, R80, UR6 ;  /* 0x0000000650507c20 */ /* 0x000fe20008410000 */
[----:B------:R-:W-:Y:S01]  /*d6e0*/  FMUL.FTZ R65, R75, UR6 ;  /* 0x000000064b417c20 */ /* 0x000fe20008410000 */
[----:B------:R-:W0:Y:S01]  /*d6f0*/  MUFU.TANH R8, R8 ;  /* 0x0000000800087308 */ /* 0x000e220000002400 */
[----:B--2---:R-:W-:Y:S01]  /*d700*/  FSEL R9, R9, -INF , P1 ;  /* 0xff80000009097808 */ /* 0x004fe20000800000 */
[----:B------:R-:W-:Y:S01]  /*d710*/  FMUL.FTZ R81, R81, UR6 ;  /* 0x0000000651517c20 */ /* 0x000fe20008410000 */
[----:B------:R-:W-:Y:S01]  /*d720*/  ISETP.GT.AND P1, PT, R95, 0x19, PT ;  /* 0x000000195f00780c */ /* 0x000fe20003f24270 */
[----:B------:R-:W-:Y:S01]  /*d730*/  FMUL.FTZ R71, R78, UR6 ;  /* 0x000000064e477c20 */ /* 0x000fe20008410000 */
[----:B------:R-:W-:Y:S01]  /*d740*/  FMUL.FTZ R84, R84, UR6 ;  /* 0x0000000654547c20 */ /* 0x000fe20008410000 */
[----:B------:R-:W-:Y:S01]  /*d750*/  FMUL.FTZ R85, R85, UR6 ;  /* 0x0000000655557c20 */ /* 0x000fe20008410000 */
[----:B------:R-:W-:Y:S01]  /*d760*/  ULDC UR46, c[0x0][0x988] ;  /* 0x00026200002e7ab9 */ /* 0x000fe20000000800 */
[----:B------:R-:W1:Y:S01]  /*d770*/  MUFU.TANH R25, R25 ;  /* 0x0000001900197308 */ /* 0x000e620000002400 */
[----:B------:R-:W-:Y:S01]  /*d780*/  FMUL.FTZ R79, R79, UR6 ;  /* 0x000000064f4f7c20 */ /* 0x000fe20008410000 */
[----:B------:R-:W-:Y:S01]  /*d790*/  FMUL.FTZ R82, R82, UR6 ;  /* 0x0000000652527c20 */ /* 0x000fe20008410000 */
[----:B------:R-:W-:Y:S01]  /*d7a0*/  FMUL.FTZ R83, R83, UR6 ;  /* 0x0000000653537c20 */ /* 0x000fe20008410000 */
[----:B------:R-:W-:Y:S01]  /*d7b0*/  FMUL.FTZ R86, R86, UR6 ;  /* 0x0000000656567c20 */ /* 0x000fe20008410000 */
[----:B------:R-:W-:Y:S01]  /*d7c0*/  FMUL.FTZ R87, R87, UR6 ;  /* 0x0000000657577c20 */ /* 0x000fe20008410000 */
[----:B------:R-:W-:Y:S01]  /*d7d0*/  VIADD R3, R3, 0x28840 ;  /* 0x0002884003037836 */ /* 0x000fe20000000000 */
[----:B------:R-:W-:Y:S01]  /*d7e0*/  ULDC UR45, c[0x0][0x9d8] ;  /* 0x00027600002d7ab9 */ /* 0x000fe20000000800 */
[----:B------:R-:W2:Y:S01]  /*d7f0*/  MUFU.TANH R13, R13 ;  /* 0x0000000d000d7308 */ /* 0x000ea20000002400 */
[----:B0-----:R-:W-:Y:S01]  /*d800*/  FSEL R8, R8, -INF , P2 ;  /* 0xff80000008087808 */ /* 0x001fe20001000000 */
[----:B------:R-:W-:Y:S01]  /*d810*/  ULDC UR44, c[0x0][0x988] ;  /* 0x00026200002c7ab9 */ /* 0x000fe20000000800 */
[----:B------:R-:W-:Y:S01]  /*d820*/  ISETP.GT.AND P2, PT, R95, 0x20, PT ;  /* 0x000000205f00780c */ /* 0x000fe20003f44270 */
[--C-:B------:R-:W-:Y:S01]  /*d830*/  IMAD.MOV.U32 R150, RZ, RZ, R151.reuse ;  /* 0x000000ffff967224 */ /* 0x100fe200078e0097 */
[-C--:B------:R-:W-:Y:S01]  /*d840*/  MOV R149, R151.reuse ;  /* 0x0000009700957202 */ /* 0x080fe20000000f00 */
[--C-:B------:R-:W-:Y:S01]  /*d850*/  IMAD.MOV.U32 R148, RZ, RZ, R151.reuse ;  /* 0x000000ffff947224 */ /* 0x100fe200078e0097 */
[-C--:B------:R-:W-:Y:S01]  /*d860*/  MOV R140, R151.reuse ;  /* 0x00000097008c7202 */ /* 0x080fe20000000f00 */
[----:B------:R-:W-:Y:S01]  /*d870*/  MUFU.TANH R28, R28 ;  /* 0x0000001c001c7308 */ /* 0x000fe20000002400 */
[----:B-1----:R-:W-:Y:S01]  /*d880*/  FSEL R64, R25, -INF , P1 ;  /* 0xff80000019407808 */ /* 0x002fe20000800000 */
[--C-:B------:R-:W-:Y:S01]  /*d890*/  IMAD.MOV.U32 R147, RZ, RZ, R151.reuse ;  /* 0x000000ffff937224 */ /* 0x100fe200078e0097 */
[-C--:B------:R-:W-:Y:S01]  /*d8a0*/  MOV R131, R151.reuse ;  /* 0x0000009700837202 */ /* 0x080fe20000000f00 */
[--C-:B------:R-:W-:Y:S01]  /*d8b0*/  IMAD.MOV.U32 R146, RZ, RZ, R151.reuse ;  /* 0x000000ffff927224 */ /* 0x100fe200078e0097 */
[-C--:B------:R-:W-:Y:S01]  /*d8c0*/  MOV R122, R151.reuse ;  /* 0x00000097007a7202 */ /* 0x080fe20000000f00 */
[--C-:B------:R-:W-:Y:S01]  /*d8d0*/  IMAD.MOV.U32 R145, RZ, RZ, R151.reuse ;  /* 0x000000ffff917224 */ /* 0x100fe200078e0097 */
[-C--:B------:R-:W-:Y:S01]  /*d8e0*/  MOV R113, R151.reuse ;  /* 0x0000009700717202 */ /* 0x080fe20000000f00 */
[----:B------:R-:W0:Y:S01]  /*d8f0*/  MUFU.TANH R12, R12 ;  /* 0x0000000c000c7308 */ /* 0x000e220000002400 */
[----:B--2---:R-:W-:Y:S01]  /*d900*/  FSEL R13, R13, -INF , P3 ;  /* 0xff8000000d0d7808 */ /* 0x004fe20001800000 */
[--C-:B------:R-:W-:Y:S01]  /*d910*/  IMAD.MOV.U32 R144, RZ, RZ, R151.reuse ;  /* 0x000000ffff907224 */ /* 0x100fe200078e0097 */
[----:B------:R-:W-:Y:S01]  /*d920*/  ISETP.GT.AND P3, PT, R95, 0x21, PT ;  /* 0x000000215f00780c */ /* 0x000fe20003f64270 */
[--C-:B------:R-:W-:Y:S01]  /*d930*/  IMAD.MOV.U32 R143, RZ, RZ, R151.reuse ;  /* 0x000000ffff8f7224 */ /* 0x100fe200078e0097 */
[----:B------:R-:W-:Y:S01]  /*d940*/  MOV R104, R151 ;  /* 0x0000009700687202 */ /* 0x000fe20000000f00 */
        /* <DEDUP_REMOVED lines=15> */
[--C-:B------:R-:W-:Y:S02]  /*da40*/  IMAD.MOV.U32 R132, RZ, RZ, R151.reuse ;  /* 0x000000ffff847224 */ /* 0x100fe400078e0097 */
[--C-:B------:R-:W-:Y:S02]  /*da50*/  IMAD.MOV.U32 R130, RZ, RZ, R151.reuse ;  /* 0x000000ffff827224 */ /* 0x100fe400078e0097 */
[----:B------:R1:W-:Y:S01]  /*da60*/  MUFU.TANH R89, R69 ;  /* 0x0000004500597308 */ /* 0x0003e20000002400 */
[----:B--2---:R-:W-:Y:S01]  /*da70*/  FSEL R21, R21, -INF , P5 ;  /* 0xff80000015157808 */ /* 0x004fe20002800000 */
[----:B------:R-:W-:-:S02]  /*da80*/  IMAD.MOV.U32 R129, RZ, RZ, R151 ;  /* 0x000000ffff817224 */ /* 0x000fc400078e0097 */
[--C-:B------:R-:W-:Y:S02]  /*da90*/  IMAD.MOV.U32 R128, RZ, RZ, R151.reuse ;  /* 0x000000ffff807224 */ /* 0x100fe400078e0097 */
[--C-:B------:R-:W-:Y:S02]  /*daa0*/  IMAD.MOV.U32 R127, RZ, RZ, R151.reuse ;  /* 0x000000ffff7f7224 */ /* 0x100fe400078e0097 */
[----:B------:R-:W2:Y:S01]  /*dab0*/  MUFU.TANH R20, R20 ;  /* 0x0000001400147308 */ /* 0x000ea20000002400 */
[----:B-1----:R-:W-:Y:S01]  /*dac0*/  FSEL R69, R24, -INF , P5 ;  /* 0xff80000018457808 */ /* 0x002fe20002800000 */
[--C-:B------:R-:W-:Y:S01]  /*dad0*/  IMAD.MOV.U32 R126, RZ, RZ, R151.reuse ;  /* 0x000000ffff7e7224 */ /* 0x100fe200078e0097 */
[----:B------:R-:W-:Y:S01]  /*dae0*/  ISETP.GT.AND P5, PT, R95, 0x29, PT ;  /* 0x000000295f00780c */ /* 0x000fe20003fa4270 */
[--C-:B------:R-:W-:Y:S01]  /*daf0*/  IMAD.MOV.U32 R125, RZ, RZ, R151.reuse ;  /* 0x000000ffff7d7224 */ /* 0x100fe200078e0097 */
[----:B------:R-:W-:Y:S01]  /*db00*/  FMNMX.FTZ R7, R69, R4, !PT ;  /* 0x0000000445077209 */ /* 0x000fe20007810000 */
[--C-:B------:R-:W-:Y:S01]  /*db10*/  IMAD.MOV.U32 R124, RZ, RZ, R151.reuse ;  /* 0x000000ffff7c7224 */ /* 0x100fe200078e0097 */
[----:B0-----:R-:W-:Y:S01]  /*db20*/  FSEL R67, R32, -INF , P4 ;  /* 0xff80000020437808 */ /* 0x001fe20002000000 */
[----:B------:R-:W0:Y:S01]  /*db30*/  MUFU.TANH R33, R33 ;  /* 0x0000002100217308 */ /* 0x000e220000002400 */
[----:B------:R-:W-:Y:S01]  /*db40*/  FMNMX.FTZ R7, R64, R7, !PT ;  /* 0x0000000740077209 */ /* 0x000fe20007810000 */
[----:B------:R-:W-:-:S02]  /*db50*/  IMAD.MOV.U32 R123, RZ, RZ, R151 ;  /* 0x000000ffff7b7224 */ /* 0x000fc400078e0097 */
[--C-:B------:R-:W-:Y:S02]  /*db60*/  IMAD.MOV.U32 R121, RZ, RZ, R151.reuse ;  /* 0x000000ffff797224 */ /* 0x100fe400078e0097 */
[--C-:B------:R-:W-:Y:S02]  /*db70*/  IMAD.MOV.U32 R120, RZ, RZ, R151.reuse ;  /* 0x000000ffff787224 */ /* 0x100fe400078e0097 */
[----:B------:R-:W1:Y:S01]  /*db80*/  MUFU.TANH R27, R27 ;  /* 0x0000001b001b7308 */ /* 0x000e620000002400 */
[----:B--2---:R-:W-:Y:S01]  /*db90*/  FSEL R20, R20, -INF , P1 ;  /* 0xff80000014147808 */ /* 0x004fe20000800000 */
[--C-:B------:R-:W-:Y:S01]  /*dba0*/  IMAD.MOV.U32 R119, RZ, RZ, R151.reuse ;  /* 0x000000ffff777224 */ /* 0x100fe200078e0097 */
[----:B------:R-:W-:Y:S01]  /*dbb0*/  ISETP.GT.AND P1, PT, R95, 0x30, PT ;  /* 0x000000305f00780c */ /* 0x000fe20003f24270 */
[--C-:B------:R-:W-:Y:S02]  /*dbc0*/  IMAD.MOV.U32 R118, RZ, RZ, R151.reuse ;  /* 0x000000ffff767224 */ /* 0x100fe400078e0097 */
[----:B------:R-:W-:-:S02]  /*dbd0*/  IMAD.MOV.U32 R117, RZ, RZ, R151 ;  /* 0x000000ffff757224 */ /* 0x000fc400078e0097 */
[----:B------:R-:W2:Y:S01]  /*dbe0*/  MUFU.TANH R36, R36 ;  /* 0x0000002400247308 */ /* 0x000ea20000002400 */
[----:B0-----:R-:W-:Y:S01]  /*dbf0*/  FSEL R62, R33, -INF , P5 ;  /* 0xff800000213e7808 */ /* 0x001fe20002800000 */
[--C-:B------:R-:W-:Y:S02]  /*dc00*/  IMAD.MOV.U32 R116, RZ, RZ, R151.reuse ;  /* 0x000000ffff747224 */ /* 0x100fe400078e0097 */
[--C-:B------:R-:W-:Y:S02]  /*dc10*/  IMAD.MOV.U32 R115, RZ, RZ, R151.reuse ;  /* 0x000000ffff737224 */ /* 0x100fe400078e0097 */
[--C-:B------:R-:W-:Y:S02]  /*dc20*/  IMAD.MOV.U32 R114, RZ, RZ, R151.reuse ;  /* 0x000000ffff727224 */ /* 0x100fe400078e0097 */
[----:B------:R0:W-:Y:S01]  /*dc30*/  MUFU.TANH R88, R68 ;  /* 0x0000004400587308 */ /* 0x0001e20000002400 */
[----:B-1----:R-:W-:Y:S01]  /*dc40*/  FSEL R27, R27, -INF , P2 ;  /* 0xff8000001b1b7808 */ /* 0x002fe20001000000 */
[----:B------:R-:W-:-:S02]  /*dc50*/  IMAD.MOV.U32 R112, RZ, RZ, R151 ;  /* 0x000000ffff707224 */ /* 0x000fc400078e0097 */
[--C-:B------:R-:W-:Y:S02]  /*dc60*/  IMAD.MOV.U32 R111, RZ, RZ, R151.reuse ;  /* 0x000000ffff6f7224 */ /* 0x100fe400078e0097 */
[--C-:B------:R-:W-:Y:S02]  /*dc70*/  IMAD.MOV.U32 R110, RZ, RZ, R151.reuse ;  /* 0x000000ffff6e7224 */ /* 0x100fe400078e0097 */
[----:B------:R-:W1:Y:S01]  /*dc80*/  MUFU.TANH R26, R26 ;  /* 0x0000001a001a7308 */ /* 0x000e620000002400 */
[----:B0-----:R-:W-:Y:S01]  /*dc90*/  FSEL R68, R28, -INF , P2 ;  /* 0xff8000001c447808 */ /* 0x001fe20001000000 */
[--C-:B------:R-:W-:Y:S01]  /*dca0*/  IMAD.MOV.U32 R109, RZ, RZ, R151.reuse ;  /* 0x000000ffff6d7224 */ /* 0x100fe200078e0097 */
[----:B------:R-:W-:Y:S01]  /*dcb0*/  ISETP.GT.AND P2, PT, R95, 0x31, PT ;  /* 0x000000315f00780c */ /* 0x000fe20003f44270 */
[--C-:B------:R-:W-:Y:S01]  /*dcc0*/  IMAD.MOV.U32 R108, RZ, RZ, R151.reuse ;  /* 0x000000ffff6c7224 */ /* 0x100fe200078e0097 */
[----:B------:R-:W-:Y:S01]  /*dcd0*/  FMNMX.FTZ R7, R68, R7, !PT ;  /* 0x0000000744077209 */ /* 0x000fe20007810000 */
[--C-:B------:R-:W-:Y:S01]  /*dce0*/  IMAD.MOV.U32 R107, RZ, RZ, R151.reuse ;  /* 0x000000ffff6b7224 */ /* 0x100fe200078e0097 */
[----:B--2---:R-:W-:Y:S01]  /*dcf0*/  FSEL R66, R36, -INF , P1 ;  /* 0xff80000024427808 */ /* 0x004fe20000800000 */
        /* <DEDUP_REMOVED lines=14> */
[----:B------:R-:W1:Y:S01]  /*dde0*/  MUFU.TANH R40, R40 ;  /* 0x0000002800287308 */ /* 0x000e620000002400 */
        /* <DEDUP_REMOVED lines=11> */
[----:B------:R-:W2:Y:S01]  /*dea0*/  MUFU.TANH R41, R41 ;  /* 0x0000002900297308 */ /* 0x000ea20000002400 */
[----:B-1----:R-:W-:Y:S01]  /*deb0*/  FSEL R40, R40, -INF , P3 ;  /* 0xff80000028287808 */ /* 0x002fe20001800000 */
[--C-:B------:R-:W-:Y:S02]  /*dec0*/  IMAD.MOV.U32 R91, RZ, RZ, R151.reuse ;  /* 0x000000ffff5b7224 */ /* 0x100fe400078e0097 */
[----:B------:R-:W-:Y:S01]  /*ded0*/  IMAD.MOV.U32 R90, RZ, RZ, R151 ;  /* 0x000000ffff5a7224 */ /* 0x000fe200078e0097 */
[----:B------:R-:W-:-:S03]  /*dee0*/  FMNMX.FTZ R4, R40, R7, !PT ;  /* 0x0000000728047209 */ /* 0x000fc60007810000 */
[----:B------:R-:W1:Y:S01]  /*def0*/  MUFU.TANH R35, R35 ;  /* 0x0000002300237308 */ /* 0x000e620000002400 */
[----:B0-----:R-:W-:Y:S02]  /*df00*/  FSEL R30, R30, -INF , P5 ;  /* 0xff8000001e1e7808 */ /* 0x001fe40002800000 */
[----:B------:R-:W-:-:S05]  /*df10*/  ISETP.GT.AND P5, PT, R95, 0x40, PT ;  /* 0x000000405f00780c */ /* 0x000fca0003fa4270 */
[----:B------:R-:W0:Y:S01]  /*df20*/  MUFU.TANH R44, R44 ;  /* 0x0000002c002c7308 */ /* 0x000e220000002400 */
[----:B--2---:R-:W-:-:S04]  /*df30*/  FSEL R41, R41, -INF , P4 ;  /* 0xff80000029297808 */ /* 0x004fc80002000000 */
[----:B------:R-:W-:-:S03]  /*df40*/  FMNMX.FTZ R7, R41, R4, !PT ;  /* 0x0000000429077209 */ /* 0x000fc60007810000 */
[----:B------:R-:W2:Y:S01]  /*df50*/  MUFU.TANH R34, R34 ;  /* 0x0000002200227308 */ /* 0x000ea20000002400 */
[----:B-1----:R-:W-:Y:S02]  /*df60*/  FSEL R35, R35, -INF , P1 ;  /* 0xff80000023237808 */ /* 0x002fe40000800000 */
[----:B------:R-:W-:-:S05]  /*df70*/  ISETP.GT.AND P1, PT, R95, 0x41, PT ;  /* 0x000000415f00780c */ /* 0x000fca0003f24270 */
[----:B------:R-:W1:Y:S01]  /*df80*/  MUFU.TANH R45, R45 ;  /* 0x0000002d002d7308 */ /* 0x000e620000002400 */
[----:B0-----:R-:W-:-:S04]  /*df90*/  FSEL R44, R44, -INF , P5 ;  /* 0xff8000002c2c7808 */ /* 0x001fc80002800000 */
[----:B------:R-:W-:-:S03]  /*dfa0*/  FMNMX.FTZ R10, R44, R7, !PT ;  /* 0x000000072c0a7209 */ /* 0x000fc60007810000 */
[----:B------:R-:W0:Y:S01]  /*dfb0*/  MUFU.TANH R38, R38 ;  /* 0x0000002600267308 */ /* 0x000e220000002400 */
[----:B--2---:R-:W-:Y:S02]  /*dfc0*/  FSEL R34, R34, -INF , P2 ;  /* 0xff80000022227808 */ /* 0x004fe40001000000 */
[----:B------:R-:W-:-:S05]  /*dfd0*/  ISETP.GT.AND P2, PT, R95, 0x48, PT ;  /* 0x000000485f00780c */ /* 0x000fca0003f44270 */
[----:B------:R-:W2:Y:S01]  /*dfe0*/  MUFU.TANH R48, R48 ;  /* 0x0000003000307308 */ /* 0x000ea20000002400 */
[----:B-1----:R-:W-:-:S04]  /*dff0*/  FSEL R45, R45, -INF , P1 ;  /* 0xff8000002d2d7808 */ /* 0x002fc80000800000 */
        /* <DEDUP_REMOVED lines=21> */
[----:B------:R-:W-:-:S04]  /*e150*/  ISETP.GT.AND P1, PT, R95, 0x58, PT ;  /* 0x000000585f00780c */ /* 0x000fc80003f24270 */
[----:B------:R-:W-:Y:S01]  /*e160*/  FSEL R38, R88, -INF , P1 ;  /* 0xff80000058267808 */ /* 0x000fe20000800000 */
[----:B------:R-:W0:Y:S01]  /*e170*/  MUFU.TANH R47, R47 ;  /* 0x0000002f002f7308 */ /* 0x000e220000002400 */
[----:B--2---:R-:W-:Y:S01]  /*e180*/  FSEL R52, R52, -INF , P5 ;  /* 0xff80000034347808 */ /* 0x004fe20002800000 */
[----:B------:R-:W-:-:S03]  /*e190*/  IMAD.MOV.U32 R88, RZ, RZ, R151 ;  /* 0x000000ffff587224 */ /* 0x000fc600078e0097 */
[----:B------:R-:W-:-:S03]  /*e1a0*/  FMNMX.FTZ R15, R52, R15, !PT ;  /* 0x0000000f340f7209 */ /* 0x000fc60007810000 */
[----:B------:R-:W2:Y:S01]  /*e1b0*/  MUFU.TANH R51, R51 ;  /* 0x0000003300337308 */ /* 0x000ea20000002400 */
[----:B-1----:R-:W-:Y:S02]  /*e1c0*/  FSEL R11, R46, -INF , P2 ;  /* 0xff8000002e0b7808 */ /* 0x002fe40001000000 */
[----:B------:R-:W-:Y:S02]  /*e1d0*/  ISETP.GT.AND P2, PT, R95, 0x59, PT ;  /* 0x000000595f00780c */ /* 0x000fe40003f44270 */
[----:B------:R-:W-:Y:S02]  /*e1e0*/  FMNMX.FTZ R15, R38, R15, !PT ;  /* 0x0000000f260f7209 */ /* 0x000fe40007810000 */
[----:B------:R-:W-:Y:S01]  /*e1f0*/  FSEL R42, R89, -INF , P2 ;  /* 0xff800000592a7808 */ /* 0x000fe20001000000 */
[----:B------:R-:W1:Y:S01]  /*e200*/  MUFU.TANH R72, R72 ;  /* 0x0000004800487308 */ /* 0x000e620000002400 */
[----:B0-----:R-:W-:Y:S01]  /*e210*/  FSEL R14, R47, -INF , P3 ;  /* 0xff8000002f0e7808 */ /* 0x001fe20001800000 */
[----:B------:R-:W-:Y:S01]  /*e220*/  IMAD.MOV.U32 R89, RZ, RZ, R151 ;  /* 0x000000ffff597224 */ /* 0x000fe200078e0097 */
[----:B------:R-:W-:-:S02]  /*e230*/  ISETP.GT.AND P3, PT, R95, 0x60, PT ;  /* 0x000000605f00780c */ /* 0x000fc40003f64270 */
        /* <DEDUP_REMOVED lines=39> */
[----:B------:R-:W-:Y:S02]  /*e4b0*/  ISETP.GT.AND P5, PT, R95, 0x79, PT ;  /* 0x000000795f00780c */ /* 0x000fe40003fa4270 */
[----:B------:R-:W-:-:S03]  /*e4c0*/  MOV R95, R151 ;  /* 0x00000097005f7202 */ /* 0x000fc60000000f00 */
[----:B------:R-:W-:Y:S01]  /*e4d0*/  MUFU.TANH R79, R79 ;  /* 0x0000004f004f7308 */ /* 0x000fe20000002400 */
[----:B-1----:R-:W-:-:S04]  /*e4e0*/  FSEL R65, R84, -INF , P4 ;  /* 0xff80000054417808 */ /* 0x002fc80002000000 */
[----:B------:R-:W-:-:S03]  /*e4f0*/  FMNMX.FTZ R72, R65, R72, !PT ;  /* 0x0000004841487209 */ /* 0x000fc60007810000 */
[----:B------:R-:W-:Y:S01]  /*e500*/  MUFU.TANH R82, R82 ;  /* 0x0000005200527308 */ /* 0x000fe20000002400 */
[----:B0-----:R-:W-:-:S04]  /*e510*/  FSEL R71, R85, -INF , P5 ;  /* 0xff80000055477808 */ /* 0x001fc80002800000 */
[----:B------:R-:W-:-:S03]  /*e520*/  FMNMX.FTZ R72, R71, R72, !PT ;  /* 0x0000004847487209 */ /* 0x000fc60007810000 */
[----:B------:R-:W0:Y:S02]  /*e530*/  MUFU.TANH R83, R83 ;  /* 0x0000005300537308 */ /* 0x000e240000002400 */
[----:B------:R-:W1:Y:S06]  /*e540*/  SHFL.BFLY PT, R37, R72, 0x2, 0x1f ;  /* 0x0c401f0048257f89 */ /* 0x000e6c00000e0000 */
[----:B------:R-:W-:Y:S08]  /*e550*/  MUFU.TANH R86, R86 ;  /* 0x0000005600567308 */ /* 0x000ff00000002400 */
[----:B------:R-:W2:Y:S01]  /*e560*/  MUFU.TANH R87, R87 ;  /* 0x0000005700577308 */ /* 0x000ea20000002400 */
[----:B-1----:R-:W-:-:S05]  /*e570*/  FMNMX.FTZ R47, R72, R37, !PT ;  /* 0x00000025482f7209 */ /* 0x002fca0007810000 */
[----:B------:R-:W1:Y:S02]  /*e580*/  SHFL.BFLY PT, R74, R47, 0x1, 0x1f ;  /* 0x0c201f002f4a7f89 */ /* 0x000e6400000e0000 */
[----:B-1----:R-:W-:-:S04]  /*e590*/  FMNMX.FTZ R37, R47, R74, !PT ;  /* 0x0000004a2f257209 */ /* 0x002fc80007810000 */
[C---:B------:R-:W-:Y:S01]  /*e5a0*/  FSETP.NEU.FTZ.AND P6, PT, R37.reuse, -INF , PT ;  /* 0xff8000002500780b */ /* 0x040fe20003fdd000 */
[----:B------:R-:W-:-:S05]  /*e5b0*/  FMUL.FTZ R73, R37, UR46 ;  /* 0x0000002e25497c20 */ /* 0x000fca0008410000 */
[----:B------:R-:W-:-:S05]  /*e5c0*/  FSEL R73, R73, RZ, P6 ;  /* 0x000000ff49497208 */ /* 0x000fca0003000000 */
[--C-:B------:R-:W-:Y:S01]  /*e5d0*/  FFMA.FTZ R47, R56, UR46, -R73.reuse ;  /* 0x0000002e382f7c23 */ /* 0x100fe20008010849 */
[----:B------:R-:W-:Y:S01]  /*e5e0*/  FMNMX.FTZ R56, R6, R5, !PT ;  /* 0x0000000506387209 */ /* 0x000fe20007810000 */
[--C-:B------:R-:W-:Y:S01]  /*e5f0*/  FFMA.FTZ R160, R57, UR46, -R73.reuse ;  /* 0x0000002e39a07c23 */ /* 0x100fe20008010849 */
[--C-:B------:R-:W-:Y:S01]  /*e600*/  FFMA.FTZ R51, R59, UR46, -R73.reuse ;  /* 0x0000002e3b337c23 */ /* 0x100fe20008010849 */
        /* <DEDUP_REMOVED lines=8> */
[----:B0-----:R-:W-:Y:S01]  /*e690*/  FSEL R44, R83, -INF , P3 ;  /* 0xff800000532c7808 */ /* 0x001fe20001800000 */
[--C-:B------:R-:W-:Y:S01]  /*e6a0*/  FFMA.FTZ R178, R48, UR46, -R73.reuse ;  /* 0x0000002e30b27c23 */ /* 0x100fe20008010849 */
[----:B------:R-:W-:Y:S01]  /*e6b0*/  FMNMX.FTZ R57, R13, R56, !PT ;  /* 0x000000380d397209 */ /* 0x000fe20007810000 */
[--C-:B------:R-:W-:Y:S01]  /*e6c0*/  FFMA.FTZ R182, R38, UR46, -R73.reuse ;  /* 0x0000002e26b67c23 */ /* 0x100fe20008010849 */
[--C-:B------:R-:W-:Y:S01]  /*e6d0*/  FFMA.FTZ R184, R43, UR46, -R73.reuse ;  /* 0x0000002e2bb87c23 */ /* 0x100fe20008010849 */
[--C-:B------:R-:W-:Y:S01]  /*e6e0*/  FFMA.FTZ R190, R65, UR46, -R73.reuse ;  /* 0x0000002e41be7c23 */ /* 0x100fe20008010849 */
[----:B------:R-:W-:Y:S01]  /*e6f0*/  FMNMX.FTZ R56, R12, R57, !PT ;  /* 0x000000390c387209 */ /* 0x000fe20007810000 */
[----:B------:R-:W-:Y:S01]  /*e700*/  MUFU.EX2 R160, R160 ;  /* 0x000000a000a07308 */ /* 0x000fe20000000800 */
[--C-:B------:R-:W-:Y:S01]  /*e710*/  FFMA.FTZ R164, R70, UR46, -R73.reuse ;  /* 0x0000002e46a47c23 */ /* 0x100fe20008010849 */
[--C-:B------:R-:W-:Y:S01]  /*e720*/  FFMA.FTZ R64, R64, UR46, -R73.reuse ;  /* 0x0000002e40407c23 */ /* 0x100fe20008010849 */
[----:B------:R-:W-:Y:S01]  /*e730*/  FMNMX.FTZ R59, R21, R56, !PT ;  /* 0x00000038153b7209 */ /* 0x000fe20007810000 */
[--C-:B------:R-:W-:Y:S01]  /*e740*/  FFMA.FTZ R168, R68, UR46, -R73.reuse ;  /* 0x0000002e44a87c23 */ /* 0x100fe20008010849 */
[--C-:B------:R-:W-:Y:S01]  /*e750*/  FFMA.FTZ R60, R60, UR46, -R73.reuse ;  /* 0x0000002e3c3c7c23 */ /* 0x100fe20008010849 */
[--C-:B------:R-:W-:Y:S01]  /*e760*/  FFMA.FTZ R62, R62, UR46, -R73.reuse ;  /* 0x0000002e3e3e7c23 */ /* 0x100fe20008010849 */
[----:B------:R-:W-:Y:S01]  /*e770*/  FMNMX.FTZ R56, R20, R59, !PT ;  /* 0x0000003b14387209 */ /* 0x000fe20007810000 */
[----:B------:R2:W-:Y:S01]  /*e780*/  MUFU.EX2 R57, R58 ;  /* 0x0000003a00397308 */ /* 0x0005e20000000800 */
[--C-:B------:R-:W-:Y:S01]  /*e790*/  FFMA.FTZ R172, R66, UR46, -R73.reuse ;  /* 0x0000002e42ac7c23 */ /* 0x100fe20008010849 */
[--C-:B------:R-:W-:Y:S01]  /*e7a0*/  FFMA.FTZ R41, R41, UR46, -R73.reuse ;  /* 0x0000002e29297c23 */ /* 0x100fe20008010849 */
[----:B------:R-:W-:Y:S01]  /*e7b0*/  FMNMX.FTZ R59, R27, R56, !PT ;  /* 0x000000381b3b7209 */ /* 0x000fe20007810000 */
[--C-:B------:R-:W-:Y:S01]  /*e7c0*/  FFMA.FTZ R45, R45, UR46, -R73.reuse ;  /* 0x0000002e2d2d7c23 */ /* 0x100fe20008010849 */
[--C-:B------:R-:W-:Y:S01]  /*e7d0*/  FFMA.FTZ R49, R49, UR46, -R73.reuse ;  /* 0x0000002e31317c23 */ /* 0x100fe20008010849 */
[--C-:B------:R-:W-:Y:S01]  /*e7e0*/  FFMA.FTZ R180, R53, UR46, -R73.reuse ;  /* 0x0000002e35b47c23 */ /* 0x100fe20008010849 */
[----:B------:R-:W-:Y:S01]  /*e7f0*/  FMNMX.FTZ R56, R26, R59, !PT ;  /* 0x0000003b1a387209 */ /* 0x000fe20007810000 */
[----:B------:R-:W0:Y:S01]  /*e800*/  MUFU.EX2 R47, R47 ;  /* 0x0000002f002f7308 */ /* 0x000e220000000800 */
[----:B--2---:R-:W-:Y:S01]  /*e810*/  FSEL R58, R87, -INF , P5 ;  /* 0xff800000573a7808 */ /* 0x004fe20002800000 */
[--C-:B------:R-:W-:Y:S01]  /*e820*/  FFMA.FTZ R53, R52, UR46, -R73.reuse ;  /* 0x0000002e34357c23 */ /* 0x100fe20008010849 */
[----:B------:R-:W-:Y:S01]  /*e830*/  FMNMX.FTZ R61, R31, R56, !PT ;  /* 0x000000381f3d7209 */ /* 0x000fe20007810000 */
[--C-:B------:R-:W-:Y:S01]  /*e840*/  FFMA.FTZ R186, R50, UR46, -R73.reuse ;  /* 0x0000002e32ba7c23 */ /* 0x100fe20008010849 */
[--C-:B------:R-:W-:Y:S01]  /*e850*/  FFMA.FTZ R188, R55, UR46, -R73.reuse ;  /* 0x0000002e37bc7c23 */ /* 0x100fe20008010849 */
[--C-:B------:R-:W-:Y:S01]  /*e860*/  FFMA.FTZ R55, R63, UR46, -R73.reuse ;  /* 0x0000002e3f377c23 */ /* 0x100fe20008010849 */
[----:B------:R-:W-:Y:S01]  /*e870*/  FMNMX.FTZ R56, R30, R61, !PT ;  /* 0x0000003d1e387209 */ /* 0x000fe20007810000 */
[----:B------:R-:W1:Y:S01]  /*e880*/  MUFU.EX2 R162, R162 ;  /* 0x000000a200a27308 */ /* 0x000e620000000800 */
[----:B------:R-:W-:-:S02]  /*e890*/  FFMA.FTZ R63, R71, UR46, -R73 ;  /* 0x0000002e473f7c23 */ /* 0x000fc40008010849 */
[----:B------:R-:W-:-:S04]  /*e8a0*/  FMNMX.FTZ R61, R35, R56, !PT ;  /* 0x00000038233d7209 */ /* 0x000fc80007810000 */
[----:B------:R-:W-:Y:S01]  /*e8b0*/  FMNMX.FTZ R69, R34, R61, !PT ;  /* 0x0000003d22457209 */ /* 0x000fe20007810000 */
[----:B------:R-:W2:Y:S03]  /*e8c0*/  MUFU.EX2 R51, R51 ;  /* 0x0000003300337308 */ /* 0x000ea60000000800 */
[----:B------:R-:W-:-:S04]  /*e8d0*/  FMNMX.FTZ R56, R4, R69, !PT ;  /* 0x0000004504387209 */ /* 0x000fc80007810000 */
[----:B------:R-:W-:Y:S01]  /*e8e0*/  FMNMX.FTZ R56, R39, R56, !PT ;  /* 0x0000003827387209 */ /* 0x000fe20007810000 */
[----:B------:R-:W3:Y:S03]  /*e8f0*/  MUFU.EX2 R164, R164 ;  /* 0x000000a400a47308 */ /* 0x000ee60000000800 */
[----:B------:R-:W-:-:S04]  /*e900*/  FMNMX.FTZ R67, R7, R56, !PT ;  /* 0x0000003807437209 */ /* 0x000fc80007810000 */
[----:B------:R-:W-:Y:S01]  /*e910*/  FMNMX.FTZ R56, R10, R67, !PT ;  /* 0x000000430a387209 */ /* 0x000fe20007810000 */
[----:B------:R-:W4:Y:S03]  /*e920*/  MUFU.EX2 R166, R166 ;  /* 0x000000a600a67308 */ /* 0x000f260000000800 */
[----:B------:R-:W-:-:S04]  /*e930*/  FMNMX.FTZ R69, R11, R56, !PT ;  /* 0x000000380b457209 */ /* 0x000fc80007810000 */
[----:B------:R-:W-:Y:S01]  /*e940*/  FMNMX.FTZ R56, R14, R69, !PT ;  /* 0x000000450e387209 */ /* 0x000fe20007810000 */
[----:B------:R-:W5:Y:S03]  /*e950*/  MUFU.EX2 R59, R64 ;  /* 0x00000040003b7308 */ /* 0x000f660000000800 */
[----:B------:R-:W-:Y:S01]  /*e960*/  FMNMX.FTZ R69, R25, R56, !PT ;  /* 0x0000003819457209 */ /* 0x000fe20007810000 */
[----:B------:R-:W-:-:S03]  /*e970*/  FFMA.FTZ R56, R36, UR46, -R73 ;  /* 0x0000002e24387c23 */ /* 0x000fc60008010849 */
[----:B------:R-:W-:Y:S01]  /*e980*/  FMNMX.FTZ R36, R24, R69, !PT ;  /* 0x0000004518247209 */ /* 0x000fe20007810000 */
[----:B------:R-:W-:Y:S03]  /*e990*/  MUFU.EX2 R168, R168 ;  /* 0x000000a800a87308 */ /* 0x000fe60000000800 */
[----:B------:R-:W-:-:S04]  /*e9a0*/  FMNMX.FTZ R75, R15, R36, !PT ;  /* 0x000000240f4b7209 */ /* 0x000fc80007810000 */
[----:B------:R-:W-:Y:S01]  /*e9b0*/  FMNMX.FTZ R36, R28, R75, !PT ;  /* 0x0000004b1c247209 */ /* 0x000fe20007810000 */
[----:B------:R0:W-:Y:S03]  /*e9c0*/  MUFU.EX2 R69, R56 ;  /* 0x0000003800457308 */ /* 0x0001e60000000800 */
[----:B------:R-:W-:Y:S02]  /*e9d0*/  FMNMX.FTZ R75, R29, R36, !PT ;  /* 0x000000241d4b7209 */ /* 0x000fe40007810000 */
[----:B------:R-:W-:Y:S01]  /*e9e0*/  FSEL R36, R79, -INF , P1 ;  /* 0xff8000004f247808 */ /* 0x000fe20000800000 */
[----:B------:R-:W-:Y:S01]  /*e9f0*/  FFMA.FTZ R79, R54, UR46, -R73 ;  /* 0x0000002e364f7c23 */ /* 0x000fe20008010849 */
[----:B------:R-:W-:Y:S01]  /*ea00*/  FMNMX.FTZ R40, R32, R75, !PT ;  /* 0x0000004b20287209 */ /* 0x000fe20007810000 */
[----:B------:R-:W-:Y:S01]  /*ea10*/  MUFU.EX2 R61, R60 ;  /* 0x0000003c003d7308 */ /* 0x000fe20000000800 */
[----:B0-----:R-:W-:-:S02]  /*ea20*/  FSEL R56, R86, -INF , P4 ;  /* 0xff80000056387808 */ /* 0x001fc40002000000 */
[----:B------:R-:W-:Y:S02]  /*ea30*/  FMNMX.FTZ R75, R33, R40, !PT ;  /* 0x00000028214b7209 */ /* 0x000fe40007810000 */
[----:B------:R-:W-:Y:S02]  /*ea40*/  FSEL R40, R82, -INF , P2 ;  /* 0xff80000052287808 */ /* 0x000fe40001000000 */
[----:B------:R-:W-:Y:S01]  /*ea50*/  FMNMX.FTZ R75, R36, R75, !PT ;  /* 0x0000004b244b7209 */ /* 0x000fe20007810000 */
[----:B------:R-:W-:Y:S03]  /*ea60*/  MUFU.EX2 R170, R170 ;  /* 0x000000aa00aa7308 */ /* 0x000fe60000000800 */
[----:B------:R-:W-:-:S04]  /*ea70*/  FMNMX.FTZ R75, R40, R75, !PT ;  /* 0x0000004b284b7209 */ /* 0x000fc80007810000 */
[----:B------:R-:W-:Y:S01]  /*ea80*/  FMNMX.FTZ R75, R44, R75, !PT ;  /* 0x0000004b2c4b7209 */ /* 0x000fe20007810000 */
[----:B------:R-:W-:Y:S03]  /*ea90*/  MUFU.EX2 R67, R62 ;  /* 0x0000003e00437308 */ /* 0x000fe60000000800 */
[----:B------:R-:W-:-:S04]  /*eaa0*/  FMNMX.FTZ R75, R56, R75, !PT ;  /* 0x0000004b384b7209 */ /* 0x000fc80007810000 */
[----:B------:R-:W-:Y:S01]  /*eab0*/  FMNMX.FTZ R48, R58, R75, !PT ;  /* 0x0000004b3a307209 */ /* 0x000fe20007810000 */
[--C-:B------:R-:W-:Y:S01]  /*eac0*/  FFMA.FTZ R75, R42, UR46, -R73.reuse ;  /* 0x0000002e2a4b7c23 */ /* 0x100fe20008010849 */
[----:B------:R-:W-:Y:S03]  /*ead0*/  MUFU.EX2 R172, R172 ;  /* 0x000000ac00ac7308 */ /* 0x000fe60000000800 */
[----:B------:R-:W0:Y:S05]  /*eae0*/  SHFL.BFLY PT, R77, R48, 0x2, 0x1f ;  /* 0x0c401f00304d7f89 */ /* 0x000e2a00000e0000 */
[----:B------:R-:W-:Y:S08]  /*eaf0*/  MUFU.EX2 R174, R174 ;  /* 0x000000ae00ae7308 */ /* 0x000ff00000000800 */
[----:B------:R-:W-:Y:S08]  /*eb00*/  MUFU.EX2 R41, R41 ;  /* 0x0000002900297308 */ /* 0x000ff00000000800 */
[----:B------:R-:W-:Y:S01]  /*eb10*/  MUFU.EX2 R176, R176 ;  /* 0x000000b000b07308 */ /* 0x000fe20000000800 */
[----:B0-----:R-:W-:Y:S01]  /*eb20*/  FMNMX.FTZ R38, R48, R77, !PT ;  /* 0x0000004d30267209 */ /* 0x001fe20007810000 */
[----:B------:R-:W-:Y:S01]  /*eb30*/  FFMA.FTZ R77, R46, UR46, -R73 ;  /* 0x0000002e2e4d7c23 */ /* 0x000fe20008010849 */
[----:B------:R-:W-:-:S03]  /*eb40*/  IMAD.U32 R46, RZ, RZ, UR38 ;  /* 0x00000026ff2e7e24 */ /* 0x000fc6000f8e00ff */
[----:B------:R-:W0:Y:S02]  /*eb50*/  SHFL.BFLY PT, R43, R38, 0x1, 0x1f ;  /* 0x0c201f00262b7f89 */ /* 0x000e2400000e0000 */
[----:B------:R-:W-:Y:S01]  /*eb60*/  MUFU.EX2 R45, R45 ;  /* 0x0000002d002d7308 */ /* 0x000fe20000000800 */
[----:B------:R-:W-:-:S04]  /*eb70*/  PRMT R3, R46, 0x654, R3 ;  /* 0x000006542e037816 */ /* 0x000fc80000000003 */
[----:B------:R5:W-:Y:S03]  /*eb80*/  SYNCS.ARRIVE.TRANS64.RED.A1T0 RZ, [R3+URZ], RZ ;  /* 0x000000ff03ff79a7 */ /* 0x000be6000810043f */
[----:B------:R-:W-:Y:S08]  /*eb90*/  MUFU.EX2 R178, R178 ;  /* 0x000000b200b27308 */ /* 0x000ff00000000800 */
[----:B------:R-:W-:Y:S01]  /*eba0*/  MUFU.EX2 R49, R49 ;  /* 0x0000003100317308 */ /* 0x000fe20000000800 */
[----:B0-----:R-:W-:-:S07]  /*ebb0*/  FMNMX.FTZ R43, R38, R43, !PT ;  /* 0x0000002b262b7209 */ /* 0x001fce0007810000 */
[----:B------:R-:W-:Y:S01]  /*ebc0*/  MUFU.EX2 R180, R180 ;  /* 0x000000b400b47308 */ /* 0x000fe20000000800 */
[C---:B------:R-:W-:Y:S01]  /*ebd0*/  FSETP.NEU.FTZ.AND P1, PT, R43.reuse, -INF , PT ;  /* 0xff8000002b00780b */ /* 0x040fe20003f3d000 */
[----:B------:R-:W-:-:S06]  /*ebe0*/  FMUL.FTZ R65, R43, UR46 ;  /* 0x0000002e2b417c20 */ /* 0x000fcc0008410000 */
[----:B------:R-:W-:Y:S01]  /*ebf0*/  MUFU.EX2 R53, R53 ;  /* 0x0000003500357308 */ /* 0x000fe20000000800 */
[----:B------:R-:W-:-:S05]  /*ec00*/  FSEL R65, R65, RZ, P1 ;  /* 0x000000ff41417208 */ /* 0x000fca0000800000 */
[--C-:B------:R-:W-:Y:S01]  /*ec10*/  FFMA.FTZ R161, R6, UR46, -R65.reuse ;  /* 0x0000002e06a17c23 */ /* 0x100fe20008010841 */
[--C-:B------:R-:W-:Y:S01]  /*ec20*/  FFMA.FTZ R6, R5, UR46, -R65.reuse ;  /* 0x0000002e05067c23 */ /* 0x100fe20008010841 */
[----:B------:R-:W-:Y:S01]  /*ec30*/  FFMA.FTZ R163, R9, UR46, -R65 ;  /* 0x0000002e09a37c23 */ /* 0x000fe20008010841 */
[----:B------:R-:W-:Y:S01]  /*ec40*/  FADD.FTZ R5, R160, R47 ;  /* 0x0000002fa0057221 */ /* 0x000fe20000010000 */
[--C-:B------:R-:W-:Y:S01]  /*ec50*/  FFMA.FTZ R8, R8, UR46, -R65.reuse ;  /* 0x0000002e08087c23 */ /* 0x100fe20008010841 */
[----:B------:R-:W-:Y:S01]  /*ec60*/  FFMA.FTZ R165, R13, UR46, -R65 ;  /* 0x0000002e0da57c23 */ /* 0x000fe20008010841 */
[----:B------:R-:W-:Y:S01]  /*ec70*/  MUFU.EX2 R161, R161 ;  /* 0x000000a100a17308 */ /* 0x000fe20000000800 */
[----:B-1----:R-:W-:Y:S01]  /*ec80*/  FADD.FTZ R38, R162, R5 ;  /* 0x00000005a2267221 */ /* 0x002fe20000010000 */
[--C-:B------:R-:W-:Y:S01]  /*ec90*/  FFMA.FTZ R12, R12, UR46, -R65.reuse ;  /* 0x0000002e0c0c7c23 */ /* 0x100fe20008010841 */
[--C-:B------:R-:W-:Y:S01]  /*eca0*/  FFMA.FTZ R167, R21, UR46, -R65.reuse ;  /* 0x0000002e15a77c23 */ /* 0x100fe20008010841 */
[--C-:B------:R-:W-:Y:S01]  /*ecb0*/  FFMA.FTZ R20, R20, UR46, -R65.reuse ;  /* 0x0000002e14147c23 */ /* 0x100fe20008010841 */
[----:B--2---:R-:W-:Y:S01]  /*ecc0*/  FADD.FTZ R5, R51, R38 ;  /* 0x0000002633057221 */ /* 0x004fe20000010000 */
[--C-:B------:R-:W-:Y:S01]  /*ecd0*/  FFMA.FTZ R169, R27, UR46, -R65.reuse ;  /* 0x0000002e1ba97c23 */ /* 0x100fe20008010841 */
[----:B------:R-:W-:Y:S01]  /*ece0*/  FFMA.FTZ R177, R7, UR46, -R65 ;  /* 0x0000002e07b17c23 */ /* 0x000fe20008010841 */
[----:B------:R-:W0:Y:S01]  /*ecf0*/  MUFU.EX2 R6, R6 ;  /* 0x0000000600067308 */ /* 0x000e220000000800 */
[----:B---3--:R-:W-:Y:S01]  /*ed00*/  FADD.FTZ R38, R164, R5 ;  /* 0x00000005a4267221 */ /* 0x008fe20000010000 */
[--C-:B------:R-:W-:Y:S01]  /*ed10*/  FFMA.FTZ R26, R26, UR46, -R65.reuse ;  /* 0x0000002e1a1a7c23 */ /* 0x100fe20008010841 */
[--C-:B------:R-:W-:Y:S01]  /*ed20*/  FFMA.FTZ R171, R31, UR46, -R65.reuse ;  /* 0x0000002e1fab7c23 */ /* 0x100fe20008010841 */
[--C-:B------:R-:W-:Y:S01]  /*ed30*/  FFMA.FTZ R30, R30, UR46, -R65.reuse ;  /* 0x0000002e1e1e7c23 */ /* 0x100fe20008010841 */
[----:B------:R-:W-:Y:S01]  /*ed40*/  FADD.FTZ R5, R57, R38 ;  /* 0x0000002639057221 */ /* 0x000fe20000010000 */
[--C-:B------:R-:W-:Y:S01]  /*ed50*/  FFMA.FTZ R173, R35, UR46, -R65.reuse ;  /* 0x0000002e23ad7c23 */ /* 0x100fe20008010841 */
[----:B------:R-:W-:Y:S01]  /*ed60*/  FFMA.FTZ R34, R34, UR46, -R65 ;  /* 0x0000002e22227c23 */ /* 0x000fe20008010841 */
[----:B------:R-:W1:Y:S01]  /*ed70*/  MUFU.EX2 R163, R163 ;  /* 0x000000a300a37308 */ /* 0x000e620000000800 */
[----:B----4-:R-:W-:Y:S01]  /*ed80*/  FADD.FTZ R42, R166, R5 ;  /* 0x00000005a62a7221 */ /* 0x010fe20000010000 */
[--C-:B------:R-:W-:Y:S01]  /*ed90*/  FFMA.FTZ R175, R4, UR46, -R65.reuse ;  /* 0x0000002e04af7c23 */ /* 0x100fe20008010841 */
[--C-:B------:R-:W-:Y:S01]  /*eda0*/  FFMA.FTZ R4, R39, UR46, -R65.reuse ;  /* 0x0000002e27047c23 */ /* 0x100fe20008010841 */
[--C-:B------:R-:W-:Y:S01]  /*edb0*/  FFMA.FTZ R10, R10, UR46, -R65.reuse ;  /* 0x0000002e0a0a7c23 */ /* 0x100fe20008010841 */
[----:B-----5:R-:W-:Y:S01]  /*edc0*/  FADD.FTZ R7, R59, R42 ;  /* 0x0000002a3b077221 */ /* 0x020fe20000010000 */
[--C-:B------:R-:W-:Y:S01]  /*edd0*/  FFMA.FTZ R179, R11, UR46, -R65.reuse ;  /* 0x0000002e0bb37c23 */ /* 0x100fe20008010841 */
[----:B------:R-:W-:Y:S01]  /*ede0*/  FFMA.FTZ R14, R14, UR46, -R65 ;  /* 0x0000002e0e0e7c23 */ /* 0x000fe20008010841 */
[----:B------:R-:W2:Y:S01]  /*edf0*/  MUFU.EX2 R8, R8 ;  /* 0x0000000800087308 */ /* 0x000ea20000000800 */
[----:B0-----:R-:W-:Y:S01]  /*ee00*/  FADD.FTZ R38, R161, R6 ;  /* 0x00000006a1267221 */ /* 0x001fe20000010000 */
[----:B------:R-:W-:Y:S01]  /*ee10*/  FADD.FTZ R42, R168, R7 ;  /* 0x00000007a82a7221 */ /* 0x000fe20000010000 */
[--C-:B------:R-:W-:Y:S01]  /*ee20*/  FFMA.FTZ R181, R25, UR46, -R65.reuse ;  /* 0x0000002e19b57c23 */ /* 0x100fe20008010841 */
[--C-:B------:R-:W-:Y:S01]  /*ee30*/  FFMA.FTZ R24, R24, UR46, -R65.reuse ;  /* 0x0000002e18187c23 */ /* 0x100fe20008010841 */
[--C-:B------:R-:W-:Y:S01]  /*ee40*/  FFMA.FTZ R15, R15, UR46, -R65.reuse ;  /* 0x0000002e0f0f7c23 */ /* 0x100fe20008010841 */
[----:B------:R-:W-:Y:S01]  /*ee50*/  FADD.FTZ R7, R61, R42 ;  /* 0x0000002a3d077221 */ /* 0x000fe20000010000 */
[----:B------:R-:W-:Y:S01]  /*ee60*/  FFMA.FTZ R28, R28, UR46, -R65 ;  /* 0x0000002e1c1c7c23 */ /* 0x000fe20008010841 */
[----:B------:R-:W0:Y:S01]  /*ee70*/  MUFU.EX2 R165, R165 ;  /* 0x000000a500a57308 */ /* 0x000e220000000800 */
[----:B-1----:R-:W-:Y:S01]  /*ee80*/  FADD.FTZ R5, R163, R38 ;  /* 0x00000026a3057221 */ /* 0x002fe20000010000 */
[----:B------:R-:W-:Y:S01]  /*ee90*/  FADD.FTZ R42, R170, R7 ;  /* 0x00000007aa2a7221 */ /* 0x000fe20000010000 */
[--C-:B------:R-:W-:Y:S01]  /*eea0*/  FFMA.FTZ R29, R29, UR46, -R65.reuse ;  /* 0x0000002e1d1d7c23 */ /* 0x100fe20008010841 */
[--C-:B------:R-:W-:Y:S01]  /*eeb0*/  FFMA.FTZ R32, R32, UR46, -R65.reuse ;  /* 0x0000002e20207c23 */ /* 0x100fe20008010841 */
[--C-:B------:R-:W-:Y:S01]  /*eec0*/  FFMA.FTZ R33, R33, UR46, -R65.reuse ;  /* 0x0000002e21217c23 */ /* 0x100fe20008010841 */
[----:B------:R-:W-:Y:S01]  /*eed0*/  FADD.FTZ R7, R67, R42 ;  /* 0x0000002a43077221 */ /* 0x000fe20000010000 */
[----:B------:R-:W-:Y:S01]  /*eee0*/  FFMA.FTZ R36, R36, UR46, -R65 ;  /* 0x0000002e24247c23 */ /* 0x000fe20008010841 */
[----:B------:R-:W1:Y:S01]  /*eef0*/  MUFU.EX2 R12, R12 ;  /* 0x0000000c000c7308 */ /* 0x000e620000000800 */
[----:B--2---:R-:W-:Y:S01]  /*ef00*/  FADD.FTZ R38, R8, R5 ;  /* 0x0000000508267221 */ /* 0x004fe20000010000 */
[----:B------:R-:W-:Y:S01]  /*ef10*/  FADD.FTZ R42, R172, R7 ;  /* 0x00000007ac2a7221 */ /* 0x000fe20000010000 */
[--C-:B------:R-:W-:Y:S01]  /*ef20*/  FFMA.FTZ R40, R40, UR46, -R65.reuse ;  /* 0x0000002e28287c23 */ /* 0x100fe20008010841 */
[--C-:B------:R-:W-:Y:S01]  /*ef30*/  FFMA.FTZ R44, R44, UR46, -R65.reuse ;  /* 0x0000002e2c2c7c23 */ /* 0x100fe20008010841 */
[--C-:B------:R-:W-:Y:S01]  /*ef40*/  FFMA.FTZ R56, R56, UR46, -R65.reuse ;  /* 0x0000002e38387c23 */ /* 0x100fe20008010841 */
[----:B------:R-:W-:Y:S01]  /*ef50*/  FADD.FTZ R7, R69, R42 ;  /* 0x0000002a45077221 */ /* 0x000fe20000010000 */
[----:B------:R-:W-:Y:S01]  /*ef60*/  FFMA.FTZ R58, R58, UR46, -R65 ;  /* 0x0000002e3a3a7c23 */ /* 0x000fe20008010841 */
[----:B------:R-:W2:Y:S01]  /*ef70*/  MUFU.EX2 R167, R167 ;  /* 0x000000a700a77308 */ /* 0x000ea20000000800 */
[----:B0-----:R-:W-:Y:S01]  /*ef80*/  FADD.FTZ R5, R165, R38 ;  /* 0x00000026a5057221 */ /* 0x001fe20000010000 */
[----:B------:R-:W-:Y:S01]  /*ef90*/  FADD.FTZ R42, R174, R7 ;  /* 0x00000007ae2a7221 */ /* 0x000fe20000010000 */
[----:B------:R-:W-:Y:S01]  /*efa0*/  VIADD R9, R92, 0xfffffffe ;  /* 0xfffffffe5c097836 */ /* 0x000fe20000000000 */
[----:B------:R-:W-:Y:S01]  /*efb0*/  F2FP.BF16.F32.PACK_AB R161, R6, R161 ;  /* 0x000000a106a1723e */ /* 0x000fe200000010ff */
[----:B------:R-:W-:Y:S01]  /*efc0*/  IMAD.MOV.U32 R92, RZ, RZ, R151 ;  /* 0x000000ffff5c7224 */ /* 0x000fe200078e0097 */
[----:B------:R-:W-:-:S02]  /*efd0*/  F2FP.BF16.F32.PACK_AB R163, R8, R163 ;  /* 0x000000a308a3723e */ /* 0x000fc400000010ff */
[----:B------:R-:W0:Y:S01]  /*efe0*/  MUFU.EX2 R20, R20 ;  /* 0x0000001400147308 */ /* 0x000e220000000800 */
[----:B-1----:R-:W-:Y:S01]  /*eff0*/  FADD.FTZ R38, R12, R5 ;  /* 0x000000050c267221 */ /* 0x002fe20000010000 */
[----:B------:R-:W-:Y:S02]  /*f000*/  ISETP.GE.AND P1, PT, R9, R194, PT ;  /* 0x000000c20900720c */ /* 0x000fe40003f26270 */
[----:B------:R-:W-:Y:S02]  /*f010*/  F2FP.BF16.F32.PACK_AB R160, R47, R160 ;  /* 0x000000a02fa0723e */ /* 0x000fe400000010ff */
[----:B------:R-:W-:Y:S02]  /*f020*/  F2FP.BF16.F32.PACK_AB R162, R51, R162 ;  /* 0x000000a233a2723e */ /* 0x000fe400000010ff */
[----:B------:R-:W1:Y:S01]  /*f030*/  MUFU.EX2 R169, R169 ;  /* 0x000000a900a97308 */ /* 0x000e620000000800 */
[----:B--2---:R-:W-:Y:S01]  /*f040*/  FADD.FTZ R5, R167, R38 ;  /* 0x00000026a7057221 */ /* 0x004fe20000010000 */
[----:B------:R-:W-:-:S02]  /*f050*/  F2FP.BF16.F32.PACK_AB R164, R57, R164 ;  /* 0x000000a439a4723e */ /* 0x000fc400000010ff */
[----:B------:R-:W-:Y:S02]  /*f060*/  F2FP.BF16.F32.PACK_AB R166, R59, R166 ;  /* 0x000000a63ba6723e */ /* 0x000fe400000010ff */
[----:B------:R-:W-:Y:S02]  /*f070*/  F2FP.BF16.F32.PACK_AB R168, R61, R168 ;  /* 0x000000a83da8723e */ /* 0x000fe400000010ff */
[----:B------:R-:W2:Y:S01]  /*f080*/  MUFU.EX2 R26, R26 ;  /* 0x0000001a001a7308 */ /* 0x000ea20000000800 */
[----:B0-----:R-:W-:Y:S01]  /*f090*/  FADD.FTZ R38, R20, R5 ;  /* 0x0000000514267221 */ /* 0x001fe20000010000 */
[----:B------:R-:W-:Y:S02]  /*f0a0*/  F2FP.BF16.F32.PACK_AB R170, R67, R170 ;  /* 0x000000aa43aa723e */ /* 0x000fe400000010ff */
[----:B------:R-:W-:Y:S02]  /*f0b0*/  F2FP.BF16.F32.PACK_AB R172, R69, R172 ;  /* 0x000000ac45ac723e */ /* 0x000fe400000010ff */
[----:B------:R-:W-:-:S02]  /*f0c0*/  F2FP.BF16.F32.PACK_AB R174, R41, R174 ;  /* 0x000000ae29ae723e */ /* 0x000fc400000010ff */
[----:B------:R-:W0:Y:S01]  /*f0d0*/  MUFU.EX2 R171, R171 ;  /* 0x000000ab00ab7308 */ /* 0x000e220000000800 */
[----:B-1----:R-:W-:Y:S01]  /*f0e0*/  FADD.FTZ R5, R169, R38 ;  /* 0x00000026a9057221 */ /* 0x002fe20000010000 */
[----:B------:R-:W-:Y:S02]  /*f0f0*/  F2FP.BF16.F32.PACK_AB R165, R12, R165 ;  /* 0x000000a50ca5723e */ /* 0x000fe400000010ff */
[----:B------:R-:W-:-:S04]  /*f100*/  F2FP.BF16.F32.PACK_AB R167, R20, R167 ;  /* 0x000000a714a7723e */ /* 0x000fc800000010ff */
[----:B------:R-:W1:Y:S01]  /*f110*/  MUFU.EX2 R30, R30 ;  /* 0x0000001e001e7308 */ /* 0x000e620000000800 */
[C---:B--2---:R-:W-:Y:S01]  /*f120*/  FADD.FTZ R38, R26.reuse, R5 ;  /* 0x000000051a267221 */ /* 0x044fe20000010000 */
[----:B------:R-:W-:Y:S01]  /*f130*/  FADD.FTZ R5, R41, R42 ;  /* 0x0000002a29057221 */ /* 0x000fe20000010000 */
[----:B------:R-:W-:-:S03]  /*f140*/  F2FP.BF16.F32.PACK_AB R169, R26, R169 ;  /* 0x000000a91aa9723e */ /* 0x000fc600000010ff */
[----:B------:R-:W-:Y:S01]  /*f150*/  FADD.FTZ R42, R176, R5 ;  /* 0x00000005b02a7221 */ /* 0x000fe20000010000 */
[----:B------:R-:W-:Y:S01]  /*f160*/  F2FP.BF16.F32.PACK_AB R176, R45, R176 ;  /* 0x000000b02db0723e */ /* 0x000fe200000010ff */
[----:B------:R-:W2:Y:S01]  /*f170*/  MUFU.EX2 R173, R173 ;  /* 0x000000ad00ad7308 */ /* 0x000ea20000000800 */
[----:B0-----:R-:W-:Y:S01]  /*f180*/  FADD.FTZ R3, R171, R38 ;  /* 0x00000026ab037221 */ /* 0x001fe20000010000 */
[----:B------:R-:W-:-:S04]  /*f190*/  FADD.FTZ R5, R45, R42 ;  /* 0x0000002a2d057221 */ /* 0x000fc80000010000 */
[----:B------:R-:W-:Y:S01]  /*f1a0*/  FADD.FTZ R42, R178, R5 ;  /* 0x00000005b22a7221 */ /* 0x000fe20000010000 */
[C---:B------:R-:W-:Y:S01]  /*f1b0*/  F2FP.BF16.F32.PACK_AB R178, R49.reuse, R178 ;  /* 0x000000b231b2723e */ /* 0x040fe200000010ff */
[----:B------:R-:W0:Y:S01]  /*f1c0*/  MUFU.EX2 R34, R34 ;  /* 0x0000002200227308 */ /* 0x000e220000000800 */
[C---:B-1----:R-:W-:Y:S01]  /*f1d0*/  FADD.FTZ R38, R30.reuse, R3 ;  /* 0x000000031e267221 */ /* 0x042fe20000010000 */
[----:B------:R-:W-:Y:S01]  /*f1e0*/  FADD.FTZ R5, R49, R42 ;  /* 0x0000002a31057221 */ /* 0x000fe20000010000 */
[----:B------:R-:W-:-:S03]  /*f1f0*/  F2FP.BF16.F32.PACK_AB R171, R30, R171 ;  /* 0x000000ab1eab723e */ /* 0x000fc600000010ff */
[----:B------:R-:W-:Y:S01]  /*f200*/  FADD.FTZ R42, R180, R5 ;  /* 0x00000005b42a7221 */ /* 0x000fe20000010000 */
[----:B------:R-:W-:Y:S01]  /*f210*/  F2FP.BF16.F32.PACK_AB R180, R53, R180 ;  /* 0x000000b435b4723e */ /* 0x000fe200000010ff */
[----:B------:R-:W1:Y:S01]  /*f220*/  MUFU.EX2 R175, R175 ;  /* 0x000000af00af7308 */ /* 0x000e620000000800 */
[----:B--2---:R-:W-:Y:S01]  /*f230*/  FADD.FTZ R3, R173, R38 ;  /* 0x00000026ad037221 */ /* 0x004fe20000010000 */
[----:B------:R-:W-:-:S06]  /*f240*/  FADD.FTZ R5, R53, R42 ;  /* 0x0000002a35057221 */ /* 0x000fcc0000010000 */
        /* <DEDUP_REMOVED lines=13> */
[----:B------:R-:W1:Y:S01]  /*f320*/  MUFU.EX2 R75, R75 ;  /* 0x0000004b004b7308 */ /* 0x000e620000000800 */
[----:B--2---:R-:W-:-:S07]  /*f330*/  FADD.FTZ R42, R182, R5 ;  /* 0x00000005b62a7221 */ /* 0x004fce0000010000 */
[----:B------:R-:W2:Y:S01]  /*f340*/  MUFU.EX2 R14, R14 ;  /* 0x0000000e000e7308 */ /* 0x000ea20000000800 */
[----:B0-----:R-:W-:-:S07]  /*f350*/  FADD.FTZ R3, R179, R38 ;  /* 0x00000026b3037221 */ /* 0x001fce0000010000 */
[----:B------:R-:W0:Y:S01]  /*f360*/  MUFU.EX2 R184, R184 ;  /* 0x000000b800b87308 */ /* 0x000e220000000800 */
[C---:B-1----:R-:W-:Y:S01]  /*f370*/  FADD.FTZ R5, R75.reuse, R42 ;  /* 0x0000002a4b057221 */ /* 0x042fe20000010000 */
[----:B------:R-:W-:-:S06]  /*f380*/  F2FP.BF16.F32.PACK_AB R182, R75, R182 ;  /* 0x000000b64bb6723e */ /* 0x000fcc00000010ff */
[----:B------:R-:W1:Y:S01]  /*f390*/  MUFU.EX2 R181, R181 ;  /* 0x000000b500b57308 */ /* 0x000e620000000800 */
[C---:B--2---:R-:W-:Y:S01]  /*f3a0*/  FADD.FTZ R38, R14.reuse, R3 ;  /* 0x000000030e267221 */ /* 0x044fe20000010000 */
[----:B------:R-:W-:-:S06]  /*f3b0*/  F2FP.BF16.F32.PACK_AB R179, R14, R179 ;  /* 0x000000b30eb3723e */ /* 0x000fcc00000010ff */
[----:B------:R-:W2:Y:S01]  /*f3c0*/  MUFU.EX2 R77, R77 ;  /* 0x0000004d004d7308 */ /* 0x000ea20000000800 */
[----:B0-----:R-:W-:-:S07]  /*f3d0*/  FADD.FTZ R42, R184, R5 ;  /* 0x00000005b82a7221 */ /* 0x001fce0000010000 */
[----:B------:R-:W0:Y:S01]  /*f3e0*/  MUFU.EX2 R24, R24 ;  /* 0x0000001800187308 */ /* 0x000e220000000800 */
[----:B-1----:R-:W-:-:S07]  /*f3f0*/  FADD.FTZ R3, R181, R38 ;  /* 0x00000026b5037221 */ /* 0x002fce0000010000 */
[----:B------:R-:W1:Y:S01]  /*f400*/  MUFU.EX2 R186, R186 ;  /* 0x000000ba00ba7308 */ /* 0x000e620000000800 */
[C---:B--2---:R-:W-:Y:S01]  /*f410*/  FADD.FTZ R5, R77.reuse, R42 ;  /* 0x0000002a4d057221 */ /* 0x044fe20000010000 */
[----:B------:R-:W-:-:S06]  /*f420*/  F2FP.BF16.F32.PACK_AB R184, R77, R184 ;  /* 0x000000b84db8723e */ /* 0x000fcc00000010ff */
[----:B------:R-:W2:Y:S01]  /*f430*/  MUFU.EX2 R15, R15 ;  /* 0x0000000f000f7308 */ /* 0x000ea20000000800 */
[C---:B0-----:R-:W-:Y:S01]  /*f440*/  FADD.FTZ R38, R24.reuse, R3 ;  /* 0x0000000318267221 */ /* 0x041fe20000010000 */
[----:B------:R-:W-:-:S06]  /*f450*/  F2FP.BF16.F32.PACK_AB R181, R24, R181 ;  /* 0x000000b518b5723e */ /* 0x000fcc00000010ff */
[----:B------:R-:W0:Y:S01]  /*f460*/  MUFU.EX2 R79, R79 ;  /* 0x0000004f004f7308 */ /* 0x000e220000000800 */
[----:B-1----:R-:W-:-:S07]  /*f470*/  FADD.FTZ R42, R186, R5 ;  /* 0x00000005ba2a7221 */ /* 0x002fce0000010000 */
[----:B------:R-:W1:Y:S01]  /*f480*/  MUFU.EX2 R28, R28 ;  /* 0x0000001c001c7308 */ /* 0x000e620000000800 */
[----:B--2---:R-:W-:-:S07]  /*f490*/  FADD.FTZ R3, R15, R38 ;  /* 0x000000260f037221 */ /* 0x004fce0000010000 */
[----:B------:R-:W2:Y:S01]  /*f4a0*/  MUFU.EX2 R188, R188 ;  /* 0x000000bc00bc7308 */ /* 0x000ea20000000800 */
[C---:B0-----:R-:W-:Y:S01]  /*f4b0*/  FADD.FTZ R5, R79.reuse, R42 ;  /* 0x0000002a4f057221 */ /* 0x041fe20000010000 */
[----:B------:R-:W-:-:S06]  /*f4c0*/  F2FP.BF16.F32.PACK_AB R186, R79, R186 ;  /* 0x000000ba4fba723e */ /* 0x000fcc00000010ff */
        /* <DEDUP_REMOVED lines=26> */
[----:B--2---:R-:W-:-:S04]  /*f670*/  FADD.FTZ R8, R56, R5 ;  /* 0x0000000538087221 */ /* 0x004fc80000010000 */
[C---:B0-----:R-:W-:Y:S01]  /*f680*/  FADD.FTZ R8, R191.reuse, R8 ;  /* 0x00000008bf087221 */ /* 0x041fe20000010000 */
[----:B------:R-:W-:Y:S01]  /*f690*/  F2FP.BF16.F32.PACK_AB R191, R191, R56 ;  /* 0x00000038bfbf723e */ /* 0x000fe200000010ff */
[C---:B-1----:R-:W-:Y:S01]  /*f6a0*/  FADD.FTZ R3, R63.reuse, R42 ;  /* 0x0000002a3f037221 */ /* 0x042fe20000010000 */
[----:B------:R-:W-:Y:S01]  /*f6b0*/  F2FP.BF16.F32.PACK_AB R190, R63, R190 ;  /* 0x000000be3fbe723e */ /* 0x000fe200000010ff */
[----:B------:R-:W-:Y:S06]  /*f6c0*/  @!P1 BRA `(.L_x_637) ;  /* 0x0000002c001c9947 */ /* 0x000fec0003800000 */
[----:B------:R-:W-:Y:S01]  /*f6d0*/  IMAD.MOV.U32 R10, RZ, RZ, R43 ;  /* 0x000000ffff0a7224 */ /* 0x000fe200078e002b */
[----:B------:R-:W-:Y:S01]  /*f6e0*/  MOV R11, R37 ;  /* 0x00000025000b7202 */ /* 0x000fe20000000f00 */
[----:B------:R-:W-:Y:S01]  /*f6f0*/  IMAD.MOV.U32 R4, RZ, RZ, R158 ;  /* 0x000000ffff047224 */ /* 0x000fe200078e009e */
[----:B------:R-:W-:Y:S01]  /*f700*/  CS2R R150, SRZ ;  /* 0x0000000000967805 */ /* 0x000fe2000001ff00 */
[----:B------:R-:W-:Y:S01]  /*f710*/  IMAD.MOV.U32 R12, RZ, RZ, R157 ;  /* 0x000000ffff0c7224 */ /* 0x000fe200078e009d */
        /* <DEDUP_REMOVED lines=30> */
[----:B------:R-:W-:-:S07]  /*f900*/  CS2R R88, SRZ ;  /* 0x0000000000587805 */ /* 0x000fce000001ff00 */
.L_x_649:
[----:B------:R-:W-:Y:S01]  /*f910*/  ISETP.NE.AND P1, PT, R12, 0x1, PT ;  /* 0x000000010c00780c */ /* 0x000fe20003f25270 */
[----:B------:R-:W-:Y:S05]  /*f920*/  YIELD ;  /* 0x0000000000007946 */ /* 0x000fea0003800000 */
[----:B------:R-:W-:Y:S02]  /*f930*/  SEL R5, RZ, 0x1, P1 ;  /* 0x00000001ff057807 */ /* 0x000fe40000800000 */
[----:B------:R-:W-:Y:S02]  /*f940*/  ISETP.NE.AND P1, PT, R195, RZ, PT ;  /* 0x000000ffc300720c */ /* 0x000fe40003f25270 */
[----:B------:R-:W-:-:S11]  /*f950*/  LOP3.LUT R158, R4, R5, RZ, 0x3c, !PT ;  /* 0x00000005049e7212 */ /* 0x000fd600078e3cff */
[----:B------:R-:W-:Y:S05]  /*f960*/  @P1 BRA `(.L_x_638) ;  /* 0x00000000003c1947 */ /* 0x000fea0003800000 */
[----:B------:R-:W-:Y:S05]  /*f970*/  @!P0 BRA `(.L_x_639) ;  /* 0x0000000000048947 */ /* 0x000fea0003800000 */
[----:B------:R-:W-:Y:S01]  /*f980*/  BPT.TRAP 0x1 ;  /* 0x000000040000795c */ /* 0x000fe20000300000 */
.L_x_639:
[----:B------:R-:W-:Y:S01]  /*f990*/  VIADD R5, R12, 0x1 ;  /* 0x000000010c057836 */ /* 0x000fe20000000000 */
[----:B------:R-:W-:-:S04]  /*f9a0*/  SHF.L.U32 R6, R158, 0x1f, RZ ;  /* 0x0000001f9e067819 */ /* 0x000fc800000006ff */
[----:B------:R-:W-:-:S04]  /*f9b0*/  ISETP.NE.AND P2, PT, R5, 0x2, PT ;  /* 0x000000020500780c */ /* 0x000fc80003f45270 */
[----:B------:R-:W-:-:S05]  /*f9c0*/  SEL R5, R5, RZ, P2 ;  /* 0x000000ff05057207 */ /* 0x000fca0001000000 */
[----:B------:R-:W-:-:S04]  /*f9d0*/  IMAD R5, R5, 0x8, R156 ;  /* 0x0000000805057824 */ /* 0x000fc800078e029c */
[----:B------:R0:W1:Y:S01]  /*f9e0*/  SYNCS.PHASECHK.TRANS64.TRYWAIT P2, [R5+URZ+0x28830], R6 ;  /* 0x02883006050075a7 */ /* 0x000062000804017f */
[----:B------:R-:W-:Y:S05]  /*f9f0*/  @!P0 BRA `(.L_x_640) ;  /* 0x0000000000048947 */ /* 0x000fea0003800000 */
[----:B------:R-:W-:Y:S01]  /*fa00*/  BPT.TRAP 0x1 ;  /* 0x000000040000795c */ /* 0x000fe20000300000 */
.L_x_640:
[----:B------:R-:W-:Y:S04]  /*fa10*/  BSSY B0, `(.L_x_638) ;  /* 0x0000004000007945 */ /* 0x000fe80003800000 */
[----:B-1----:R-:W-:Y:S05]  /*fa20*/  @P2 BRA `(.L_x_641) ;  /* 0x0000000000082947 */ /* 0x002fea0003800000 */
[----:B------:R-:W1:Y:S02]  /*fa30*/  SYNCS.PHASECHK.TRANS64.TRYWAIT P2, [R5+URZ+0x28830], R6 ;  /* 0x02883006050075a7 */ /* 0x000e64000804017f */
[----:B-1----:R-:W-:Y:S05]  /*fa40*/  @!P2 BRA `(.L_x_642) ;  /* 0x000000e400e4a947 */ /* 0x002fea0003800000 */
.L_x_641:
[----:B------:R-:W-:Y:S05]  /*fa50*/  BSYNC B0 ;  /* 0x0000000000007941 */ /* 0x000fea0003800000 */
.L_x_638:
[----:B01----:R-:W0:Y:S01]  /*fa60*/  S2R R5, SR_TID.X ;  /* 0x0000000000057919 */ /* 0x003e220000002100 */
[----:B------:R-:W-:Y:S01]  /*fa70*/  VIADD R157, R12, 0x1 ;  /* 0x000000010c9d7836 */ /* 0x000fe20000000000 */
[----:B------:R-:W-:Y:S05]  /*fa80*/  WARPSYNC.ALL ;  /* 0x0000000000007948 */ /* 0x000fea0003800000 */
[C---:B------:R-:W-:Y:S01]  /*fa90*/  ISETP.NE.AND P2, PT, R157.reuse, 0x2, PT ;  /* 0x000000029d00780c */ /* 0x040fe20003f45270 */
[----:B------:R-:W-:Y:S02]  /*faa0*/  IMAD.MOV.U32 R7, RZ, RZ, 0x40000040 ;  /* 0x40000040ff077424 */ /* 0x000fe400078e00ff */
[----:B------:R-:W-:Y:S01]  /*fab0*/  IMAD.MOV.U32 R25, RZ, RZ, 0x40000040 ;  /* 0x40000040ff197424 */ /* 0x000fe200078e00ff */
[----:B------:R-:W-:Y:S01]  /*fac0*/  SEL R157, R157, RZ, P2 ;  /* 0x000000ff9d9d7207 */ /* 0x000fe20001000000 */
[----:B------:R-:W-:Y:S01]  /*fad0*/  IMAD.MOV.U32 R21, RZ, RZ, 0x40000040 ;  /* 0x40000040ff157424 */ /* 0x000fe200078e00ff */
[----:B------:R-:W-:Y:S01]  /*fae0*/  R2UR UR7, R7 ;  /* 0x00000000070772ca */ /* 0x000fe200000e0000 */
[----:B------:R-:W-:Y:S01]  /*faf0*/  IMAD.MOV.U32 R15, RZ, RZ, 0x40000040 ;  /* 0x40000040ff0f7424 */ /* 0x000fe200078e00ff */
[----:B------:R-:W-:Y:S01]  /*fb00*/  R2UR UR15, R25 ;  /* 0x00000000190f72ca */ /* 0x000fe200000e0000 */
[----:B------:R-:W-:Y:S01]  /*fb10*/  IMAD R6, R157, 0x800, R0 ;  /* 0x000008009d067824 */ /* 0x000fe200078e0200 */
[----:B------:R-:W-:-:S02]  /*fb20*/  R2UR UR31, R25 ;  /* 0x00000000191f72ca */ /* 0x000fc400000e0000 */
[----:B------:R-:W-:Y:S01]  /*fb30*/  R2UR UR11, R21 ;  /* 0x00000000150b72ca */ /* 0x000fe200000e0000 */
[C---:B------:R-:W-:Y:S01]  /*fb40*/  VIADD R20, R6.reuse, 0x2 ;  /* 0x0000000206147836 */ /* 0x040fe20000000000 */
[C---:B------:R-:W-:Y:S01]  /*fb50*/  IADD3 R24, R6.reuse, 0x4, RZ ;  /* 0x0000000406187810 */ /* 0x040fe20007ffe0ff */
[C---:B------:R-:W-:Y:S01]  /*fb60*/  VIADD R14, R6.reuse, 0x6 ;  /* 0x00000006060e7836 */ /* 0x040fe20000000000 */
[----:B------:R-:W-:Y:S02]  /*fb70*/  R2UR UR6, R6 ;  /* 0x00000000060672ca */ /* 0x000fe400000e0000 */
[----:B------:R-:W-:Y:S01]  /*fb80*/  R2UR UR14, R24 ;  /* 0x00000000180e72ca */ /* 0x000fe200000e0000 */
[----:B------:R-:W-:Y:S01]  /*fb90*/  VIADD R24, R6, 0x404 ;  /* 0x0000040406187836 */ /* 0x000fe20000000000 */
[----:B------:R-:W-:Y:S01]  /*fba0*/  R2UR UR10, R20 ;  /* 0x00000000140a72ca */ /* 0x000fe200000e0000 */
[----:B------:R-:W-:Y:S01]  /*fbb0*/  VIADD R20, R6, 0x400 ;  /* 0x0000040006147836 */ /* 0x000fe20000000000 */
[----:B------:R-:W-:Y:S01]  /*fbc0*/  R2UR UR18, R14 ;  /* 0x000000000e1272ca */ /* 0x000fe200000e0000 */
[----:B------:R-:W-:Y:S01]  /*fbd0*/  VIADD R14, R6, 0x402 ;  /* 0x00000402060e7836 */ /* 0x000fe20000000000 */
[----:B------:R-:W-:-:S02]  /*fbe0*/  R2UR UR30, R24 ;  /* 0x00000000181e72ca */ /* 0x000fc400000e0000 */
[----:B0-----:R-:W-:Y:S02]  /*fbf0*/  SHF.R.U32.HI R5, RZ, 0x7, R5 ;  /* 0x00000007ff057819 */ /* 0x001fe40000011605 */
[----:B------:R-:W-:Y:S02]  /*fc00*/  R2UR UR19, R15 ;  /* 0x000000000f1372ca */ /* 0x000fe400000e0000 */
[----:B------:R-:W-:Y:S01]  /*fc10*/  R2UR UR22, R20 ;  /* 0x00000000141672ca */ /* 0x000fe200000e0000 */
[----:B------:R-:W-:Y:S01]  /*fc20*/  VIADD R5, R5, 0x8 ;  /* 0x0000000805057836 */ /* 0x000fe20000000000 */
[----:B------:R-:W-:Y:S02]  /*fc30*/  R2UR UR23, R21 ;  /* 0x00000000151772ca */ /* 0x000fe400000e0000 */
[----:B------:R-:W-:Y:S02]  /*fc40*/  R2UR UR26, R14 ;  /* 0x000000000e1a72ca */ /* 0x000fe400000e0000 */
[----:B------:R0:W-:Y:S01]  /*fc50*/  BAR.SYNC.DEFER_BLOCKING R5, 0x100 ;  /* 0x000400050000751d */ /* 0x0001e20000010000 */
[----:B------:R-:W-:-:S02]  /*fc60*/  R2UR UR27, R15 ;  /* 0x000000000f1b72ca */ /* 0x000fc400000e0000 */
[----:B------:R-:W-:Y:S02]  /*fc70*/  IADD3 R6, R6, 0x406, RZ ;  /* 0x0000040606067810 */ /* 0x000fe40007ffe0ff */
[----:B------:R-:W-:Y:S02]  /*fc80*/  R2UR UR35, R7 ;  /* 0x00000000072372ca */ /* 0x000fe400000e0000 */
[----:B------:R-:W-:Y:S01]  /*fc90*/  R2UR UR34, R6 ;  /* 0x00000000062272ca */ /* 0x000fe200000e0000 */
        /* <DEDUP_REMOVED lines=27> */
.L_x_644:
[----:B------:R-:W-:Y:S01]  /*fe50*/  SHF.L.U32 R4, R4, 0x1f, RZ ;  /* 0x0000001f04047819 */ /* 0x000fe200000006ff */
[----:B------:R-:W-:-:S04]  /*fe60*/  IMAD R5, R12, 0x8, R156 ;  /* 0x000000080c057824 */ /* 0x000fc800078e029c */
[----:B------:R0:W1:Y:S01]  /*fe70*/  SYNCS.PHASECHK.TRANS64.TRYWAIT P1, [R5+URZ+0x28850], R4 ;  /* 0x02885004050075a7 */ /* 0x000062000802017f */
[----:B------:R-:W-:Y:S05]  /*fe80*/  @!P0 BRA `(.L_x_645) ;  /* 0x0000000000048947 */ /* 0x000fea0003800000 */
[----:B------:R-:W-:Y:S01]  /*fe90*/  BPT.TRAP 0x1 ;  /* 0x000000040000795c */ /* 0x000fe20000300000 */
.L_x_645:
[----:B-1----:R-:W-:Y:S05]  /*fea0*/  @P1 BRA `(.L_x_643) ;  /* 0x0000000000081947 */ /* 0x002fea0003800000 */
[----:B------:R-:W1:Y:S02]  /*feb0*/  SYNCS.PHASECHK.TRANS64.TRYWAIT P1, [R5+URZ+0x28850], R4 ;  /* 0x02885004050075a7 */ /* 0x000e64000802017f */
[----:B-1----:R-:W-:Y:S05]  /*fec0*/  @!P1 BRA `(.L_x_646) ;  /* 0x000000e000d89947 */ /* 0x002fea0003800000 */
.L_x_643:
[----:B01----:R-:W-:Y:S01]  /*fed0*/  VIADD R4, R156, 0x400 ;  /* 0x000004009c047836 */ /* 0x003fe20000000000 */
[----:B------:R-:W-:Y:S05]  /*fee0*/  WARPSYNC.ALL ;  /* 0x0000000000007948 */ /* 0x000fea0003800000 */
[----:B------:R-:W-:Y:S01]  /*fef0*/  SHF.R.U32.HI R4, RZ, 0x4, R4 ;  /* 0x00000004ff047819 */ /* 0x000fe20000011604 */
[----:B------:R-:W-:Y:S01]  /*ff00*/  IMAD.MOV.U32 R5, RZ, RZ, 0x40000040 ;  /* 0x40000040ff057424 */ /* 0x000fe200078e00ff */
[----:B------:R-:W-:Y:S01]  /*ff10*/  WARPGROUP.ARRIVE ;  /* 0x00000000000079c5 */ /* 0x000fe20000000000 */
[----:B------:R-:W-:Y:S01]  /*ff20*/  IMAD.MOV.U32 R7, RZ, RZ, 0x40000040 ;  /* 0x40000040ff077424 */ /* 0x000fe200078e00ff */
[----:B------:R-:W-:-:S04]  /*ff30*/  LOP3.LUT R4, R4, 0x3fff, RZ, 0xc0, !PT ;  /* 0x00003fff04047812 */ /* 0x000fc800078ec0ff */
[----:B------:R-:W0:Y:S01]  /*ff40*/  S2R R13, SR_TID.X ;  /* 0x00000000000d7919 */ /* 0x000e220000002100 */
[----:B------:R-:W-:Y:S02]  /*ff50*/  R2UR UR7, R5 ;  /* 0x00000000050772ca */ /* 0x000fe400000e0000 */
[----:B------:R-:W-:Y:S02]  /*ff60*/  LOP3.LUT R4, R4, 0x4000000, RZ, 0xfc, !PT ;  /* 0x0400000004047812 */ /* 0x000fe400078efcff */
[----:B------:R-:W-:-:S03]  /*ff70*/  MOV R5, 0x40000040 ;  /* 0x4000004000057802 */ /* 0x000fc60000000f00 */
[----:B------:R-:W-:-:S04]  /*ff80*/  IMAD R4, R12, 0x800, R4 ;  /* 0x000008000c047824 */ /* 0x000fc800078e0204 */
[C---:B------:R-:W-:Y:S01]  /*ff90*/  VIADD R6, R4.reuse, 0x80 ;  /* 0x0000008004067836 */ /* 0x040fe20000000000 */
[----:B------:R-:W-:-:S13]  /*ffa0*/  R2UR UR6, R4 ;  /* 0x00000000040672ca */ /* 0x000fda00000e0000 */
[----:B------:R-:W-:Y:S01]  /*ffb0*/  HGMMA.64x128x16.F32.BF16 R88, R160, gdesc[UR4].tnspB, R88, gsb0 ;  /* 0x41e00004a0587df0 */ /* 0x000fe20008001858 */
[----:B------:R-:W-:Y:S01]  /*ffc0*/  R2UR UR6, R6 ;  /* 0x00000000060672ca */ /* 0x000fe200000e0000 */
[----:B------:R-:W-:Y:S01]  /*ffd0*/  VIADD R6, R4, 0x100 ;  /* 0x0000010004067836 */ /* 0x000fe20000000000 */
[----:B------:R-:W-:Y:S01]  /*ffe0*/  R2UR UR7, R7 ;  /* 0x00000000070772ca */ /* 0x000fe200000e0000 */
[----:B------:R-:W-:Y:S01]  /*fff0*/  IMAD.MOV.U32 R7, RZ, RZ, 0x40000040 ;  /* 0x40000040ff077424 */ /* 0x000fe200078e00ff */
[----:B0-----:R-:W-:Y:S01]  /*10000*/  SHF.R.U32.HI R13, RZ, 0x7, R13 ;  /* 0x00000007ff0d7819 */ /* 0x001fe2000001160d */
[----:B------:R-:W-:Y:S02]  /*10010*/  WARPGROUP.DEPBAR.LE gsb0, 0x0 ;  /* 0x00008000000079c5 */ /* 0x000fe40000010000 */
[----:B------:R-:W-:-:S08]  /*10020*/  WARPGROUP.ARRIVE ;  /* 0x00000000000079c5 */ /* 0x000fd00000000000 */
[----:B------:R-:W-:Y:S01]  /*10030*/  HGMMA.64x128x16.F32.BF16 R88, R164, gdesc[UR4].tnspB, R88, gsb0 ;  /* 0x41e00004a4587df0 */ /* 0x000fe20008001858 */
[----:B------:R-:W-:Y:S02]  /*10040*/  R2UR UR6, R6 ;  /* 0x00000000060672ca */ /* 0x000fe400000e0000 */
[----:B------:R-:W-:Y:S01]  /*10050*/  R2UR UR7, R7 ;  /* 0x00000000070772ca */ /* 0x000fe200000e0000 */
[----:B------:R-:W-:Y:S01]  /*10060*/  IMAD.MOV.U32 R7, RZ, RZ, 0x40000040 ;  /* 0x40000040ff077424 */ /* 0x000fe200078e00ff */
[----:B------:R-:W-:Y:S01]  /*10070*/  IADD3 R6, R4, 0x180, RZ ;  /* 0x0000018004067810 */ /* 0x000fe20007ffe0ff */
[----:B------:R-:W-:Y:S02]  /*10080*/  WARPGROUP.DEPBAR.LE gsb0, 0x0 ;  /* 0x00008000000079c5 */ /* 0x000fe40000010000 */
[----:B------:R-:W-:-:S08]  /*10090*/  WARPGROUP.ARRIVE ;  /* 0x00000000000079c5 */ /* 0x000fd00000000000 */
[----:B------:R-:W-:Y:S01]  /*100a0*/  HGMMA.64x128x16.F32.BF16 R88, R168, gdesc[UR4].tnspB, R88, gsb0 ;  /* 0x41e00004a8587df0 */ /* 0x000fe20008001858 */
[----:B------:R-:W-:Y:S01]  /*100b0*/  R2UR UR6, R6 ;  /* 0x00000000060672ca */ /* 0x000fe200000e0000 */
[----:B------:R-:W-:Y:S01]  /*100c0*/  VIADD R6, R4, 0x200 ;  /* 0x0000020004067836 */ /* 0x000fe20000000000 */
[----:B------:R-:W-:Y:S01]  /*100d0*/  R2UR UR7, R7 ;  /* 0x00000000070772ca */ /* 0x000fe200000e0000 */
[----:B------:R-:W-:Y:S01]  /*100e0*/  IMAD.MOV.U32 R7, RZ, RZ, 0x40000040 ;  /* 0x40000040ff077424 */ /* 0x000fe200078e00ff */
[----:B------:R-:W-:Y:S02]  /*100f0*/  WARPGROUP.DEPBAR.LE gsb0, 0x0 ;  /* 0x00008000000079c5 */ /* 0x000fe40000010000 */
[----:B------:R-:W-:-:S09]  /*10100*/  WARPGROUP.ARRIVE ;  /* 0x00000000000079c5 */ /* 0x000fd20000000000 */
        /* <DEDUP_REMOVED lines=9> */
[C---:B------:R-:W-:Y:S01]  /*101a0*/  VIADD R6, R4.reuse, 0x300 ;  /* 0x0000030004067836 */ /* 0x040fe20000000000 */
[----:B------:R-:W-:Y:S01]  /*101b0*/  R2UR UR7, R7 ;  /* 0x00000000070772ca */ /* 0x000fe200000e0000 */
[----:B------:R-:W-:Y:S02]  /*101c0*/  IMAD.MOV.U32 R7, RZ, RZ, 0x40000040 ;  /* 0x40000040ff077424 */ /* 0x000fe400078e00ff */
[----:B------:R-:W-:Y:S01]  /*101d0*/  VIADD R4, R4, 0x380 ;  /* 0x0000038004047836 */ /* 0x000fe20000000000 */
[----:B------:R-:W-:Y:S02]  /*101e0*/  WARPGROUP.DEPBAR.LE gsb0, 0x0 ;  /* 0x00008000000079c5 */ /* 0x000fe40000010000 */
[----:B------:R-:W-:-:S07]  /*101f0*/  WARPGROUP.ARRIVE ;  /* 0x00000000000079c5 */ /* 0x000fce0000000000 */
[----:B------:R-:W-:Y:S01]  /*10200*/  HGMMA.64x128x16.F32.BF16 R88, R180, gdesc[UR4].tnspB, R88, gsb0 ;  /* 0x41e00004b4587df0 */ /* 0x000fe20008001858 */
[----:B------:R-:W-:Y:S02]  /*10210*/  R2UR UR6, R6 ;  /* 0x00000000060672ca */ /* 0x000fe400000e0000 */
[----:B------:R-:W-:Y:S01]  /*10220*/  R2UR UR7, R7 ;  /* 0x00000000070772ca */ /* 0x000fe200000e0000 */
[----:B------:R-:W-:Y:S02]  /*10230*/  WARPGROUP.DEPBAR.LE gsb0, 0x0 ;  /* 0x00008000000079c5 */ /* 0x000fe40000010000 */
[----:B------:R-:W-:-:S10]  /*10240*/  WARPGROUP.ARRIVE ;  /* 0x00000000000079c5 */ /* 0x000fd40000000000 */
[----:B------:R-:W-:Y:S01]  /*10250*/  HGMMA.64x128x16.F32.BF16 R88, R184, gdesc[UR4].tnspB, R88, gsb0 ;  /* 0x41e00004b8587df0 */ /* 0x000fe20008001858 */
[----:B------:R-:W-:Y:S02]  /*10260*/  R2UR UR6, R4 ;  /* 0x00000000040672ca */ /* 0x000fe400000e0000 */
[----:B------:R-:W-:Y:S02]  /*10270*/  R2UR UR7, R5 ;  /* 0x00000000050772ca */ /* 0x000fe400000e0000 */
[----:B------:R-:W-:Y:S01]  /*10280*/  IADD3 R4, -R13, 0xb, RZ ;  /* 0x0000000b0d047810 */ /* 0x000fe20007ffe1ff */
[----:B------:R-:W-:Y:S02]  /*10290*/  WARPGROUP.DEPBAR.LE gsb0, 0x0 ;  /* 0x00008000000079c5 */ /* 0x000fe40000010000 */
[----:B------:R-:W-:-:S08]  /*102a0*/  WARPGROUP.ARRIVE ;  /* 0x00000000000079c5 */ /* 0x000fd00000000000 */
[----:B------:R-:W-:Y:S03]  /*102b0*/  HGMMA.64x128x16.F32.BF16 R88, R188, gdesc[UR4].tnspB, R88, gsb0 ;  /* 0x41e00004bc587df0 */ /* 0x000fe60008001858 */
[----:B------:R-:W-:Y:S02]  /*102c0*/  WARPGROUP.DEPBAR.LE gsb0, 0x0 ;  /* 0x00008000000079c5 */ /* 0x000fe40000010000 */
[----:B------:R0:W-:Y:S06]  /*102d0*/  BAR.ARV R4, 0x100 ;  /* 0x000400040000751d */ /* 0x0001ec0000002000 */
[----:B------:R-:W-:Y:S05]  /*102e0*/  @!P0 BRA `(.L_x_647) ;  /* 0x0000000000048947 */ /* 0x000fea0003800000 */
[----:B------:R-:W-:Y:S01]  /*102f0*/  BPT.TRAP 0x1 ;  /* 0x000000040000795c */ /* 0x000fe20000300000 */
.L_x_647:
        /* <DEDUP_REMOVED lines=72> */
[----:B------:R-:W-:-:S06]  /*10780*/  UMOV UR46, UR44 ;  /* 0x0000002c002e7c82 */ /* 0x000fcc0008000000 */
        /* <DEDUP_REMOVED lines=11> */
[----:B0-----:R-:W-:Y:S01]  /*10840*/  FMNMX.FTZ R37, R27, R70, !PT ;  /* 0x000000461b257209 */ /* 0x001fe20007810000 */
[----:B------:R-:W-:Y:S01]  /*10850*/  FMUL.FTZ R70, R77, UR45 ;  /* 0x0000002d4d467c20 */ /* 0x000fe20008410000 */
[----:B------:R-:W-:-:S05]  /*10860*/  FMUL.FTZ R77, R84, UR45 ;  /* 0x0000002d544d7c20 */ /* 0x000fca0008410000 */
        /* <DEDUP_REMOVED lines=15> */
[----:B--2---:R-:W-:Y:S01]  /*10960*/  FMNMX.FTZ R37, R35, R72, !PT ;  /* 0x0000004823257209 */ /* 0x004fe20007810000 */
[----:B------:R-:W-:Y:S01]  /*10970*/  FMUL.FTZ R72, R79, UR45 ;  /* 0x0000002d4f487c20 */ /* 0x000fe20008410000 */
[----:B------:R-:W-:-:S05]  /*10980*/  FMUL.FTZ R79, R86, UR45 ;  /* 0x0000002d564f7c20 */ /* 0x000fca0008410000 */
        /* <DEDUP_REMOVED lines=15> */
[----:B-1----:R-:W-:Y:S01]  /*10a80*/  FMNMX.FTZ R37, R45, R74, !PT ;  /* 0x0000004a2d257209 */ /* 0x002fe20007810000 */
[----:B------:R-:W-:-:S06]  /*10a90*/  FMUL.FTZ R74, R81, UR45 ;  /* 0x0000002d514a7c20 */ /* 0x000fcc0008410000 */
        /* <DEDUP_REMOVED lines=16> */
[----:B------:R-:W-:-:S06]  /*10ba0*/  FMUL.FTZ R76, R83, UR45 ;  /* 0x0000002d534c7c20 */ /* 0x000fcc0008410000 */
        /* <DEDUP_REMOVED lines=16> */
[----:B------:R-:W-:-:S06]  /*10cb0*/  FMUL.FTZ R78, R85, UR45 ;  /* 0x0000002d554e7c20 */ /* 0x000fcc0008410000 */
        /* <DEDUP_REMOVED lines=35> */
[----:B--2---:R-:W-:-:S03]  /*10ef0*/  FMNMX.FTZ R43, R79, R84, !PT ;  /* 0x000000544f2b7209 */ /* 0x004fc60007810000 */
[----:B------:R-:W1:Y:S01]  /*10f00*/  SHFL.BFLY PT, R84, R81, 0x2, 0x1f ;  /* 0x0c401f0051547f89 */ /* 0x000e6200000e0000 */
[----:B0-----:R-:W-:-:S05]  /*10f10*/  FMNMX.FTZ R82, R80, R43, !PT ;  /* 0x0000002b50527209 */ /* 0x001fca0007810000 */
[----:B------:R-:W0:Y:S01]  /*10f20*/  SHFL.BFLY PT, R37, R82, 0x2, 0x1f ;  /* 0x0c401f0052257f89 */ /* 0x000e2200000e0000 */
[----:B-1----:R-:W-:Y:S02]  /*10f30*/  FMNMX.FTZ R84, R81, R84, !PT ;  /* 0x0000005451547209 */ /* 0x002fe40007810000 */
[----:B0-----:R-:W-:-:S03]  /*10f40*/  FMNMX.FTZ R83, R82, R37, !PT ;  /* 0x0000002552537209 */ /* 0x001fc60007810000 */
[----:B------:R-:W0:Y:S04]  /*10f50*/  SHFL.BFLY PT, R37, R84, 0x1, 0x1f ;  /* 0x0c201f0054257f89 */ /* 0x000e2800000e0000 */
[----:B------:R-:W1:Y:S01]  /*10f60*/  SHFL.BFLY PT, R86, R83, 0x1, 0x1f ;  /* 0x0c201f0053567f89 */ /* 0x000e6200000e0000 */
[----:B0-----:R-:W-:Y:S02]  /*10f70*/  FMNMX.FTZ R37, R84, R37, !PT ;  /* 0x0000002554257209 */ /* 0x001fe40007810000 */
[----:B-1----:R-:W-:-:S03]  /*10f80*/  FMNMX.FTZ R43, R83, R86, !PT ;  /* 0x00000056532b7209 */ /* 0x002fc60007810000 */
[C---:B------:R-:W-:Y:S01]  /*10f90*/  FMUL.FTZ R81, R37.reuse, UR46 ;  /* 0x0000002e25517c20 */ /* 0x040fe20008410000 */
[----:B------:R-:W-:-:S03]  /*10fa0*/  FADD.FTZ R11, -R37, R11 ;  /* 0x0000000b250b7221 */ /* 0x000fc60000010100 */
[--C-:B------:R-:W-:Y:S01]  /*10fb0*/  FFMA.FTZ R168, R31, UR46, -R81.reuse ;  /* 0x0000002e1fa87c23 */ /* 0x100fe20008010851 */
[--C-:B------:R-:W-:Y:S01]  /*10fc0*/  FFMA.FTZ R31, R41, UR46, -R81.reuse ;  /* 0x0000002e291f7c23 */ /* 0x100fe20008010851 */
[C---:B------:R-:W-:Y:S01]  /*10fd0*/  FADD.FTZ R10, -R43.reuse, R10 ;  /* 0x0000000a2b0a7221 */ /* 0x040fe20000010100 */
[----:B------:R-:W-:Y:S01]  /*10fe0*/  FMUL.FTZ R41, R43, UR46 ;  /* 0x0000002e2b297c20 */ /* 0x000fe20008410000 */
[----:B------:R-:W-:Y:S01]  /*10ff0*/  FMUL.FTZ R11, R11, UR46 ;  /* 0x0000002e0b0b7c20 */ /* 0x000fe20008410000 */
[----:B------:R-:W-:Y:S01]  /*11000*/  FFMA.FTZ R160, R4, UR46, -R81 ;  /* 0x0000002e04a07c23 */ /* 0x000fe20008010851 */
[----:B------:R-:W-:Y:S01]  /*11010*/  FMUL.FTZ R10, R10, UR46 ;  /* 0x0000002e0a0a7c20 */ /* 0x000fe20008410000 */
[----:B------:R-:W-:Y:S01]  /*11020*/  FFMA.FTZ R161, R6, UR46, -R41 ;  /* 0x0000002e06a17c23 */ /* 0x000fe20008010829 */
[--C-:B------:R-:W-:Y:S01]  /*11030*/  FFMA.FTZ R86, R5, UR46, -R81.reuse ;  /* 0x0000002e05567c23 */ /* 0x100fe20008010851 */
[----:B------:R-:W-:Y:S01]  /*11040*/  FFMA.FTZ R176, R49, UR46, -R81 ;  /* 0x0000002e31b07c23 */ /* 0x000fe20008010851 */
[----:B------:R-:W-:Y:S01]  /*11050*/  FFMA.FTZ R49, R7, UR46, -R41 ;  /* 0x0000002e07317c23 */ /* 0x000fe20008010829 */
[----:B------:R-:W-:Y:S01]  /*11060*/  MUFU.EX2 R11, R11 ;  /* 0x0000000b000b7308 */ /* 0x000fe20000000800 */
[----:B------:R-:W-:Y:S01]  /*11070*/  FFMA.FTZ R162, R13, UR46, -R81 ;  /* 0x0000002e0da27c23 */ /* 0x000fe20008010851 */
[----:B------:R-:W-:Y:S01]  /*11080*/  FFMA.FTZ R163, R15, UR46, -R41 ;  /* 0x0000002e0fa37c23 */ /* 0x000fe20008010829 */
[--C-:B------:R-:W-:Y:S01]  /*11090*/  FFMA.FTZ R83, R28, UR46, -R81.reuse ;  /* 0x0000002e1c537c23 */ /* 0x100fe20008010851 */
[--C-:B------:R-:W-:Y:S01]  /*110a0*/  FFMA.FTZ R85, R14, UR46, -R81.reuse ;  /* 0x0000002e0e557c23 */ /* 0x100fe20008010851 */
[----:B------:R-:W-:Y:S01]  /*110b0*/  FFMA.FTZ R28, R46, UR46, -R81 ;  /* 0x0000002e2e1c7c23 */ /* 0x000fe20008010851 */
[----:B------:R-:W-:Y:S01]  /*110c0*/  FFMA.FTZ R46, R20, UR46, -R41 ;  /* 0x0000002e142e7c23 */ /* 0x000fe20008010829 */
[----:B------:R-:W-:Y:S01]  /*110d0*/  FFMA.FTZ R164, R21, UR46, -R81 ;  /* 0x0000002e15a47c23 */ /* 0x000fe20008010851 */
[----:B------:R-:W0:Y:S01]  /*110e0*/  MUFU.EX2 R160, R160 ;  /* 0x000000a000a07308 */ /* 0x000e220000000800 */
[----:B------:R-:W-:Y:S01]  /*110f0*/  FFMA.FTZ R165, R25, UR46, -R41 ;  /* 0x0000002e19a57c23 */ /* 0x000fe20008010829 */
[--C-:B------:R-:W-:Y:S01]  /*11100*/  FFMA.FTZ R84, R24, UR46, -R81.reuse ;  /* 0x0000002e18547c23 */ /* 0x100fe20008010851 */
[----:B------:R-:W-:Y:S01]  /*11110*/  FFMA.FTZ R174, R45, UR46, -R81 ;  /* 0x0000002e2dae7c23 */ /* 0x000fe20008010851 */
[----:B------:R-:W-:Y:S01]  /*11120*/  FFMA.FTZ R45, R26, UR46, -R41 ;  /* 0x0000002e1a2d7c23 */ /* 0x000fe20008010829 */
[----:B------:R-:W-:Y:S01]  /*11130*/  FFMA.FTZ R166, R27, UR46, -R81 ;  /* 0x0000002e1ba67c23 */ /* 0x000fe20008010851 */
[----:B------:R-:W-:Y:S01]  /*11140*/  FFMA.FTZ R167, R29, UR46, -R41 ;  /* 0x0000002e1da77c23 */ /* 0x000fe20008010829 */
[----:B------:R-:W-:Y:S01]  /*11150*/  FFMA.FTZ R172, R40, UR46, -R81 ;  /* 0x0000002e28ac7c23 */ /* 0x000fe20008010851 */
[----:B------:R-:W-:Y:S01]  /*11160*/  MUFU.EX2 R10, R10 ;  /* 0x0000000a000a7308 */ /* 0x000fe20000000800 */
[--C-:B------:R-:W-:Y:S01]  /*11170*/  FFMA.FTZ R40, R30, UR46, -R41.reuse ;  /* 0x0000002e1e287c23 */ /* 0x100fe20008010829 */
[----:B------:R-:W-:Y:S01]  /*11180*/  FFMA.FTZ R169, R33, UR46, -R41 ;  /* 0x0000002e21a97c23 */ /* 0x000fe20008010829 */
[--C-:B------:R-:W-:Y:S01]  /*11190*/  FFMA.FTZ R82, R32, UR46, -R81.reuse ;  /* 0x0000002e20527c23 */ /* 0x100fe20008010851 */
[----:B------:R-:W-:Y:S01]  /*111a0*/  FFMA.FTZ R32, R36, UR46, -R81 ;  /* 0x0000002e24207c23 */ /* 0x000fe20008010851 */
[----:B------:R-:W-:Y:S01]  /*111b0*/  FFMA.FTZ R36, R34, UR46, -R41 ;  /* 0x0000002e22247c23 */ /* 0x000fe20008010829 */
[----:B------:R-:W-:Y:S01]  /*111c0*/  FFMA.FTZ R170, R35, UR46, -R81 ;  /* 0x0000002e23aa7c23 */ /* 0x000fe20008010851 */
[--C-:B------:R-:W-:Y:S01]  /*111d0*/  FFMA.FTZ R171, R38, UR46, -R41.reuse ;  /* 0x0000002e26ab7c23 */ /* 0x100fe20008010829 */
[----:B------:R-:W1:Y:S01]  /*111e0*/  MUFU.EX2 R161, R161 ;  /* 0x000000a100a17308 */ /* 0x000e620000000800 */
[----:B0-----:R-:W-:Y:S01]  /*111f0*/  FFMA.FTZ R3, R11, R3, R160 ;  /* 0x000000030b037223 */ /* 0x001fe200000100a0 */
[--C-:B------:R-:W-:Y:S01]  /*11200*/  FFMA.FTZ R34, R39, UR46, -R41.reuse ;  /* 0x0000002e27227c23 */ /* 0x100fe20008010829 */
[--C-:B------:R-:W-:Y:S01]  /*11210*/  FFMA.FTZ R173, R42, UR46, -R41.reuse ;  /* 0x0000002e2aad7c23 */ /* 0x100fe20008010829 */
[--C-:B------:R-:W-:Y:S01]  /*11220*/  FFMA.FTZ R33, R44, UR46, -R41.reuse ;  /* 0x0000002e2c217c23 */ /* 0x100fe20008010829 */
[--C-:B------:R-:W-:Y:S01]  /*11230*/  FFMA.FTZ R175, R47, UR46, -R41.reuse ;  /* 0x0000002e2faf7c23 */ /* 0x100fe20008010829 */
[--C-:B------:R-:W-:Y:S01]  /*11240*/  FFMA.FTZ R30, R48, UR46, -R41.reuse ;  /* 0x0000002e301e7c23 */ /* 0x100fe20008010829 */
[----:B------:R-:W-:Y:S01]  /*11250*/  FFMA.FTZ R177, R51, UR46, -R41 ;  /* 0x0000002e33b17c23 */ /* 0x000fe20008010829 */
[----:B------:R-:W0:Y:S01]  /*11260*/  MUFU.EX2 R86, R86 ;  /* 0x0000005600567308 */ /* 0x000e220000000800 */
[----:B------:R-:W-:Y:S01]  /*11270*/  FFMA.FTZ R27, R50, UR46, -R81 ;  /* 0x0000002e321b7c23 */ /* 0x000fe20008010851 */
[----:B------:R-:W-:Y:S01]  /*11280*/  FFMA.FTZ R29, R52, UR46, -R41 ;  /* 0x0000002e341d7c23 */ /* 0x000fe20008010829 */
[----:B------:R-:W-:Y:S01]  /*11290*/  FFMA.FTZ R178, R53, UR46, -R81 ;  /* 0x0000002e35b27c23 */ /* 0x000fe20008010851 */
[----:B------:R-:W-:Y:S01]  /*112a0*/  FFMA.FTZ R179, R55, UR46, -R41 ;  /* 0x0000002e37b37c23 */ /* 0x000fe20008010829 */
[----:B------:R-:W-:Y:S01]  /*112b0*/  FFMA.FTZ R24, R54, UR46, -R81 ;  /* 0x0000002e36187c23 */ /* 0x000fe20008010851 */
[----:B------:R-:W-:Y:S01]  /*112c0*/  FFMA.FTZ R26, R56, UR46, -R41 ;  /* 0x0000002e381a7c23 */ /* 0x000fe20008010829 */
[----:B------:R-:W-:Y:S01]  /*112d0*/  FFMA.FTZ R180, R57, UR46, -R81 ;  /* 0x0000002e39b47c23 */ /* 0x000fe20008010851 */
[----:B------:R-:W2:Y:S01]  /*112e0*/  MUFU.EX2 R49, R49 ;  /* 0x0000003100317308 */ /* 0x000ea20000000800 */
[----:B-1----:R-:W-:Y:S01]  /*112f0*/  FFMA.FTZ R8, R10, R8, R161 ;  /* 0x000000080a087223 */ /* 0x002fe200000100a1 */
[----:B------:R-:W-:Y:S01]  /*11300*/  FFMA.FTZ R181, R59, UR46, -R41 ;  /* 0x0000002e3bb57c23 */ /* 0x000fe20008010829 */
[----:B------:R-:W-:Y:S01]  /*11310*/  FFMA.FTZ R21, R58, UR46, -R81 ;  /* 0x0000002e3a157c23 */ /* 0x000fe20008010851 */
[----:B------:R-:W-:Y:S01]  /*11320*/  FFMA.FTZ R25, R60, UR46, -R41 ;  /* 0x0000002e3c197c23 */ /* 0x000fe20008010829 */
[----:B------:R-:W-:Y:S01]  /*11330*/  FFMA.FTZ R182, R61, UR46, -R81 ;  /* 0x0000002e3db67c23 */ /* 0x000fe20008010851 */
[----:B------:R-:W-:Y:S01]  /*11340*/  FFMA.FTZ R183, R63, UR46, -R41 ;  /* 0x0000002e3fb77c23 */ /* 0x000fe20008010829 */
[----:B------:R-:W-:Y:S01]  /*11350*/  FFMA.FTZ R14, R62, UR46, -R81 ;  /* 0x0000002e3e0e7c23 */ /* 0x000fe20008010851 */
[----:B------:R-:W1:Y:S01]  /*11360*/  MUFU.EX2 R162, R162 ;  /* 0x000000a200a27308 */ /* 0x000e620000000800 */
[----:B0-----:R-:W-:Y:S01]  /*11370*/  FADD.FTZ R3, R86, R3 ;  /* 0x0000000356037221 */ /* 0x001fe20000010000 */
[----:B------:R-:W-:Y:S01]  /*11380*/  FFMA.FTZ R20, R64, UR46, -R41 ;  /* 0x0000002e40147c23 */ /* 0x000fe20008010829 */
[----:B------:R-:W-:Y:S01]  /*11390*/  FFMA.FTZ R184, R65, UR46, -R81 ;  /* 0x0000002e41b87c23 */ /* 0x000fe20008010851 */
[----:B------:R-:W-:Y:S01]  /*113a0*/  FFMA.FTZ R185, R67, UR46, -R41 ;  /* 0x0000002e43b97c23 */ /* 0x000fe20008010829 */
[----:B------:R-:W-:Y:S01]  /*113b0*/  FFMA.FTZ R13, R66, UR46, -R81 ;  /* 0x0000002e420d7c23 */ /* 0x000fe20008010851 */
[----:B------:R-:W-:Y:S01]  /*113c0*/  FFMA.FTZ R15, R68, UR46, -R41 ;  /* 0x0000002e440f7c23 */ /* 0x000fe20008010829 */
[----:B------:R-:W-:Y:S01]  /*113d0*/  FFMA.FTZ R186, R69, UR46, -R81 ;  /* 0x0000002e45ba7c23 */ /* 0x000fe20008010851 */
[----:B------:R-:W0:Y:S01]  /*113e0*/  MUFU.EX2 R163, R163 ;  /* 0x000000a300a37308 */ /* 0x000e220000000800 */
[----:B--2---:R-:W-:Y:S01]  /*113f0*/  FADD.FTZ R8, R49, R8 ;  /* 0x0000000831087221 */ /* 0x004fe20000010000 */
[----:B------:R-:W-:Y:S01]  /*11400*/  FFMA.FTZ R187, R71, UR46, -R41 ;  /* 0x0000002e47bb7c23 */ /* 0x000fe20008010829 */
[--C-:B------:R-:W-:Y:S01]  /*11410*/  FFMA.FTZ R5, R70, UR46, -R81.reuse ;  /* 0x0000002e46057c23 */ /* 0x100fe20008010851 */
[----:B------:R-:W-:Y:S01]  /*11420*/  FFMA.FTZ R188, R73, UR46, -R81 ;  /* 0x0000002e49bc7c23 */ /* 0x000fe20008010851 */
[----:B------:R-:W-:Y:S01]  /*11430*/  FFMA.FTZ R189, R75, UR46, -R41 ;  /* 0x0000002e4bbd7c23 */ /* 0x000fe20008010829 */
[----:B------:R-:W-:Y:S01]  /*11440*/  FFMA.FTZ R4, R74, UR46, -R81 ;  /* 0x0000002e4a047c23 */ /* 0x000fe20008010851 */
[----:B------:R-:W-:Y:S01]  /*11450*/  IMAD R42, R157, 0x8, R156 ;  /* 0x000000089d2a7824 */ /* 0x000fe200078e029c */
[----:B------:R-:W2:Y:S01]  /*11460*/  MUFU.EX2 R85, R85 ;  /* 0x0000005500557308 */ /* 0x000ea20000000800 */
[----:B-1----:R-:W-:Y:S01]  /*11470*/  FADD.FTZ R6, R162, R3 ;  /* 0x00000003a2067221 */ /* 0x002fe20000010000 */
[----:B------:R-:W-:Y:S01]  /*11480*/  FFMA.FTZ R190, R77, UR46, -R81 ;  /* 0x0000002e4dbe7c23 */ /* 0x000fe20008010851 */
[----:B------:R-:W-:Y:S01]  /*11490*/  FFMA.FTZ R191, R79, UR46, -R41 ;  /* 0x0000002e4fbf7c23 */ /* 0x000fe20008010829 */
[----:B------:R-:W-:-:S02]  /*114a0*/  IMAD.U32 R44, RZ, RZ, UR38 ;  /* 0x00000026ff2c7e24 */ /* 0x000fc4000f8e00ff */
[----:B------:R-:W-:Y:S02]  /*114b0*/  FFMA.FTZ R35, R78, UR46, -R81 ;  /* 0x0000002e4e237c23 */ /* 0x000fe40008010851 */
        /* <DEDUP_REMOVED lines=54> */
[----:B------:R-:W-:-:S06]  /*11820*/  FFMA.FTZ R7, R72, UR46, -R41 ;  /* 0x0000002e48077c23 */ /* 0x000fcc0008010829 */
        /* <DEDUP_REMOVED lines=34> */
[----:B--2---:R-:W-:Y:S01]  /*11a50*/  FADD.FTZ R38, R184, R3 ;  /* 0x00000003b8267221 */ /* 0x004fe20000010000 */
[----:B------:R-:W-:-:S05]  /*11a60*/  VIADD R3, R42, 0x28840 ;  /* 0x000288402a037836 */ /* 0x000fca0000000000 */
[----:B------:R-:W-:Y:S01]  /*11a70*/  PRMT R3, R44, 0x654, R3 ;  /* 0x000006542c037816 */ /* 0x000fe20000000003 */
[----:B------:R-:W2:Y:S01]  /*11a80*/  MUFU.EX2 R15, R15 ;  /* 0x0000000f000f7308 */ /* 0x000ea20000000800 */
[----:B-1----:R-:W-:Y:S02]  /*11a90*/  FADD.FTZ R8, R185, R8 ;  /* 0x00000008b9087221 */ /* 0x002fe40000010000 */
[----:B------:R1:W-:Y:S05]  /*11aa0*/  SYNCS.ARRIVE.TRANS64.RED.A1T0 RZ, [R3+URZ], RZ ;  /* 0x000000ff03ff79a7 */ /* 0x0003ea000810043f */
[----:B------:R-:W3:Y:S01]  /*11ab0*/  MUFU.EX2 R186, R186 ;  /* 0x000000ba00ba7308 */ /* 0x000ee20000000800 */
[----:B0-----:R-:W-:Y:S01]  /*11ac0*/  FADD.FTZ R39, R13, R38 ;  /* 0x000000260d277221 */ /* 0x001fe20000010000 */
[----:B------:R-:W-:-:S06]  /*11ad0*/  FFMA.FTZ R38, R80, UR46, -R41 ;  /* 0x0000002e50267c23 */ /* 0x000fcc0008010829 */
[----:B------:R-:W0:Y:S01]  /*11ae0*/  MUFU.EX2 R187, R187 ;  /* 0x000000bb00bb7308 */ /* 0x000e220000000800 */
[----:B--2---:R-:W-:-:S07]  /*11af0*/  FADD.FTZ R8, R15, R8 ;  /* 0x000000080f087221 */ /* 0x004fce0000010000 */
[----:B------:R-:W1:Y:S01]  /*11b00*/  MUFU.EX2 R5, R5 ;  /* 0x0000000500057308 */ /* 0x000e620000000800 */
[----:B---3--:R-:W-:-:S07]  /*11b10*/  FADD.FTZ R42, R186, R39 ;  /* 0x00000027ba2a7221 */ /* 0x008fce0000010000 */
        /* <DEDUP_REMOVED lines=18> */
[----:B0-----:R-:W-:-:S03]  /*11c40*/  FADD.FTZ R3, R35, R42 ;  /* 0x0000002a23037221 */ /* 0x001fc60000010000 */
[----:B-1----:R-:W-:Y:S01]  /*11c50*/  FADD.FTZ R8, R38, R39 ;  /* 0x0000002726087221 */ /* 0x002fe20000010000 */
[----:B------:R-:W-:Y:S06]  /*11c60*/  @!P0 BRA `(.L_x_648) ;  /* 0x0000000000048947 */ /* 0x000fec0003800000 */
[----:B------:R-:W-:Y:S01]  /*11c70*/  BPT.TRAP 0x1 ;  /* 0x000000040000795c */ /* 0x000fe20000300000 */
.L_x_648:
[----:B------:R-:W-:Y:S01]  /*11c80*/  IMAD R12, R12, 0x8, R156 ;  /* 0x000000080c0c7824 */ /* 0x000fe200078e029c */
[----:B------:R-:W-:Y:S01]  /*11c90*/  ISETP.GT.AND P1, PT, R9, R194, PT ;  /* 0x000000c20900720c */ /* 0x000fe20003f24270 */
[----:B------:R-:W-:Y:S01]  /*11ca0*/  IMAD.U32 R39, RZ, RZ, UR38 ;  /* 0x00000026ff277e24 */ /* 0x000fe2000f8e00ff */
[----:B------:R-:W-:Y:S01]  /*11cb0*/  F2FP.BF16.F32.PACK_AB R188, R4, R188 ;  /* 0x000000bc04bc723e */ /* 0x000fe200000010ff */
[----:B------:R-:W-:Y:S02]  /*11cc0*/  VIADD R12, R12, 0x28860 ;  /* 0x000288600c0c7836 */ /* 0x000fe40000000000 */
[-C--:B------:R-:W-:Y:S01]  /*11cd0*/  FMUL.FTZ R88, R88, R11.reuse ;  /* 0x0000000b58587220 */ /* 0x080fe20000410000 */
[-C--:B------:R-:W-:Y:S01]  /*11ce0*/  FMUL.FTZ R89, R89, R11.reuse ;  /* 0x0000000b59597220 */ /* 0x080fe20000410000 */
[-C--:B------:R-:W-:Y:S01]  /*11cf0*/  FMUL.FTZ R92, R92, R11.reuse ;  /* 0x0000000b5c5c7220 */ /* 0x080fe20000410000 */
[-C--:B------:R-:W-:Y:S01]  /*11d00*/  FMUL.FTZ R93, R93, R11.reuse ;  /* 0x0000000b5d5d7220 */ /* 0x080fe20000410000 */
[----:B------:R-:W-:Y:S01]  /*11d10*/  PRMT R12, R39, 0x654, R12 ;  /* 0x00000654270c7816 */ /* 0x000fe2000000000c */
[-C--:B------:R-:W-:Y:S01]  /*11d20*/  FMUL.FTZ R96, R96, R11.reuse ;  /* 0x0000000b60607220 */ /* 0x080fe20000410000 */
[-C--:B------:R-:W-:Y:S01]  /*11d30*/  FMUL.FTZ R97, R97, R11.reuse ;  /* 0x0000000b61617220 */ /* 0x080fe20000410000 */
[-C--:B------:R-:W-:Y:S01]  /*11d40*/  FMUL.FTZ R100, R100, R11.reuse ;  /* 0x0000000b64647220 */ /* 0x080fe20000410000 */
[----:B------:R0:W-:Y:S01]  /*11d50*/  SYNCS.ARRIVE.TRANS64.RED.A1T0 RZ, [R12+URZ], RZ ;  /* 0x000000ff0cff79a7 */ /* 0x0001e2000810043f */
        /* <DEDUP_REMOVED lines=63> */
[----:B------:R-:W-:Y:S01]  /*12150*/  F2FP.BF16.F32.PACK_AB R163, R46, R163 ;  /* 0x000000a32ea3723e */ /* 0x000fe200000010ff */
[----:B0-----:R-:W-:Y:S01]  /*12160*/  IMAD.MOV.U32 R12, RZ, RZ, R157 ;  /* 0x000000ffff0c7224 */ /* 0x001fe200078e009d */
        /* <DEDUP_REMOVED lines=27> */
[----:B------:R-:W-:Y:S01]  /*12320*/  MOV R11, R37 ;  /* 0x00000025000b7202 */ /* 0x000fe20000000f00 */
[----:B------:R-:W-:Y:S06]  /*12330*/  @P1 BRA `(.L_x_649) ;  /* 0xffffffd400741947 */ /* 0x000fec000383ffff */
.L_x_637:
[----:B------:R-:W-:Y:S05]  /*12340*/  WARPSYNC.ALL ;  /* 0x0000000000007948 */ /* 0x000fea0003800000 */
[----:B------:R-:W-:Y:S06]  /*12350*/  BAR.ARV 0x8, 0x180 ;  /* 0x0206000000007b1d */ /* 0x000fec0000002000 */
[----:B------:R-:W-:Y:S05]  /*12360*/  @!P0 BRA `(.L_x_650) ;  /* 0x0000000000048947 */ /* 0x000fea0003800000 */
[----:B------:R-:W-:Y:S01]  /*12370*/  BPT.TRAP 0x1 ;  /* 0x000000040000795c */ /* 0x000fe20000300000 */
.L_x_650:
[----:B------:R-:W-:Y:S01]  /*12380*/  IMAD R9, R157, 0x8, R156 ;  /* 0x000000089d097824 */ /* 0x000fe200078e029c */
[----:B------:R-:W-:-:S04]  /*12390*/  SHF.L.U32 R0, R158, 0x1f, RZ ;  /* 0x0000001f9e007819 */ /* 0x000fc800000006ff */
[----:B------:R0:W1:Y:S01]  /*123a0*/  SYNCS.PHASECHK.TRANS64.TRYWAIT P1, [R9+URZ+0x28850], R0 ;  /* 0x02885000090075a7 */ /* 0x000062000802017f */
[----:B------:R-:W-:Y:S05]  /*123b0*/  @!P0 BRA `(.L_x_651) ;  /* 0x0000000000048947 */ /* 0x000fea0003800000 */
[----:B------:R-:W-:Y:S01]  /*123c0*/  BPT.TRAP 0x1 ;  /* 0x000000040000795c */ /* 0x000fe20000300000 */
.L_x_651:
[----:B------:R-:W-:-:S05]  /*123d0*/  VIADD R156, R156, 0x400 ;  /* 0x000004009c9c7836 */ /* 0x000fca0000000000 */
[----:B------:R-:W-:-:S04]  /*123e0*/  SHF.R.U32.HI R156, RZ, 0x4, R156 ;  /* 0x00000004ff9c7819 */ /* 0x000fc8000001169c */
[----:B------:R-:W-:-:S04]  /*123f0*/  LOP3.LUT R156, R156, 0x3fff, RZ, 0xc0, !PT ;  /* 0x00003fff9c9c7812 */ /* 0x000fc800078ec0ff */
[----:B------:R-:W-:Y:S01]  /*12400*/  LOP3.LUT R156, R156, 0x4000000, RZ, 0xfc, !PT ;  /* 0x040000009c9c7812 */ /* 0x000fe200078efcff */
[----:B-1----:R-:W-:Y:S06]  /*12410*/  @P1 BRA `(.L_x_652) ;  /* 0x0000000000081947 */ /* 0x002fec0003800000 */
[----:B------:R-:W1:Y:S02]  /*12420*/  SYNCS.PHASECHK.TRANS64.TRYWAIT P1, [R9+URZ+0x28850], R0 ;  /* 0x02885000090075a7 */ /* 0x000e64000802017f */
[----:B-1----:R-:W-:Y:S05]  /*12430*/  @!P1 BRA `(.L_x_653) ;  /* 0x000000bc00909947 */ /* 0x002fea0003800000 */
.L_x_652:
[----:B------:R-:W-:Y:S01]  /*12440*/  IMAD R4, R157, 0x800, R156 ;  /* 0x000008009d047824 */ /* 0x000fe200078e029c */
[----:B------:R-:W-:Y:S05]  /*12450*/  WARPSYNC.ALL ;  /* 0x0000000000007948 */ /* 0x000fea0003800000 */
[----:B------:R-:W-:Y:S01]  /*12460*/  IMAD.MOV.U32 R5, RZ, RZ, 0x40000040 ;  /* 0x40000040ff057424 */ /* 0x000fe200078e00ff */
[C---:B------:R-:W-:Y:S01]  /*12470*/  R2UR UR6, R4.reuse ;  /* 0x00000000040672ca */ /* 0x040fe200000e0000 */
[----:B------:R-:W-:Y:S01]  /*12480*/  WARPGROUP.ARRIVE ;  /* 0x00000000000079c5 */ /* 0x000fe20000000000 */
[----:B------:R-:W-:Y:S01]  /*12490*/  VIADD R6, R4, 0x80 ;  /* 0x0000008004067836 */ /* 0x000fe20000000000 */
[----:B01----:R-:W0:Y:S01]  /*124a0*/  SHFL.BFLY PT, R0, R3, 0x2, 0x1f ;  /* 0x0c401f0003007f89 */ /* 0x003e2200000e0000 */
[----:B------:R-:W-:Y:S01]  /*124b0*/  R2UR UR7, R5 ;  /* 0x00000000050772ca */ /* 0x000fe200000e0000 */
[----:B------:R-:W-:-:S02]  /*124c0*/  IMAD.MOV.U32 R7, RZ, RZ, 0x40000040 ;  /* 0x40000040ff077424 */ /* 0x000fc400078e00ff */
[----:B------:R-:W-:Y:S02]  /*124d0*/  IMAD.MOV.U32 R5, RZ, RZ, 0x40000040 ;  /* 0x40000040ff057424 */ /* 0x000fe400078e00ff */
[----:B------:R-:W-:Y:S02]  /*124e0*/  IMAD.MOV.U32 R69, RZ, RZ, RZ ;  /* 0x000000ffff457224 */ /* 0x000fe400078e00ff */
[----:B------:R-:W-:-:S06]  /*124f0*/  IMAD.U32 R13, RZ, RZ, UR46 ;  /* 0x0000002eff0d7e24 */ /* 0x000fcc000f8e00ff */
[----:B------:R-:W-:Y:S01]  /*12500*/  HGMMA.64x128x16.F32.BF16 R88, R160, gdesc[UR4].tnspB, R88, gsb0 ;  /* 0x41e00004a0587df0 */ /* 0x000fe20008001858 */
[----:B------:R-:W-:Y:S02]  /*12510*/  R2UR UR6, R6 ;  /* 0x00000000060672ca */ /* 0x000fe400000e0000 */
[----:B------:R-:W-:Y:S01]  /*12520*/  R2UR UR7, R7 ;  /* 0x00000000070772ca */ /* 0x000fe200000e0000 */
[----:B------:R-:W-:Y:S01]  /*12530*/  IMAD.MOV.U32 R7, RZ, RZ, 0x40000040 ;  /* 0x40000040ff077424 */ /* 0x000fe200078e00ff */
[----:B------:R-:W-:Y:S01]  /*12540*/  IADD3 R6, R4, 0x100, RZ ;  /* 0x0000010004067810 */ /* 0x000fe20007ffe0ff */
[----:B0-----:R-:W-:Y:S01]  /*12550*/  FADD.FTZ R0, R0, R3 ;  /* 0x0000000300007221 */ /* 0x001fe20000010000 */
[----:B------:R-:W-:Y:S01]  /*12560*/  IMAD.MOV.U32 R3, RZ, RZ, -0x800000 ;  /* 0xff800000ff037424 */ /* 0x000fe200078e00ff */
[----:B------:R-:W-:Y:S02]  /*12570*/  WARPGROUP.DEPBAR.LE gsb0, 0x0 ;  /* 0x00008000000079c5 */ /* 0x000fe40000010000 */
[----:B------:R-:W-:-:S06]  /*12580*/  WARPGROUP.ARRIVE ;  /* 0x00000000000079c5 */ /* 0x000fcc0000000000 */
        /* <DEDUP_REMOVED lines=25> */
[----:B------:R-:W-:Y:S01]  /*12720*/  VIADD R4, R4, 0x380 ;  /* 0x0000038004047836 */ /* 0x000fe20000000000 */
[----:B------:R-:W-:Y:S01]  /*12730*/  MOV R7, 0x40000040 ;  /* 0x4000004000077802 */ /* 0x000fe20000000f00 */
[----:B------:R-:W-:Y:S02]  /*12740*/  WARPGROUP.DEPBAR.LE gsb0, 0x0 ;  /* 0x00008000000079c5 */ /* 0x000fe40000010000 */
[----:B------:R-:W-:-:S08]  /*12750*/  WARPGROUP.ARRIVE ;  /* 0x00000000000079c5 */ /* 0x000fd00000000000 */
[----:B------:R-:W-:Y:S01]  /*12760*/  HGMMA.64x128x16.F32.BF16 R88, R180, gdesc[UR4].tnspB, R88, gsb0 ;  /* 0x41e00004b4587df0 */ /* 0x000fe20008001858 */
[----:B------:R-:W-:Y:S01]  /*12770*/  R2UR UR6, R6 ;  /* 0x00000000060672ca */ /* 0x000fe200000e0000 */
[----:B------:R-:W-:Y:S01]  /*12780*/  IMAD.MOV.U32 R6, RZ, RZ, RZ ;  /* 0x000000ffff067224 */ /* 0x000fe200078e00ff */
[----:B------:R-:W-:Y:S01]  /*12790*/  R2UR UR7, R7 ;  /* 0x00000000070772ca */ /* 0x000fe200000e0000 */
[----:B------:R-:W-:Y:S02]  /*127a0*/  WARPGROUP.DEPBAR.LE gsb0, 0x0 ;  /* 0x00008000000079c5 */ /* 0x000fe40000010000 */
[----:B------:R-:W-:-:S10]  /*127b0*/  WARPGROUP.ARRIVE ;  /* 0x00000000000079c5 */ /* 0x000fd40000000000 */
[----:B------:R-:W-:Y:S01]  /*127c0*/  HGMMA.64x128x16.F32.BF16 R88, R184, gdesc[UR4].tnspB, R88, gsb0 ;  /* 0x41e00004b8587df0 */ /* 0x000fe20008001858 */
[----:B------:R-:W-:Y:S02]  /*127d0*/  R2UR UR6, R4 ;  /* 0x00000000040672ca */ /* 0x000fe400000e0000 */
[----:B------:R-:W-:Y:S02]  /*127e0*/  R2UR UR7, R5 ;  /* 0x00000000050772ca */ /* 0x000fe400000e0000 */
[----:B------:R-:W0:Y:S02]  /*127f0*/  SHFL.BFLY PT, R5, R8, 0x2, 0x1f ;  /* 0x0c401f0008057f89 */ /* 0x000e2400000e0000 */
[----:B0-----:R-:W-:Y:S01]  /*12800*/  FADD.FTZ R4, R5, R8 ;  /* 0x0000000805047221 */ /* 0x001fe20000010000 */
[----:B------:R-:W-:Y:S01]  /*12810*/  IMAD.U32 R8, RZ, RZ, UR46 ;  /* 0x0000002eff087e24 */ /* 0x000fe2000f8e00ff */
[----:B------:R-:W0:Y:S04]  /*12820*/  SHFL.BFLY PT, R5, R0, 0x1, 0x1f ;  /* 0x0c201f0000057f89 */ /* 0x000e2800000e0000 */
[----:B------:R-:W1:Y:S01]  /*12830*/  SHFL.BFLY PT, R7, R4, 0x1, 0x1f ;  /* 0x0c201f0004077f89 */ /* 0x000e6200000e0000 */
[----:B0-----:R-:W-:Y:S01]  /*12840*/  FADD.FTZ R10, R0, R5 ;  /* 0x00000005000a7221 */ /* 0x001fe20000010000 */
[----:B------:R-:W-:-:S02]  /*12850*/  IMAD.MOV.U32 R0, RZ, RZ, -0x800000 ;  /* 0xff800000ff007424 */ /* 0x000fc400078e00ff */
[----:B-1----:R-:W-:Y:S02]  /*12860*/  FADD.FTZ R11, R4, R7 ;  /* 0x00000007040b7221 */ /* 0x002fe40000010000 */
[----:B------:R-:W-:-:S03]  /*12870*/  FSETP.NE.FTZ.AND P1, PT, R10, RZ, PT ;  /* 0x000000ff0a00720b */ /* 0x000fc60003f35000 */
[----:B------:R-:W-:-:S10]  /*12880*/  FSETP.NE.FTZ.AND P2, PT, R11, RZ, PT ;  /* 0x000000ff0b00720b */ /* 0x000fd40003f55000 */
[----:B------:R-:W0:Y:S01]  /*12890*/  @P1 MUFU.LG2 R5, R10 ;  /* 0x0000000a00051308 */ /* 0x000e220000000c00 */
[----:B------:R-:W-:Y:S02]  /*128a0*/  @P1 FMUL.FTZ R4, R8, 0.69314718246459960938 ;  /* 0x3f31721808041820 */ /* 0x000fe40000410000 */
[----:B------:R-:W-:-:S05]  /*128b0*/  @P2 FMUL.FTZ R13, R13, 0.69314718246459960938 ;  /* 0x3f3172180d0d2820 */ /* 0x000fca0000410000 */
        /* <DEDUP_REMOVED lines=9> */
[----:B------:R-:W-:Y:S03]  /*12950*/  HGMMA.64x128x16.F32.BF16 R88, R188, gdesc[UR4].tnspB, R88, gsb0 ;  /* 0x41e00004bc587df0 */ /* 0x000fe60008001858 */
[----:B------:R-:W-:Y:S02]  /*12960*/  WARPGROUP.DEPBAR.LE gsb0, 0x0 ;  /* 0x00008000000079c5 */ /* 0x000fe40000010000 */
[----:B--23--:R-:W-:Y:S05]  /*12970*/  @!P0 BRA `(.L_x_654) ;  /* 0x0000000000048947 */ /* 0x00cfea0003800000 */
[----:B------:R-:W-:Y:S01]  /*12980*/  BPT.TRAP 0x1 ;  /* 0x000000040000795c */ /* 0x000fe20000300000 */
.L_x_654:
[----:B------:R-:W-:Y:S01]  /*12990*/  IMAD.U32 R5, RZ, RZ, UR38 ;  /* 0x00000026ff057e24 */ /* 0x000fe2000f8e00ff */
[----:B------:R-:W-:Y:S01]  /*129a0*/  IADD3 R4, R9, 0x28860, RZ ;  /* 0x0002886009047810 */ /* 0x000fe20007ffe0ff */
[----:B------:R-:W-:Y:S02]  /*129b0*/  VIADD R157, R157, 0x1 ;  /* 0x000000019d9d7836 */ /* 0x000fe40000000000 */
[-C--:B------:R-:W-:Y:S01]  /*129c0*/  FMUL.FTZ R20, R88, R69.reuse ;  /* 0x0000004558147220 */ /* 0x080fe20000410000 */
[-C--:B------:R-:W-:Y:S01]  /*129d0*/  FMUL.FTZ R21, R89, R69.reuse ;  /* 0x0000004559157220 */ /* 0x080fe20000410000 */
[----:B------:R-:W-:Y:S01]  /*129e0*/  PRMT R4, R5, 0x654, R4 ;  /* 0x0000065405047816 */ /* 0x000fe20000000004 */
[-C--:B------:R-:W-:Y:S01]  /*129f0*/  FMUL.FTZ R40, R92, R69.reuse ;  /* 0x000000455c287220 */ /* 0x080fe20000410000 */
[----:B------:R-:W-:Y:S01]  /*12a00*/  ISETP.NE.AND P1, PT, R157, 0x2, PT ;  /* 0x000000029d00780c */ /* 0x000fe20003f25270 */
[-C--:B------:R-:W-:Y:S01]  /*12a10*/  FMUL.FTZ R41, R93, R69.reuse ;  /* 0x000000455d297220 */ /* 0x080fe20000410000 */
[----:B------:R1:W-:Y:S01]  /*12a20*/  SYNCS.ARRIVE.TRANS64.RED.A1T0 RZ, [R4+URZ], RZ ;  /* 0x000000ff04ff79a7 */ /* 0x0003e2000810043f */
[-C--:B------:R-:W-:Y:S01]  /*12a30*/  FMUL.FTZ R42, R96, R69.reuse ;  /* 0x00000045602a7220 */ /* 0x080fe20000410000 */
[----:B------:R-:W-:Y:S01]  /*12a40*/  SEL R5, RZ, 0x1, P1 ;  /* 0x00000001ff057807 */ /* 0x000fe20000800000 */
        /* <DEDUP_REMOVED lines=26> */
[-C--:B0-----:R-:W-:Y:S01]  /*12bf0*/  FMUL.FTZ R70, R90, R6.reuse ;  /* 0x000000065a467220 */ /* 0x081fe20000410000 */
        /* <DEDUP_REMOVED lines=33> */
[----:B------:R-:W-:Y:S01]  /*12e10*/  LOP3.LUT R158, R158, R5, RZ, 0x3c, !PT ;  /* 0x000000059e9e7212 */ /* 0x000fe200078e3cff */
[----:B------:R-:W-:Y:S01]  /*12e20*/  UIADD3 UR39, UR39, 0x1, URZ ;  /* 0x0000000127277890 */ /* 0x000fe2000fffe03f */
[----:B-1----:R-:W-:-:S11]  /*12e30*/  SEL R157, R157, RZ, P1 ;  /* 0x000000ff9d9d7207 */ /* 0x002fd60000800000 */
.L_x_590:
[----:B------:R-:W-:Y:S05]  /*12e40*/  WARPSYNC.ALL ;  /* 0x0000000000007948 */ /* 0x000fea0003800000 */
[----:B------:R-:W1:Y:S08]  /*12e50*/  S2UR UR38, SR_CgaCtaId ;  /* 0x00000000002679c3 */ /* 0x000e700000008800 */
[----:B------:R-:W-:Y:S06]  /*12e60*/  BAR.SYNC.DEFER_BLOCKING 0x5, 0x180 ;  /* 0x0146000000007b1d */ /* 0x000fec0000010000 */
[----:B------:R-:W-:Y:S01]  /*12e70*/  UMOV UR4, 0x400 ;  /* 0x0000040000047882 */ /* 0x000fe20000000000 */
[----:B------:R-:W-:Y:S01]  /*12e80*/  BSSY B0, `(.L_x_655) ;  /* 0x00002f0000007945 */ /* 0x000fe20003800000 */
[----:B-1----:R-:W-:-:S06]  /*12e90*/  ULEA UR4, UR38, UR4, 0x18 ;  /* 0x0000000426047291 */ /* 0x002fcc000f8ec03f */
[----:B------:R-:W-:-:S05]  /*12ea0*/  IMAD.U32 R156, RZ, RZ, UR4 ;  /* 0x00000004ff9c7e24 */ /* 0x000fca000f8e00ff */
[----:B------:R1:W3:Y:S01]  /*12eb0*/  LDS.128 R28, [R156+0x288d0] ;  /* 0x0288d0009c1c7984 */ /* 0x0002e20000000c00 */
[----:B------:R-:W-:Y:S06]  /*12ec0*/  BAR.ARV 0x4, 0x180 ;  /* 0x0106000000007b1d */ /* 0x000fec0000002000 */
[----:B------:R-:W-:Y:S05]  /*12ed0*/  @P0 BRA `(.L_x_656) ;  /* 0x0000002000a40947 */ /* 0x000fea0003800000 */
[----:B------:R-:W0:Y:S01]  /*12ee0*/  LDL R4, [R1+0x20] ;  /* 0x0000200001047983 */ /* 0x000e220000100800 */
[----:B------:R-:W-:Y:S01]  /*12ef0*/  ULDC UR4, c[0x0][0xad4] ;  /* 0x0002b50000047ab9 */ /* 0x000fe20000000800 */
[----:B------:R-:W-:Y:S01]  /*12f00*/  F2FP.BF16.F32.PACK_AB R34, R61, R60 ;  /* 0x0000003c3d22723e */ /* 0x000fe200000010ff */
[----:B------:R-:W4:Y:S01]  /*12f10*/  S2R R5, SR_SWINHI ;  /* 0x0000000000057919 */ /* 0x000f220000002f00 */
[----:B------:R-:W-:Y:S02]  /*12f20*/  F2FP.BF16.F32.PACK_AB R36, R63, R62 ;  /* 0x0000003e3f24723e */ /* 0x000fe400000010ff */
[----:B------:R-:W-:Y:S02]  /*12f30*/  MOV R92, R156 ;  /* 0x0000009c005c7202 */ /* 0x000fe40000000f00 */
[----:B----4-:R-:W-:-:S03]  /*12f40*/  MOV R93, R5 ;  /* 0x00000005005d7202 */ /* 0x010fc60000000f00 */
[----:B0-----:R-:W-:-:S03]  /*12f50*/  IMAD.WIDE R8, R4, 0x2, R92 ;  /* 0x0000000204087825 */ /* 0x001fc600078e025c */
[C---:B------:R-:W-:Y:S02]  /*12f60*/  IADD3 R37, P0, R8.reuse, 0x40, RZ ;  /* 0x0000004008257810 */ /* 0x040fe40007f1e0ff */
[C---:B------:R-:W-:Y:S02]  /*12f70*/  IADD3 R35, P5, R8.reuse, 0x20, RZ ;  /* 0x0000002008237810 */ /* 0x040fe40007fbe0ff */
[----:B------:R-:W-:Y:S01]  /*12f80*/  IADD3 R39, P1, R8, 0x60, RZ ;  /* 0x0000006008277810 */ /* 0x000fe20007f3e0ff */
[--C-:B------:R-:W-:Y:S01]  /*12f90*/  IMAD.X R25, RZ, RZ, R9.reuse, P0 ;  /* 0x000000ffff197224 */ /* 0x100fe200000e0609 */
[----:B------:R-:W-:Y:S01]  /*12fa0*/  ISETP.NE.AND P0, PT, R204, RZ, PT ;  /* 0x000000ffcc00720c */ /* 0x000fe20003f05270 */
[--C-:B------:R-:W-:Y:S01]  /*12fb0*/  IMAD.X R27, RZ, RZ, R9.reuse, P5 ;  /* 0x000000ffff1b7224 */ /* 0x100fe200028e0609 */
[----:B------:R-:W-:Y:S01]  /*12fc0*/  LOP3.LUT R11, R8, 0x380, RZ, 0xc0, !PT ;  /* 0x00000380080b7812 */ /* 0x000fe200078ec0ff */
[----:B------:R-:W-:Y:S01]  /*12fd0*/  IMAD.X R15, RZ, RZ, R9, P1 ;  /* 0x000000ffff0f7224 */ /* 0x000fe200008e0609 */
[----:B------:R-:W-:Y:S01]  /*12fe0*/  SEL R204, R204, UR4, P0 ;  /* 0x00000004cccc7c07 */ /* 0x000fe20008000000 */
[----:B------:R-:W-:Y:S05]  /*12ff0*/  WARPSYNC.ALL ;  /* 0x0000000000007948 */ /* 0x000fea0003800000 */
[----:B------:R-:W-:Y:S01]  /*13000*/  LOP3.LUT R4, R35, 0x380, RZ, 0xc0, !PT ;  /* 0x0000038023047812 */ /* 0x000fe200078ec0ff */
[----:B------:R-:W-:Y:S01]  /*13010*/  ULDC.64 UR6, c[0x0][0xc08] ;  /* 0x0003020000067ab9 */ /* 0x000fe20000000a00 */
[----:B------:R-:W-:Y:S01]  /*13020*/  LOP3.LUT R10, R39, 0x380, RZ, 0xc0, !PT ;  /* 0x00000380270a7812 */ /* 0x000fe200078ec0ff */
[----:B------:R-:W-:Y:S01]  /*13030*/  ULDC.64 UR4, c[0x0][0xc00] ;  /* 0x0003000000047ab9 */ /* 0x000fe20000000a00 */
[----:B------:R-:W-:-:S02]  /*13040*/  LOP3.LUT R6, R37, 0x380, RZ, 0xc0, !PT ;  /* 0x0000038025067812 */ /* 0x000fc400078ec0ff */
[----:B------:R-:W-:Y:S02]  /*13050*/  SHF.R.U64 R11, R11, 0x3, RZ ;  /* 0x000000030b0b7819 */ /* 0x000fe400000012ff */
[----:B------:R-:W-:Y:S02]  /*13060*/  SHF.R.U64 R4, R4, 0x3, RZ ;  /* 0x0000000304047819 */ /* 0x000fe400000012ff */
[C---:B------:R-:W-:Y:S02]  /*13070*/  IADD3 R95, P2, R8.reuse, 0x4000, RZ ;  /* 0x00004000085f7810 */ /* 0x040fe40007f5e0ff */
[----:B---3--:R-:W-:Y:S02]  /*13080*/  IADD3 R28, P5, R8, 0x4060, RZ ;  /* 0x00004060081c7810 */ /* 0x008fe40007fbe0ff */
[----:B------:R-:W-:Y:S01]  /*13090*/  SHF.R.U64 R10, R10, 0x3, RZ ;  /* 0x000000030a0a7819 */ /* 0x000fe200000012ff */
[--C-:B--2---:R-:W-:Y:S01]  /*130a0*/  IMAD.X R13, RZ, RZ, R9.reuse, P2 ;  /* 0x000000ffff0d7224 */ /* 0x104fe200010e0609 */
[----:B------:R-:W-:Y:S01]  /*130b0*/  IADD3 R107, P4, R8, 0x4040, RZ ;  /* 0x00004040086b7810 */ /* 0x000fe20007f9e0ff */
[----:B------:R-:W-:Y:S01]  /*130c0*/  IMAD.X R33, RZ, RZ, R9, P5 ;  /* 0x000000ffff217224 */ /* 0x000fe200028e0609 */
[----:B------:R-:W-:Y:S01]  /*130d0*/  SHF.R.U64 R6, R6, 0x3, RZ ;  /* 0x0000000306067819 */ /* 0x000fe200000012ff */
[----:B------:R-:W-:Y:S01]  /*130e0*/  BAR.SYNC.DEFER_BLOCKING 0x1, 0x100 ;  /* 0x0044000000007b1d */ /* 0x000fe20000010000 */
[----:B------:R-:W-:-:S02]  /*130f0*/  IADD3 R105, P3, R8, 0x4020, RZ ;  /* 0x0000402008697810 */ /* 0x000fc40007f7e0ff */
[----:B------:R-:W-:Y:S02]  /*13100*/  LOP3.LUT R8, R11, R8, RZ, 0x3c, !PT ;  /* 0x000000080b087212 */ /* 0x000fe400078e3cff */
[----:B------:R-:W-:Y:S01]  /*13110*/  LOP3.LUT R26, R4, R35, RZ, 0x3c, !PT ;  /* 0x00000023041a7212 */ /* 0x000fe200078e3cff */
[----:B------:R-:W-:Y:S01]  /*13120*/  IMAD.X R7, RZ, RZ, R9, P3 ;  /* 0x000000ffff077224 */ /* 0x000fe200018e0609 */
[----:B------:R-:W-:Y:S02]  /*13130*/  LOP3.LUT R14, R10, R39, RZ, 0x3c, !PT ;  /* 0x000000270a0e7212 */ /* 0x000fe400078e3cff */
[----:B------:R-:W-:Y:S02]  /*13140*/  LOP3.LUT R4, R95, 0x380, RZ, 0xc0, !PT ;  /* 0x000003805f047812 */ /* 0x000fe400078ec0ff */
[----:B------:R-:W-:Y:S02]  /*13150*/  LOP3.LUT R11, R28, 0x380, RZ, 0xc0, !PT ;  /* 0x000003801c0b7812 */ /* 0x000fe400078ec0ff */
[----:B-----5:R-:W-:-:S02]  /*13160*/  LOP3.LUT R24, R6, R37, RZ, 0x3c, !PT ;  /* 0x0000002506187212 */ /* 0x020fc400078e3cff */
[----:B------:R-:W-:Y:S02]  /*13170*/  LOP3.LUT R10, R107, 0x380, RZ, 0xc0, !PT ;  /* 0x000003806b0a7812 */ /* 0x000fe400078ec0ff */
[----:B------:R-:W-:Y:S02]  /*13180*/  LOP3.LUT R6, R105, 0x380, RZ, 0xc0, !PT ;  /* 0x0000038069067812 */ /* 0x000fe400078ec0ff */
[----:B------:R-:W-:Y:S02]  /*13190*/  SHF.R.U64 R4, R4, 0x3, RZ ;  /* 0x0000000304047819 */ /* 0x000fe400000012ff */
[----:B------:R-:W-:Y:S02]  /*131a0*/  SHF.R.U64 R11, R11, 0x3, RZ ;  /* 0x000000030b0b7819 */ /* 0x000fe400000012ff */
[----:B------:R-:W-:Y:S02]  /*131b0*/  SHF.R.U64 R10, R10, 0x3, RZ ;  /* 0x000000030a0a7819 */ /* 0x000fe400000012ff */
[----:B------:R-:W-:-:S02]  /*131c0*/  SHF.R.U64 R6, R6, 0x3, RZ ;  /* 0x0000000306067819 */ /* 0x000fc400000012ff */
[----:B------:R-:W-:Y:S02]  /*131d0*/  LOP3.LUT R12, R4, R95, RZ, 0x3c, !PT ;  /* 0x0000005f040c7212 */ /* 0x000fe400078e3cff */
[----:B------:R-:W-:Y:S02]  /*131e0*/  LOP3.LUT R32, R11, R28, RZ, 0x3c, !PT ;  /* 0x0000001c0b207212 */ /* 0x000fe400078e3cff */
[----:B------:R-:W-:Y:S02]  /*131f0*/  IADD3.X R5, RZ, R9, RZ, P4, !PT ;  /* 0x00000009ff057210 */ /* 0x000fe400027fe4ff */
[----:B------:R-:W-:Y:S02]  /*13200*/  LOP3.LUT R4, R10, R107, RZ, 0x3c, !PT ;  /* 0x0000006b0a047212 */ /* 0x000fe400078e3cff */
[----:B------:R-:W-:Y:S02]  /*13210*/  MOV R28, R8 ;  /* 0x00000008001c7202 */ /* 0x000fe40000000f00 */
[----:B------:R-:W-:-:S02]  /*13220*/  LOP3.LUT R6, R6, R105, RZ, 0x3c, !PT ;  /* 0x0000006906067212 */ /* 0x000fc400078e3cff */
[----:B------:R-:W-:Y:S02]  /*13230*/  F2FP.BF16.F32.PACK_AB R8, R21, R20 ;  /* 0x000000141508723e */ /* 0x000fe400000010ff */
[----:B------:R-:W-:Y:S02]  /*13240*/  F2FP.BF16.F32.PACK_AB R9, R71, R70 ;  /* 0x000000464709723e */ /* 0x000fe400000010ff */
        /* <DEDUP_REMOVED lines=10> */
[----:B------:R-:W-:Y:S02]  /*132f0*/  MOV R38, R24 ;  /* 0x0000001800267202 */ /* 0x000fe40000000f00 */
[----:B------:R-:W-:Y:S01]  /*13300*/  MOV R39, R14 ;  /* 0x0000000e00277202 */ /* 0x000fe20000000f00 */
[----:B------:R-:W-:Y:S01]  /*13310*/  STSM.16.M88.4 [R37], R4 ;  /* 0x0000000425007844 */ /* 0x000fe20000000200 */
[----:B------:R-:W-:-:S02]  /*13320*/  MOV R104, R12 ;  /* 0x0000000c00687202 */ /* 0x000fc40000000f00 */
[----:B0-----:R-:W-:Y:S02]  /*13330*/  F2FP.BF16.F32.PACK_AB R8, R47, R46 ;  /* 0x0000002e2f08723e */ /* 0x001fe400000010ff */
[----:B------:R-:W-:Y:S02]  /*13340*/  F2FP.BF16.F32.PACK_AB R9, R79, R78 ;  /* 0x0000004e4f09723e */ /* 0x000fe400000010ff */
[----:B------:R-:W-:Y:S02]  /*13350*/  F2FP.BF16.F32.PACK_AB R10, R49, R48 ;  /* 0x00000030310a723e */ /* 0x000fe400000010ff */
[----:B------:R-:W-:Y:S02]  /*13360*/  F2FP.BF16.F32.PACK_AB R11, R81, R80 ;  /* 0x00000050510b723e */ /* 0x000fe400000010ff */
[----:B------:R-:W-:Y:S02]  /*13370*/  F2FP.BF16.F32.PACK_AB R12, R51, R50 ;  /* 0x00000032330c723e */ /* 0x000fe400000010ff */
[----:B------:R-:W-:Y:S01]  /*13380*/  F2FP.BF16.F32.PACK_AB R13, R83, R82 ;  /* 0x00000052530d723e */ /* 0x000fe200000010ff */
[----:B------:R0:W-:Y:S01]  /*13390*/  STSM.16.M88.4 [R38], R8 ;  /* 0x0000000826007844 */ /* 0x0001e20000000200 */
[----:B------:R-:W-:-:S02]  /*133a0*/  F2FP.BF16.F32.PACK_AB R14, R53, R52 ;  /* 0x00000034350e723e */ /* 0x000fc400000010ff */
[----:B------:R-:W-:Y:S02]  /*133b0*/  F2FP.BF16.F32.PACK_AB R15, R85, R84 ;  /* 0x00000054550f723e */ /* 0x000fe400000010ff */
[----:B------:R-:W-:Y:S02]  /*133c0*/  F2FP.BF16.F32.PACK_AB R24, R55, R54 ;  /* 0x000000363718723e */ /* 0x000fe400000010ff */
[----:B------:R-:W-:Y:S01]  /*133d0*/  F2FP.BF16.F32.PACK_AB R25, R87, R86 ;  /* 0x000000565719723e */ /* 0x000fe200000010ff */
[----:B------:R2:W-:Y:S01]  /*133e0*/  STSM.16.M88.4 [R39], R12 ;  /* 0x0000000c27007844 */ /* 0x0005e20000000200 */
[----:B------:R-:W-:Y:S02]  /*133f0*/  F2FP.BF16.F32.PACK_AB R26, R57, R56 ;  /* 0x00000038391a723e */ /* 0x000fe400000010ff */
[----:B------:R-:W-:Y:S02]  /*13400*/  F2FP.BF16.F32.PACK_AB R27, R89, R88 ;  /* 0x00000058591b723e */ /* 0x000fe400000010ff */
[----:B------:R-:W-:-:S02]  /*13410*/  MOV R28, R32 ;  /* 0x00000020001c7202 */ /* 0x000fc40000000f00 */
[----:B------:R-:W-:Y:S01]  /*13420*/  F2FP.BF16.F32.PACK_AB R32, R59, R58 ;  /* 0x0000003a3b20723e */ /* 0x000fe200000010ff */
[----:B------:R-:W-:Y:S01]  /*13430*/  STSM.16.M88.4 [R104], R24 ;  /* 0x0000001868007844 */ /* 0x000fe20000000200 */
[----:B------:R-:W-:Y:S01]  /*13440*/  F2FP.BF16.F32.PACK_AB R33, R91, R90 ;  /* 0x0000005a5b21723e */ /* 0x000fe200000010ff */
[----:B0-----:R-:W-:Y:S01]  /*13450*/  IMAD.MOV.U32 R10, RZ, RZ, RZ ;  /* 0x000000ffff0a7224 */ /* 0x001fe200078e00ff */
[----:B------:R-:W-:Y:S01]  /*13460*/  F2FP.BF16.F32.PACK_AB R35, R97, R96 ;  /* 0x000000606123723e */ /* 0x000fe200000010ff */
[----:B------:R-:W0:Y:S01]  /*13470*/  LDC R9, c[0x0][0xbe8] ;  /* 0x0002fa00ff097b82 */ /* 0x000e220000000800 */
[----:B------:R-:W-:Y:S02]  /*13480*/  F2FP.BF16.F32.PACK_AB R37, R99, R98 ;  /* 0x000000626325723e */ /* 0x000fe400000010ff */
[----:B------:R-:W-:Y:S01]  /*13490*/  F2FP.BF16.F32.PACK_AB R38, R65, R64 ;  /* 0x000000404126723e */ /* 0x000fe200000010ff */
[----:B------:R-:W-:Y:S01]  /*134a0*/  STSM.16.M88.4 [R95], R32 ;  /* 0x000000205f007844 */ /* 0x000fe20000000200 */
[----:B--2---:R-:W-:-:S02]  /*134b0*/  F2FP.BF16.F32.PACK_AB R39, R101, R100 ;  /* 0x000000646527723e */ /* 0x004fc400000010ff */
[----:B------:R-:W-:Y:S02]  /*134c0*/  F2FP.BF16.F32.PACK_AB R4, R67, R66 ;  /* 0x000000424304723e */ /* 0x000fe400000010ff */
[----:B------:R-:W-:Y:S01]  /*134d0*/  F2FP.BF16.F32.PACK_AB R5, R103, R102 ;  /* 0x000000666705723e */ /* 0x000fe200000010ff */
[----:B------:R-:W-:Y:S01]  /*134e0*/  STSM.16.M88.4 [R94], R36 ;  /* 0x000000245e007844 */ /* 0x000fe20000000200 */
[----:B------:R-:W-:Y:S02]  /*134f0*/  F2FP.BF16.F32.PACK_AB R6, R69, R68 ;  /* 0x000000444506723e */ /* 0x000fe400000010ff */
[----:B------:R-:W-:Y:S02]  /*13500*/  F2FP.BF16.F32.PACK_AB R7, R151, R150 ;  /* 0x000000969707723e */ /* 0x000fe400000010ff */
[----:B------:R-:W-:Y:S02]  /*13510*/  ISETP.NE.U32.AND P3, PT, RZ, UR6, PT ;  /* 0x00000006ff007c0c */ /* 0x000fe4000bf65070 */
[----:B------:R-:W-:Y:S01]  /*13520*/  ISETP.NE.U32.AND P0, PT, RZ, UR4, PT ;  /* 0x00000004ff007c0c */ /* 0x000fe2000bf05070 */
[----:B------:R2:W-:Y:S01]  /*13530*/  STSM.16.M88.4 [R28], R4 ;  /* 0x000000041c007844 */ /* 0x0005e20000000200 */
[----:B------:R-:W-:Y:S01]  /*13540*/  BAR.SYNC.DEFER_BLOCKING 0x1, 0x100 ;  /* 0x0044000000007b1d */ /* 0x000fe20000010000 */
[----:B------:R-:W-:-:S02]  /*13550*/  ISETP.NE.AND.EX P3, PT, RZ, UR7, PT, P3 ;  /* 0x00000007ff007c0c */ /* 0x000fc4000bf65330 */
[----:B------:R-:W-:Y:S02]  /*13560*/  IADD3 R14, P1, R206, UR4, RZ ;  /* 0x00000004ce0e7c10 */ /* 0x000fe4000ff3e0ff */
[----:B------:R-:W-:Y:S02]  /*13570*/  ISETP.NE.AND.EX P0, PT, RZ, UR5, PT, P0 ;  /* 0x00000005ff007c0c */ /* 0x000fe4000bf05300 */
[----:B------:R-:W-:-:S07]  /*13580*/  IADD3.X R15, R207, UR5, RZ, P1, !PT ;  /* 0x00000005cf0f7c10 */ /* 0x000fce0008ffe4ff */
[----:B------:R-:W-:Y:S01]  /*13590*/  @P3 IADD3 R206, P1, R206, UR6, RZ ;  /* 0x00000006cece3c10 */ /* 0x000fe2000ff3e0ff */
[----:B------:R-:W-:Y:S02]  /*135a0*/  ULDC UR6, c[0x0][0xa88] ;  /* 0x0002a20000067ab9 */ /* 0x000fe40000000800 */
[----:B------:R-:W-:Y:S01]  /*135b0*/  IMAD.U32 R8, RZ, RZ, UR6 ;  /* 0x00000006ff087e24 */ /* 0x000fe2000f8e00ff */
[----:B------:R-:W-:Y:S01]  /*135c0*/  @P3 IADD3.X R207, R207, UR7, RZ, P1, !PT ;  /* 0x00000007cfcf3c10 */ /* 0x000fe20008ffe4ff */
[----:B------:R3:W5:Y:S04]  /*135d0*/  @P0 LDG.E R10, desc[UR42][R14.64] ;  /* 0x0000002a0e0a0981 */ /* 0x000768000c1e1900 */
[----:B------:R3:W5:Y:S01]  /*135e0*/  @P3 LDG.E R8, desc[UR42][R206.64] ;  /* 0x0000002ace083981 */ /* 0x000762000c1e1900 */
[----:B--2---:R-:W-:Y:S01]  /*135f0*/  IMAD.MOV.U32 R6, RZ, RZ, 0x9b8 ;  /* 0x000009b8ff067424 */ /* 0x004fe200078e00ff */
[----:B------:R-:W-:-:S02]  /*13600*/  ISETP.GT.AND P2, PT, R204, 0x1, PT ;  /* 0x00000001cc00780c */ /* 0x000fc40003f44270 */
[----:B0-----:R-:W-:Y:S02]  /*13610*/  ISETP.NE.AND P1, PT, R9, 0x1, PT ;  /* 0x000000010900780c */ /* 0x001fe40003f25270 */
[----:B------:R-:W-:-:S04]  /*13620*/  SEL R6, R6, 0x978, P2 ;  /* 0x0000097806067807 */ /* 0x000fc80001000000 */
[----:B------:R3:W0:Y:S08]  /*13630*/  LDC.64 R24, c[0x0][R6+0x220] ;  /* 0x0000880006187b82 */ /* 0x0006300000000a00 */
[----:B------:R3:W2:Y:S08]  /*13640*/  LDC.64 R26, c[0x0][R6+0x218] ;  /* 0x00008600061a7b82 */ /* 0x0006b00000000a00 */
[----:B------:R3:W4:Y:S01]  /*13650*/  LDC.64 R12, c[0x0][R6+0x228] ;  /* 0x00008a00060c7b82 */ /* 0x0007220000000a00 */
[----:B------:R-:W-:Y:S05]  /*13660*/  @P3 BRA `(.L_x_657) ;  /* 0x0000000000103947 */ /* 0x000fea0003800000 */
[----:B------:R-:W-:Y:S05]  /*13670*/  @!P0 BRA `(.L_x_657) ;  /* 0x00000000000c8947 */ /* 0x000fea0003800000 */
[----:B------:R-:W3:Y:S04]  /*13680*/  LDG.E R5, desc[UR42][R14.64] ;  /* 0x0000002a0e057981 */ /* 0x000ee8000c1e1900 */
[----:B-----5:R-:W3:Y:S02]  /*13690*/  LDG.E R8, desc[UR42][R14.64+0x4] ;  /* 0x0000042a0e087981 */ /* 0x020ee4000c1e1900 */
[----:B---3--:R-:W-:-:S07]  /*136a0*/  IMAD.IADD R8, R8, 0x1, -R5 ;  /* 0x0000000108087824 */ /* 0x008fce00078e0a05 */
.L_x_657:
[----:B---3--:R-:W3:Y:S01]  /*136b0*/  LDL R15, [R1+0x1c] ;  /* 0x00001c00010f7983 */ /* 0x008ee20000100800 */
[----:B------:R-:W1:Y:S01]  /*136c0*/  LDC.64 R6, c[0x0][R6+0x210] ;  /* 0x0000840006067b82 */ /* 0x000e620000000a00 */
[----:B------:R-:W-:Y:S02]  /*136d0*/  ISETP.NE.U32.AND P0, PT, RZ, UR4, PT ;  /* 0x00000004ff007c0c */ /* 0x000fe4000bf05070 */
[----:B------:R-:W4:Y:S02]  /*136e0*/  LDL R32, [R1+0x18] ;  /* 0x0000180001207983 */ /* 0x000f240000100800 */
[----:B------:R-:W-:-:S03]  /*136f0*/  ISETP.NE.AND.EX P0, PT, RZ, UR5, PT, P0 ;  /* 0x00000005ff007c0c */ /* 0x000fc6000bf05300 */
[----:B------:R-:W1:Y:S01]  /*13700*/  @P1 LDC R14, c[0x0][0xbec] ;  /* 0x0002fb00ff0e1b82 */ /* 0x000e620000000800 */
[----:B------:R-:W-:Y:S02]  /*13710*/  SEL R205, R205, RZ, !P0 ;  /* 0x000000ffcdcd7207 */ /* 0x000fe40004000000 */
[----:B------:R-:W-:-:S03]  /*13720*/  SEL R217, R217, RZ, !P0 ;  /* 0x000000ffd9d97207 */ /* 0x000fc60004000000 */
[----:B0-----:R-:W-:Y:S02]  /*13730*/  IMAD R11, R25, R205, RZ ;  /* 0x000000cd190b7224 */ /* 0x001fe400078e02ff */
[----:B------:R-:W0:Y:S02]  /*13740*/  @P1 LDC R33, c[0x0][0xbf0] ;  /* 0x0002fc00ff211b82 */ /* 0x000e240000000800 */
[C---:B------:R-:W-:Y:S02]  /*13750*/  IMAD R217, R24.reuse, R217, R11 ;  /* 0x000000d918d97224 */ /* 0x040fe400078e020b */
[----:B------:R-:W-:-:S04]  /*13760*/  IMAD.WIDE.U32 R24, R24, R205, RZ ;  /* 0x000000cd18187225 */ /* 0x000fc800078e00ff */
[----:B------:R-:W1:Y:S01]  /*13770*/  LDC.64 R4, c[0x0][0xba8] ;  /* 0x0002ea00ff047b82 */ /* 0x000e620000000a00 */
[-C--:B--2---:R-:W-:Y:S02]  /*13780*/  IMAD R11, R27, R2.reuse, RZ ;  /* 0x000000021b0b7224 */ /* 0x084fe400078e02ff */
[----:B------:R-:W-:Y:S02]  /*13790*/  IMAD.IADD R217, R25, 0x1, R217 ;  /* 0x0000000119d97824 */ /* 0x000fe400078e02d9 */
[----:B------:R-:W-:-:S04]  /*137a0*/  IMAD.WIDE.U32 R26, R26, R2, RZ ;  /* 0x000000021a1a7225 */ /* 0x000fc800078e00ff */
[----:B------:R-:W-:Y:S01]  /*137b0*/  IMAD.IADD R28, R27, 0x1, R11 ;  /* 0x000000011b1c7824 */ /* 0x000fe200078e020b */
[--C-:B-----5:R-:W-:Y:S02]  /*137c0*/  IADD3 R24, P0, P3, R24, R26, R10.reuse ;  /* 0x0000001a18187210 */ /* 0x120fe40007b1e00a */
[----:B------:R-:W-:Y:S01]  /*137d0*/  SHF.R.S32.HI R11, RZ, 0x1f, R10 ;  /* 0x0000001fff0b7819 */ /* 0x000fe2000001140a */
[----:B-1----:R-:W1:Y:S08]  /*137e0*/  @!P2 LDC R4, c[0x0][0xb50] ;  /* 0x0002d400ff04ab82 */ /* 0x002e700000000800 */
[----:B------:R-:W2:Y:S01]  /*137f0*/  @!P2 LDC R5, c[0x0][0xb54] ;  /* 0x0002d500ff05ab82 */ /* 0x000ea20000000800 */
[----:B------:R-:W-:-:S02]  /*13800*/  IMAD R8, R8, R9, RZ ;  /* 0x0000000908087224 */ /* 0x000fc400078e02ff */
[----:B---3--:R-:W-:-:S04]  /*13810*/  IMAD R35, R208, 0x80, R15 ;  /* 0x00000080d0237824 */ /* 0x008fc800078e020f */
[----:B------:R-:W-:Y:S01]  /*13820*/  @P1 IMAD.HI.U32 R14, R35, R14, RZ ;  /* 0x0000000e230e1227 */ /* 0x000fe200078e00ff */
[----:B------:R-:W-:Y:S02]  /*13830*/  MOV R25, R35 ;  /* 0x0000002300197202 */ /* 0x000fe40000000f00 */
[----:B------:R-:W-:Y:S02]  /*13840*/  SEL R15, R209, RZ, P2 ;  /* 0x000000ffd10f7207 */ /* 0x000fe40001000000 */
[----:B0-----:R-:W-:-:S03]  /*13850*/  @P1 SHF.R.U32.HI R25, RZ, R33, R14 ;  /* 0x00000021ff191219 */ /* 0x001fc6000001160e */
[-C--:B----4-:R-:W-:Y:S02]  /*13860*/  IMAD R27, R13, R15.reuse, RZ ;  /* 0x0000000f0d1b7224 */ /* 0x090fe400078e02ff */
[----:B------:R-:W-:Y:S02]  /*13870*/  IMAD.MOV R26, RZ, RZ, -R25 ;  /* 0x000000ffff1a7224 */ /* 0x000fe400078e0a19 */
[----:B------:R-:W-:Y:S01]  /*13880*/  IMAD.WIDE.U32 R12, R12, R15, RZ ;  /* 0x0000000f0c0c7225 */ /* 0x000fe200078e00ff */
[----:B------:R-:W-:-:S03]  /*13890*/  IADD3.X R14, R217, R28, R11, P0, P3 ;  /* 0x0000001cd90e7210 */ /* 0x000fc600007e640b */
[----:B------:R-:W-:Y:S01]  /*138a0*/  IMAD R15, R9, R26, R35 ;  /* 0x0000001a090f7224 */ /* 0x000fe200078e0223 */
[----:B------:R-:W-:Y:S01]  /*138b0*/  IADD3 R12, P0, P3, R25, R24, R12 ;  /* 0x00000018190c7210 */ /* 0x000fe20007b1e00c */
[----:B------:R-:W-:Y:S01]  /*138c0*/  IMAD.IADD R27, R13, 0x1, R27 ;  /* 0x000000010d1b7824 */ /* 0x000fe200078e021b */
[----:B------:R-:W-:Y:S01]  /*138d0*/  SHF.R.S32.HI R13, RZ, 0x1f, R25 ;  /* 0x0000001fff0d7819 */ /* 0x000fe20000011419 */
[----:B------:R-:W-:Y:S01]  /*138e0*/  IMAD R7, R7, R15, RZ ;  /* 0x0000000f07077224 */ /* 0x000fe200078e02ff */
[----:B------:R-:W-:Y:S02]  /*138f0*/  SHF.R.S32.HI R25, RZ, 0x1f, R15 ;  /* 0x0000001fff197819 */ /* 0x000fe4000001140f */
[----:B------:R-:W-:-:S03]  /*13900*/  IADD3.X R13, R13, R14, R27, P0, P3 ;  /* 0x0000000e0d0d7210 */ /* 0x000fc600007e641b */
[C---:B------:R-:W-:Y:S02]  /*13910*/  IMAD R25, R6.reuse, R25, R7 ;  /* 0x0000001906197224 */ /* 0x040fe400078e0207 */
[----:B------:R-:W-:-:S04]  /*13920*/  IMAD.WIDE.U32 R6, R6, R15, R12 ;  /* 0x0000000f06067225 */ /* 0x000fc800078e000c */
[----:B------:R-:W-:Y:S01]  /*13930*/  IMAD.IADD R7, R7, 0x1, R25 ;  /* 0x0000000107077824 */ /* 0x000fe200078e0219 */
[----:B-1----:R-:W-:-:S04]  /*13940*/  LEA R4, P0, R6, R4, 0x2 ;  /* 0x0000000406047211 */ /* 0x002fc800078010ff */
[----:B--2---:R-:W-:Y:S01]  /*13950*/  LEA.HI.X R14, R6, R5, R7, 0x2, P0 ;  /* 0x00000005060e7211 */ /* 0x004fe200000f1407 */
[----:B------:R-:W-:Y:S01]  /*13960*/  SHFL.IDX PT, R12, R4, 0x1, 0x1c1f ;  /* 0x003c1f00040c7f89 */ /* 0x000fe200000e0000 */
[----:B------:R-:W-:-:S03]  /*13970*/  IMAD R25, R208, 0x80, R32 ;  /* 0x00000080d0197824 */ /* 0x000fc600078e0220 */
[----:B------:R-:W-:Y:S04]  /*13980*/  SHFL.IDX PT, R6, R4, RZ, 0x1c1f ;  /* 0x001c1fff04067589 */ /* 0x000fe800000e0000 */
[----:B------:R-:W0:Y:S04]  /*13990*/  SHFL.IDX PT, R7, R14, RZ, 0x1c1f ;  /* 0x001c1fff0e077589 */ /* 0x000e2800000e0000 */
[----:B------:R-:W1:Y:S01]  /*139a0*/  SHFL.IDX PT, R13, R14, 0x1, 0x1c1f ;  /* 0x003c1f000e0d7f89 */ /* 0x000e6200000e0000 */
[----:B------:R-:W-:Y:S01]  /*139b0*/  LOP3.LUT P0, RZ, R218, 0x3, RZ, 0xc0, !PT ;  /* 0x00000003daff7812 */ /* 0x000fe2000780c0ff */
[----:B------:R-:W-:-:S03]  /*139c0*/  VIADD R5, R25, 0x8 ;  /* 0x0000000819057836 */ /* 0x000fc60000000000 */
[-C--:B------:R-:W-:Y:S02]  /*139d0*/  ISETP.GE.OR P3, PT, R25, R8.reuse, P0 ;  /* 0x000000081900720c */ /* 0x080fe40000766670 */
[----:B------:R-:W-:-:S11]  /*139e0*/  ISETP.GE.OR P0, PT, R5, R8, P0 ;  /* 0x000000080500720c */ /* 0x000fd60000706670 */
[----:B0-----:R0:W-:Y:S04]  /*139f0*/  @!P3 ST.E desc[UR42][R6.64], R3 ;  /* 0x000000030600b985 */ /* 0x0011e8000c10192a */
[----:B-1----:R0:W-:Y:S01]  /*13a00*/  @!P0 ST.E desc[UR42][R12.64], R0 ;  /* 0x000000000c008985 */ /* 0x0021e2000c10192a */
[----:B------:R-:W-:Y:S05]  /*13a10*/  @P2 BRA `(.L_x_658) ;  /* 0x0000000800a02947 */ /* 0x000fea0003800000 */
[----:B------:R-:W-:Y:S01]  /*13a20*/  IMAD.SHL.U32 R32, R153, 0x40, RZ ;  /* 0x0000004099207824 */ /* 0x000fe200078e00ff */
[----:B0-----:R-:W0:Y:S01]  /*13a30*/  @P1 LDC R13, c[0x0][0xbec] ;  /* 0x0002fb00ff0d1b82 */ /* 0x001e220000000800 */
[----:B------:R-:W-:Y:S02]  /*13a40*/  ULDC.64 UR4, c[0x0][0xaa0] ;  /* 0x0002a80000047ab9 */ /* 0x000fe40000000a00 */
[----:B------:R-:W-:-:S04]  /*13a50*/  IMAD.IADD R3, R16, 0x1, R32 ;  /* 0x0000000110037824 */ /* 0x000fc800078e0220 */
[----:B------:R-:W-:Y:S01]  /*13a60*/  IMAD.WIDE R92, R3, 0x2, R92 ;  /* 0x00000002035c7825 */ /* 0x000fe200078e025c */
[----:B------:R-:W1:Y:S02]  /*13a70*/  @P1 LDC R21, c[0x0][0xbf0] ;  /* 0x0002fc00ff151b82 */ /* 0x000e640000000800 */
[C---:B------:R-:W-:Y:S02]  /*13a80*/  IADD3 R33, P0, R92.reuse, 0x2000, RZ ;  /* 0x000020005c217810 */ /* 0x040fe40007f1e0ff */
[----:B------:R-:W-:Y:S02]  /*13a90*/  IADD3 R25, P5, R92, 0x1000, RZ ;  /* 0x000010005c197810 */ /* 0x000fe40007fbe0ff */
[----:B------:R-:W-:Y:S02]  /*13aa0*/  LOP3.LUT R32, R33, 0x380, RZ, 0xc0, !PT ;  /* 0x0000038021207812 */ /* 0x000fe400078ec0ff */
[----:B------:R-:W-:Y:S02]  /*13ab0*/  LOP3.LUT R24, R25, 0x380, RZ, 0xc0, !PT ;  /* 0x0000038019187812 */ /* 0x000fe400078ec0ff */
[----:B------:R-:W-:-:S02]  /*13ac0*/  SHF.R.U64 R32, R32, 0x3, RZ ;  /* 0x0000000320207819 */ /* 0x000fc400000012ff */
[----:B------:R-:W-:Y:S02]  /*13ad0*/  SHF.R.U64 R24, R24, 0x3, RZ ;  /* 0x0000000318187819 */ /* 0x000fe400000012ff */
[----:B------:R-:W-:Y:S02]  /*13ae0*/  LOP3.LUT R32, R32, R33, RZ, 0x3c, !PT ;  /* 0x0000002120207212 */ /* 0x000fe400078e3cff */
[----:B------:R-:W-:Y:S02]  /*13af0*/  IADD3.X R33, RZ, R93, RZ, P0, !PT ;  /* 0x0000005dff217210 */ /* 0x000fe400007fe4ff */
[----:B------:R-:W-:Y:S02]  /*13b00*/  IADD3 R3, P0, R92, 0x7000, RZ ;  /* 0x000070005c037810 */ /* 0x000fe40007f1e0ff */
[----:B------:R-:W-:Y:S01]  /*13b10*/  LOP3.LUT R24, R24, R25, RZ, 0x3c, !PT ;  /* 0x0000001918187212 */ /* 0x000fe200078e3cff */
[--C-:B------:R-:W-:Y:S01]  /*13b20*/  IMAD.X R25, RZ, RZ, R93.reuse, P5 ;  /* 0x000000ffff197224 */ /* 0x100fe200028e065d */
[C---:B------:R-:W-:Y:S01]  /*13b30*/  IADD3 R37, P2, R92.reuse, 0x3000, RZ ;  /* 0x000030005c257810 */ /* 0x040fe20007f5e0ff */
[----:B------:R-:W-:Y:S01]  /*13b40*/  IMAD R11, R11, UR4, RZ ;  /* 0x000000040b0b7c24 */ /* 0x000fe2000f8e02ff */
[C---:B------:R-:W-:Y:S01]  /*13b50*/  IADD3 R41, P3, R92.reuse, 0x4000, RZ ;  /* 0x000040005c297810 */ /* 0x040fe20007f7e0ff */
[----:B------:R-:W-:Y:S01]  /*13b60*/  IMAD.X R53, RZ, RZ, R93, P0 ;  /* 0x000000ffff357224 */ /* 0x000fe200000e065d */
[C---:B------:R-:W-:Y:S01]  /*13b70*/  IADD3 R45, P4, R92.reuse, 0x5000, RZ ;  /* 0x000050005c2d7810 */ /* 0x040fe20007f9e0ff */
[----:B------:R-:W5:Y:S01]  /*13b80*/  LD.E.128 R24, desc[UR42][R24.64] ;  /* 0x0000002a18187980 */ /* 0x000f62000c101d00 */
[----:B------:R-:W-:-:S02]  /*13b90*/  IADD3 R49, P5, R92, 0x6000, RZ ;  /* 0x000060005c317810 */ /* 0x000fc40007fbe0ff */
[----:B------:R-:W-:Y:S01]  /*13ba0*/  LOP3.LUT R0, R3, 0x380, RZ, 0xc0, !PT ;  /* 0x0000038003007812 */ /* 0x000fe200078ec0ff */
[----:B------:R-:W5:Y:S01]  /*13bb0*/  LD.E.128 R32, desc[UR42][R32.64] ;  /* 0x0000002a20207980 */ /* 0x000f62000c101d00 */
[----:B------:R-:W-:Y:S02]  /*13bc0*/  LOP3.LUT R36, R37, 0x380, RZ, 0xc0, !PT ;  /* 0x0000038025247812 */ /* 0x000fe400078ec0ff */
[----:B------:R-:W-:Y:S02]  /*13bd0*/  LOP3.LUT R40, R41, 0x380, RZ, 0xc0, !PT ;  /* 0x0000038029287812 */ /* 0x000fe400078ec0ff */
[----:B------:R-:W-:Y:S02]  /*13be0*/  LOP3.LUT R44, R45, 0x380, RZ, 0xc0, !PT ;  /* 0x000003802d2c7812 */ /* 0x000fe400078ec0ff */
[----:B------:R-:W-:Y:S02]  /*13bf0*/  LOP3.LUT R48, R49, 0x380, RZ, 0xc0, !PT ;  /* 0x0000038031307812 */ /* 0x000fe400078ec0ff */
[----:B------:R-:W-:-:S02]  /*13c00*/  SHF.R.U64 R0, R0, 0x3, RZ ;  /* 0x0000000300007819 */ /* 0x000fc400000012ff */
[----:B------:R-:W-:Y:S02]  /*13c10*/  LOP3.LUT R5, R92, 0x380, RZ, 0xc0, !PT ;  /* 0x000003805c057812 */ /* 0x000fe400078ec0ff */
[----:B------:R-:W-:Y:S02]  /*13c20*/  SHF.R.U64 R36, R36, 0x3, RZ ;  /* 0x0000000324247819 */ /* 0x000fe400000012ff */
[----:B------:R-:W-:Y:S02]  /*13c30*/  SHF.R.U64 R40, R40, 0x3, RZ ;  /* 0x0000000328287819 */ /* 0x000fe400000012ff */
[----:B------:R-:W-:Y:S02]  /*13c40*/  SHF.R.U64 R44, R44, 0x3, RZ ;  /* 0x000000032c2c7819 */ /* 0x000fe400000012ff */
[----:B------:R-:W-:Y:S02]  /*13c50*/  SHF.R.U64 R48, R48, 0x3, RZ ;  /* 0x0000000330307819 */ /* 0x000fe400000012ff */
[----:B------:R-:W-:Y:S01]  /*13c60*/  LOP3.LUT R52, R0, R3, RZ, 0x3c, !PT ;  /* 0x0000000300347212 */ /* 0x000fe200078e3cff */
[C---:B------:R-:W-:Y:S01]  /*13c70*/  IMAD R3, R10.reuse, UR5, R11 ;  /* 0x000000050a037c24 */ /* 0x040fe2000f8e020b */
[----:B------:R-:W-:Y:S01]  /*13c80*/  SHF.R.U64 R5, R5, 0x3, RZ ;  /* 0x0000000305057819 */ /* 0x000fe200000012ff */
[----:B------:R-:W-:Y:S01]  /*13c90*/  IMAD.WIDE.U32 R10, R10, UR4, RZ ;  /* 0x000000040a0a7c25 */ /* 0x000fe2000f8e00ff */
[----:B------:R-:W-:Y:S01]  /*13ca0*/  LOP3.LUT R36, R36, R37, RZ, 0x3c, !PT ;  /* 0x0000002524247212 */ /* 0x000fe200078e3cff */
[----:B------:R-:W-:Y:S01]  /*13cb0*/  ULDC.64 UR4, c[0x0][0xae8] ;  /* 0x0002ba0000047ab9 */ /* 0x000fe20000000a00 */
        /* <DEDUP_REMOVED lines=8> */
[----:B------:R-:W5:Y:S01]  /*13d40*/  LD.E.128 R36, desc[UR42][R36.64] ;  /* 0x0000002a24247980 */ /* 0x000f62000c101d00 */
[----:B------:R-:W-:-:S02]  /*13d50*/  IMAD.IADD R11, R11, 0x1, R3 ;  /* 0x000000010b0b7824 */ /* 0x000fc400078e0203 */
[----:B------:R-:W-:Y:S01]  /*13d60*/  IMAD R3, R203, 0x20, R153 ;  /* 0x00000020cb037824 */ /* 0x000fe200078e0299 */
[----:B------:R2:W5:Y:S01]  /*13d70*/  LD.E.128 R4, desc[UR42][R92.64] ;  /* 0x0000002a5c047980 */ /* 0x000562000c101d00 */
[----:B------:R-:W-:Y:S01]  /*13d80*/  IMAD.WIDE.U32 R10, R2, UR4, R10 ;  /* 0x00000004020a7c25 */ /* 0x000fe2000f8e000a */
[----:B------:R-:W-:Y:S02]  /*13d90*/  SHF.R.S32.HI R0, RZ, 0x1f, R205 ;  /* 0x0000001fff007819 */ /* 0x000fe400000114cd */
[----:B------:R-:W5:Y:S01]  /*13da0*/  LD.E.128 R40, desc[UR42][R40.64] ;  /* 0x0000002a28287980 */ /* 0x000f62000c101d00 */
[----:B------:R-:W-:-:S03]  /*13db0*/  IMAD R14, R208, 0x80, R3 ;  /* 0x00000080d00e7824 */ /* 0x000fc600078e0203 */
[----:B------:R-:W5:Y:S01]  /*13dc0*/  LD.E.128 R44, desc[UR42][R44.64] ;  /* 0x0000002a2c2c7980 */ /* 0x000f62000c101d00 */
[----:B------:R-:W-:Y:S01]  /*13dd0*/  IMAD R11, R2, UR5, R11 ;  /* 0x00000005020b7c24 */ /* 0x000fe2000f8e020b */
[----:B------:R-:W-:Y:S02]  /*13de0*/  ULDC.64 UR4, c[0x0][0xaf0] ;  /* 0x0002bc0000047ab9 */ /* 0x000fe40000000a00 */
[----:B------:R-:W5:Y:S04]  /*13df0*/  LD.E.128 R48, desc[UR42][R48.64] ;  /* 0x0000002a30307980 */ /* 0x000f68000c101d00 */
[----:B------:R-:W5:Y:S01]  /*13e00*/  LD.E.128 R52, desc[UR42][R52.64] ;  /* 0x0000002a34347980 */ /* 0x000f62000c101d00 */
[----:B------:R-:W-:Y:S01]  /*13e10*/  @!PT LDS RZ, [RZ] ;  /* 0x00000000fffff984 */ /* 0x000fe20000000800 */
[----:B------:R-:W-:Y:S01]  /*13e20*/  @!PT LDS RZ, [RZ] ;  /* 0x00000000fffff984 */ /* 0x000fe20000000800 */
[----:B------:R-:W-:Y:S01]  /*13e30*/  @!PT LDS RZ, [RZ] ;  /* 0x00000000fffff984 */ /* 0x000fe20000000800 */
[----:B------:R-:W-:Y:S01]  /*13e40*/  @!PT LDS RZ, [RZ] ;  /* 0x00000000fffff984 */ /* 0x000fe20000000800 */
[----:B------:R3:W-:Y:S06]  /*13e50*/  MEMBAR.ALL.CTA ;  /* 0x0000000000007992 */ /* 0x0007ec0000008000 */
[----:B---3--:R-:W3:Y:S01]  /*13e60*/  FENCE.VIEW.ASYNC.S ;  /* 0x00000000000073c6 */ /* 0x008ee20000000000 */
[----:B------:R-:W-:-:S02]  /*13e70*/  IMAD R2, R0, UR4, RZ ;  /* 0x0000000400027c24 */ /* 0x000fc4000f8e02ff */
[----:B0-----:R-:W-:Y:S01]  /*13e80*/  @P1 IMAD.HI.U32 R0, R14, R13, RZ ;  /* 0x0000000d0e001227 */ /* 0x001fe200078e00ff */
[----:B------:R-:W-:-:S04]  /*13e90*/  MOV R13, R14 ;  /* 0x0000000e000d7202 */ /* 0x000fc80000000f00 */
[----:B-1----:R-:W-:Y:S01]  /*13ea0*/  @P1 SHF.R.U32.HI R13, RZ, R21, R0 ;  /* 0x00000015ff0d1219 */ /* 0x002fe20000011600 */
[C---:B------:R-:W-:Y:S02]  /*13eb0*/  IMAD R15, R205.reuse, UR5, R2 ;  /* 0x00000005cd0f7c24 */ /* 0x040fe4000f8e0202 */
[----:B------:R-:W-:Y:S01]  /*13ec0*/  IMAD.WIDE.U32 R2, R205, UR4, R10 ;  /* 0x00000004cd027c25 */ /* 0x000fe2000f8e000a */
[--C-:B------:R-:W-:Y:S01]  /*13ed0*/  SHF.R.S32.HI R10, RZ, 0x1f, R13.reuse ;  /* 0x0000001fff0a7819 */ /* 0x100fe2000001140d */
[----:B------:R-:W-:Y:S02]  /*13ee0*/  ULDC.64 UR4, c[0x0][0xae0] ;  /* 0x0002b80000047ab9 */ /* 0x000fe40000000a00 */
[----:B------:R-:W-:Y:S02]  /*13ef0*/  VIADD R0, R156, 0x28820 ;  /* 0x000288209c007836 */ /* 0x000fe40000000000 */
[----:B------:R-:W-:Y:S02]  /*13f00*/  IMAD.MOV R12, RZ, RZ, -R13 ;  /* 0x000000ffff0c7224 */ /* 0x000fe400078e0a0d */
[----:B------:R-:W-:Y:S01]  /*13f10*/  IMAD.IADD R3, R3, 0x1, R15 ;  /* 0x0000000103037824 */ /* 0x000fe200078e020f */
[----:B------:R-:W-:Y:S01]  /*13f20*/  PRMT R0, RZ, 0x654, R0 ;  /* 0x00000654ff007816 */ /* 0x000fe20000000000 */
[----:B------:R-:W-:-:S02]  /*13f30*/  IMAD R9, R9, R12, R14 ;  /* 0x0000000c09097224 */ /* 0x000fc400078e020e */
[----:B------:R-:W-:Y:S01]  /*13f40*/  IMAD R10, R10, UR4, RZ ;  /* 0x000000040a0a7c24 */ /* 0x000fe2000f8e02ff */
[----:B---3--:R0:W-:Y:S01]  /*13f50*/  SYNCS.ARRIVE.TRANS64.RED.A1T0 RZ, [R0+URZ], RZ ;  /* 0x000000ff00ff79a7 */ /* 0x0081e2000810043f */
[----:B------:R-:W-:-:S04]  /*13f60*/  IMAD.WIDE.U32 R2, R13, UR4, R2 ;  /* 0x000000040d027c25 */ /* 0x000fc8000f8e0002 */
[----:B------:R-:W-:Y:S01]  /*13f70*/  IMAD R11, R13, UR5, R10 ;  /* 0x000000050d0b7c24 */ /* 0x000fe2000f8e020a */
[----:B------:R-:W-:Y:S01]  /*13f80*/  ULDC.64 UR4, c[0x0][0xad8] ;  /* 0x0002b60000047ab9 */ /* 0x000fe20000000a00 */
[----:B0-----:R-:W-:Y:S02]  /*13f90*/  SHF.R.S32.HI R0, RZ, 0x1f, R9 ;  /* 0x0000001fff007819 */ /* 0x001fe40000011409 */
[----:B------:R-:W-:-:S03]  /*13fa0*/  IMAD.IADD R3, R3, 0x1, R11 ;  /* 0x0000000103037824 */ /* 0x000fc600078e020b */
[----:B------:R-:W-:Y:S02]  /*13fb0*/  IMAD R0, R0, UR4, RZ ;  /* 0x0000000400007c24 */ /* 0x000fe4000f8e02ff */
[----:B------:R-:W-:-:S04]  /*13fc0*/  IMAD.WIDE.U32 R2, R9, UR4, R2 ;  /* 0x0000000409027c25 */ /* 0x000fc8000f8e0002 */
[----:B------:R-:W-:Y:S01]  /*13fd0*/  IMAD R9, R9, UR5, R0 ;  /* 0x0000000509097c24 */ /* 0x000fe2000f8e0200 */
[----:B------:R-:W-:Y:S02]  /*13fe0*/  ULDC.64 UR4, c[0x0][0xa80] ;  /* 0x0002a00000047ab9 */ /* 0x000fe40000000a00 */
[----:B------:R-:W-:Y:S01]  /*13ff0*/  LEA R0, P0, R2, UR4, 0x1 ;  /* 0x0000000402007c11 */ /* 0x000fe2000f8008ff */
[----:B------:R-:W-:Y:S01]  /*14000*/  IMAD.IADD R3, R3, 0x1, R9 ;  /* 0x0000000103037824 */ /* 0x000fe200078e0209 */
[----:B------:R-:W-:Y:S01]  /*14010*/  UMOV UR4, 0xffffffff ;  /* 0xffffffff00047882 */ /* 0x000fe20000000000 */
[----:B------:R-:W-:-:S03]  /*14020*/  IMAD R9, R208, 0x80, R153 ;  /* 0x00000080d0097824 */ /* 0x000fc600078e0299 */
[----:B------:R-:W-:Y:S01]  /*14030*/  LEA.HI.X R2, R2, UR5, R3, 0x1, P0 ;  /* 0x0000000502027c11 */ /* 0x000fe200080f0c03 */
[----:B--2---:R-:W-:Y:S06]  /*14040*/  BRA.DIV UR4, `(.L_x_659) ;  /* 0x000000a204a07947 */ /* 0x004fec000b800000 */
[----:B------:R0:W1:Y:S04]  /*14050*/  SHFL.IDX PT, R3, R2, RZ, 0x181f ;  /* 0x00181fff02037589 */ /* 0x00006800000e0000 */
[----:B------:R0:W2:Y:S02]  /*14060*/  SHFL.IDX PT, R14, R0, RZ, 0x181f ;  /* 0x00181fff000e7589 */ /* 0x0000a400000e0000 */
.L_x_879:
[----:B------:R-:W-:Y:S01]  /*14070*/  ISETP.GE.AND P0, PT, R9, R8, PT ;  /* 0x000000080900720c */ /* 0x000fe20003f06270 */
[----:B------:R-:W-:-:S12]  /*14080*/  BSSY B1, `(.L_x_660) ;  /* 0x000000b000017945 */ /* 0x000fd80003800000 */
[----:B------:R-:W-:Y:S05]  /*14090*/  @P0 BRA `(.L_x_661) ;  /* 0x0000000000240947 */ /* 0x000fea0003800000 */
[----:B------:R-:W-:Y:S02]  /*140a0*/  ULDC UR4, c[0x0][0xac8] ;  /* 0x0002b20000047ab9 */ /* 0x000fe40000000800 */
[----:B------:R-:W-:Y:S02]  /*140b0*/  ISETP.GE.AND P0, PT, R16, UR4, PT ;  /* 0x0000000410007c0c */ /* 0x000fe4000bf06270 */
[----:B------:R-:W-:-:S11]  /*140c0*/  ISETP.GE.AND P1, PT, R23, UR4, PT ;  /* 0x0000000417007c0c */ /* 0x000fd6000bf26270 */
[CC--:B--2---:R-:W-:Y:S02]  /*140d0*/  @!P0 LEA R10, P2, R16.reuse, R14.reuse, 0x1 ;  /* 0x0000000e100a8211 */ /* 0x0c4fe400078408ff */
[C---:B------:R-:W-:Y:S02]  /*140e0*/  @!P1 LEA R14, P3, R23.reuse, R14, 0x1 ;  /* 0x0000000e170e9211 */ /* 0x040fe400078608ff */
[-C--:B-1----:R-:W-:Y:S02]  /*140f0*/  @!P0 LEA.HI.X R11, R16, R3.reuse, R17, 0x1, P2 ;  /* 0x00000003100b8211 */ /* 0x082fe400010f0c11 */
[----:B------:R-:W-:-:S03]  /*14100*/  @!P1 LEA.HI.X R15, R23, R3, R22, 0x1, P3 ;  /* 0x00000003170f9211 */ /* 0x000fc600018f0c16 */
[----:B-----5:R3:W-:Y:S04]  /*14110*/  @!P0 ST.E.128 desc[UR42][R10.64], R4 ;  /* 0x000000040a008985 */ /* 0x0207e8000c101d2a */
[----:B------:R3:W-:Y:S02]  /*14120*/  @!P1 ST.E.128 desc[UR42][R14.64], R40 ;  /* 0x000000280e009985 */ /* 0x0007e4000c101d2a */
.L_x_661:
[----:B------:R-:W-:Y:S05]  /*14130*/  BSYNC B1 ;  /* 0x0000000000017941 */ /* 0x000fea0003800000 */
.L_x_660:
[----:B------:R-:W-:-:S03]  /*14140*/  UMOV UR4, 0xffffffff ;  /* 0xffffffff00047882 */ /* 0x000fc60000000000 */
[----:B------:R-:W-:Y:S05]  /*14150*/  BRA.DIV UR4, `(.L_x_662) ;  /* 0x000000a204907947 */ /* 0x000fea000b800000 */
[----:B-1----:R1:W4:Y:S04]  /*14160*/  SHFL.IDX PT, R3, R2, 0x1, 0x181f ;  /* 0x00381f0002037f89 */ /* 0x00232800000e0000 */
[----:B--23--:R1:W2:Y:S02]  /*14170*/  SHFL.IDX PT, R14, R0, 0x1, 0x181f ;  /* 0x00381f00000e7f89 */ /* 0x00c2a400000e0000 */
.L_x_883:
[----:B-----5:R-:W-:Y:S01]  /*14180*/  VIADD R5, R9, 0x20 ;  /* 0x0000002009057836 */ /* 0x020fe20000000000 */
[----:B------:R-:W-:Y:S04]  /*14190*/  BSSY B1, `(.L_x_663) ;  /* 0x000000c000017945 */ /* 0x000fe80003800000 */
[----:B------:R-:W-:-:S13]  /*141a0*/  ISETP.GE.AND P0, PT, R5, R8, PT ;  /* 0x000000080500720c */ /* 0x000fda0003f06270 */
[----:B------:R-:W-:Y:S05]  /*141b0*/  @P0 BRA `(.L_x_664) ;  /* 0x0000000000240947 */ /* 0x000fea0003800000 */
[----:B------:R-:W-:Y:S02]  /*141c0*/  ULDC UR4, c[0x0][0xac8] ;  /* 0x0002b20000047ab9 */ /* 0x000fe40000000800 */
[----:B------:R-:W-:Y:S02]  /*141d0*/  ISETP.GE.AND P2, PT, R16, UR4, PT ;  /* 0x0000000410007c0c */ /* 0x000fe4000bf46270 */
[----:B------:R-:W-:-:S11]  /*141e0*/  ISETP.GE.AND P3, PT, R23, UR4, PT ;  /* 0x0000000417007c0c */ /* 0x000fd6000bf66270 */
[CC--:B--2---:R-:W-:Y:S02]  /*141f0*/  @!P2 LEA R4, P0, R16.reuse, R14.reuse, 0x1 ;  /* 0x0000000e1004a211 */ /* 0x0c4fe400078008ff */
[C---:B------:R-:W-:Y:S02]  /*14200*/  @!P3 LEA R14, P1, R23.reuse, R14, 0x1 ;  /* 0x0000000e170eb211 */ /* 0x040fe400078208ff */
[-C--:B----4-:R-:W-:Y:S02]  /*14210*/  @!P2 LEA.HI.X R5, R16, R3.reuse, R17, 0x1, P0 ;  /* 0x000000031005a211 */ /* 0x090fe400000f0c11 */
[----:B------:R-:W-:-:S03]  /*14220*/  @!P3 LEA.HI.X R15, R23, R3, R22, 0x1, P1 ;  /* 0x00000003170fb211 */ /* 0x000fc600008f0c16 */
[----:B------:R3:W-:Y:S04]  /*14230*/  @!P2 ST.E.128 desc[UR42][R4.64], R24 ;  /* 0x000000180400a985 */ /* 0x0007e8000c101d2a */
[----:B------:R3:W-:Y:S02]  /*14240*/  @!P3 ST.E.128 desc[UR42][R14.64], R44 ;  /* 0x0000002c0e00b985 */ /* 0x0007e4000c101d2a */
.L_x_664:
[----:B------:R-:W-:Y:S05]  /*14250*/  BSYNC B1 ;  /* 0x0000000000017941 */ /* 0x000fea0003800000 */
.L_x_663:
[----:B------:R-:W-:-:S03]  /*14260*/  UMOV UR4, 0xffffffff ;  /* 0xffffffff00047882 */ /* 0x000fc60000000000 */
[----:B------:R-:W-:Y:S05]  /*14270*/  BRA.DIV UR4, `(.L_x_665) ;  /* 0x000000a204907947 */ /* 0x000fea000b800000 */
[----:B----4-:R4:W0:Y:S04]  /*14280*/  SHFL.IDX PT, R3, R2, 0x2, 0x181f ;  /* 0x00581f0002037f89 */ /* 0x01082800000e0000 */
[----:B--23--:R4:W2:Y:S02]  /*14290*/  SHFL.IDX PT, R14, R0, 0x2, 0x181f ;  /* 0x00581f00000e7f89 */ /* 0x00c8a400000e0000 */
.L_x_887:
[----:B------:R-:W-:Y:S01]  /*142a0*/  VIADD R5, R9, 0x40 ;  /* 0x0000004009057836 */ /* 0x000fe20000000000 */
        /* <DEDUP_REMOVED lines=8> */
[-C--:B0-----:R-:W-:Y:S02]  /*14330*/  @!P2 LEA.HI.X R5, R16, R3.reuse, R17, 0x1, P0 ;  /* 0x000000031005a211 */ /* 0x081fe400000f0c11 */
[----:B------:R-:W-:-:S03]  /*14340*/  @!P3 LEA.HI.X R15, R23, R3, R22, 0x1, P1 ;  /* 0x00000003170fb211 */ /* 0x000fc600008f0c16 */
[----:B------:R3:W-:Y:S04]  /*14350*/  @!P2 ST.E.128 desc[UR42][R4.64], R32 ;  /* 0x000000200400a985 */ /* 0x0007e8000c101d2a */
[----:B------:R3:W-:Y:S02]  /*14360*/  @!P3 ST.E.128 desc[UR42][R14.64], R48 ;  /* 0x000000300e00b985 */ /* 0x0007e4000c101d2a */
.L_x_667:
[----:B------:R-:W-:Y:S05]  /*14370*/  BSYNC B1 ;  /* 0x0000000000017941 */ /* 0x000fea0003800000 */
.L_x_666:
[----:B------:R-:W-:-:S03]  /*14380*/  UMOV UR4, 0xffffffff ;  /* 0xffffffff00047882 */ /* 0x000fc60000000000 */
[----:B------:R-:W-:Y:S05]  /*14390*/  BRA.DIV UR4, `(.L_x_668) ;  /* 0x000000a204907947 */ /* 0x000fea000b800000 */
[----:B0-----:R0:W0:Y:S04]  /*143a0*/  SHFL.IDX PT, R3, R2, 0x3, 0x181f ;  /* 0x00781f0002037f89 */ /* 0x00102800000e0000 */
[----:B--23--:R2:W3:Y:S02]  /*143b0*/  SHFL.IDX PT, R14, R0, 0x3, 0x181f ;  /* 0x00781f00000e7f89 */ /* 0x00c4e400000e0000 */
.L_x_891:
[----:B------:R-:W-:-:S04]  /*143c0*/  IADD3 R5, R9, 0x60, RZ ;  /* 0x0000006009057810 */ /* 0x000fc80007ffe0ff */
[----:B------:R-:W-:-:S13]  /*143d0*/  ISETP.GE.AND P0, PT, R5, R8, PT ;  /* 0x000000080500720c */ /* 0x000fda0003f06270 */
        /* <DEDUP_REMOVED lines=8> */
[----:B------:R-:W-:-:S04]  /*14460*/  LEA R14, P0, R23, R14, 0x1 ;  /* 0x0000000e170e7211 */ /* 0x000fc800078008ff */
[----:B------:R-:W-:-:S05]  /*14470*/  LEA.HI.X R15, R23, R3, R22, 0x1, P0 ;  /* 0x00000003170f7211 */ /* 0x000fca00000f0c16 */
[----:B------:R3:W-:Y:S01]  /*14480*/  ST.E.128 desc[UR42][R14.64], R52 ;  /* 0x000000340e007985 */ /* 0x0007e2000c101d2a */
[----:B------:R-:W-:Y:S05]  /*14490*/  BRA `(.L_x_669) ;  /* 0x0000001800387947 */ /* 0x000fea0003800000 */
.L_x_658:
[----:B------:R-:W1:Y:S01]  /*144a0*/  @P1 LDC R4, c[0x0][0xbec] ;  /* 0x0002fb00ff041b82 */ /* 0x000e620000000800 */
[----:B------:R-:W-:Y:S01]  /*144b0*/  ULDC.64 UR4, c[0x0][0xb08] ;  /* 0x0002c20000047ab9 */ /* 0x000fe20000000a00 */
[----:B0-----:R-:W-:Y:S01]  /*144c0*/  SHF.R.S32.HI R0, RZ, 0x1f, R205 ;  /* 0x0000001fff007819 */ /* 0x001fe200000114cd */
[----:B------:R-:W-:Y:S01]  /*144d0*/  IMAD R11, R11, UR4, RZ ;  /* 0x000000040b0b7c24 */ /* 0x000fe2000f8e02ff */
[----:B------:R-:W-:Y:S01]  /*144e0*/  ULDC.64 UR6, c[0x0][0xb30] ;  /* 0x0002cc0000067ab9 */ /* 0x000fe20000000a00 */
[----:B------:R-:W-:Y:S01]  /*144f0*/  IMAD.WIDE.U32 R6, R10, UR4, RZ ;  /* 0x000000040a067c25 */ /* 0x000fe2000f8e00ff */
[----:B------:R-:W-:Y:S02]  /*14500*/  IADD3 R28, R202, 0x10, RZ ;  /* 0x00000010ca1c7810 */ /* 0x000fe40007ffe0ff */
[----:B------:R-:W0:Y:S01]  /*14510*/  @P1 LDC R13, c[0x0][0xbf0] ;  /* 0x0002fc00ff0d1b82 */ /* 0x000e220000000800 */
[----:B------:R-:W-:Y:S01]  /*14520*/  IMAD R11, R10, UR5, R11 ;  /* 0x000000050a0b7c24 */ /* 0x000fe2000f8e020b */
[----:B------:R-:W-:Y:S01]  /*14530*/  ULDC.64 UR4, c[0x0][0xb38] ;  /* 0x0002ce0000047ab9 */ /* 0x000fe20000000a00 */
[C---:B------:R-:W-:Y:S01]  /*14540*/  VIADD R33, R202.reuse, 0x18 ;  /* 0x00000018ca217836 */ /* 0x040fe20000000000 */
[----:B------:R-:W-:Y:S01]  /*14550*/  SHF.R.S32.HI R105, RZ, 0x1f, R210 ;  /* 0x0000001fff697819 */ /* 0x000fe200000114d2 */
[----:B------:R-:W-:Y:S01]  /*14560*/  IMAD.IADD R7, R7, 0x1, R11 ;  /* 0x0000000107077824 */ /* 0x000fe200078e020b */
[----:B------:R-:W-:Y:S01]  /*14570*/  SHF.R.S32.HI R32, RZ, 0x1f, R28 ;  /* 0x0000001fff207819 */ /* 0x000fe2000001141c */
[----:B------:R-:W-:Y:S01]  /*14580*/  VIADD R37, R202, 0x28 ;  /* 0x00000028ca257836 */ /* 0x000fe20000000000 */
[----:B------:R-:W-:Y:S01]  /*14590*/  SHF.R.S32.HI R34, RZ, 0x1f, R33 ;  /* 0x0000001fff227819 */ /* 0x000fe20000011421 */
[----:B------:R-:W-:-:S03]  /*145a0*/  IMAD.WIDE.U32 R6, R2, UR4, R6 ;  /* 0x0000000402067c25 */ /* 0x000fc6000f8e0006 */
[----:B------:R-:W-:Y:S01]  /*145b0*/  SHF.R.S32.HI R38, RZ, 0x1f, R37 ;  /* 0x0000001fff267819 */ /* 0x000fe20000011425 */
[----:B------:R-:W-:Y:S01]  /*145c0*/  IMAD R7, R2, UR5, R7 ;  /* 0x0000000502077c24 */ /* 0x000fe2000f8e0207 */
[----:B------:R-:W-:Y:S01]  /*145d0*/  ULDC.64 UR4, c[0x0][0xb40] ;  /* 0x0002d00000047ab9 */ /* 0x000fe20000000a00 */
[----:B------:R-:W-:Y:S02]  /*145e0*/  VIADD R39, R202, 0x30 ;  /* 0x00000030ca277836 */ /* 0x000fe40000000000 */
[----:B------:R-:W-:Y:S02]  /*145f0*/  IMAD R0, R0, UR4, RZ ;  /* 0x0000000400007c24 */ /* 0x000fe4000f8e02ff */
[----:B-1----:R-:W-:Y:S01]  /*14600*/  @P1 IMAD.HI.U32 R4, R35, R4, RZ ;  /* 0x0000000423041227 */ /* 0x002fe200078e00ff */
[----:B------:R-:W-:-:S03]  /*14610*/  SHF.R.S32.HI R92, RZ, 0x1f, R39 ;  /* 0x0000001fff5c7819 */ /* 0x000fc60000011427 */
[----:B------:R-:W-:-:S04]  /*14620*/  IMAD.WIDE.U32 R2, R205, UR4, R6 ;  /* 0x00000004cd027c25 */ /* 0x000fc8000f8e0006 */
[----:B------:R-:W-:Y:S01]  /*14630*/  IMAD R11, R205, UR5, R0 ;  /* 0x00000005cd0b7c24 */ /* 0x000fe2000f8e0200 */
[----:B------:R-:W-:Y:S01]  /*14640*/  ULDC.64 UR4, c[0x0][0xb48] ;  /* 0x0002d20000047ab9 */ /* 0x000fe20000000a00 */
[----:B------:R-:W-:Y:S01]  /*14650*/  IMAD.MOV.U32 R7, RZ, RZ, R35 ;  /* 0x000000ffff077224 */ /* 0x000fe200078e0023 */
[----:B0-----:R-:W-:Y:S01]  /*14660*/  @P1 SHF.R.U32.HI R7, RZ, R13, R4 ;  /* 0x0000000dff071219 */ /* 0x001fe20000011604 */
[----:B------:R-:W-:Y:S02]  /*14670*/  IMAD.IADD R3, R3, 0x1, R11 ;  /* 0x0000000103037824 */ /* 0x000fe400078e020b */
[----:B------:R-:W-:Y:S01]  /*14680*/  VIADD R93, R202, 0x38 ;  /* 0x00000038ca5d7836 */ /* 0x000fe20000000000 */
[--C-:B------:R-:W-:Y:S01]  /*14690*/  SHF.R.S32.HI R0, RZ, 0x1f, R7.reuse ;  /* 0x0000001fff007819 */ /* 0x100fe20000011407 */
[----:B------:R-:W-:Y:S02]  /*146a0*/  IMAD.MOV R4, RZ, RZ, -R7 ;  /* 0x000000ffff047224 */ /* 0x000fe400078e0a07 */
[----:B------:R-:W-:Y:S01]  /*146b0*/  IMAD.WIDE.U32 R2, R209, UR4, R2 ;  /* 0x00000004d1027c25 */ /* 0x000fe2000f8e0002 */
[----:B------:R-:W-:-:S03]  /*146c0*/  SHF.R.S32.HI R94, RZ, 0x1f, R93 ;  /* 0x0000001fff5e7819 */ /* 0x000fc6000001145d */
        /* <DEDUP_REMOVED lines=9> */
[----:B------:R-:W-:Y:S02]  /*14760*/  VIADD R4, R156, 0x28820 ;  /* 0x000288209c047836 */ /* 0x000fe40000000000 */
[C---:B------:R-:W-:Y:S02]  /*14770*/  IMAD R7, R9.reuse, UR5, R0 ;  /* 0x0000000509077c24 */ /* 0x040fe4000f8e0200 */
[----:B------:R-:W-:Y:S01]  /*14780*/  IMAD.WIDE.U32 R2, R9, UR4, R2 ;  /* 0x0000000409027c25 */ /* 0x000fe2000f8e0002 */
[----:B------:R-:W-:Y:S01]  /*14790*/  PRMT R4, RZ, 0x654, R4 ;  /* 0x00000654ff047816 */ /* 0x000fe20000000004 */
[----:B------:R-:W-:-:S02]  /*147a0*/  ULDC.64 UR4, c[0x0][0xb00] ;  /* 0x0002c00000047ab9 */ /* 0x000fc40000000a00 */
[----:B------:R-:W-:Y:S01]  /*147b0*/  IMAD.IADD R3, R3, 0x1, R7 ;  /* 0x0000000103037824 */ /* 0x000fe200078e0207 */
[----:B------:R-:W-:Y:S01]  /*147c0*/  LEA R0, P0, R2, UR4, 0x2 ;  /* 0x0000000402007c11 */ /* 0x000fe2000f8010ff */
[----:B------:R0:W-:Y:S01]  /*147d0*/  SYNCS.ARRIVE.TRANS64.RED.A1T0 RZ, [R4+URZ], RZ ;  /* 0x000000ff04ff79a7 */ /* 0x0001e2000810043f */
[C---:B------:R-:W-:Y:S01]  /*147e0*/  VIADD R35, R202.reuse, 0x20 ;  /* 0x00000020ca237836 */ /* 0x040fe20000000000 */
[----:B------:R-:W-:Y:S01]  /*147f0*/  UMOV UR4, 0xffffffff ;  /* 0xffffffff00047882 */ /* 0x000fe20000000000 */
[----:B------:R-:W-:Y:S01]  /*14800*/  VIADD R95, R202, 0x40 ;  /* 0x00000040ca5f7836 */ /* 0x000fe20000000000 */
[----:B------:R-:W-:Y:S02]  /*14810*/  LEA.HI.X R2, R2, UR5, R3, 0x2, P0 ;  /* 0x0000000502027c11 */ /* 0x000fe400080f1403 */
[----:B------:R-:W-:Y:S01]  /*14820*/  SHF.R.S32.HI R36, RZ, 0x1f, R35 ;  /* 0x0000001fff247819 */ /* 0x000fe20000011423 */
[----:B0-----:R-:W-:Y:S01]  /*14830*/  VIADD R4, R202, 0x8 ;  /* 0x00000008ca047836 */ /* 0x001fe20000000000 */
[----:B------:R-:W-:-:S04]  /*14840*/  SHF.R.S32.HI R104, RZ, 0x1f, R95 ;  /* 0x0000001fff687819 */ /* 0x000fc8000001145f */
[----:B------:R-:W-:Y:S01]  /*14850*/  SHF.R.S32.HI R9, RZ, 0x1f, R4 ;  /* 0x0000001fff097819 */ /* 0x000fe20000011404 */
[----:B------:R-:W-:Y:S06]  /*14860*/  BRA.DIV UR4, `(.L_x_670) ;  /* 0x0000009e04a47947 */ /* 0x000fec000b800000 */
[----:B------:R0:W1:Y:S04]  /*14870*/  SHFL.IDX PT, R3, R2, RZ, 0x1c1f ;  /* 0x001c1fff02037589 */ /* 0x00006800000e0000 */
[----:B------:R0:W2:Y:S02]  /*14880*/  SHFL.IDX PT, R14, R0, RZ, 0x1c1f ;  /* 0x001c1fff000e7589 */ /* 0x0000a400000e0000 */
.L_x_894:
[----:B------:R-:W-:Y:S01]  /*14890*/  ISETP.GE.AND P0, PT, R25, R8, PT ;  /* 0x000000081900720c */ /* 0x000fe20003f06270 */
[----:B------:R-:W-:-:S12]  /*148a0*/  BSSY B1, `(.L_x_671) ;  /* 0x0000043000017945 */ /* 0x000fd80003800000 */
[----:B------:R-:W-:Y:S05]  /*148b0*/  @P0 BRA `(.L_x_672) ;  /* 0x0000000400040947 */ /* 0x000fea0003800000 */
[----:B------:R-:W-:Y:S02]  /*148c0*/  ULDC UR4, c[0x0][0xac8] ;  /* 0x0002b20000047ab9 */ /* 0x000fe40000000800 */
[----:B------:R-:W-:Y:S02]  /*148d0*/  ISETP.GE.AND P0, PT, R202, UR4, PT ;  /* 0x00000004ca007c0c */ /* 0x000fe4000bf06270 */
[----:B------:R-:W-:Y:S02]  /*148e0*/  ISETP.GE.AND P2, PT, R4, UR4, PT ;  /* 0x0000000404007c0c */ /* 0x000fe4000bf46270 */
[----:B------:R-:W-:Y:S02]  /*148f0*/  ISETP.GE.AND P3, PT, R28, UR4, PT ;  /* 0x000000041c007c0c */ /* 0x000fe4000bf66270 */
[----:B------:R-:W-:-:S07]  /*14900*/  ISETP.GE.AND P1, PT, R33, UR4, PT ;  /* 0x0000000421007c0c */ /* 0x000fce000bf26270 */
[----:B-1----:R-:W-:Y:S02]  /*14910*/  @!P0 IMAD.MOV.U32 R15, RZ, RZ, R3 ;  /* 0x000000ffff0f8224 */ /* 0x002fe400078e0003 */
[----:B--2---:R-:W-:Y:S01]  /*14920*/  @!P2 LEA R6, P4, R4, R14, 0x2 ;  /* 0x0000000e0406a211 */ /* 0x004fe200078810ff */
[----:B------:R-:W-:-:S03]  /*14930*/  @!P0 IMAD.WIDE R10, R202, 0x4, R14 ;  /* 0x00000004ca0a8825 */ /* 0x000fc600078e020e */
[-C--:B------:R-:W-:Y:S02]  /*14940*/  @!P2 LEA.HI.X R7, R4, R3.reuse, R9, 0x2, P4 ;  /* 0x000000030407a211 */ /* 0x080fe400020f1409 */
[CC--:B------:R-:W-:Y:S01]  /*14950*/  @!P3 LEA R12, P4, R28.reuse, R14.reuse, 0x2 ;  /* 0x0000000e1c0cb211 */ /* 0x0c0fe200078810ff */
[----:B------:R1:W-:Y:S01]  /*14960*/  @!P0 ST.E.64 desc[UR42][R10.64], R20 ;  /* 0x000000140a008985 */ /* 0x0003e2000c101b2a */
[----:B------:R-:W-:Y:S02]  /*14970*/  ISETP.GE.AND P0, PT, R35, UR4, PT ;  /* 0x0000000423007c0c */ /* 0x000fe4000bf06270 */
[----:B------:R-:W-:Y:S01]  /*14980*/  @!P1 LEA R24, P5, R33, R14, 0x2 ;  /* 0x0000000e21189211 */ /* 0x000fe200078a10ff */
[----:B------:R2:W-:Y:S01]  /*14990*/  @!P2 ST.E.64 desc[UR42][R6.64], R40 ;  /* 0x000000280600a985 */ /* 0x0005e2000c101b2a */
[----:B------:R-:W-:Y:S02]  /*149a0*/  ISETP.GE.AND P2, PT, R37, UR4, PT ;  /* 0x0000000425007c0c */ /* 0x000fe4000bf46270 */
[----:B------:R-:W-:-:S02]  /*149b0*/  @!P3 LEA.HI.X R13, R28, R3, R32, 0x2, P4 ;  /* 0x000000031c0db211 */ /* 0x000fc400020f1420 */
[----:B------:R-:W-:Y:S02]  /*149c0*/  @!P1 LEA.HI.X R25, R33, R3, R34, 0x2, P5 ;  /* 0x0000000321199211 */ /* 0x000fe400028f1422 */
[----:B------:R-:W-:Y:S01]  /*149d0*/  ISETP.GE.AND P4, PT, R39, UR4, PT ;  /* 0x0000000427007c0c */ /* 0x000fe2000bf86270 */
[----:B------:R3:W-:Y:S02]  /*149e0*/  @!P3 ST.E.64 desc[UR42][R12.64], R42 ;  /* 0x0000002a0c00b985 */ /* 0x0007e4000c101b2a */
[-C--:B------:R-:W-:Y:S02]  /*149f0*/  @!P0 LEA R26, P3, R35, R14.reuse, 0x2 ;  /* 0x0000000e231a8211 */ /* 0x080fe400078610ff */
[----:B------:R4:W-:Y:S01]  /*14a00*/  @!P1 ST.E.64 desc[UR42][R24.64], R44 ;  /* 0x0000002c18009985 */ /* 0x0009e2000c101b2a */
[----:B------:R-:W-:Y:S02]  /*14a10*/  ISETP.GE.AND P1, PT, R93, UR4, PT ;  /* 0x000000045d007c0c */ /* 0x000fe4000bf26270 */
[----:B-1----:R-:W-:-:S02]  /*14a20*/  @!P2 LEA R10, P5, R37, R14, 0x2 ;  /* 0x0000000e250aa211 */ /* 0x002fc400078a10ff */
[-C--:B------:R-:W-:Y:S02]  /*14a30*/  @!P0 LEA.HI.X R27, R35, R3.reuse, R36, 0x2, P3 ;  /* 0x00000003231b8211 */ /* 0x080fe400018f1424 */
[----:B------:R-:W-:Y:S02]  /*14a40*/  @!P2 LEA.HI.X R11, R37, R3, R38, 0x2, P5 ;  /* 0x00000003250ba211 */ /* 0x000fe400028f1426 */
[----:B------:R-:W-:Y:S01]  /*14a50*/  ISETP.GE.AND P3, PT, R95, UR4, PT ;  /* 0x000000045f007c0c */ /* 0x000fe2000bf66270 */
[----:B------:R-:W-:Y:S01]  /*14a60*/  @!P0 ST.E.64 desc[UR42][R26.64], R46 ;  /* 0x0000002e1a008985 */ /* 0x000fe2000c101b2a */
[----:B--2---:R-:W-:-:S03]  /*14a70*/  @!P4 LEA R6, P0, R39, R14, 0x2 ;  /* 0x0000000e2706c211 */ /* 0x004fc600078010ff */
[----:B------:R1:W-:Y:S01]  /*14a80*/  @!P2 ST.E.64 desc[UR42][R10.64], R48 ;  /* 0x000000300a00a985 */ /* 0x0003e2000c101b2a */
[-C--:B---3--:R-:W-:Y:S02]  /*14a90*/  @!P1 LEA R12, P5, R93, R14.reuse, 0x2 ;  /* 0x0000000e5d0c9211 */ /* 0x088fe400078a10ff */
[----:B------:R-:W-:Y:S02]  /*14aa0*/  ISETP.GE.AND P2, PT, R210, UR4, PT ;  /* 0x00000004d2007c0c */ /* 0x000fe4000bf46270 */
[-C--:B------:R-:W-:Y:S02]  /*14ab0*/  @!P4 LEA.HI.X R7, R39, R3.reuse, R92, 0x2, P0 ;  /* 0x000000032707c211 */ /* 0x080fe400000f145c */
[----:B------:R-:W-:Y:S02]  /*14ac0*/  ISETP.GE.AND P0, PT, R216, UR4, PT ;  /* 0x00000004d8007c0c */ /* 0x000fe4000bf06270 */
[----:B------:R-:W-:Y:S01]  /*14ad0*/  @!P1 LEA.HI.X R13, R93, R3, R94, 0x2, P5 ;  /* 0x000000035d0d9211 */ /* 0x000fe200028f145e */
[----:B------:R2:W-:Y:S01]  /*14ae0*/  @!P4 ST.E.64 desc[UR42][R6.64], R50 ;  /* 0x000000320600c985 */ /* 0x0005e2000c101b2a */
[----:B------:R-:W-:-:S03]  /*14af0*/  @!P3 LEA R20, P5, R95, R14, 0x2 ;  /* 0x0000000e5f14b211 */ /* 0x000fc600078a10ff */
[----:B------:R3:W-:Y:S01]  /*14b00*/  @!P1 ST.E.64 desc[UR42][R12.64], R52 ;  /* 0x000000340c009985 */ /* 0x0007e2000c101b2a */
[----:B------:R-:W-:Y:S02]  /*14b10*/  ISETP.GE.AND P1, PT, R215, UR4, PT ;  /* 0x00000004d7007c0c */ /* 0x000fe4000bf26270 */
[-C--:B------:R-:W-:Y:S02]  /*14b20*/  @!P3 LEA.HI.X R21, R95, R3.reuse, R104, 0x2, P5 ;  /* 0x000000035f15b211 */ /* 0x080fe400028f1468 */
[-C--:B----4-:R-:W-:Y:S02]  /*14b30*/  @!P2 LEA R24, P4, R210, R14.reuse, 0x2 ;  /* 0x0000000ed218a211 */ /* 0x090fe400078810ff */
        /* <DEDUP_REMOVED lines=14> */
[CC--:B-1----:R-:W-:Y:S02]  /*14c20*/  @!P4 LEA R20, P1, R213.reuse, R14.reuse, 0x2 ;  /* 0x0000000ed514c211 */ /* 0x0c2fe400078210ff */
[-C--:B------:R-:W-:Y:S02]  /*14c30*/  @!P3 LEA.HI.X R13, R214, R3.reuse, R224, 0x2, P5 ;  /* 0x00000003d60db211 */ /* 0x080fe400028f14e0 */
[CC--:B----4-:R-:W-:Y:S02]  /*14c40*/  @!P2 LEA R24, P5, R212.reuse, R14.reuse, 0x2 ;  /* 0x0000000ed418a211 */ /* 0x0d0fe400078a10ff */
        /* <DEDUP_REMOVED lines=8> */
.L_x_672:
[----:B------:R-:W-:Y:S05]  /*14cd0*/  BSYNC B1 ;  /* 0x0000000000017941 */ /* 0x000fea0003800000 */
.L_x_671:
[----:B------:R-:W-:-:S03]  /*14ce0*/  UMOV UR4, 0xffffffff ;  /* 0xffffffff00047882 */ /* 0x000fc60000000000 */
[----:B------:R-:W-:Y:S05]  /*14cf0*/  BRA.DIV UR4, `(.L_x_673) ;  /* 0x0000009a04b47947 */ /* 0x000fea000b800000 */
[----:B-1----:R1:W3:Y:S04]  /*14d00*/  SHFL.IDX PT, R3, R2, 0x1, 0x1c1f ;  /* 0x003c1f0002037f89 */ /* 0x0022e800000e0000 */
[----:B--2---:R1:W2:Y:S02]  /*14d10*/  SHFL.IDX PT, R14, R0, 0x1, 0x1c1f ;  /* 0x003c1f00000e7f89 */ /* 0x0042a400000e0000 */
.L_x_898:
[----:B------:R-:W-:-:S13]  /*14d20*/  ISETP.GE.AND P0, PT, R5, R8, PT ;  /* 0x000000080500720c */ /* 0x000fda0003f06270 */
[----:B------:R-:W-:Y:S05]  /*14d30*/  @P0 BRA `(.L_x_669) ;  /* 0x0000001000100947 */ /* 0x000fea0003800000 */
[----:B------:R-:W-:Y:S02]  /*14d40*/  ULDC UR4, c[0x0][0xac8] ;  /* 0x0002b20000047ab9 */ /* 0x000fe40000000800 */
[----:B------:R-:W-:Y:S02]  /*14d50*/  ISETP.GE.AND P3, PT, R4, UR4, PT ;  /* 0x0000000404007c0c */ /* 0x000fe4000bf66270 */
[----:B------:R-:W-:Y:S02]  /*14d60*/  ISETP.GE.AND P1, PT, R202, UR4, PT ;  /* 0x00000004ca007c0c */ /* 0x000fe4000bf26270 */
[----:B------:R-:W-:Y:S02]  /*14d70*/  ISETP.GE.AND P4, PT, R28, UR4, PT ;  /* 0x000000041c007c0c */ /* 0x000fe4000bf86270 */
[----:B------:R-:W-:-:S07]  /*14d80*/  ISETP.GE.AND P2, PT, R33, UR4, PT ;  /* 0x0000000421007c0c */ /* 0x000fce000bf46270 */
[CC--:B--2---:R-:W-:Y:S02]  /*14d90*/  @!P3 LEA R6, P0, R4.reuse, R14.reuse, 0x2 ;  /* 0x0000000e0406b211 */ /* 0x0c4fe400078010ff */
[----:B01----:R-:W-:Y:S02]  /*14da0*/  @!P1 IMAD.MOV.U32 R2, RZ, RZ, R14 ;  /* 0x000000ffff029224 */ /* 0x003fe400078e000e */
[----:B---3--:R-:W-:Y:S02]  /*14db0*/  @!P3 LEA.HI.X R7, R4, R3, R9, 0x2, P0 ;  /* 0x000000030407b211 */ /* 0x008fe400000f1409 */
[----:B------:R-:W-:Y:S01]  /*14dc0*/  @!P1 IMAD.WIDE R4, R202, 0x4, R2 ;  /* 0x00000004ca049825 */ /* 0x000fe200078e0202 */
[----:B------:R-:W-:Y:S02]  /*14dd0*/  ISETP.GE.AND P0, PT, R35, UR4, PT ;  /* 0x0000000423007c0c */ /* 0x000fe4000bf06270 */
[----:B------:R-:W-:Y:S02]  /*14de0*/  @!P4 LEA R8, P5, R28, R14, 0x2 ;  /* 0x0000000e1c08c211 */ /* 0x000fe400078a10ff */
[----:B------:R0:W-:Y:S01]  /*14df0*/  @!P1 ST.E.64 desc[UR42][R4.64], R70 ;  /* 0x0000004604009985 */ /* 0x0001e2000c101b2a */
[----:B------:R-:W-:-:S02]  /*14e00*/  ISETP.GE.AND P1, PT, R37, UR4, PT ;  /* 0x0000000425007c0c */ /* 0x000fc4000bf26270 */
[-C--:B------:R-:W-:Y:S01]  /*14e10*/  @!P4 LEA.HI.X R9, R28, R3.reuse, R32, 0x2, P5 ;  /* 0x000000031c09c211 */ /* 0x080fe200028f1420 */
[----:B------:R1:W-:Y:S01]  /*14e20*/  @!P3 ST.E.64 desc[UR42][R6.64], R72 ;  /* 0x000000480600b985 */ /* 0x0003e2000c101b2a */
[-C--:B------:R-:W-:Y:S02]  /*14e30*/  @!P2 LEA R10, P5, R33, R14.reuse, 0x2 ;  /* 0x0000000e210aa211 */ /* 0x080fe400078a10ff */
[----:B------:R-:W-:Y:S01]  /*14e40*/  ISETP.GE.AND P3, PT, R93, UR4, PT ;  /* 0x000000045d007c0c */ /* 0x000fe2000bf66270 */
[----:B------:R2:W-:Y:S01]  /*14e50*/  @!P4 ST.E.64 desc[UR42][R8.64], R74 ;  /* 0x0000004a0800c985 */ /* 0x0005e2000c101b2a */
[-C--:B------:R-:W-:Y:S02]  /*14e60*/  @!P2 LEA.HI.X R11, R33, R3.reuse, R34, 0x2, P5 ;  /* 0x00000003210ba211 */ /* 0x080fe400028f1422 */
[----:B------:R-:W-:Y:S02]  /*14e70*/  @!P0 LEA R12, P5, R35, R14, 0x2 ;  /* 0x0000000e230c8211 */ /* 0x000fe400078a10ff */
[----:B------:R-:W-:Y:S01]  /*14e80*/  ISETP.GE.AND P4, PT, R39, UR4, PT ;  /* 0x0000000427007c0c */ /* 0x000fe2000bf86270 */
[----:B------:R3:W-:Y:S01]  /*14e90*/  @!P2 ST.E.64 desc[UR42][R10.64], R76 ;  /* 0x0000004c0a00a985 */ /* 0x0007e2000c101b2a */
[----:B------:R-:W-:-:S02]  /*14ea0*/  @!P0 LEA.HI.X R13, R35, R3, R36, 0x2, P5 ;  /* 0x00000003230d8211 */ /* 0x000fc400028f1424 */
[----:B------:R-:W-:Y:S02]  /*14eb0*/  @!P1 LEA R20, P5, R37, R14, 0x2 ;  /* 0x0000000e25149211 */ /* 0x000fe400078a10ff */
[----:B------:R-:W-:Y:S01]  /*14ec0*/  ISETP.GE.AND P2, PT, R95, UR4, PT ;  /* 0x000000045f007c0c */ /* 0x000fe2000bf46270 */
[----:B------:R4:W-:Y:S01]  /*14ed0*/  @!P0 ST.E.64 desc[UR42][R12.64], R78 ;  /* 0x0000004e0c008985 */ /* 0x0009e2000c101b2a */
[----:B------:R-:W-:Y:S02]  /*14ee0*/  @!P1 LEA.HI.X R21, R37, R3, R38, 0x2, P5 ;  /* 0x0000000325159211 */ /* 0x000fe400028f1426 */
[----:B------:R-:W-:-:S03]  /*14ef0*/  ISETP.GE.AND P0, PT, R210, UR4, PT ;  /* 0x00000004d2007c0c */ /* 0x000fc6000bf06270 */
[----:B------:R-:W-:Y:S01]  /*14f00*/  @!P1 ST.E.64 desc[UR42][R20.64], R80 ;  /* 0x0000005014009985 */ /* 0x000fe2000c101b2a */
[-C--:B0-----:R-:W-:Y:S02]  /*14f10*/  @!P4 LEA R4, P5, R39, R14.reuse, 0x2 ;  /* 0x0000000e2704c211 */ /* 0x081fe400078a10ff */
[-C--:B-1----:R-:W-:Y:S02]  /*14f20*/  @!P3 LEA R6, P1, R93, R14.reuse, 0x2 ;  /* 0x0000000e5d06b211 */ /* 0x082fe400078210ff */
[-C--:B------:R-:W-:Y:S02]  /*14f30*/  @!P4 LEA.HI.X R5, R39, R3.reuse, R92, 0x2, P5 ;  /* 0x000000032705c211 */ /* 0x080fe400028f145c */
[----:B------:R-:W-:Y:S02]  /*14f40*/  @!P3 LEA.HI.X R7, R93, R3, R94, 0x2, P1 ;  /* 0x000000035d07b211 */ /* 0x000fe400008f145e */
[----:B------:R-:W-:Y:S01]  /*14f50*/  ISETP.GE.AND P1, PT, R216, UR4, PT ;  /* 0x00000004d8007c0c */ /* 0x000fe2000bf26270 */
[----:B------:R0:W-:Y:S01]  /*14f60*/  @!P4 ST.E.64 desc[UR42][R4.64], R82 ;  /* 0x000000520400c985 */ /* 0x0001e2000c101b2a */
[----:B--2---:R-:W-:-:S02]  /*14f70*/  @!P2 LEA R8, P5, R95, R14, 0x2 ;  /* 0x0000000e5f08a211 */ /* 0x004fc400078a10ff */
[CC--:B---3--:R-:W-:Y:S01]  /*14f80*/  @!P0 LEA R10, P4, R210.reuse, R14.reuse, 0x2 ;  /* 0x0000000ed20a8211 */ /* 0x0c8fe200078810ff */
[----:B------:R1:W-:Y:S01]  /*14f90*/  @!P3 ST.E.64 desc[UR42][R6.64], R84 ;  /* 0x000000540600b985 */ /* 0x0003e2000c101b2a */
[-C--:B------:R-:W-:Y:S02]  /*14fa0*/  @!P2 LEA.HI.X R9, R95, R3.reuse, R104, 0x2, P5 ;  /* 0x000000035f09a211 */ /* 0x080fe400028f1468 */
[----:B------:R-:W-:Y:S02]  /*14fb0*/  ISETP.GE.AND P3, PT, R215, UR4, PT ;  /* 0x00000004d7007c0c */ /* 0x000fe4000bf66270 */
[----:B------:R-:W-:Y:S01]  /*14fc0*/  @!P0 LEA.HI.X R11, R210, R3, R105, 0x2, P4 ;  /* 0x00000003d20b8211 */ /* 0x000fe200020f1469 */
[----:B------:R2:W-:Y:S01]  /*14fd0*/  @!P2 ST.E.64 desc[UR42][R8.64], R86 ;  /* 0x000000560800a985 */ /* 0x0005e2000c101b2a */
[----:B------:R-:W-:Y:S02]  /*14fe0*/  ISETP.GE.AND P4, PT, R214, UR4, PT ;  /* 0x00000004d6007c0c */ /* 0x000fe4000bf86270 */
[----:B----4-:R-:W-:Y:S01]  /*14ff0*/  @!P1 LEA R12, P5, R216, R14, 0x2 ;  /* 0x0000000ed80c9211 */ /* 0x010fe200078a10ff */
[----:B------:R3:W-:Y:S01]  /*15000*/  @!P0 ST.E.64 desc[UR42][R10.64], R88 ;  /* 0x000000580a008985 */ /* 0x0007e2000c101b2a */
[----:B------:R-:W-:-:S02]  /*15010*/  ISETP.GE.AND P2, PT, R213, UR4, PT ;  /* 0x00000004d5007c0c */ /* 0x000fc4000bf46270 */
[----:B------:R-:W-:Y:S02]  /*15020*/  ISETP.GE.AND P0, PT, R212, UR4, PT ;  /* 0x00000004d4007c0c */ /* 0x000fe4000bf06270 */
[----:B------:R-:W-:Y:S02]  /*15030*/  @!P1 LEA.HI.X R13, R216, R3, R226, 0x2, P5 ;  /* 0x00000003d80d9211 */ /* 0x000fe400028f14e2 */
[----:B0-----:R-:W-:-:S03]  /*15040*/  @!P3 LEA R4, P5, R215, R14, 0x2 ;  /* 0x0000000ed704b211 */ /* 0x001fc600078a10ff */
[----:B------:R3:W-:Y:S01]  /*15050*/  @!P1 ST.E.64 desc[UR42][R12.64], R90 ;  /* 0x0000005a0c009985 */ /* 0x0007e2000c101b2a */
[CC--:B-1----:R-:W-:Y:S02]  /*15060*/  @!P4 LEA R6, P1, R214.reuse, R14.reuse, 0x2 ;  /* 0x0000000ed606c211 */ /* 0x0c2fe400078210ff */
[-C--:B------:R-:W-:Y:S02]  /*15070*/  @!P3 LEA.HI.X R5, R215, R3.reuse, R225, 0x2, P5 ;  /* 0x00000003d705b211 */ /* 0x080fe400028f14e1 */
[CC--:B--2---:R-:W-:Y:S02]  /*15080*/  @!P2 LEA R8, P5, R213.reuse, R14.reuse, 0x2 ;  /* 0x0000000ed508a211 */ /* 0x0c4fe400078a10ff */
[-C--:B------:R-:W-:Y:S01]  /*15090*/  @!P4 LEA.HI.X R7, R214, R3.reuse, R224, 0x2, P1 ;  /* 0x00000003d607c211 */ /* 0x080fe200008f14e0 */
[----:B------:R3:W-:Y:S01]  /*150a0*/  @!P3 ST.E.64 desc[UR42][R4.64], R96 ;  /* 0x000000600400b985 */ /* 0x0007e2000c101b2a */
[C---:B------:R-:W-:Y:S02]  /*150b0*/  @!P0 LEA R20, P1, R212.reuse, R14, 0x2 ;  /* 0x0000000ed4148211 */ /* 0x040fe400078210ff */
[-C--:B------:R-:W-:Y:S01]  /*150c0*/  @!P2 LEA.HI.X R9, R213, R3.reuse, R223, 0x2, P5 ;  /* 0x00000003d509a211 */ /* 0x080fe200028f14df */
[----:B------:R3:W-:Y:S01]  /*150d0*/  @!P4 ST.E.64 desc[UR42][R6.64], R98 ;  /* 0x000000620600c985 */ /* 0x0007e2000c101b2a */
[----:B------:R-:W-:-:S03]  /*150e0*/  @!P0 LEA.HI.X R21, R212, R3, R222, 0x2, P1 ;  /* 0x00000003d4158211 */ /* 0x000fc600008f14de */
[----:B------:R3:W-:Y:S04]  /*150f0*/  @!P2 ST.E.64 desc[UR42][R8.64], R100 ;  /* 0x000000640800a985 */ /* 0x0007e8000c101b2a */
[----:B------:R3:W-:Y:S01]  /*15100*/  @!P0 ST.E.64 desc[UR42][R20.64], R102 ;  /* 0x0000006614008985 */ /* 0x0007e2000c101b2a */
[----:B------:R-:W-:-:S13]  /*15110*/  ISETP.GE.AND P0, PT, R211, UR4, PT ;  /* 0x00000004d3007c0c */ /* 0x000fda000bf06270 */
[----:B---3--:R-:W-:Y:S05]  /*15120*/  @P0 BRA `(.L_x_669) ;  /* 0x0000000c00140947 */ /* 0x008fea0003800000 */
[----:B------:R-:W-:-:S04]  /*15130*/  LEA R14, P0, R211, R14, 0x2 ;  /* 0x0000000ed30e7211 */ /* 0x000fc800078010ff */
[----:B------:R-:W-:-:S05]  /*15140*/  LEA.HI.X R15, R211, R3, R221, 0x2, P0 ;  /* 0x00000003d30f7211 */ /* 0x000fca00000f14dd */
[----:B------:R0:W-:Y:S01]  /*15150*/  ST.E.64 desc[UR42][R14.64], R150 ;  /* 0x000000960e007985 */ /* 0x0001e2000c101b2a */
[----:B------:R-:W-:Y:S05]  /*15160*/  BRA `(.L_x_669) ;  /* 0x0000000c00047947 */ /* 0x000fea0003800000 */
.L_x_656:
[----:B------:R-:W-:Y:S01]  /*15170*/  ULDC.64 UR6, c[0x0][0xc08] ;  /* 0x0003020000067ab9 */ /* 0x000fe20000000a00 */
[----:B------:R-:W-:Y:S01]  /*15180*/  ULDC.64 UR4, c[0x0][0xc00] ;  /* 0x0003000000047ab9 */ /* 0x000fe20000000a00 */
[----:B------:R-:W-:Y:S02]  /*15190*/  ISETP.NE.U32.AND P1, PT, RZ, UR6, PT ;  /* 0x00000006ff007c0c */ /* 0x000fe4000bf25070 */
[----:B------:R-:W-:Y:S02]  /*151a0*/  ISETP.NE.U32.AND P0, PT, RZ, UR4, PT ;  /* 0x00000004ff007c0c */ /* 0x000fe4000bf05070 */
[----:B------:R-:W-:Y:S02]  /*151b0*/  ISETP.NE.AND.EX P1, PT, RZ, UR7, PT, P1 ;  /* 0x00000007ff007c0c */ /* 0x000fe4000bf25310 */
[----:B------:R-:W-:Y:S02]  /*151c0*/  IADD3 R4, P2, R206, UR4, RZ ;  /* 0x00000004ce047c10 */ /* 0x000fe4000ff5e0ff */
[----:B------:R-:W-:-:S02]  /*151d0*/  ISETP.NE.AND.EX P0, PT, RZ, UR5, PT, P0 ;  /* 0x00000005ff007c0c */ /* 0x000fc4000bf05300 */
[----:B------:R-:W-:Y:S01]  /*151e0*/  IADD3.X R5, R207, UR5, RZ, P2, !PT ;  /* 0x00000005cf057c10 */ /* 0x000fe200097fe4ff */
[----:B------:R-:W-:Y:S01]  /*151f0*/  ULDC UR4, c[0x0][0xa88] ;  /* 0x0002a20000047ab9 */ /* 0x000fe20000000800 */
[----:B------:R-:W-:Y:S01]  /*15200*/  MOV R3, RZ ;  /* 0x000000ff00037202 */ /* 0x000fe20000000f00 */
[----:B------:R-:W-:-:S04]  /*15210*/  IMAD.U32 R20, RZ, RZ, UR4 ;  /* 0x00000004ff147e24 */ /* 0x000fc8000f8e00ff */
[----:B------:R-:W-:-:S04]  /*15220*/  @P1 IADD3 R206, P2, R206, UR6, RZ ;  /* 0x00000006cece1c10 */ /* 0x000fc8000ff5e0ff */
[----:B------:R-:W-:Y:S01]  /*15230*/  @P1 IADD3.X R207, R207, UR7, RZ, P2, !PT ;  /* 0x00000007cfcf1c10 */ /* 0x000fe200097fe4ff */
[----:B------:R4:W5:Y:S04]  /*15240*/  @P0 LDG.E R3, desc[UR42][R4.64] ;  /* 0x0000002a04030981 */ /* 0x000968000c1e1900 */
[----:B------:R4:W5:Y:S01]  /*15250*/  @P1 LDG.E R20, desc[UR42][R206.64] ;  /* 0x0000002ace141981 */ /* 0x000962000c1e1900 */
[----:B------:R-:W-:Y:S01]  /*15260*/  ISETP.NE.AND P2, PT, R204, RZ, PT ;  /* 0x000000ffcc00720c */ /* 0x000fe20003f45270 */
[----:B------:R-:W0:-:S12]  /*15270*/  S2R R0, SR_TID.X ;  /* 0x0000000000007919 */ /* 0x000e180000002100 */
[----:B------:R-:W2:Y:S01]  /*15280*/  @!P2 LDC R204, c[0x0][0xad4] ;  /* 0x0002b500ffccab82 */ /* 0x000ea20000000800 */
[----:B0-----:R-:W-:Y:S01]  /*15290*/  VIADD R0, R0, 0xffffff80 ;  /* 0xffffff8000007836 */ /* 0x001fe20000000000 */
[----:B--2---:R-:W-:-:S04]  /*152a0*/  ISETP.GT.AND P2, PT, R204, 0x1, PT ;  /* 0x00000001cc00780c */ /* 0x004fc80003f44270 */
[----:B------:R-:W-:Y:S01]  /*152b0*/  ISETP.GT.AND P3, PT, R0, 0x7f, PT ;  /* 0x0000007f0000780c */ /* 0x000fe20003f64270 */
[----:B----4-:R-:W-:-:S12]  /*152c0*/  @P1 BRA `(.L_x_674) ;  /* 0x0000000000101947 */ /* 0x010fd80003800000 */
[----:B------:R-:W-:Y:S05]  /*152d0*/  @!P0 BRA `(.L_x_674) ;  /* 0x00000000000c8947 */ /* 0x000fea0003800000 */
[----:B------:R-:W2:Y:S04]  /*152e0*/  LDG.E R7, desc[UR42][R4.64] ;  /* 0x0000002a04077981 */ /* 0x000ea8000c1e1900 */
[----:B-----5:R-:W2:Y:S02]  /*152f0*/  LDG.E R20, desc[UR42][R4.64+0x4] ;  /* 0x0000042a04147981 */ /* 0x020ea4000c1e1900 */
[----:B--2---:R-:W-:-:S07]  /*15300*/  IMAD.IADD R20, R20, 0x1, -R7 ;  /* 0x0000000114147824 */ /* 0x004fce00078e0a07 */
.L_x_674:
[----:B------:R-:W-:Y:S01]  /*15310*/  BSSY B1, `(.L_x_675) ;  /* 0x0000037000017945 */ /* 0x000fe20003800000 */
[----:B------:R-:W-:Y:S02]  /*15320*/  SEL R205, R205, RZ, !P0 ;  /* 0x000000ffcdcd7207 */ /* 0x000fe40004000000 */
[----:B------:R-:W-:Y:S02]  /*15330*/  SEL R217, R217, RZ, !P0 ;  /* 0x000000ffd9d97207 */ /* 0x000fe40004000000 */
[----:B-----5:R-:W-:Y:S01]  /*15340*/  SHF.R.S32.HI R24, RZ, 0x1f, R3 ;  /* 0x0000001fff187819 */ /* 0x020fe20000011403 */
[----:B------:R-:W-:Y:S06]  /*15350*/  @P3 BRA `(.L_x_676) ;  /* 0x0000000000c83947 */ /* 0x000fec0003800000 */
[----:B------:R-:W0:Y:S01]  /*15360*/  S2R R5, SR_TID.X ;  /* 0x0000000000057919 */ /* 0x000e220000002100 */
[----:B------:R-:W2:Y:S02]  /*15370*/  LDC R33, c[0x0][0xbe8] ;  /* 0x0002fa00ff217b82 */ /* 0x000ea40000000800 */
[----:B--2---:R-:W-:Y:S02]  /*15380*/  IMAD R4, R20, R33, RZ ;  /* 0x0000002114047224 */ /* 0x004fe400078e02ff */
[----:B0-----:R-:W-:-:S04]  /*15390*/  IMAD R0, R208, 0x80, R5 ;  /* 0x00000080d0007824 */ /* 0x001fc800078e0205 */
[----:B------:R-:W-:-:S05]  /*153a0*/  VIADD R25, R0, 0xffffff80 ;  /* 0xffffff8000197836 */ /* 0x000fca0000000000 */
[----:B------:R-:W-:-:S13]  /*153b0*/  ISETP.GE.AND P0, PT, R25, R4, PT ;  /* 0x000000041900720c */ /* 0x000fda0003f06270 */
[----:B------:R-:W-:Y:S05]  /*153c0*/  @P0 BRA `(.L_x_676) ;  /* 0x0000000000ac0947 */ /* 0x000fea0003800000 */
[----:B------:R-:W-:Y:S01]  /*153d0*/  IMAD.MOV.U32 R14, RZ, RZ, 0x9b8 ;  /* 0x000009b8ff0e7424 */ /* 0x000fe200078e00ff */
[----:B------:R-:W-:Y:S01]  /*153e0*/  ISETP.GT.AND P0, PT, R204, 0x1, PT ;  /* 0x00000001cc00780c */ /* 0x000fe20003f04270 */
[----:B------:R-:W0:Y:S01]  /*153f0*/  LDC.64 R26, c[0x0][0xba8] ;  /* 0x0002ea00ff1a7b82 */ /* 0x000e220000000a00 */
[----:B------:R-:W-:Y:S01]  /*15400*/  ISETP.NE.AND P1, PT, R33, 0x1, PT ;  /* 0x000000012100780c */ /* 0x000fe20003f25270 */
[----:B------:R-:W-:Y:S01]  /*15410*/  IMAD.MOV.U32 R15, RZ, RZ, R25 ;  /* 0x000000ffff0f7224 */ /* 0x000fe200078e0019 */
[----:B------:R-:W-:Y:S02]  /*15420*/  SEL R14, R14, 0x978, P0 ;  /* 0x000009780e0e7807 */ /* 0x000fe40000000000 */
[----:B------:R-:W-:-:S03]  /*15430*/  SEL R209, R209, RZ, P0 ;  /* 0x000000ffd1d17207 */ /* 0x000fc60000000000 */
[----:B------:R-:W2:Y:S08]  /*15440*/  LDC.64 R6, c[0x0][R14+0x220] ;  /* 0x000088000e067b82 */ /* 0x000eb00000000a00 */
[----:B------:R-:W4:Y:S08]  /*15450*/  LDC.64 R4, c[0x0][R14+0x218] ;  /* 0x000086000e047b82 */ /* 0x000f300000000a00 */
[----:B------:R-:W5:Y:S08]  /*15460*/  LDC.64 R8, c[0x0][R14+0x228] ;  /* 0x00008a000e087b82 */ /* 0x000f700000000a00 */
[----:B------:R-:W1:Y:S08]  /*15470*/  LDC.64 R10, c[0x0][R14+0x210] ;  /* 0x000084000e0a7b82 */ /* 0x000e700000000a00 */
[----:B------:R-:W3:Y:S08]  /*15480*/  @P1 LDC R0, c[0x0][0xbec] ;  /* 0x0002fb00ff001b82 */ /* 0x000ef00000000800 */
[----:B------:R-:W5:Y:S01]  /*15490*/  @P1 LDC R35, c[0x0][0xbf0] ;  /* 0x0002fc00ff231b82 */ /* 0x000f620000000800 */
[----:B--2---:R-:W-:-:S07]  /*154a0*/  IMAD R7, R7, R205, RZ ;  /* 0x000000cd07077224 */ /* 0x004fce00078e02ff */
[----:B0-----:R-:W0:Y:S01]  /*154b0*/  @!P0 LDC R26, c[0x0][0xb50] ;  /* 0x0002d400ff1a8b82 */ /* 0x001e220000000800 */
[----:B------:R-:W-:-:S04]  /*154c0*/  IMAD.WIDE.U32 R12, R6, R205, RZ ;  /* 0x000000cd060c7225 */ /* 0x000fc800078e00ff */
[----:B------:R-:W-:Y:S02]  /*154d0*/  IMAD R7, R6, R217, R7 ;  /* 0x000000d906077224 */ /* 0x000fe400078e0207 */
[----:B---3--:R-:W-:Y:S01]  /*154e0*/  @P1 IMAD.HI.U32 R0, R25, R0, RZ ;  /* 0x0000000019001227 */ /* 0x008fe200078e00ff */
[----:B------:R-:W2:Y:S03]  /*154f0*/  @!P0 LDC R27, c[0x0][0xb54] ;  /* 0x0002d500ff1b8b82 */ /* 0x000ea60000000800 */
[-C--:B----4-:R-:W-:Y:S02]  /*15500*/  IMAD R21, R5, R2.reuse, RZ ;  /* 0x0000000205157224 */ /* 0x090fe400078e02ff */
[----:B------:R-:W-:Y:S01]  /*15510*/  IMAD.WIDE.U32 R4, R4, R2, RZ ;  /* 0x0000000204047225 */ /* 0x000fe200078e00ff */
[----:B-----5:R-:W-:-:S03]  /*15520*/  @P1 SHF.R.U32.HI R15, RZ, R35, R0 ;  /* 0x00000023ff0f1219 */ /* 0x020fc60000011600 */
[----:B------:R-:W-:Y:S01]  /*15530*/  IMAD.IADD R21, R5, 0x1, R21 ;  /* 0x0000000105157824 */ /* 0x000fe200078e0215 */
[----:B------:R-:W-:Y:S01]  /*15540*/  IADD3 R0, P1, P3, R12, R4, R3 ;  /* 0x000000040c007210 */ /* 0x000fe20007b3e003 */
[----:B------:R-:W-:Y:S01]  /*15550*/  IMAD.IADD R12, R13, 0x1, R7 ;  /* 0x000000010d0c7824 */ /* 0x000fe200078e0207 */
[----:B------:R-:W-:Y:S01]  /*15560*/  IADD3 R6, -R15, RZ, RZ ;  /* 0x000000ff0f067210 */ /* 0x000fe20007ffe1ff */
[----:B------:R-:W-:-:S04]  /*15570*/  IMAD.WIDE.U32 R4, R8, R209, RZ ;  /* 0x000000d108047225 */ /* 0x000fc800078e00ff */
[----:B------:R-:W-:Y:S02]  /*15580*/  IMAD R9, R9, R209, RZ ;  /* 0x000000d109097224 */ /* 0x000fe400078e02ff */
[----:B------:R-:W-:Y:S01]  /*15590*/  IMAD R7, R33, R6, R25 ;  /* 0x0000000621077224 */ /* 0x000fe200078e0219 */
[----:B------:R-:W-:Y:S01]  /*155a0*/  IADD3.X R6, R12, R21, R24, P1, P3 ;  /* 0x000000150c067210 */ /* 0x000fe20000fe6418 */
[----:B------:R-:W-:Y:S01]  /*155b0*/  IMAD.IADD R9, R5, 0x1, R9 ;  /* 0x0000000105097824 */ /* 0x000fe200078e0209 */
[----:B------:R-:W-:Y:S01]  /*155c0*/  IADD3 R4, P0, P1, R15, R0, R4 ;  /* 0x000000000f047210 */ /* 0x000fe2000791e004 */
[----:B-1----:R-:W-:Y:S01]  /*155d0*/  IMAD R0, R11, R7, RZ ;  /* 0x000000070b007224 */ /* 0x002fe200078e02ff */
[----:B------:R-:W-:-:S04]  /*155e0*/  SHF.R.S32.HI R15, RZ, 0x1f, R15 ;  /* 0x0000001fff0f7819 */ /* 0x000fc8000001140f */
[----:B------:R-:W-:Y:S02]  /*155f0*/  IADD3.X R5, R15, R6, R9, P0, P1 ;  /* 0x000000060f057210 */ /* 0x000fe400007e2409 */
[----:B------:R-:W-:Y:S01]  /*15600*/  SHF.R.S32.HI R9, RZ, 0x1f, R7 ;  /* 0x0000001fff097819 */ /* 0x000fe20000011407 */
[----:B------:R-:W-:-:S04]  /*15610*/  IMAD.WIDE.U32 R4, R10, R7, R4 ;  /* 0x000000070a047225 */ /* 0x000fc800078e0004 */
[----:B------:R-:W-:Y:S01]  /*15620*/  IMAD R9, R10, R9, R0 ;  /* 0x000000090a097224 */ /* 0x000fe200078e0200 */
[----:B0-----:R-:W-:-:S03]  /*15630*/  LEA R6, P0, R4, R26, 0x2 ;  /* 0x0000001a04067211 */ /* 0x001fc600078010ff */
[----:B------:R-:W-:Y:S02]  /*15640*/  IMAD.IADD R0, R5, 0x1, R9 ;  /* 0x0000000105007824 */ /* 0x000fe400078e0209 */
[----:B------:R-:W-:-:S03]  /*15650*/  IMAD.MOV.U32 R5, RZ, RZ, -0x800000 ;  /* 0xff800000ff057424 */ /* 0x000fc600078e00ff */
[----:B--2---:R-:W-:-:S05]  /*15660*/  LEA.HI.X R7, R4, R27, R0, 0x2, P0 ;  /* 0x0000001b04077211 */ /* 0x004fca00000f1400 */
[----:B------:R0:W-:Y:S02]  /*15670*/  STG.E desc[UR42][R6.64], R5 ;  /* 0x0000000506007986 */ /* 0x0001e4000c10192a */
.L_x_676:
[----:B------:R-:W-:Y:S05]  /*15680*/  BSYNC B1 ;  /* 0x0000000000017941 */ /* 0x000fea0003800000 */
.L_x_675:
[----:B------:R-:W-:Y:S05]  /*15690*/  @P2 BRA `(.L_x_669) ;  /* 0x0000000400b82947 */ /* 0x000fea0003800000 */
[----:B------:R-:W2:Y:S01]  /*156a0*/  LDC R21, c[0x0][0xbe8] ;  /* 0x0002fa00ff157b82 */ /* 0x000ea20000000800 */
[----:B------:R-:W-:Y:S01]  /*156b0*/  ULDC.64 UR4, c[0x0][0xaa0] ;  /* 0x0002a80000047ab9 */ /* 0x000fe20000000a00 */
[----:B------:R-:W-:Y:S01]  /*156c0*/  ULDC.64 UR6, c[0x0][0xaf0] ;  /* 0x0002bc0000067ab9 */ /* 0x000fe20000000a00 */
[----:B------:R-:W-:Y:S02]  /*156d0*/  IMAD R0, R24, UR4, RZ ;  /* 0x0000000418007c24 */ /* 0x000fe4000f8e02ff */
[----:B0-----:R-:W-:-:S04]  /*156e0*/  IMAD.WIDE.U32 R4, R3, UR4, RZ ;  /* 0x0000000403047c25 */ /* 0x001fc8000f8e00ff */
[----:B------:R-:W-:Y:S01]  /*156f0*/  IMAD R7, R3, UR5, R0 ;  /* 0x0000000503077c24 */ /* 0x000fe2000f8e0200 */
[----:B------:R-:W-:Y:S01]  /*15700*/  ULDC.64 UR4, c[0x0][0xae8] ;  /* 0x0002ba0000047ab9 */ /* 0x000fe20000000a00 */
[----:B------:R-:W-:Y:S02]  /*15710*/  IMAD R3, R203, 0x20, R153 ;  /* 0x00000020cb037824 */ /* 0x000fe400078e0299 */
[----:B------:R-:W-:Y:S02]  /*15720*/  IMAD.IADD R5, R5, 0x1, R7 ;  /* 0x0000000105057824 */ /* 0x000fe400078e0207 */
[----:B------:R-:W-:Y:S02]  /*15730*/  IMAD R6, R208, 0x80, R3 ;  /* 0x00000080d0067824 */ /* 0x000fe400078e0203 */
[----:B------:R-:W-:-:S04]  /*15740*/  IMAD.WIDE.U32 R4, R2, UR4, R4 ;  /* 0x0000000402047c25 */ /* 0x000fc8000f8e0004 */
[----:B------:R-:W-:Y:S02]  /*15750*/  IMAD R3, R217, UR6, RZ ;  /* 0x00000006d9037c24 */ /* 0x000fe4000f8e02ff */
[----:B------:R-:W-:Y:S01]  /*15760*/  IMAD.MOV.U32 R7, RZ, RZ, R6 ;  /* 0x000000ffff077224 */ /* 0x000fe200078e0006 */
[----:B--2---:R-:W-:Y:S01]  /*15770*/  ISETP.NE.AND P0, PT, R21, 0x1, PT ;  /* 0x000000011500780c */ /* 0x004fe20003f05270 */
[----:B------:R-:W-:Y:S01]  /*15780*/  IMAD R5, R2, UR5, R5 ;  /* 0x0000000502057c24 */ /* 0x000fe2000f8e0205 */
[----:B------:R-:W-:-:S11]  /*15790*/  ULDC.64 UR4, c[0x0][0xae0] ;  /* 0x0002b80000047ab9 */ /* 0x000fd60000000a00 */
[----:B------:R-:W0:Y:S08]  /*157a0*/  @P0 LDC R9, c[0x0][0xbec] ;  /* 0x0002fb00ff090b82 */ /* 0x000e300000000800 */
[----:B------:R-:W2:Y:S01]  /*157b0*/  @P0 LDC R11, c[0x0][0xbf0] ;  /* 0x0002fc00ff0b0b82 */ /* 0x000ea20000000800 */
[----:B0-----:R-:W-:-:S04]  /*157c0*/  @P0 IMAD.HI.U32 R0, R6, R9, RZ ;  /* 0x0000000906000227 */ /* 0x001fc800078e00ff */
[C---:B------:R-:W-:Y:S02]  /*157d0*/  IMAD R9, R205.reuse, UR7, R3 ;  /* 0x00000007cd097c24 */ /* 0x040fe4000f8e0203 */
[----:B------:R-:W-:Y:S01]  /*157e0*/  IMAD.WIDE.U32 R2, R205, UR6, R4 ;  /* 0x00000006cd027c25 */ /* 0x000fe2000f8e0004 */
[----:B--2---:R-:W-:-:S03]  /*157f0*/  @P0 SHF.R.U32.HI R7, RZ, R11, R0 ;  /* 0x0000000bff070219 */ /* 0x004fc60000011600 */
[----:B------:R-:W-:Y:S01]  /*15800*/  IMAD.IADD R3, R3, 0x1, R9 ;  /* 0x0000000103037824 */ /* 0x000fe200078e0209 */
[----:B------:R-:W-:Y:S02]  /*15810*/  SHF.R.S32.HI R0, RZ, 0x1f, R7 ;  /* 0x0000001fff007819 */ /* 0x000fe40000011407 */
[C---:B------:R-:W-:Y:S01]  /*15820*/  IADD3 R5, -R7.reuse, RZ, RZ ;  /* 0x000000ff07057210 */ /* 0x040fe20007ffe1ff */
[----:B------:R-:W-:-:S04]  /*15830*/  IMAD.WIDE.U32 R2, R7, UR4, R2 ;  /* 0x0000000407027c25 */ /* 0x000fc8000f8e0002 */
[----:B------:R-:W-:Y:S02]  /*15840*/  IMAD R0, R0, UR4, RZ ;  /* 0x0000000400007c24 */ /* 0x000fe4000f8e02ff */
[----:B------:R-:W-:Y:S02]  /*15850*/  IMAD R5, R21, R5, R6 ;  /* 0x0000000515057224 */ /* 0x000fe400078e0206 */
[----:B------:R-:W-:Y:S01]  /*15860*/  IMAD R9, R7, UR5, R0 ;  /* 0x0000000507097c24 */ /* 0x000fe2000f8e0200 */
[----:B------:R-:W-:Y:S02]  /*15870*/  ULDC.64 UR4, c[0x0][0xad8] ;  /* 0x0002b60000047ab9 */ /* 0x000fe40000000a00 */
[----:B------:R-:W-:Y:S01]  /*15880*/  SHF.R.S32.HI R0, RZ, 0x1f, R5 ;  /* 0x0000001fff007819 */ /* 0x000fe20000011405 */
[----:B------:R-:W-:-:S04]  /*15890*/  IMAD.IADD R3, R3, 0x1, R9 ;  /* 0x0000000103037824 */ /* 0x000fc800078e0209 */
        /* <DEDUP_REMOVED lines=9> */
[----:B------:R-:W-:Y:S06]  /*15930*/  BRA.DIV UR4, `(.L_x_677) ;  /* 0x0000008e04ec7947 */ /* 0x000fec000b800000 */
[----:B------:R0:W2:Y:S04]  /*15940*/  SHFL.IDX PT, R3, R2, RZ, 0x181f ;  /* 0x00181fff02037589 */ /* 0x0000a800000e0000 */
[----:B------:R0:W4:Y:S02]  /*15950*/  SHFL.IDX PT, R14, R0, RZ, 0x181f ;  /* 0x00181fff000e7589 */ /* 0x00012400000e0000 */
.L_x_901:
[----:B------:R-:W-:Y:S01]  /*15960*/  IMAD R21, R20, R21, RZ ;  /* 0x0000001514157224 */ /* 0x000fe200078e02ff */
[----:B------:R-:W-:Y:S04]  /*15970*/  BSSY B1, `(.L_x_678) ;  /* 0x000000c000017945 */ /* 0x000fe80003800000 */
[----:B------:R-:W-:-:S13]  /*15980*/  ISETP.GE.AND P0, PT, R5, R21, PT ;  /* 0x000000150500720c */ /* 0x000fda0003f06270 */
[----:B------:R-:W-:Y:S05]  /*15990*/  @P0 BRA `(.L_x_679) ;  /* 0x0000000000240947 */ /* 0x000fea0003800000 */
[----:B------:R-:W-:Y:S02]  /*159a0*/  ULDC UR4, c[0x0][0xac8] ;  /* 0x0002b20000047ab9 */ /* 0x000fe40000000800 */
[----:B------:R-:W-:Y:S02]  /*159b0*/  ISETP.GE.AND P2, PT, R16, UR4, PT ;  /* 0x0000000410007c0c */ /* 0x000fe4000bf46270 */
[----:B------:R-:W-:-:S11]  /*159c0*/  ISETP.GE.AND P3, PT, R23, UR4, PT ;  /* 0x0000000417007c0c */ /* 0x000fd6000bf66270 */
[CC--:B----4-:R-:W-:Y:S02]  /*159d0*/  @!P2 LEA R6, P0, R16.reuse, R14.reuse, 0x1 ;  /* 0x0000000e1006a211 */ /* 0x0d0fe400078008ff */
[C---:B------:R-:W-:Y:S02]  /*159e0*/  @!P3 LEA R14, P1, R23.reuse, R14, 0x1 ;  /* 0x0000000e170eb211 */ /* 0x040fe400078208ff */
[-C--:B--2---:R-:W-:Y:S02]  /*159f0*/  @!P2 LEA.HI.X R7, R16, R3.reuse, R17, 0x1, P0 ;  /* 0x000000031007a211 */ /* 0x084fe400000f0c11 */
[----:B------:R-:W-:-:S03]  /*15a00*/  @!P3 LEA.HI.X R15, R23, R3, R22, 0x1, P1 ;  /* 0x00000003170fb211 */ /* 0x000fc600008f0c16 */
[----:B------:R2:W-:Y:S04]  /*15a10*/  @!P2 ST.E.128 desc[UR42][R6.64], RZ ;  /* 0x000000ff0600a985 */ /* 0x0005e8000c101d2a */
[----:B------:R2:W-:Y:S02]  /*15a20*/  @!P3 ST.E.128 desc[UR42][R14.64], RZ ;  /* 0x000000ff0e00b985 */ /* 0x0005e4000c101d2a */
.L_x_679:
[----:B------:R-:W-:Y:S05]  /*15a30*/  BSYNC B1 ;  /* 0x0000000000017941 */ /* 0x000fea0003800000 */
.L_x_678:
[----:B------:R-:W-:-:S03]  /*15a40*/  UMOV UR4, 0xffffffff ;  /* 0xffffffff00047882 */ /* 0x000fc60000000000 */
[----:B------:R-:W-:Y:S05]  /*15a50*/  BRA.DIV UR4, `(.L_x_680) ;  /* 0x0000008e04d87947 */ /* 0x000fea000b800000 */
[----:B--2---:R2:W0:Y:S04]  /*15a60*/  SHFL.IDX PT, R3, R2, 0x1, 0x181f ;  /* 0x00381f0002037f89 */ /* 0x00442800000e0000 */
[----:B----4-:R2:W4:Y:S02]  /*15a70*/  SHFL.IDX PT, R14, R0, 0x1, 0x181f ;  /* 0x00381f00000e7f89 */ /* 0x01052400000e0000 */
.L_x_905:
[----:B------:R-:W-:Y:S01]  /*15a80*/  VIADD R4, R5, 0x20 ;  /* 0x0000002005047836 */ /* 0x000fe20000000000 */
        /* <DEDUP_REMOVED lines=8> */
[-C--:B0-----:R-:W-:Y:S02]  /*15b10*/  @!P2 LEA.HI.X R7, R16, R3.reuse, R17, 0x1, P0 ;  /* 0x000000031007a211 */ /* 0x081fe400000f0c11 */
[----:B------:R-:W-:-:S03]  /*15b20*/  @!P3 LEA.HI.X R15, R23, R3, R22, 0x1, P1 ;  /* 0x00000003170fb211 */ /* 0x000fc600008f0c16 */
[----:B------:R0:W-:Y:S04]  /*15b30*/  @!P2 ST.E.128 desc[UR42][R6.64], RZ ;  /* 0x000000ff0600a985 */ /* 0x0001e8000c101d2a */
[----:B------:R0:W-:Y:S02]  /*15b40*/  @!P3 ST.E.128 desc[UR42][R14.64], RZ ;  /* 0x000000ff0e00b985 */ /* 0x0001e4000c101d2a */
.L_x_682:
[----:B------:R-:W-:Y:S05]  /*15b50*/  BSYNC B1 ;  /* 0x0000000000017941 */ /* 0x000fea0003800000 */
.L_x_681:
[----:B------:R-:W-:-:S03]  /*15b60*/  UMOV UR4, 0xffffffff ;  /* 0xffffffff00047882 */ /* 0x000fc60000000000 */
[----:B------:R-:W-:Y:S05]  /*15b70*/  BRA.DIV UR4, `(.L_x_683) ;  /* 0x0000008e04d87947 */ /* 0x000fea000b800000 */
[----:B0-----:R0:W0:Y:S04]  /*15b80*/  SHFL.IDX PT, R3, R2, 0x2, 0x181f ;  /* 0x00581f0002037f89 */ /* 0x00102800000e0000 */
[----:B----4-:R4:W0:Y:S02]  /*15b90*/  SHFL.IDX PT, R14, R0, 0x2, 0x181f ;  /* 0x00581f00000e7f89 */ /* 0x01082400000e0000 */
.L_x_909:
[----:B------:R-:W-:Y:S01]  /*15ba0*/  VIADD R4, R5, 0x40 ;  /* 0x0000004005047836 */ /* 0x000fe20000000000 */
[----:B------:R-:W-:Y:S04]  /*15bb0*/  BSSY B1, `(.L_x_684) ;  /* 0x000000c000017945 */ /* 0x000fe80003800000 */
[----:B------:R-:W-:-:S13]  /*15bc0*/  ISETP.GE.AND P0, PT, R4, R21, PT ;  /* 0x000000150400720c */ /* 0x000fda0003f06270 */
[----:B------:R-:W-:Y:S05]  /*15bd0*/  @P0 BRA `(.L_x_685) ;  /* 0x0000000000240947 */ /* 0x000fea0003800000 */
[----:B------:R-:W-:Y:S02]  /*15be0*/  ULDC UR4, c[0x0][0xac8] ;  /* 0x0002b20000047ab9 */ /* 0x000fe40000000800 */
[----:B------:R-:W-:Y:S02]  /*15bf0*/  ISETP.GE.AND P2, PT, R16, UR4, PT ;  /* 0x0000000410007c0c */ /* 0x000fe4000bf46270 */
[----:B------:R-:W-:-:S11]  /*15c00*/  ISETP.GE.AND P3, PT, R23, UR4, PT ;  /* 0x0000000417007c0c */ /* 0x000fd6000bf66270 */
[CC--:B0-----:R-:W-:Y:S02]  /*15c10*/  @!P2 LEA R6, P0, R16.reuse, R14.reuse, 0x1 ;  /* 0x0000000e1006a211 */ /* 0x0c1fe400078008ff */
[C---:B------:R-:W-:Y:S02]  /*15c20*/  @!P3 LEA R14, P1, R23.reuse, R14, 0x1 ;  /* 0x0000000e170eb211 */ /* 0x040fe400078208ff */
[-C--:B------:R-:W-:Y:S02]  /*15c30*/  @!P2 LEA.HI.X R7, R16, R3.reuse, R17, 0x1, P0 ;  /* 0x000000031007a211 */ /* 0x080fe400000f0c11 */
[----:B------:R-:W-:-:S03]  /*15c40*/  @!P3 LEA.HI.X R15, R23, R3, R22, 0x1, P1 ;  /* 0x00000003170fb211 */ /* 0x000fc600008f0c16 */
[----:B------:R0:W-:Y:S04]  /*15c50*/  @!P2 ST.E.128 desc[UR42][R6.64], RZ ;  /* 0x000000ff0600a985 */ /* 0x0001e8000c101d2a */
[----:B------:R0:W-:Y:S02]  /*15c60*/  @!P3 ST.E.128 desc[UR42][R14.64], RZ ;  /* 0x000000ff0e00b985 */ /* 0x0001e4000c101d2a */
.L_x_685:
[----:B------:R-:W-:Y:S05]  /*15c70*/  BSYNC B1 ;  /* 0x0000000000017941 */ /* 0x000fea0003800000 */
.L_x_684:
[----:B------:R-:W-:-:S03]  /*15c80*/  UMOV UR4, 0xffffffff ;  /* 0xffffffff00047882 */ /* 0x000fc60000000000 */
[----:B------:R-:W-:Y:S05]  /*15c90*/  BRA.DIV UR4, `(.L_x_686) ;  /* 0x0000008e04d87947 */ /* 0x000fea000b800000 */
[----:B0-----:R0:W0:Y:S04]  /*15ca0*/  SHFL.IDX PT, R3, R2, 0x3, 0x181f ;  /* 0x00781f0002037f89 */ /* 0x00102800000e0000 */
[----:B------:R0:W0:Y:S02]  /*15cb0*/  SHFL.IDX PT, R14, R0, 0x3, 0x181f ;  /* 0x00781f00000e7f89 */ /* 0x00002400000e0000 */
.L_x_913:
[----:B0-2-4-:R-:W-:-:S05]  /*15cc0*/  VIADD R0, R5, 0x60 ;  /* 0x0000006005007836 */ /* 0x015fca0000000000 */
[----:B------:R-:W-:-:S13]  /*15cd0*/  ISETP.GE.AND P0, PT, R0, R21, PT ;  /* 0x000000150000720c */ /* 0x000fda0003f06270 */
[----:B------:R-:W-:Y:S05]  /*15ce0*/  @P0 BRA `(.L_x_669) ;  /* 0x0000000000240947 */ /* 0x000fea0003800000 */
[----:B------:R-:W-:Y:S02]  /*15cf0*/  ULDC UR4, c[0x0][0xac8] ;  /* 0x0002b20000047ab9 */ /* 0x000fe40000000800 */
[----:B------:R-:W-:Y:S02]  /*15d00*/  ISETP.GE.AND P2, PT, R16, UR4, PT ;  /* 0x0000000410007c0c */ /* 0x000fe4000bf46270 */
[----:B------:R-:W-:-:S11]  /*15d10*/  ISETP.GE.AND P3, PT, R23, UR4, PT ;  /* 0x0000000417007c0c */ /* 0x000fd6000bf66270 */
[CC--:B------:R-:W-:Y:S02]  /*15d20*/  @!P2 LEA R4, P0, R16.reuse, R14.reuse, 0x1 ;  /* 0x0000000e1004a211 */ /* 0x0c0fe400078008ff */
[C---:B------:R-:W-:Y:S02]  /*15d30*/  @!P3 LEA R14, P1, R23.reuse, R14, 0x1 ;  /* 0x0000000e170eb211 */ /* 0x040fe400078208ff */
[-C--:B------:R-:W-:Y:S02]  /*15d40*/  @!P2 LEA.HI.X R5, R16, R3.reuse, R17, 0x1, P0 ;  /* 0x000000031005a211 */ /* 0x080fe400000f0c11 */
[----:B------:R-:W-:-:S03]  /*15d50*/  @!P3 LEA.HI.X R15, R23, R3, R22, 0x1, P1 ;  /* 0x00000003170fb211 */ /* 0x000fc600008f0c16 */
[----:B------:R2:W-:Y:S04]  /*15d60*/  @!P2 ST.E.128 desc[UR42][R4.64], RZ ;  /* 0x000000ff0400a985 */ /* 0x0005e8000c101d2a */
[----:B------:R2:W-:Y:S02]  /*15d70*/  @!P3 ST.E.128 desc[UR42][R14.64], RZ ;  /* 0x000000ff0e00b985 */ /* 0x0005e4000c101d2a */
.L_x_669:
[----:B------:R-:W-:Y:S05]  /*15d80*/  BSYNC B0 ;  /* 0x0000000000007941 */ /* 0x000fea0003800000 */
.L_x_655:
[----:B------:R-:W-:Y:S02]  /*15d90*/  ULDC UR4, c[0x0][0xc3c] ;  /* 0x00030f0000047ab9 */ /* 0x000fe40000000800 */
[----:B---3--:R-:W-:-:S13]  /*15da0*/  ISETP.GE.AND P0, PT, R31, UR4, PT ;  /* 0x000000041f007c0c */ /* 0x008fda000bf06270 */
[----:B------:R-:W-:Y:S05]  /*15db0*/  @!P0 BRA `(.L_x_687) ;  /* 0xfffffeb400288947 */ /* 0x000fea000383ffff */
[----:B------:R-:W-:Y:S05]  /*15dc0*/  BRA `(.L_x_478) ;  /* 0x0000006c00d07947 */ /* 0x000fea0003800000 */
.L_x_476:
[----:B------:R-:W-:-:S08]  /*15dd0*/  NOP ;  /* 0x0000000000007918 */ /* 0x000fd00000000000 */
[----:B------:R-:W0:-:S00]  /*15de0*/  USETMAXREG.DEALLOC.CTAPOOL 0x28 ;  /* 0x00000028000079c8 */ /* 0x000e0000080e0500 */
[----:B0-----:R-:W2:Y:S01]  /*15df0*/  LDL.LU R3, [R1] ;  /* 0x0000000001037983 */ /* 0x001ea20000300800 */
[----:B------:R-:W-:Y:S01]  /*15e00*/  LOP3.LUT R2, R2, 0x3, RZ, 0xc0, !PT ;  /* 0x0000000302027812 */ /* 0x000fe200078ec0ff */
[----:B------:R-:W-:-:S05]  /*15e10*/  IMAD.MOV.U32 R6, RZ, RZ, RZ ;  /* 0x000000ffff067224 */ /* 0x000fca00078e00ff */
[----:B------:R-:W0:Y:S02]  /*15e20*/  SHFL.IDX PT, R2, R2, RZ, 0x1f ;  /* 0x00001fff02027589 */ /* 0x000e2400000e0000 */
[----:B0-----:R-:W-:Y:S02]  /*15e30*/  ISETP.NE.AND P0, PT, R2, RZ, PT ;  /* 0x000000ff0200720c */ /* 0x001fe40003f05270 */
[----:B--2---:R-:W-:-:S11]  /*15e40*/  LOP3.LUT R3, R3, 0xfffffff7, RZ, 0xc0, !PT ;  /* 0xfffffff703037812 */ /* 0x004fd600078ec0ff */
[----:B------:R-:W-:-:S05]  /*15e50*/  @P0 LOP3.LUT R3, R3, 0x8, RZ, 0xfc, !PT ;  /* 0x0000000803030812 */ /* 0x000fca00078efcff */
[----:B------:R0:W-:Y:S01]  /*15e60*/  STL [R1], R3 ;  /* 0x0000000301007387 */ /* 0x0001e20000100800 */
[----:B------:R-:W-:Y:S05]  /*15e70*/  @!P0 BRA `(.L_x_688) ;  /* 0x00000000001c8947 */ /* 0x000fea0003800000 */
[----:B------:R-:W1:Y:S08]  /*15e80*/  S2UR UR5, SR_CgaCtaId ;  /* 0x00000000000579c3 */ /* 0x000e700000008800 */
[----:B------:R-:W-:Y:S06]  /*15e90*/  BAR.SYNC.DEFER_BLOCKING 0x5, 0x180 ;  /* 0x0146000000007b1d */ /* 0x000fec0000010000 */
[----:B------:R-:W-:-:S02]  /*15ea0*/  UMOV UR4, 0x400 ;  /* 0x0000040000047882 */ /* 0x000fc40000000000 */
[----:B-1----:R-:W-:-:S09]  /*15eb0*/  ULEA UR4, UR5, UR4, 0x18 ;  /* 0x0000000405047291 */ /* 0x002fd2000f8ec03f */
[----:B------:R-:W1:Y:S01]  /*15ec0*/  LDS.128 R16, [UR4+0x288d0] ;  /* 0x0288d004ff107984 */ /* 0x000e620008000c00 */
[----:B------:R-:W-:Y:S06]  /*15ed0*/  BAR.ARV 0x4, 0x180 ;  /* 0x0106000000007b1d */ /* 0x000fec0000002000 */
[----:B------:R-:W-:Y:S05]  /*15ee0*/  BRA `(.L_x_689) ;  /* 0x0000000800947947 */ /* 0x000fea0003800000 */
.L_x_688:
[----:B------:R-:W-:Y:S01]  /*15ef0*/  LOP3.LUT R7, R0, 0x1f, RZ, 0xc0, !PT ;  /* 0x0000001f00077812 */ /* 0x000fe200078ec0ff */
[----:B------:R-:W-:Y:S01]  /*15f00*/  ULDC UR4, c[0x0][0xc3c] ;  /* 0x00030f0000047ab9 */ /* 0x000fe20000000800 */
[----:B------:R-:W-:Y:S01]  /*15f10*/  MOV R9, RZ ;  /* 0x000000ff00097202 */ /* 0x000fe20000000f00 */
[----:B------:R-:W1:Y:S01]  /*15f20*/  S2UR UR6, SR_CTAID.X ;  /* 0x00000000000679c3 */ /* 0x000e620000002500 */
[----:B------:R-:W-:Y:S01]  /*15f30*/  ISETP.NE.AND P0, PT, R7, 0x1f, PT ;  /* 0x0000001f0700780c */ /* 0x000fe20003f05270 */
[----:B------:R-:W-:-:S03]  /*15f40*/  ULDC UR5, c[0x0][0xc38] ;  /* 0x00030e0000057ab9 */ /* 0x000fc60000000800 */
[----:B------:R-:W-:-:S13]  /*15f50*/  ISETP.GE.OR P1, PT, R7, UR4, !P0 ;  /* 0x0000000407007c0c */ /* 0x000fda000c726670 */
[----:B------:R-:W2:Y:S08]  /*15f60*/  @!P1 LDC.64 R4, c[0x0][0xc80] ;  /* 0x00032000ff049b82 */ /* 0x000eb00000000a00 */
[----:B0-----:R-:W0:Y:S01]  /*15f70*/  @!P1 LDC.64 R2, c[0x0][0xc78] ;  /* 0x00031e00ff029b82 */ /* 0x001e220000000a00 */
[----:B--2---:R-:W-:-:S05]  /*15f80*/  @!P1 IMAD.WIDE.U32 R4, R7, 0x4, R4 ;  /* 0x0000000407049825 */ /* 0x004fca00078e0004 */
[----:B------:R-:W2:Y:S01]  /*15f90*/  @!P1 LDG.E R6, desc[UR42][R4.64] ;  /* 0x0000002a04069981 */ /* 0x000ea2000c1e1900 */
[----:B0-----:R-:W-:-:S05]  /*15fa0*/  @!P1 IMAD.WIDE.U32 R2, R7, 0x4, R2 ;  /* 0x0000000407029825 */ /* 0x001fca00078e0002 */
[----:B------:R-:W2:Y:S01]  /*15fb0*/  @!P1 LDG.E R9, desc[UR42][R2.64] ;  /* 0x0000002a02099981 */ /* 0x000ea2000c1e1900 */
[C---:B------:R-:W-:Y:S02]  /*15fc0*/  ISETP.NE.AND P1, PT, R7.reuse, RZ, PT ;  /* 0x000000ff0700720c */ /* 0x040fe40003f25270 */
[C---:B------:R-:W-:Y:S02]  /*15fd0*/  ISETP.GE.U32.AND P2, PT, R7.reuse, 0x2, PT ;  /* 0x000000020700780c */ /* 0x040fe40003f46070 */
[C---:B------:R-:W-:Y:S02]  /*15fe0*/  ISETP.GE.U32.AND P3, PT, R7.reuse, 0x4, PT ;  /* 0x000000040700780c */ /* 0x040fe40003f66070 */
[C---:B------:R-:W-:Y:S02]  /*15ff0*/  ISETP.GE.U32.AND P4, PT, R7.reuse, 0x8, PT ;  /* 0x000000080700780c */ /* 0x040fe40003f86070 */
[----:B------:R-:W-:Y:S01]  /*16000*/  ISETP.GE.U32.AND P5, PT, R7, 0x10, PT ;  /* 0x000000100700780c */ /* 0x000fe20003fa6070 */
[----:B------:R-:W-:Y:S01]  /*16010*/  UMOV UR4, URZ ;  /* 0x0000003f00047c82 */ /* 0x000fe20008000000 */
[----:B--2---:R-:W-:-:S05]  /*16020*/  IMAD R8, R6, R9, RZ ;  /* 0x0000000906087224 */ /* 0x004fca00078e02ff */
        /* <DEDUP_REMOVED lines=23> */
.L_x_692:
[----:B------:R-:W0:Y:S01]  /*161a0*/  LDC R2, c[0x0][0xc3c] ;  /* 0x00030f00ff027b82 */ /* 0x000e220000000800 */
[----:B------:R-:W-:Y:S01]  /*161b0*/  UIADD3 UR4, UR4, 0x1f, URZ ;  /* 0x0000001f04047890 */ /* 0x000fe2000fffe03f */
[----:B------:R-:W-:Y:S02]  /*161c0*/  ULDC UR7, c[0x0][0xc3c] ;  /* 0x00030f0000077ab9 */ /* 0x000fe40000000800 */
[----:B------:R-:W-:-:S03]  /*161d0*/  IMAD.U32 R19, RZ, RZ, UR7 ;  /* 0x00000007ff137e24 */ /* 0x000fc6000f8e00ff */
[----:B0-----:R-:W-:-:S13]  /*161e0*/  ISETP.LE.AND P6, PT, R2, UR4, PT ;  /* 0x0000000402007c0c */ /* 0x001fda000bfc3270 */
[----:B------:R-:W-:Y:S05]  /*161f0*/  @P6 BRA `(.L_x_691) ;  /* 0x0000000400ac6947 */ /* 0x000fea0003800000 */
[----:B------:R-:W-:Y:S01]  /*16200*/  IADD3 R9, R7, UR4, RZ ;  /* 0x0000000407097c10 */ /* 0x000fe2000fffe0ff */
[----:B------:R-:W-:-:S03]  /*16210*/  IMAD.MOV.U32 R6, RZ, RZ, RZ ;  /* 0x000000ffff067224 */ /* 0x000fc600078e00ff */
[----:B------:R-:W-:-:S13]  /*16220*/  ISETP.GE.OR P6, PT, R9, R2, !P0 ;  /* 0x000000020900720c */ /* 0x000fda00047c6670 */
        /* <DEDUP_REMOVED lines=28> */
.L_x_690:
[----:B------:R-:W-:Y:S01]  /*163f0*/  IADD3 R11, -R3, R8, RZ ;  /* 0x00000008030b7210 */ /* 0x000fe20007ffe1ff */
[----:B------:R-:W-:-:S04]  /*16400*/  IMAD.MOV.U32 R16, RZ, RZ, RZ ;  /* 0x000000ffff107224 */ /* 0x000fc800078e00ff */
        /* <DEDUP_REMOVED lines=10> */
[----:B0-----:R-:W-:-:S06]  /*164b0*/  VIADD R2, R10, 0xffffffe ;  /* 0x0ffffffe0a027836 */ /* 0x001fcc0000000000 */
[----:B------:R-:W0:Y:S02]  /*164c0*/  F2I.FTZ.U32.TRUNC.NTZ R3, R2 ;  /* 0x0000000200037305 */ /* 0x000e24000021f000 */
[----:B0-----:R-:W-:Y:S01]  /*164d0*/  IMAD.MOV R12, RZ, RZ, -R3 ;  /* 0x000000ffff0c7224 */ /* 0x001fe200078e0a03 */
[----:B-12---:R-:W-:Y:S06]  /*164e0*/  @!P0 BRA `(.L_x_693) ;  /* 0x0000000000088947 */ /* 0x006fec0003800000 */
[----:B------:R-:W-:-:S06]  /*164f0*/  VIADD R16, R19, 0xffffffff ;  /* 0xffffffff13107836 */ /* 0x000fcc0000000000 */
[----:B------:R0:W1:Y:S02]  /*16500*/  SHFL.IDX PT, R16, R5, R16, 0x1f ;  /* 0x00001f1005107589 */ /* 0x00006400000e0000 */
.L_x_693:
[----:B-1----:R-:W-:Y:S01]  /*16510*/  IMAD R16, R16, UR5, R11 ;  /* 0x0000000510107c24 */ /* 0x002fe2000f8e020b */
[----:B0-----:R-:W-:Y:S01]  /*16520*/  IABS R5, R9 ;  /* 0x0000000900057213 */ /* 0x001fe20000000000 */
[----:B------:R-:W-:Y:S01]  /*16530*/  IMAD.MOV.U32 R11, RZ, RZ, R12 ;  /* 0x000000ffff0b7224 */ /* 0x000fe200078e000c */
[----:B------:R-:W-:Y:S01]  /*16540*/  IABS R12, R6 ;  /* 0x00000006000c7213 */ /* 0x000fe20000000000 */
[----:B------:R-:W-:Y:S01]  /*16550*/  IMAD.MOV.U32 R2, RZ, RZ, RZ ;  /* 0x000000ffff027224 */ /* 0x000fe200078e00ff */
[----:B------:R-:W-:Y:S01]  /*16560*/  IADD3 R17, -R16, UR6, RZ ;  /* 0x0000000610117c10 */ /* 0x000fe2000fffe1ff */
[----:B------:R-:W-:Y:S01]  /*16570*/  IMAD R11, R11, R4, RZ ;  /* 0x000000040b0b7224 */ /* 0x000fe200078e02ff */
[----:B------:R-:W0:Y:S01]  /*16580*/  I2F.RP R8, R5 ;  /* 0x0000000500087306 */ /* 0x000e220000209400 */
[----:B------:R-:W-:Y:S01]  /*16590*/  IMAD.MOV R12, RZ, RZ, -R12 ;  /* 0x000000ffff0c7224 */ /* 0x000fe200078e0a0c */
[----:B------:R-:W-:Y:S01]  /*165a0*/  IABS R10, R17 ;  /* 0x00000011000a7213 */ /* 0x000fe20000000000 */
[----:B------:R-:W-:-:S04]  /*165b0*/  IMAD.HI.U32 R2, R3, R11, R2 ;  /* 0x0000000b03027227 */ /* 0x000fc800078e0002 */
[----:B------:R-:W-:Y:S01]  /*165c0*/  IMAD.MOV.U32 R3, RZ, RZ, R10 ;  /* 0x000000ffff037224 */ /* 0x000fe200078e000a */
[----:B------:R-:W-:Y:S01]  /*165d0*/  MOV R10, R12 ;  /* 0x0000000c000a7202 */ /* 0x000fe20000000f00 */
[----:B------:R-:W-:Y:S02]  /*165e0*/  VIADD R19, R19, UR4 ;  /* 0x0000000413137c36 */ /* 0x000fe40008000000 */
        /* <DEDUP_REMOVED lines=8> */
[----:B------:R0:W1:Y:S01]  /*16670*/  F2I.FTZ.U32.TRUNC.NTZ R3, R10 ;  /* 0x0000000a00037305 */ /* 0x000062000021f000 */
[----:B------:R-:W-:Y:S02]  /*16680*/  LOP3.LUT R4, R17, R6, RZ, 0x3c, !PT ;  /* 0x0000000611047212 */ /* 0x000fe400078e3cff */
[----:B------:R-:W-:-:S02]  /*16690*/  ISETP.NE.AND P1, PT, R6, RZ, PT ;  /* 0x000000ff0600720c */ /* 0x000fc40003f25270 */
[----:B------:R-:W-:Y:S02]  /*166a0*/  ISETP.GE.AND P2, PT, R4, RZ, PT ;  /* 0x000000ff0400720c */ /* 0x000fe40003f46270 */
[----:B0-----:R-:W-:-:S04]  /*166b0*/  IABS R10, R9 ;  /* 0x00000009000a7213 */ /* 0x001fc80000000000 */
[----:B------:R-:W-:Y:S02]  /*166c0*/  @P0 VIADD R2, R2, 0x1 ;  /* 0x0000000102020836 */ /* 0x000fe40000000000 */
[----:B------:R-:W-:Y:S02]  /*166d0*/  IMAD.MOV R10, RZ, RZ, -R10 ;  /* 0x000000ffff0a7224 */ /* 0x000fe400078e0a0a */
[----:B------:R-:W-:Y:S02]  /*166e0*/  IMAD.MOV.U32 R8, RZ, RZ, R2 ;  /* 0x000000ffff087224 */ /* 0x000fe400078e0002 */
[----:B-1----:R-:W-:Y:S02]  /*166f0*/  IMAD.MOV R2, RZ, RZ, -R3 ;  /* 0x000000ffff027224 */ /* 0x002fe400078e0a03 */
[----:B------:R-:W-:Y:S01]  /*16700*/  @!P2 IMAD.MOV R8, RZ, RZ, -R8 ;  /* 0x000000ffff08a224 */ /* 0x000fe200078e0a08 */
[----:B------:R-:W-:Y:S01]  /*16710*/  @!P1 LOP3.LUT R8, RZ, R6, RZ, 0x33, !PT ;  /* 0x00000006ff089212 */ /* 0x000fe200078e33ff */
[----:B------:R-:W-:Y:S01]  /*16720*/  IMAD R11, R2, R5, RZ ;  /* 0x00000005020b7224 */ /* 0x000fe200078e02ff */
[----:B------:R-:W-:-:S02]  /*16730*/  MOV R2, RZ ;  /* 0x000000ff00027202 */ /* 0x000fc40000000f00 */
[-C--:B------:R-:W-:Y:S01]  /*16740*/  IABS R4, R8.reuse ;  /* 0x0000000800047213 */ /* 0x080fe20000000000 */
[----:B------:R-:W-:Y:S02]  /*16750*/  IMAD R6, R6, R8, RZ ;  /* 0x0000000806067224 */ /* 0x000fe400078e02ff */
[----:B------:R-:W-:-:S03]  /*16760*/  IMAD.HI.U32 R2, R3, R11, R2 ;  /* 0x0000000b03027227 */ /* 0x000fc600078e0002 */
[----:B------:R-:W-:Y:S01]  /*16770*/  IADD3 R17, R17, -R6, RZ ;  /* 0x8000000611117210 */ /* 0x000fe20007ffe0ff */
[----:B------:R-:W-:Y:S02]  /*16780*/  IMAD.MOV.U32 R3, RZ, RZ, R4 ;  /* 0x000000ffff037224 */ /* 0x000fe400078e0004 */
[----:B------:R-:W-:Y:S02]  /*16790*/  IMAD.MOV.U32 R4, RZ, RZ, R10 ;  /* 0x000000ffff047224 */ /* 0x000fe400078e000a */
[----:B------:R-:W-:-:S04]  /*167a0*/  IMAD.HI.U32 R2, R2, R3, RZ ;  /* 0x0000000302027227 */ /* 0x000fc800078e00ff */
[----:B------:R-:W-:Y:S01]  /*167b0*/  IMAD R4, R2, R4, R3 ;  /* 0x0000000402047224 */ /* 0x000fe200078e0203 */
[----:B------:R-:W-:-:S04]  /*167c0*/  LOP3.LUT R3, R8, R9, RZ, 0x3c, !PT ;  /* 0x0000000908037212 */ /* 0x000fc800078e3cff */
[----:B------:R-:W-:Y:S02]  /*167d0*/  ISETP.GT.U32.AND P1, PT, R5, R4, PT ;  /* 0x000000040500720c */ /* 0x000fe40003f24070 */
[----:B------:R-:W-:-:S11]  /*167e0*/  ISETP.GE.AND P2, PT, R3, RZ, PT ;  /* 0x000000ff0300720c */ /* 0x000fd60003f46270 */
[----:B------:R-:W-:Y:S02]  /*167f0*/  @!P1 IMAD.IADD R4, R4, 0x1, -R5 ;  /* 0x0000000104049824 */ /* 0x000fe400078e0a05 */
[----:B------:R-:W-:Y:S01]  /*16800*/  @!P1 VIADD R2, R2, 0x1 ;  /* 0x0000000102029836 */ /* 0x000fe20000000000 */
[----:B------:R-:W-:Y:S02]  /*16810*/  ISETP.NE.AND P1, PT, R9, RZ, PT ;  /* 0x000000ff0900720c */ /* 0x000fe40003f25270 */
[----:B------:R-:W-:-:S13]  /*16820*/  ISETP.GE.U32.AND P0, PT, R4, R5, PT ;  /* 0x000000050400720c */ /* 0x000fda0003f06070 */
[----:B------:R-:W-:-:S04]  /*16830*/  @P0 VIADD R2, R2, 0x1 ;  /* 0x0000000102020836 */ /* 0x000fc80000000000 */
[----:B------:R-:W-:Y:S01]  /*16840*/  @!P2 IMAD.MOV R2, RZ, RZ, -R2 ;  /* 0x000000ffff02a224 */ /* 0x000fe200078e0a02 */
[----:B------:R-:W-:-:S05]  /*16850*/  @!P1 LOP3.LUT R2, RZ, R9, RZ, 0x33, !PT ;  /* 0x00000009ff029212 */ /* 0x000fca00078e33ff */
[----:B------:R-:W-:-:S04]  /*16860*/  IMAD.MOV R18, RZ, RZ, -R2 ;  /* 0x000000ffff127224 */ /* 0x000fc800078e0a02 */
[C---:B------:R-:W-:Y:S02]  /*16870*/  IMAD R18, R9.reuse, R18, R8 ;  /* 0x0000001209127224 */ /* 0x040fe400078e0208 */
[----:B------:R-:W-:-:S04]  /*16880*/  IMAD R9, R9, 0x1000000, R2 ;  /* 0x0100000009097824 */ /* 0x000fc800078e0202 */
[----:B------:R-:W-:Y:S01]  /*16890*/  IMAD R18, R18, 0x10000, R9 ;  /* 0x0001000012127824 */ /* 0x000fe200078e0209 */
[----:B------:R-:W-:Y:S06]  /*168a0*/  BRA `(.L_x_694) ;  /* 0x00000000000c7947 */ /* 0x000fec0003800000 */
.L_x_691:
[----:B------:R-:W-:Y:S02]  /*168b0*/  IMAD.MOV.U32 R17, RZ, RZ, RZ ;  /* 0x000000ffff117224 */ /* 0x000fe400078e00ff */
[----:B------:R-:W-:Y:S02]  /*168c0*/  IMAD.U32 R16, RZ, RZ, UR6 ;  /* 0x00000006ff107e24 */ /* 0x000fe4000f8e00ff */
[----:B------:R-:W-:-:S07]  /*168d0*/  IMAD.MOV.U32 R18, RZ, RZ, RZ ;  /* 0x000000ffff127224 */ /* 0x000fce00078e00ff */
.L_x_694:
[----:B------:R-:W-:-:S13]  /*168e0*/  ISETP.NE.AND P0, PT, R7, RZ, PT ;  /* 0x000000ff0700720c */ /* 0x000fda0003f05270 */
[----:B------:R-:W0:Y:S01]  /*168f0*/  @!P0 S2R R3, SR_CgaCtaId ;  /* 0x0000000000038919 */ /* 0x000e220000008800 */
[----:B------:R-:W-:-:S04]  /*16900*/  @!P0 MOV R2, 0x400 ;  /* 0x0000040000028802 */ /* 0x000fc80000000f00 */
[----:B0-----:R-:W-:-:S05]  /*16910*/  @!P0 LEA R2, R3, R2, 0x18 ;  /* 0x0000000203028211 */ /* 0x001fca00078ec0ff */
[----:B------:R0:W-:Y:S01]  /*16920*/  @!P0 STS.128 [R2+0x288d0], R16 ;  /* 0x0288d01002008388 */ /* 0x0001e20000000c00 */
[----:B------:R-:W-:Y:S06]  /*16930*/  BAR.ARV 0x5, 0x180 ;  /* 0x0146000000007b1d */ /* 0x000fec0000002000 */
.L_x_689:
[----:B------:R2:W-:Y:S01]  /*16940*/  STL [R1+0x24], RZ ;  /* 0x000024ff01007387 */ /* 0x0005e20000100800 */
[----:B------:R-:W-:Y:S01]  /*16950*/  ULDC UR4, c[0x0][0xc3c] ;  /* 0x00030f0000047ab9 */ /* 0x000fe20000000800 */
[----:B------:R-:W-:Y:S01]  /*16960*/  IMAD.MOV.U32 R28, RZ, RZ, 0x1 ;  /* 0x00000001ff1c7424 */ /* 0x000fe200078e00ff */
[----:B-1----:R-:W-:Y:S01]  /*16970*/  ISETP.GE.AND P0, PT, R19, UR4, PT ;  /* 0x0000000413007c0c */ /* 0x002fe2000bf06270 */
[----:B------:R-:W-:-:S12]  /*16980*/  IMAD.MOV.U32 R25, RZ, RZ, RZ ;  /* 0x000000ffff197224 */ /* 0x000fd800078e00ff */
[----:B--2---:R-:W-:Y:S05]  /*16990*/  @P0 BRA `(.L_x_695) ;  /* 0x0000006000000947 */ /* 0x004fea0003800000 */
[----:B------:R-:W1:Y:S01]  /*169a0*/  S2UR UR5, SR_CgaCtaId ;  /* 0x00000000000579c3 */ /* 0x000e620000008800 */
[C---:B------:R-:W-:Y:S01]  /*169b0*/  IMAD.SHL.U32 R31, R0.reuse, 0x8, RZ ;  /* 0x00000008001f7824 */ /* 0x040fe200078e00ff */
[----:B0-----:R-:W-:Y:S01]  /*169c0*/  LOP3.LUT R2, R0, 0x7f, RZ, 0xc0, !PT ;  /* 0x0000007f00027812 */ /* 0x001fe200078ec0ff */
[----:B------:R-:W-:Y:S01]  /*169d0*/  UMOV UR4, 0x400 ;  /* 0x0000040000047882 */ /* 0x000fe20000000000 */
[----:B------:R0:W-:Y:S01]  /*169e0*/  STL [R1+0x24], RZ ;  /* 0x000024ff01007387 */ /* 0x0001e20000100800 */
[----:B------:R-:W-:Y:S01]  /*169f0*/  BSSY B8, `(.L_x_695) ;  /* 0x00005fa000087945 */ /* 0x000fe20003800000 */
[----:B------:R-:W-:Y:S01]  /*16a00*/  LOP3.LUT R3, R31, 0x1f8, RZ, 0xc0, !PT ;  /* 0x000001f81f037812 */ /* 0x000fe200078ec0ff */
[----:B------:R-:W-:Y:S01]  /*16a10*/  IMAD.MOV.U32 R29, RZ, RZ, 0x1 ;  /* 0x00000001ff1d7424 */ /* 0x000fe200078e00ff */
[----:B------:R-:W-:Y:S01]  /*16a20*/  SHF.L.U32 R34, R2, 0x3, RZ ;  /* 0x0000000302227819 */ /* 0x000fe200000006ff */
[----:B------:R-:W-:Y:S01]  /*16a30*/  IMAD.MOV.U32 R27, RZ, RZ, RZ ;  /* 0x000000ffff1b7224 */ /* 0x000fe200078e00ff */
[----:B------:R-:W-:Y:S01]  /*16a40*/  LOP3.LUT R3, R3, 0x38, R0, 0x78, !PT ;  /* 0x0000003803037812 */ /* 0x000fe200078e7800 */
[----:B------:R-:W-:Y:S01]  /*16a50*/  IMAD.MOV.U32 R25, RZ, RZ, RZ ;  /* 0x000000ffff197224 */ /* 0x000fe200078e00ff */
[----:B------:R-:W-:Y:S01]  /*16a60*/  LOP3.LUT R31, R31, 0x38, RZ, 0xc0, !PT ;  /* 0x000000381f1f7812 */ /* 0x000fe200078ec0ff */
[----:B------:R-:W-:Y:S01]  /*16a70*/  IMAD.MOV.U32 R28, RZ, RZ, 0x1 ;  /* 0x00000001ff1c7424 */ /* 0x000fe200078e00ff */
[----:B------:R-:W-:Y:S01]  /*16a80*/  LOP3.LUT R34, R3, 0x200, R34, 0xf8, !PT ;  /* 0x0000020003227812 */ /* 0x000fe200078ef822 */
[----:B------:R-:W-:Y:S01]  /*16a90*/  ULOP3.LUT UR38, UR36, 0x2, URZ, 0xfc, !UPT ;  /* 0x0000000224267892 */ /* 0x000fe2000f8efc3f */
[----:B------:R-:W-:Y:S01]  /*16aa0*/  LOP3.LUT R30, R31, 0x40, RZ, 0xfc, !PT ;  /* 0x000000401f1e7812 */ /* 0x000fe200078efcff */
[----:B------:R-:W-:Y:S01]  /*16ab0*/  ULDC.64 UR40, c[0x0][0x198] ;  /* 0x0000660000287ab9 */ /* 0x000fe20000000a00 */
[----:B------:R-:W-:Y:S01]  /*16ac0*/  ULDC UR37, c[0x0][0xc] ;  /* 0x0000030000257ab9 */ /* 0x000fe20000000800 */
[----:B-1----:R-:W-:-:S06]  /*16ad0*/  ULEA UR4, UR5, UR4, 0x18 ;  /* 0x0000000405047291 */ /* 0x002fcc000f8ec03f */
[----:B------:R-:W-:-:S04]  /*16ae0*/  IMAD.U32 R22, RZ, RZ, UR4 ;  /* 0x00000004ff167e24 */ /* 0x000fc8000f8e00ff */
[----:B------:R-:W-:-:S05]  /*16af0*/  IMAD R0, R34, 0x2, R22 ;  /* 0x0000000222007824 */ /* 0x000fca00078e0216 */
[----:B------:R0:W-:Y:S02]  /*16b00*/  STL [R1+0x8], R0 ;  /* 0x0000080001007387 */ /* 0x0001e40000100800 */
.L_x_796:
[----:B------:R-:W1:Y:S02]  /*16b10*/  LDC.64 R32, c[0x0][0xc88] ;  /* 0x00032200ff207b82 */ /* 0x000e640000000a00 */
[----:B-1----:R-:W-:-:S06]  /*16b20*/  IMAD.WIDE R32, R19, 0x4, R32 ;  /* 0x0000000413207825 */ /* 0x002fcc00078e0220 */
[----:B0-----:R-:W0:Y:S01]  /*16b30*/  LDG.E R32, desc[UR42][R32.64] ;  /* 0x0000002a20207981 */ /* 0x001e22000c1e1900 */
[----:B------:R-:W-:Y:S05]  /*16b40*/  YIELD ;  /* 0x0000000000007946 */ /* 0x000fea0003800000 */
[----:B------:R-:W-:Y:S01]  /*16b50*/  ULDC.64 UR4, c[0x0][0xa28] ;  /* 0x00028a0000047ab9 */ /* 0x000fe20000000a00 */
[----:B------:R-:W-:Y:S01]  /*16b60*/  IMAD.MOV.U32 R37, RZ, RZ, RZ ;  /* 0x000000ffff257224 */ /* 0x000fe200078e00ff */
[----:B------:R-:W-:Y:S01]  /*16b70*/  ISETP.NE.U32.AND P0, PT, RZ, UR4, PT ;  /* 0x00000004ff007c0c */ /* 0x000fe2000bf05070 */
[----:B------:R-:W-:Y:S01]  /*16b80*/  ULDC.64 UR8, c[0x0][0xa18] ;  /* 0x0002860000087ab9 */ /* 0x000fe20000000a00 */
[----:B------:R-:W-:Y:S01]  /*16b90*/  MOV R6, RZ ;  /* 0x000000ff00067202 */ /* 0x000fe20000000f00 */
[----:B------:R-:W-:Y:S01]  /*16ba0*/  ULDC.64 UR6, c[0x0][0xa10] ;  /* 0x0002840000067ab9 */ /* 0x000fe20000000a00 */
[----:B------:R-:W-:-:S02]  /*16bb0*/  ISETP.NE.AND.EX P0, PT, RZ, UR5, PT, P0 ;  /* 0x00000005ff007c0c */ /* 0x000fc4000bf05300 */
[----:B0-----:R-:W-:-:S11]  /*16bc0*/  SHF.R.S32.HI R0, RZ, 0x1f, R32 ;  /* 0x0000001fff007819 */ /* 0x001fd60000011420 */
        /* <DEDUP_REMOVED lines=8> */
[----:B------:R-:W-:Y:S01]  /*16c50*/  ISETP.NE.U32.AND P1, PT, RZ, UR8, PT ;  /* 0x00000008ff007c0c */ /* 0x000fe2000bf25070 */
[----:B0-----:R-:W-:Y:S01]  /*16c60*/  IMAD.MOV.U32 R0, RZ, RZ, RZ ;  /* 0x000000ffff007224 */ /* 0x001fe200078e00ff */
[----:B------:R-:W-:Y:S02]  /*16c70*/  ISETP.NE.AND.EX P0, PT, RZ, UR5, PT, P0 ;  /* 0x00000005ff007c0c */ /* 0x000fe4000bf05300 */
[----:B------:R-:W-:Y:S02]  /*16c80*/  ISETP.NE.AND.EX P1, PT, RZ, UR9, PT, P1 ;  /* 0x00000009ff007c0c */ /* 0x000fe4000bf25310 */
[----:B------:R-:W-:Y:S02]  /*16c90*/  ISETP.NE.U32.AND P2, PT, RZ, UR6, PT ;  /* 0x00000006ff007c0c */ /* 0x000fe4000bf45070 */
[----:B-1----:R-:W-:-:S02]  /*16ca0*/  IADD3 R2, P3, R23, UR4, RZ ;  /* 0x0000000417027c10 */ /* 0x002fc4000ff7e0ff */
[----:B------:R-:W-:Y:S02]  /*16cb0*/  ISETP.NE.AND.EX P2, PT, RZ, UR7, PT, P2 ;  /* 0x00000007ff007c0c */ /* 0x000fe4000bf45320 */
[----:B------:R-:W-:Y:S02]  /*16cc0*/  IADD3.X R3, R24, UR5, RZ, P3, !PT ;  /* 0x0000000518037c10 */ /* 0x000fe40009ffe4ff */
[----:B------:R-:W-:-:S03]  /*16cd0*/  IADD3 R4, P4, R23, UR6, RZ ;  /* 0x0000000617047c10 */ /* 0x000fc6000ff9e0ff */
[----:B--2---:R-:W2:Y:S01]  /*16ce0*/  @P0 LDG.E R6, desc[UR42][R2.64] ;  /* 0x0000002a02060981 */ /* 0x004ea2000c1e1900 */
[----:B------:R-:W-:Y:S01]  /*16cf0*/  ULDC UR4, c[0x0][0x288] ;  /* 0x0000a20000047ab9 */ /* 0x000fe20000000800 */
[----:B------:R-:W-:Y:S01]  /*16d00*/  IADD3.X R5, R24, UR7, RZ, P4, !PT ;  /* 0x0000000718057c10 */ /* 0x000fe2000a7fe4ff */
[----:B------:R-:W-:Y:S01]  /*16d10*/  IMAD.U32 R8, RZ, RZ, UR4 ;  /* 0x00000004ff087e24 */ /* 0x000fe2000f8e00ff */
[----:B------:R-:W-:-:S03]  /*16d20*/  ULDC.64 UR4, c[0x0][0x418] ;  /* 0x0001060000047ab9 */ /* 0x000fc60000000a00 */
[----:B------:R-:W5:Y:S04]  /*16d30*/  @P2 LDG.E R0, desc[UR42][R4.64] ;  /* 0x0000002a04002981 */ /* 0x000f68000c1e1900 */
[----:B--2---:R0:W-:Y:S02]  /*16d40*/  STL [R1+0xc], R6 ;  /* 0x00000c0601007387 */ /* 0x0041e40000100800 */
[----:B0-----:R-:W-:-:S04]  /*16d50*/  @P1 IADD3 R6, P3, R23, UR8, RZ ;  /* 0x0000000817061c10 */ /* 0x001fc8000ff7e0ff */
[----:B------:R-:W-:-:S05]  /*16d60*/  @P1 IADD3.X R7, R24, UR9, RZ, P3, !PT ;  /* 0x0000000918071c10 */ /* 0x000fca0009ffe4ff */
[----:B------:R0:W2:Y:S01]  /*16d70*/  @P1 LDG.E R8, desc[UR42][R6.64] ;  /* 0x0000002a06081981 */ /* 0x0000a2000c1e1900 */
[----:B------:R-:W-:-:S03]  /*16d80*/  UISETP.NE.U32.AND UP0, UPT, UR4, URZ, UPT ;  /* 0x0000003f0400728c */ /* 0x000fc6000bf05070 */
[----:B------:R-:W-:Y:S01]  /*16d90*/  ULDC UR4, c[0x0][0x424] ;  /* 0x0001090000047ab9 */ /* 0x000fe20000000800 */
[----:B------:R-:W-:-:S03]  /*16da0*/  UISETP.NE.AND.EX UP0, UPT, UR5, URZ, UPT, UP0 ;  /* 0x0000003f0500728c */ /* 0x000fc6000bf05300 */
[----:B------:R-:W-:Y:S01]  /*16db0*/  ULDC UR5, c[0x0][0x2f0] ;  /* 0x0000bc0000057ab9 */ /* 0x000fe20000000800 */
[----:B------:R-:W-:-:S04]  /*16dc0*/  USEL UR4, UR4, 0x1, UP0 ;  /* 0x0000000104047887 */ /* 0x000fc80008000000 */
[----:B------:R-:W-:-:S03]  /*16dd0*/  UIMAD UR4, UR4, UR5, URZ ;  /* 0x00000005040472a4 */ /* 0x000fc6000f8e023f */
[----:B------:R-:W-:Y:S02]  /*16de0*/  ULDC UR5, c[0x0][0x348] ;  /* 0x0000d20000057ab9 */ /* 0x000fe40000000800 */
[----:B0-----:R-:W-:Y:S01]  /*16df0*/  IMAD.U32 R6, RZ, RZ, UR5 ;  /* 0x00000005ff067e24 */ /* 0x001fe2000f8e00ff */
[----:B--2---:R0:W-:Y:S02]  /*16e00*/  STL [R1+0x20], R8 ;  /* 0x0000200801007387 */ /* 0x0041e40000100800 */
[----:B0-----:R-:W-:Y:S01]  /*16e10*/  IMAD.U32 R8, RZ, RZ, UR4 ;  /* 0x00000004ff087e24 */ /* 0x001fe2000f8e00ff */
[----:B------:R-:W-:Y:S06]  /*16e20*/  @P1 BRA `(.L_x_696) ;  /* 0x0000000000141947 */ /* 0x000fec0003800000 */
[----:B------:R-:W-:Y:S05]  /*16e30*/  @!P0 BRA `(.L_x_696) ;  /* 0x0000000000108947 */ /* 0x000fea0003800000 */
[----:B------:R-:W2:Y:S04]  /*16e40*/  LDG.E R10, desc[UR42][R2.64] ;  /* 0x0000002a020a7981 */ /* 0x000ea8000c1e1900 */
[----:B------:R-:W2:Y:S02]  /*16e50*/  LDG.E R7, desc[UR42][R2.64+0x4] ;  /* 0x0000042a02077981 */ /* 0x000ea4000c1e1900 */
[----:B--2---:R-:W-:-:S05]  /*16e60*/  IMAD.IADD R2, R7, 0x1, -R10 ;  /* 0x0000000107027824 */ /* 0x004fca00078e0a0a */
[----:B------:R0:W-:Y:S02]  /*16e70*/  STL [R1+0x20], R2 ;  /* 0x0000200201007387 */ /* 0x0001e40000100800 */
.L_x_696:
[----:B------:R-:W-:Y:S01]  /*16e80*/  ULDC.64 UR4, c[0x0][0xa20] ;  /* 0x0002880000047ab9 */ /* 0x000fe20000000a00 */
[C---:B0-----:R-:W-:Y:S01]  /*16e90*/  LOP3.LUT R2, R18.reuse, 0xff000000, RZ, 0xc0, !PT ;  /* 0xff00000012027812 */ /* 0x041fe200078ec0ff */
[----:B------:R-:W-:Y:S01]  /*16ea0*/  IMAD.MOV.U32 R33, RZ, RZ, R32 ;  /* 0x000000ffff217224 */ /* 0x000fe200078e0020 */
[----:B------:R-:W-:Y:S02]  /*16eb0*/  ISETP.NE.U32.AND P0, PT, RZ, UR4, PT ;  /* 0x00000004ff007c0c */ /* 0x000fe4000bf05070 */
[----:B------:R-:W-:Y:S02]  /*16ec0*/  SHF.R.U32.HI R2, RZ, 0x8, R2 ;  /* 0x00000008ff027819 */ /* 0x000fe40000011602 */
[----:B------:R-:W-:Y:S02]  /*16ed0*/  ISETP.NE.AND.EX P0, PT, RZ, UR5, PT, P0 ;  /* 0x00000005ff007c0c */ /* 0x000fe4000bf05300 */
[C---:B------:R-:W-:Y:S02]  /*16ee0*/  LOP3.LUT R7, R18.reuse, 0xff0000, RZ, 0xc0, !PT ;  /* 0x00ff000012077812 */ /* 0x040fe400078ec0ff */
[----:B------:R-:W-:-:S02]  /*16ef0*/  LOP3.LUT R18, R18, 0xffff, RZ, 0xc0, !PT ;  /* 0x0000ffff12127812 */ /* 0x000fc400078ec0ff */
[----:B------:R-:W-:-:S07]  /*16f00*/  LEA.HI R7, R7, R2, RZ, 0x10 ;  /* 0x0000000207077211 */ /* 0x000fce00078f80ff */
[----:B------:R-:W-:Y:S05]  /*16f10*/  @!P0 BRA `(.L_x_697) ;  /* 0x0000000000108947 */ /* 0x000fea0003800000 */
[----:B------:R-:W-:-:S04]  /*16f20*/  IADD3 R2, P0, R23, UR4, RZ ;  /* 0x0000000417027c10 */ /* 0x000fc8000ff1e0ff */
[----:B------:R-:W-:-:S05]  /*16f30*/  IADD3.X R3, R24, UR5, RZ, P0, !PT ;  /* 0x0000000518037c10 */ /* 0x000fca00087fe4ff */
[----:B------:R0:W5:Y:S01]  /*16f40*/  LDG.E R8, desc[UR42][R2.64] ;  /* 0x0000002a02087981 */ /* 0x000162000c1e1900 */
[----:B------:R-:W-:Y:S05]  /*16f50*/  BRA `(.L_x_698) ;  /* 0x0000000000247947 */ /* 0x000fea0003800000 */
.L_x_697:
[----:B------:R-:W-:Y:S02]  /*16f60*/  ULDC.64 UR4, c[0x0][0xa08] ;  /* 0x0002820000047ab9 */ /* 0x000fe40000000a00 */
[----:B------:R-:W-:-:S04]  /*16f70*/  ISETP.NE.U32.AND P0, PT, RZ, UR4, PT ;  /* 0x00000004ff007c0c */ /* 0x000fc8000bf05070 */
[----:B------:R-:W-:-:S13]  /*16f80*/  ISETP.NE.AND.EX P0, PT, RZ, UR5, PT, P0 ;  /* 0x00000005ff007c0c */ /* 0x000fda000bf05300 */
[----:B------:R-:W-:Y:S05]  /*16f90*/  @!P0 BRA `(.L_x_698) ;  /* 0x0000000000148947 */ /* 0x000fea0003800000 */
[----:B------:R-:W0:Y:S02]  /*16fa0*/  LDC.64 R2, c[0x0][0xa08] ;  /* 0x00028200ff027b82 */ /* 0x000e240000000a00 */
[----:B0-----:R-:W-:-:S05]  /*16fb0*/  IMAD.WIDE R2, R33, 0x4, R2 ;  /* 0x0000000421027825 */ /* 0x001fca00078e0202 */
[----:B------:R-:W2:Y:S04]  /*16fc0*/  LDG.E R8, desc[UR42][R2.64] ;  /* 0x0000002a02087981 */ /* 0x000ea8000c1e1900 */
[----:B------:R-:W2:Y:S02]  /*16fd0*/  LDG.E R9, desc[UR42][R2.64+0x4] ;  /* 0x0000042a02097981 */ /* 0x000ea4000c1e1900 */
[----:B--2---:R-:W-:-:S07]  /*16fe0*/  IMAD.IADD R8, R9, 0x1, -R8 ;  /* 0x0000000109087824 */ /* 0x004fce00078e0a08 */
.L_x_698:
[----:B0-----:R-:W2:Y:S04]  /*16ff0*/  @P2 LDG.E R3, desc[UR42][R4.64] ;  /* 0x0000002a04032981 */ /* 0x001ea8000c1e1900 */
[----:B------:R0:W2:Y:S01]  /*17000*/  @P2 LDG.E R2, desc[UR42][R4.64+0x4] ;  /* 0x0000042a04022981 */ /* 0x0000a2000c1e1900 */
[----:B-----5:R-:W-:Y:S01]  /*17010*/  IADD3 R8, -R37, R8, RZ ;  /* 0x0000000825087210 */ /* 0x020fe20007ffe1ff */
[----:B------:R-:W-:Y:S01]  /*17020*/  BSSY B0, `(.L_x_699) ;  /* 0x0000029000007945 */ /* 0x000fe20003800000 */
[----:B------:R-:W-:Y:S02]  /*17030*/  LOP3.LUT R36, R7, 0xff, RZ, 0xc0, !PT ;  /* 0x000000ff07247812 */ /* 0x000fe400078ec0ff */
[----:B0-----:R-:W-:Y:S01]  /*17040*/  SHF.R.U32.HI R5, RZ, 0x10, R7 ;  /* 0x00000010ff057819 */ /* 0x001fe20000011607 */
[----:B--2---:R-:W-:-:S04]  /*17050*/  @P2 IMAD.IADD R6, R2, 0x1, -R3 ;  /* 0x0000000102062824 */ /* 0x004fc800078e0a03 */
[----:B------:R-:W-:-:S04]  /*17060*/  IMAD.IADD R35, R8, 0x1, R6 ;  /* 0x0000000108237824 */ /* 0x000fc800078e0206 */
[C---:B------:R-:W-:Y:S01]  /*17070*/  VIADD R2, R35.reuse, 0x7f ;  /* 0x0000007f23027836 */ /* 0x040fe20000000000 */
[----:B------:R-:W-:-:S04]  /*17080*/  ISETP.GE.AND P1, PT, R35, 0x1, PT ;  /* 0x000000012300780c */ /* 0x000fc80003f26270 */
[----:B------:R-:W-:-:S04]  /*17090*/  SHF.R.S32.HI R3, RZ, 0x1f, R2 ;  /* 0x0000001fff037819 */ /* 0x000fc80000011402 */
[----:B------:R-:W-:-:S04]  /*170a0*/  LEA.HI R3, R3, R2, RZ, 0x7 ;  /* 0x0000000203037211 */ /* 0x000fc800078f38ff */
[----:B------:R-:W-:Y:S01]  /*170b0*/  SHF.R.S32.HI R4, RZ, 0x7, R3 ;  /* 0x00000007ff047819 */ /* 0x000fe20000011403 */
[----:B------:R-:W-:Y:S01]  /*170c0*/  IMAD.MOV.U32 R3, RZ, RZ, RZ ;  /* 0x000000ffff037224 */ /* 0x000fe200078e00ff */
[----:B------:R-:W-:Y:S06]  /*170d0*/  @!P1 BRA `(.L_x_700) ;  /* 0x0000000000749947 */ /* 0x000fec0003800000 */
[----:B------:R-:W-:Y:S01]  /*170e0*/  ISETP.NE.AND P0, PT, R5, RZ, PT ;  /* 0x000000ff0500720c */ /* 0x000fe20003f05270 */
[----:B------:R-:W-:-:S03]  /*170f0*/  ULDC UR4, c[0x0][0x9f0] ;  /* 0x00027c0000047ab9 */ /* 0x000fc60000000800 */
[----:B------:R-:W-:-:S04]  /*17100*/  SEL R7, R5, UR4, P0 ;  /* 0x0000000405077c07 */ /* 0x000fc80008000000 */
[----:B------:R-:W-:Y:S02]  /*17110*/  IABS R10, R7 ;  /* 0x00000007000a7213 */ /* 0x000fe40000000000 */
[----:B------:R-:W-:Y:S02]  /*17120*/  IADD3 R9, R7, -0x1, R4 ;  /* 0xffffffff07097810 */ /* 0x000fe40007ffe004 */
[----:B------:R-:W0:Y:S08]  /*17130*/  I2F.RP R2, R10 ;  /* 0x0000000a00027306 */ /* 0x000e300000209400 */
[----:B0-----:R-:W0:Y:S02]  /*17140*/  MUFU.RCP R2, R2 ;  /* 0x0000000200027308 */ /* 0x001e240000001000 */
[----:B0-----:R-:W-:-:S06]  /*17150*/  VIADD R2, R2, 0xffffffe ;  /* 0x0ffffffe02027836 */ /* 0x001fcc0000000000 */
[----:B------:R0:W1:Y:S02]  /*17160*/  F2I.FTZ.U32.TRUNC.NTZ R3, R2 ;  /* 0x0000000200037305 */ /* 0x000064000021f000 */
[----:B0-----:R-:W-:-:S04]  /*17170*/  LOP3.LUT R2, R9, R7, RZ, 0x3c, !PT ;  /* 0x0000000709027212 */ /* 0x001fc800078e3cff */
[----:B------:R-:W-:Y:S01]  /*17180*/  ISETP.GE.AND P4, PT, R2, RZ, PT ;  /* 0x000000ff0200720c */ /* 0x000fe20003f86270 */
[----:B-1----:R-:W-:-:S04]  /*17190*/  IMAD.MOV R2, RZ, RZ, -R3 ;  /* 0x000000ffff027224 */ /* 0x002fc800078e0a03 */
[----:B------:R-:W-:Y:S02]  /*171a0*/  IMAD R11, R2, R10, RZ ;  /* 0x0000000a020b7224 */ /* 0x000fe400078e02ff */
[----:B------:R-:W-:-:S04]  /*171b0*/  IMAD.MOV.U32 R2, RZ, RZ, RZ ;  /* 0x000000ffff027224 */ /* 0x000fc800078e00ff */
[----:B------:R-:W-:Y:S01]  /*171c0*/  IMAD.HI.U32 R11, R3, R11, R2 ;  /* 0x0000000b030b7227 */ /* 0x000fe200078e0002 */
[----:B------:R-:W-:Y:S02]  /*171d0*/  IABS R2, R9 ;  /* 0x0000000900027213 */ /* 0x000fe40000000000 */
[----:B------:R-:W-:-:S03]  /*171e0*/  IABS R3, R7 ;  /* 0x0000000700037213 */ /* 0x000fc60000000000 */
[----:B------:R-:W-:-:S04]  /*171f0*/  IMAD.HI.U32 R11, R11, R2, RZ ;  /* 0x000000020b0b7227 */ /* 0x000fc800078e00ff */
[----:B------:R-:W-:-:S04]  /*17200*/  IMAD.MOV R3, RZ, RZ, -R3 ;  /* 0x000000ffff037224 */ /* 0x000fc800078e0a03 */
[----:B------:R-:W-:-:S05]  /*17210*/  IMAD R2, R11, R3, R2 ;  /* 0x000000030b027224 */ /* 0x000fca00078e0202 */
[----:B------:R-:W-:-:S13]  /*17220*/  ISETP.GT.U32.AND P3, PT, R10, R2, PT ;  /* 0x000000020a00720c */ /* 0x000fda0003f64070 */
[----:B------:R-:W-:Y:S01]  /*17230*/  @!P3 IMAD.IADD R2, R2, 0x1, -R10 ;  /* 0x000000010202b824 */ /* 0x000fe200078e0a0a */
[----:B------:R-:W-:Y:S02]  /*17240*/  @!P3 IADD3 R11, R11, 0x1, RZ ;  /* 0x000000010b0bb810 */ /* 0x000fe40007ffe0ff */
[----:B------:R-:W-:Y:S02]  /*17250*/  ISETP.NE.AND P3, PT, R7, RZ, PT ;  /* 0x000000ff0700720c */ /* 0x000fe40003f65270 */
[----:B------:R-:W-:-:S13]  /*17260*/  ISETP.GE.U32.AND P0, PT, R2, R10, PT ;  /* 0x0000000a0200720c */ /* 0x000fda0003f06070 */
[----:B------:R-:W-:-:S04]  /*17270*/  @P0 VIADD R11, R11, 0x1 ;  /* 0x000000010b0b0836 */ /* 0x000fc80000000000 */
[----:B------:R-:W-:-:S04]  /*17280*/  IMAD.MOV.U32 R3, RZ, RZ, R11 ;  /* 0x000000ffff037224 */ /* 0x000fc800078e000b */
[----:B------:R-:W-:Y:S01]  /*17290*/  @!P4 IMAD.MOV R3, RZ, RZ, -R3 ;  /* 0x000000ffff03c224 */ /* 0x000fe200078e0a03 */
[----:B------:R-:W-:-:S07]  /*172a0*/  @!P3 LOP3.LUT R3, RZ, R7, RZ, 0x33, !PT ;  /* 0x00000007ff03b212 */ /* 0x000fce00078e33ff */
.L_x_700:
[----:B------:R-:W-:Y:S05]  /*172b0*/  BSYNC B0 ;  /* 0x0000000000007941 */ /* 0x000fea0003800000 */
.L_x_699:
[-C--:B------:R-:W-:Y:S01]  /*172c0*/  IMAD R7, R36, R3.reuse, RZ ;  /* 0x0000000324077224 */ /* 0x080fe200078e02ff */
[----:B------:R-:W-:Y:S04]  /*172d0*/  BSSY B0, `(.L_x_701) ;  /* 0x0000114000007945 */ /* 0x000fe80003800000 */
[C---:B------:R-:W-:Y:S01]  /*172e0*/  VIADDMNMX R3, R7.reuse, R3, R4, PT ;  /* 0x0000000307037246 */ /* 0x040fe20003800104 */
[----:B------:R-:W-:-:S04]  /*172f0*/  IMAD R7, R7, 0x80, -R8 ;  /* 0x0000008007077824 */ /* 0x000fc800078e0a08 */
[----:B------:R-:W-:Y:S01]  /*17300*/  IMAD R3, R3, 0x80, -R8 ;  /* 0x0000008003037824 */ /* 0x000fe200078e0a08 */
[----:B------:R-:W-:-:S04]  /*17310*/  VIMNMX R7, RZ, R7, !PT ;  /* 0x00000007ff077248 */ /* 0x000fc80007fe0100 */
[----:B------:R-:W-:Y:S02]  /*17320*/  VIMNMX R2, R3, R6, PT ;  /* 0x0000000603027248 */ /* 0x000fe40003fe0100 */
[----:B------:R-:W-:Y:S02]  /*17330*/  SHF.R.U32.HI R6, RZ, 0x7, R7 ;  /* 0x00000007ff067819 */ /* 0x000fe40000011607 */
[----:B------:R-:W-:-:S13]  /*17340*/  ISETP.GT.AND P0, PT, R2, R7, PT ;  /* 0x000000070200720c */ /* 0x000fda0003f04270 */
[----:B------:R-:W-:-:S05]  /*17350*/  @P0 VIADD R2, R2, 0x7f ;  /* 0x0000007f02020836 */ /* 0x000fca0000000000 */
[----:B------:R-:W-:-:S04]  /*17360*/  @P0 SHF.R.S32.HI R3, RZ, 0x1f, R2 ;  /* 0x0000001fff030819 */ /* 0x000fc80000011402 */
[----:B------:R-:W-:Y:S01]  /*17370*/  @P0 LEA.HI R2, R3, R2, RZ, 0x7 ;  /* 0x0000000203020211 */ /* 0x000fe200078f38ff */
[----:B------:R-:W-:-:S03]  /*17380*/  IMAD.MOV.U32 R3, RZ, RZ, R6 ;  /* 0x000000ffff037224 */ /* 0x000fc600078e0006 */
[----:B------:R-:W-:Y:S02]  /*17390*/  @P0 SHF.R.S32.HI R3, RZ, 0x7, R2 ;  /* 0x00000007ff030819 */ /* 0x000fe40000011402 */
[----:B------:R-:W-:Y:S02]  /*173a0*/  PLOP3.LUT P0, PT, PT, PT, PT, 0x80, 0x0 ;  /* 0x000000000000781c */ /* 0x000fe40003f0f070 */
[----:B------:R-:W-:-:S13]  /*173b0*/  ISETP.GT.AND P3, PT, R3, R6, PT ;  /* 0x000000060300720c */ /* 0x000fda0003f64270 */
[----:B------:R-:W-:Y:S05]  /*173c0*/  @!P3 BRA `(.L_x_702) ;  /* 0x000000100010b947 */ /* 0x000fea0003800000 */
[----:B------:R-:W-:Y:S01]  /*173d0*/  UMOV UR4, 0xffffffff ;  /* 0xffffffff00047882 */ /* 0x000fe20000000000 */
[----:B------:R-:W-:Y:S02]  /*173e0*/  SEL R2, R33, RZ, !P2 ;  /* 0x000000ff21027207 */ /* 0x000fe40005000000 */
[----:B------:R-:W-:Y:S05]  /*173f0*/  BRA.DIV UR4, `(.L_x_703) ;  /* 0x0000007a04487947 */ /* 0x000fea000b800000 */
[----:B------:R-:W0:Y:S02]  /*17400*/  S2R R7, SR_TID.X ;  /* 0x0000000000077919 */ /* 0x000e240000002100 */
[----:B0-----:R-:W-:-:S04]  /*17410*/  SHF.R.U32.HI R7, RZ, 0x5, R7 ;  /* 0x00000005ff077819 */ /* 0x001fc80000011607 */
[----:B------:R-:W-:-:S05]  /*17420*/  LOP3.LUT R7, R7, 0x3, RZ, 0xc0, !PT ;  /* 0x0000000307077812 */ /* 0x000fca00078ec0ff */
[----:B------:R0:W1:Y:S02]  /*17430*/  SHFL.IDX PT, R14, R7, RZ, 0x1f ;  /* 0x00001fff070e7589 */ /* 0x00006400000e0000 */
.L_x_916:
[----:B-1----:R-:W-:Y:S02]  /*17440*/  ISETP.NE.AND P0, PT, R14, RZ, PT ;  /* 0x000000ff0e00720c */ /* 0x002fe40003f05270 */
[----:B------:R-:W-:-:S11]  /*17450*/  PLOP3.LUT P6, PT, PT, PT, PT, 0x8, 0x0 ;  /* 0x000000000000781c */ /* 0x000fd60003fce170 */
[----:B------:R-:W-:Y:S05]  /*17460*/  @P0 BRA `(.L_x_704) ;  /* 0x00000000000c0947 */ /* 0x000fea0003800000 */
[----:B------:R-:W-:-:S03]  /*17470*/  UMOV UR4, 0xffffffff ;  /* 0xffffffff00047882 */ /* 0x000fc60000000000 */
[----:B------:R-:W-:Y:S05]  /*17480*/  BRA.DIV UR4, `(.L_x_705) ;  /* 0x0000007a04587947 */ /* 0x000fea000b800000 */
[----:B------:R-:W-:-:S13]  /*17490*/  ELECT P6, URZ, PT ;  /* 0x00000000003f782f */ /* 0x000fda00038c0000 */
.L_x_704:
[----:B0-----:R-:W2:Y:S01]  /*174a0*/  LDL R7, [R1+0x24] ;  /* 0x0000240001077983 */ /* 0x001ea20000100800 */
[----:B------:R-:W-:Y:S01]  /*174b0*/  BSSY B1, `(.L_x_706) ;  /* 0x0000008000017945 */ /* 0x000fe20003800000 */
[----:B--2---:R-:W-:-:S05]  /*174c0*/  VIADD R7, R7, 0x1 ;  /* 0x0000000107077836 */ /* 0x004fca0000000000 */
[----:B------:R-:W-:-:S04]  /*174d0*/  LEA.HI R8, R7, R7, RZ, 0x1 ;  /* 0x0000000707087211 */ /* 0x000fc800078f08ff */
[----:B------:R-:W-:-:S04]  /*174e0*/  LOP3.LUT R8, R8, 0xfffffffe, RZ, 0xc0, !PT ;  /* 0xfffffffe08087812 */ /* 0x000fc800078ec0ff */
[----:B------:R-:W-:-:S04]  /*174f0*/  IADD3 R7, R7, -R8, RZ ;  /* 0x8000000807077210 */ /* 0x000fc80007ffe0ff */
[----:B------:R-:W-:-:S04]  /*17500*/  SHF.L.U32 R7, R7, 0x1f, RZ ;  /* 0x0000001f07077819 */ /* 0x000fc800000006ff */
[----:B------:R-:W0:Y:S02]  /*17510*/  SYNCS.PHASECHK.TRANS64.TRYWAIT P0, [R22+URZ+0x28820], R7 ;  /* 0x02882007160075a7 */ /* 0x000e24000800017f */
[----:B0-----:R-:W-:Y:S05]  /*17520*/  @!P0 BRA `(.L_x_707) ;  /* 0x0000007800508947 */ /* 0x001fea0003800000 */
.L_x_919:
[----:B------:R-:W-:Y:S05]  /*17530*/  BSYNC B1 ;  /* 0x0000000000017941 */ /* 0x000fea0003800000 */
.L_x_706:
[----:B------:R-:W-:Y:S04]  /*17540*/  BSSY B1, `(.L_x_708) ;  /* 0x000006e000017945 */ /* 0x000fe80003800000 */
[----:B------:R-:W-:Y:S05]  /*17550*/  @!P6 BRA `(.L_x_709) ;  /* 0x0000000400b0e947 */ /* 0x000fea0003800000 */
[----:B------:R-:W-:Y:S01]  /*17560*/  IMAD R10, R27, 0x8, R22 ;  /* 0x000000081b0a7824 */ /* 0x000fe200078e0216 */
[----:B------:R-:W-:Y:S01]  /*17570*/  SHF.L.U32 R9, R29, 0x1f, RZ ;  /* 0x0000001f1d097819 */ /* 0x000fe200000006ff */
[----:B------:R-:W1:Y:S01]  /*17580*/  S2R R8, SR_TID.X ;  /* 0x0000000000087919 */ /* 0x000e620000002100 */
[----:B------:R-:W-:Y:S02]  /*17590*/  BSSY B2, `(.L_x_710) ;  /* 0x0000005000027945 */ /* 0x000fe40003800000 */
[----:B------:R-:W2:Y:S01]  /*175a0*/  SYNCS.PHASECHK.TRANS64.TRYWAIT P0, [R10+URZ+0x288a0], R9 ;  /* 0x0288a0090a0075a7 */ /* 0x000ea2000800017f */
[----:B-1----:R-:W-:-:S04]  /*175b0*/  LOP3.LUT R8, R8, 0x7f, RZ, 0xc0, !PT ;  /* 0x0000007f08087812 */ /* 0x002fc800078ec0ff */
[----:B------:R-:W-:Y:S01]  /*175c0*/  ISETP.NE.AND P2, PT, R8, RZ, PT ;  /* 0x000000ff0800720c */ /* 0x000fe20003f45270 */
[----:B--2---:R-:W-:-:S12]  /*175d0*/  @!P0 BRA `(.L_x_711) ;  /* 0x0000007800388947 */ /* 0x004fd80003800000 */
.L_x_920:
[----:B------:R-:W-:Y:S05]  /*175e0*/  BSYNC B2 ;  /* 0x0000000000027941 */ /* 0x000fea0003800000 */
.L_x_710:
[----:B------:R-:W-:Y:S04]  /*175f0*/  BSSY B2, `(.L_x_712) ;  /* 0x0000009000027945 */ /* 0x000fe80003800000 */
[----:B------:R-:W-:Y:S05]  /*17600*/  @P2 BRA `(.L_x_713) ;  /* 0x00000000001c2947 */ /* 0x000fea0003800000 */
[----:B------:R-:W2:Y:S01]  /*17610*/  S2R R8, SR_TID.X ;  /* 0x0000000000087919 */ /* 0x000ea20000002100 */
[----:B0-----:R-:W-:-:S04]  /*17620*/  IMAD.MOV.U32 R7, RZ, RZ, 0x8000 ;  /* 0x00008000ff077424 */ /* 0x001fc800078e00ff */
[----:B------:R3:W-:Y:S01]  /*17630*/  SYNCS.ARRIVE.TRANS64 RZ, [R10+URZ+0x28890], R7 ;  /* 0x028890070aff79a7 */ /* 0x0007e2000800003f */
[----:B--2---:R-:W-:-:S04]  /*17640*/  LOP3.LUT R8, R8, 0x1f, RZ, 0xc0, !PT ;  /* 0x0000001f08087812 */ /* 0x004fc800078ec0ff */
[----:B------:R-:W-:-:S13]  /*17650*/  ISETP.NE.AND P0, PT, R8, RZ, PT ;  /* 0x000000ff0800720c */ /* 0x000fda0003f05270 */
[----:B---3--:R-:W-:Y:S05]  /*17660*/  @!P0 BRA `(.L_x_713) ;  /* 0x0000000000048947 */ /* 0x008fea0003800000 */
[----:B------:R-:W-:Y:S01]  /*17670*/  BPT.TRAP 0x1 ;  /* 0x000000040000795c */ /* 0x000fe20000300000 */
.L_x_713:
[----:B------:R-:W-:Y:S05]  /*17680*/  BSYNC B2 ;  /* 0x0000000000027941 */ /* 0x000fea0003800000 */
.L_x_712:
[----:B------:R-:W-:Y:S01]  /*17690*/  IMAD.MOV.U32 R20, RZ, RZ, RZ ;  /* 0x000000ffff147224 */ /* 0x000fe200078e00ff */
[----:B------:R-:W-:Y:S01]  /*176a0*/  UIADD3 UR4, UP0, UR40, 0x570, URZ ;  /* 0x0000057028047890 */ /* 0x000fe2000ff1e03f */
[----:B0-----:R-:W-:Y:S01]  /*176b0*/  IMAD R7, R27, 0x8000, R22 ;  /* 0x000080001b077824 */ /* 0x001fe200078e0216 */
[----:B------:R-:W-:Y:S01]  /*176c0*/  PLOP3.LUT P0, PT, PT, PT, PT, 0x80, 0x0 ;  /* 0x000000000000781c */ /* 0x000fe20003f0f070 */
[----:B------:R-:W-:Y:S01]  /*176d0*/  IMAD R8, R3, 0x80, R0 ;  /* 0x0000008003087824 */ /* 0x000fe200078e0200 */
[----:B------:R-:W-:Y:S01]  /*176e0*/  R2UR UR10, R20 ;  /* 0x00000000140a72ca */ /* 0x000fe200000e0000 */
[----:B------:R-:W-:Y:S01]  /*176f0*/  IMAD.SHL.U32 R13, R27, 0x4000, RZ ;  /* 0x000040001b0d7824 */ /* 0x000fe200078e00ff */
[----:B------:R-:W-:Y:S01]  /*17700*/  IADD3 R12, R7, 0x18400, RZ ;  /* 0x00018400070c7810 */ /* 0x000fe20007ffe0ff */
[----:B------:R-:W-:Y:S01]  /*17710*/  VIADD R8, R8, 0xffffff80 ;  /* 0xffffff8008087836 */ /* 0x000fe20000000000 */
[----:B------:R-:W-:Y:S01]  /*17720*/  UIADD3.X UR5, URZ, UR41, URZ, UP0, !UPT ;  /* 0x000000293f057290 */ /* 0x000fe200087fe43f */
[----:B------:R-:W-:Y:S01]  /*17730*/  VIADD R11, R10, 0x28890 ;  /* 0x000288900a0b7836 */ /* 0x000fe20000000000 */
[----:B------:R-:W-:Y:S01]  /*17740*/  UMOV UR6, 0x0 ;  /* 0x0000000000067882 */ /* 0x000fe20000000000 */
[----:B------:R-:W-:-:S09]  /*17750*/  UMOV UR7, 0x12f00000 ;  /* 0x12f0000000077882 */ /* 0x000fd20000000000 */
.L_x_714:
[----:B------:R-:W-:-:S13]  /*17760*/  @P0 ELECT P3, URZ, PT ;  /* 0x00000000003f082f */ /* 0x000fda0003860000 */
[----:B------:R-:W-:Y:S02]  /*17770*/  @P3 R2UR UR13, R2 ;  /* 0x00000000020d32ca */ /* 0x000fe400000e0000 */
[----:B------:R-:W-:Y:S02]  /*17780*/  @P3 R2UR UR12, R18 ;  /* 0x00000000120c32ca */ /* 0x000fe400000e0000 */
[----:B------:R-:W-:Y:S02]  /*17790*/  @P3 R2UR UR11, R8 ;  /* 0x00000000080b32ca */ /* 0x000fe400000e0000 */
[----:B------:R-:W-:Y:S02]  /*177a0*/  @P3 R2UR UR9, R11 ;  /* 0x000000000b0932ca */ /* 0x000fe400000e0000 */
[----:B------:R-:W-:Y:S02]  /*177b0*/  @P3 R2UR UR8, R12 ;  /* 0x000000000c0832ca */ /* 0x000fe400000e0000 */
[----:B------:R-:W-:-:S02]  /*177c0*/  @P3 PLOP3.LUT P0, PT, P3, PT, PT, 0x8, 0x0 ;  /* 0x000000000000381c */ /* 0x000fc40001f0e170 */
[----:B------:R-:W-:-:S09]  /*177d0*/  PLOP3.LUT P3, PT, PT, PT, PT, 0x8, 0x0 ;  /* 0x000000000000781c */ /* 0x000fd20003f6e170 */
[----:B------:R0:W-:Y:S02]  /*177e0*/  UTMALDG.4D [UR8], [UR4], desc[UR6] ;  /* 0x00000608040075b4 */ /* 0x0001e40008019000 */
[----:B0-----:R-:W-:Y:S05]  /*177f0*/  @P0 BRA.U.ANY `(.L_x_714) ;  /* 0xfffffffd00d80947 */ /* 0x001fea000393ffff */
[----:B------:R-:W-:Y:S01]  /*17800*/  IMAD.MOV.U32 R12, RZ, RZ, 0x40 ;  /* 0x00000040ff0c7424 */ /* 0x000fe200078e00ff */
[----:B------:R-:W-:Y:S01]  /*17810*/  PLOP3.LUT P0, PT, PT, PT, PT, 0x80, 0x0 ;  /* 0x000000000000781c */ /* 0x000fe20003f0f070 */
[----:B------:R-:W-:Y:S01]  /*17820*/  VIADD R7, R7, 0x1c400 ;  /* 0x0001c40007077836 */ /* 0x000fe20000000000 */
[----:B------:R-:W-:Y:S01]  /*17830*/  UMOV UR6, 0x0 ;  /* 0x0000000000067882 */ /* 0x000fe20000000000 */
[----:B------:R-:W-:Y:S01]  /*17840*/  UMOV UR7, 0x12f00000 ;  /* 0x12f0000000077882 */ /* 0x000fe20000000000 */
[----:B------:R-:W-:-:S15]  /*17850*/  R2UR UR10, R12 ;  /* 0x000000000c0a72ca */ /* 0x000fde00000e0000 */
.L_x_715:
        /* <DEDUP_REMOVED lines=10> */
[----:B------:R-:W0:Y:S01]  /*17900*/  SYNCS.PHASECHK.TRANS64.TRYWAIT P0, [R10+URZ+0x288c0], R9 ;  /* 0x0288c0090a0075a7 */ /* 0x000e22000800017f */
[----:B------:R-:W-:Y:S04]  /*17910*/  BSSY B2, `(.L_x_716) ;  /* 0x0000002000027945 */ /* 0x000fe80003800000 */
[----:B0-----:R-:W-:Y:S05]  /*17920*/  @!P0 BRA `(.L_x_717) ;  /* 0x0000007400788947 */ /* 0x001fea0003800000 */
.L_x_921:
[----:B------:R-:W-:Y:S05]  /*17930*/  BSYNC B2 ;  /* 0x0000000000027941 */ /* 0x000fea0003800000 */
.L_x_716:
[----:B------:R-:W-:Y:S01]  /*17940*/  BSSY B2, `(.L_x_718) ;  /* 0x000000b000027945 */ /* 0x000fe20003800000 */
[----:B------:R-:W-:Y:S02]  /*17950*/  IMAD.MOV.U32 R14, RZ, RZ, 0x0 ;  /* 0x00000000ff0e7424 */ /* 0x000fe400078e00ff */
[----:B------:R-:W-:Y:S01]  /*17960*/  IMAD.MOV.U32 R15, RZ, RZ, 0x12f00000 ;  /* 0x12f00000ff0f7424 */ /* 0x000fe200078e00ff */
[----:B------:R-:W-:Y:S06]  /*17970*/  @P2 BRA `(.L_x_719) ;  /* 0x00000000001c2947 */ /* 0x000fec0003800000 */
[----:B------:R-:W2:Y:S01]  /*17980*/  S2R R11, SR_TID.X ;  /* 0x00000000000b7919 */ /* 0x000ea20000002100 */
[----:B------:R-:W-:-:S04]  /*17990*/  IMAD.MOV.U32 R7, RZ, RZ, 0x8000 ;  /* 0x00008000ff077424 */ /* 0x000fc800078e00ff */
[----:B------:R3:W-:Y:S01]  /*179a0*/  SYNCS.ARRIVE.TRANS64 RZ, [R10+URZ+0x288b0], R7 ;  /* 0x0288b0070aff79a7 */ /* 0x0007e2000800003f */
[----:B--2---:R-:W-:-:S04]  /*179b0*/  LOP3.LUT R11, R11, 0x1f, RZ, 0xc0, !PT ;  /* 0x0000001f0b0b7812 */ /* 0x004fc800078ec0ff */
[----:B------:R-:W-:-:S13]  /*179c0*/  ISETP.NE.AND P0, PT, R11, RZ, PT ;  /* 0x000000ff0b00720c */ /* 0x000fda0003f05270 */
[----:B---3--:R-:W-:Y:S05]  /*179d0*/  @!P0 BRA `(.L_x_719) ;  /* 0x0000000000048947 */ /* 0x008fea0003800000 */
[----:B------:R-:W-:Y:S01]  /*179e0*/  BPT.TRAP 0x1 ;  /* 0x000000040000795c */ /* 0x000fe20000300000 */
.L_x_719:
[----:B------:R-:W-:Y:S05]  /*179f0*/  BSYNC B2 ;  /* 0x0000000000027941 */ /* 0x000fea0003800000 */
.L_x_718:
[----:B------:R-:W-:Y:S01]  /*17a00*/  R2UR UR10, R20 ;  /* 0x00000000140a72ca */ /* 0x000fe200000e0000 */
[----:B------:R-:W-:Y:S01]  /*17a10*/  IMAD R13, R13, 0x2, R22 ;  /* 0x000000020d0d7824 */ /* 0x000fe200078e0216 */
[----:B------:R-:W-:Y:S01]  /*17a20*/  R2UR UR6, R14 ;  /* 0x000000000e0672ca */ /* 0x000fe200000e0000 */
[----:B------:R-:W-:Y:S01]  /*17a30*/  UIADD3 UR4, UP0, UR40, 0x670, URZ ;  /* 0x0000067028047890 */ /* 0x000fe2000ff1e03f */
[----:B------:R-:W-:Y:S01]  /*17a40*/  R2UR UR7, R15 ;  /* 0x000000000f0772ca */ /* 0x000fe200000e0000 */
[----:B01----:R-:W-:Y:S01]  /*17a50*/  VIADD R10, R10, 0x288b0 ;  /* 0x000288b00a0a7836 */ /* 0x003fe20000000000 */
[----:B------:R-:W-:Y:S01]  /*17a60*/  PLOP3.LUT P0, PT, PT, PT, PT, 0x80, 0x0 ;  /* 0x000000000000781c */ /* 0x000fe20003f0f070 */
[----:B------:R-:W-:Y:S01]  /*17a70*/  VIADD R7, R13, 0x400 ;  /* 0x000004000d077836 */ /* 0x000fe20000000000 */
[----:B------:R-:W-:-:S12]  /*17a80*/  UIADD3.X UR5, URZ, UR41, URZ, UP0, !UPT ;  /* 0x000000293f057290 */ /* 0x000fd800087fe43f */
.L_x_720:
        /* <DEDUP_REMOVED lines=10> */
[----:B------:R-:W-:Y:S02]  /*17b30*/  R2UR UR10, R12 ;  /* 0x000000000c0a72ca */ /* 0x000fe400000e0000 */
[----:B------:R-:W-:Y:S02]  /*17b40*/  R2UR UR6, R14 ;  /* 0x000000000e0672ca */ /* 0x000fe400000e0000 */
[----:B------:R-:W-:Y:S02]  /*17b50*/  R2UR UR7, R15 ;  /* 0x000000000f0772ca */ /* 0x000fe400000e0000 */
[----:B------:R-:W-:Y:S02]  /*17b60*/  PLOP3.LUT P0, PT, PT, PT, PT, 0x80, 0x0 ;  /* 0x000000000000781c */ /* 0x000fe40003f0f070 */
[----:B------:R-:W-:-:S11]  /*17b70*/  IADD3 R13, R13, 0x4400, RZ ;  /* 0x000044000d0d7810 */ /* 0x000fd60007ffe0ff */
.L_x_721:
        /* <DEDUP_REMOVED lines=9> */
[----:B-1----:R-:W-:Y:S05]  /*17c10*/  @P0 BRA.U.ANY `(.L_x_721) ;  /* 0xfffffffd00d80947 */ /* 0x002fea000393ffff */
.L_x_709:
[----:B------:R-:W-:Y:S05]  /*17c20*/  BSYNC B1 ;  /* 0x0000000000017941 */ /* 0x000fea0003800000 */
.L_x_708:
[----:B------:R-:W-:Y:S01]  /*17c30*/  VIADD R11, R3, 0xfffffffe ;  /* 0xfffffffe030b7836 */ /* 0x000fe20000000000 */
[----:B------:R-:W-:Y:S01]  /*17c40*/  PLOP3.LUT P0, PT, PT, PT, PT, 0x8, 0x0 ;  /* 0x000000000000781c */ /* 0x000fe20003f0e170 */
[----:B------:R-:W-:-:S03]  /*17c50*/  VIADD R27, R27, 0x1 ;  /* 0x000000011b1b7836 */ /* 0x000fc60000000000 */
[----:B------:R-:W-:Y:S02]  /*17c60*/  ISETP.GE.AND P3, PT, R11, R6, PT ;  /* 0x000000060b00720c */ /* 0x000fe40003f66270 */
[----:B------:R-:W-:-:S04]  /*17c70*/  ISETP.NE.AND P2, PT, R27, 0x2, PT ;  /* 0x000000021b00780c */ /* 0x000fc80003f45270 */
[----:B------:R-:W-:Y:S02]  /*17c80*/  SEL R8, RZ, 0x1, P2 ;  /* 0x00000001ff087807 */ /* 0x000fe40001000000 */
[----:B------:R-:W-:Y:S02]  /*17c90*/  SEL R27, R27, RZ, P2 ;  /* 0x000000ff1b1b7207 */ /* 0x000fe40001000000 */
[----:B------:R-:W-:-:S03]  /*17ca0*/  LOP3.LUT R29, R29, R8, RZ, 0x3c, !PT ;  /* 0x000000081d1d7212 */ /* 0x000fc600078e3cff */
[----:B------:R-:W-:Y:S05]  /*17cb0*/  @!P3 BRA `(.L_x_702) ;  /* 0x0000000400d4b947 */ /* 0x000fea0003800000 */
.L_x_736:
[----:B------:R-:W-:Y:S05]  /*17cc0*/  YIELD ;  /* 0x0000000000007946 */ /* 0x000fea0003800000 */
        /* <DEDUP_REMOVED lines=10> */
.L_x_922:
[----:B------:R-:W-:Y:S05]  /*17d70*/  BSYNC B2 ;  /* 0x0000000000027941 */ /* 0x000fea0003800000 */
.L_x_724:
[----:B------:R-:W-:Y:S04]  /*17d80*/  BSSY B2, `(.L_x_726) ;  /* 0x0000009000027945 */ /* 0x000fe80003800000 */
[----:B------:R-:W-:Y:S05]  /*17d90*/  @P3 BRA `(.L_x_727) ;  /* 0x00000000001c3947 */ /* 0x000fea0003800000 */
[----:B0-----:R-:W0:Y:S01]  /*17da0*/  S2R R7, SR_TID.X ;  /* 0x0000000000077919 */ /* 0x001e220000002100 */
[----:B------:R-:W-:-:S04]  /*17db0*/  IMAD.MOV.U32 R3, RZ, RZ, 0x8000 ;  /* 0x00008000ff037424 */ /* 0x000fc800078e00ff */
[----:B------:R2:W-:Y:S01]  /*17dc0*/  SYNCS.ARRIVE.TRANS64 RZ, [R10+URZ+0x28890], R3 ;  /* 0x028890030aff79a7 */ /* 0x0005e2000800003f */
[----:B0-----:R-:W-:-:S04]  /*17dd0*/  LOP3.LUT R7, R7, 0x1f, RZ, 0xc0, !PT ;  /* 0x0000001f07077812 */ /* 0x001fc800078ec0ff */
[----:B------:R-:W-:-:S13]  /*17de0*/  ISETP.NE.AND P2, PT, R7, RZ, PT ;  /* 0x000000ff0700720c */ /* 0x000fda0003f45270 */
[----:B--2---:R-:W-:Y:S05]  /*17df0*/  @!P2 BRA `(.L_x_727) ;  /* 0x000000000004a947 */ /* 0x004fea0003800000 */
[----:B------:R-:W-:Y:S01]  /*17e00*/  BPT.TRAP 0x1 ;  /* 0x000000040000795c */ /* 0x000fe20000300000 */
.L_x_727:
[----:B------:R-:W-:Y:S05]  /*17e10*/  BSYNC B2 ;  /* 0x0000000000027941 */ /* 0x000fea0003800000 */
.L_x_726:
[----:B------:R-:W-:Y:S01]  /*17e20*/  IMAD.MOV.U32 R14, RZ, RZ, RZ ;  /* 0x000000ffff0e7224 */ /* 0x000fe200078e00ff */
[----:B------:R-:W-:Y:S01]  /*17e30*/  UIADD3 UR4, UP0, UR40, 0x570, URZ ;  /* 0x0000057028047890 */ /* 0x000fe2000ff1e03f */
[----:B------:R-:W-:Y:S01]  /*17e40*/  IMAD R8, R27, 0x8000, R22 ;  /* 0x000080001b087824 */ /* 0x000fe200078e0216 */
[----:B------:R-:W-:Y:S01]  /*17e50*/  PLOP3.LUT P2, PT, PT, PT, PT, 0x80, 0x0 ;  /* 0x000000000000781c */ /* 0x000fe20003f4f070 */
[----:B0-----:R-:W-:Y:S01]  /*17e60*/  IMAD R7, R11, 0x80, R0 ;  /* 0x000000800b077824 */ /* 0x001fe200078e0200 */
[----:B------:R-:W-:Y:S01]  /*17e70*/  R2UR UR10, R14 ;  /* 0x000000000e0a72ca */ /* 0x000fe200000e0000 */
[----:B------:R-:W-:Y:S01]  /*17e80*/  VIADD R3, R10, 0x28890 ;  /* 0x000288900a037836 */ /* 0x000fe20000000000 */
[----:B------:R-:W-:Y:S01]  /*17e90*/  IADD3 R12, R8, 0x18400, RZ ;  /* 0x00018400080c7810 */ /* 0x000fe20007ffe0ff */
[----:B------:R-:W-:Y:S01]  /*17ea0*/  UIADD3.X UR5, URZ, UR41, URZ, UP0, !UPT ;  /* 0x000000293f057290 */ /* 0x000fe200087fe43f */
[----:B------:R-:W-:Y:S01]  /*17eb0*/  UMOV UR6, 0x0 ;  /* 0x0000000000067882 */ /* 0x000fe20000000000 */
[----:B------:R-:W-:-:S10]  /*17ec0*/  UMOV UR7, 0x12f00000 ;  /* 0x12f0000000077882 */ /* 0x000fd40000000000 */
.L_x_728:
        /* <DEDUP_REMOVED lines=16> */
.L_x_729:
        /* <DEDUP_REMOVED lines=13> */
.L_x_923:
[----:B------:R-:W-:Y:S05]  /*180a0*/  BSYNC B2 ;  /* 0x0000000000027941 */ /* 0x000fea0003800000 */
.L_x_730:
        /* <DEDUP_REMOVED lines=11> */
.L_x_733:
[----:B------:R-:W-:Y:S05]  /*18160*/  BSYNC B2 ;  /* 0x0000000000027941 */ /* 0x000fea0003800000 */
.L_x_732:
[----:B------:R-:W-:Y:S01]  /*18170*/  R2UR UR10, R14 ;  /* 0x000000000e0a72ca */ /* 0x000fe200000e0000 */
[----:B------:R-:W-:Y:S01]  /*18180*/  UIADD3 UR4, UP0, UR40, 0x670, URZ ;  /* 0x0000067028047890 */ /* 0x000fe2000ff1e03f */
[----:B------:R-:W-:Y:S01]  /*18190*/  R2UR UR6, R12 ;  /* 0x000000000c0672ca */ /* 0x000fe200000e0000 */
[----:B01----:R-:W-:Y:S01]  /*181a0*/  VIADD R10, R10, 0x288b0 ;  /* 0x000288b00a0a7836 */ /* 0x003fe20000000000 */
[----:B------:R-:W-:Y:S01]  /*181b0*/  R2UR UR7, R13 ;  /* 0x000000000d0772ca */ /* 0x000fe200000e0000 */
[----:B------:R-:W-:Y:S01]  /*181c0*/  VIADD R3, R8, 0x400 ;  /* 0x0000040008037836 */ /* 0x000fe20000000000 */
[----:B------:R-:W-:Y:S01]  /*181d0*/  PLOP3.LUT P2, PT, PT, PT, PT, 0x80, 0x0 ;  /* 0x000000000000781c */ /* 0x000fe20003f4f070 */
[----:B------:R-:W-:-:S12]  /*181e0*/  UIADD3.X UR5, URZ, UR41, URZ, UP0, !UPT ;  /* 0x000000293f057290 */ /* 0x000fd800087fe43f */
.L_x_734:
        /* <DEDUP_REMOVED lines=10> */
[----:B------:R-:W-:Y:S01]  /*18290*/  R2UR UR10, R15 ;  /* 0x000000000f0a72ca */ /* 0x000fe200000e0000 */
[----:B------:R-:W-:Y:S01]  /*182a0*/  VIADD R8, R8, 0x4400 ;  /* 0x0000440008087836 */ /* 0x000fe20000000000 */
[----:B------:R-:W-:Y:S02]  /*182b0*/  R2UR UR6, R12 ;  /* 0x000000000c0672ca */ /* 0x000fe400000e0000 */
[----:B------:R-:W-:Y:S02]  /*182c0*/  R2UR UR7, R13 ;  /* 0x000000000d0772ca */ /* 0x000fe400000e0000 */
[----:B------:R-:W-:-:S13]  /*182d0*/  PLOP3.LUT P2, PT, PT, PT, PT, 0x80, 0x0 ;  /* 0x000000000000781c */ /* 0x000fda0003f4f070 */
.L_x_735:
        /* <DEDUP_REMOVED lines=10> */
.L_x_723:
[----:B------:R-:W-:Y:S05]  /*18380*/  BSYNC B1 ;  /* 0x0000000000017941 */ /* 0x000fea0003800000 */
.L_x_722:
[C---:B------:R-:W-:Y:S01]  /*18390*/  ISETP.GT.AND P3, PT, R11.reuse, R6, PT ;  /* 0x000000060b00720c */ /* 0x040fe20003f64270 */
[----:B------:R-:W-:Y:S01]  /*183a0*/  VIADD R11, R11, 0xffffffff ;  /* 0xffffffff0b0b7836 */ /* 0x000fe20000000000 */
[----:B------:R-:W-:-:S04]  /*183b0*/  IADD3 R27, R27, 0x1, RZ ;  /* 0x000000011b1b7810 */ /* 0x000fc80007ffe0ff */
[----:B------:R-:W-:-:S04]  /*183c0*/  ISETP.NE.AND P2, PT, R27, 0x2, PT ;  /* 0x000000021b00780c */ /* 0x000fc80003f45270 */
[----:B------:R-:W-:Y:S02]  /*183d0*/  SEL R8, RZ, 0x1, P2 ;  /* 0x00000001ff087807 */ /* 0x000fe40001000000 */
[----:B------:R-:W-:Y:S02]  /*183e0*/  SEL R27, R27, RZ, P2 ;  /* 0x000000ff1b1b7207 */ /* 0x000fe40001000000 */
[----:B------:R-:W-:Y:S01]  /*183f0*/  LOP3.LUT R29, R29, R8, RZ, 0x3c, !PT ;  /* 0x000000081d1d7212 */ /* 0x000fe200078e3cff */
[----:B------:R-:W-:Y:S06]  /*18400*/  @P3 BRA `(.L_x_736) ;  /* 0xfffffff8002c3947 */ /* 0x000fec000383ffff */
.L_x_702:
[----:B------:R-:W-:Y:S05]  /*18410*/  BSYNC B0 ;  /* 0x0000000000007941 */ /* 0x000fea0003800000 */
.L_x_701:
[----:B------:R-:W-:Y:S05]  /*18420*/  @!P0 WARPSYNC.ALL ;  /* 0x0000000000008948 */ /* 0x000fea0003800000 */
[----:B------:R-:W-:Y:S01]  /*18430*/  @!P0 BAR.SYNC.DEFER_BLOCKING 0xc, 0x180 ;  /* 0x0306000000008b1d */ /* 0x000fe20000010000 */
[----:B------:R-:W-:-:S05]  /*18440*/  IMAD.MOV.U32 R3, RZ, RZ, RZ ;  /* 0x000000ffff037224 */ /* 0x000fca00078e00ff */
[----:B------:R-:W-:Y:S04]  /*18450*/  BSSY B0, `(.L_x_737) ;  /* 0x000001d000007945 */ /* 0x000fe80003800000 */
[----:B------:R-:W-:Y:S05]  /*18460*/  @!P1 BRA `(.L_x_738) ;  /* 0x00000000006c9947 */ /* 0x000fea0003800000 */
[----:B------:R-:W-:Y:S01]  /*18470*/  ISETP.NE.AND P0, PT, R5, RZ, PT ;  /* 0x000000ff0500720c */ /* 0x000fe20003f05270 */
[----:B------:R-:W-:-:S12]  /*18480*/  IMAD.MOV.U32 R2, RZ, RZ, RZ ;  /* 0x000000ffff027224 */ /* 0x000fd800078e00ff */
[----:B------:R-:W1:Y:S02]  /*18490*/  @!P0 LDC R5, c[0x0][0x9f0] ;  /* 0x00027c00ff058b82 */ /* 0x000e640000000800 */
[----:B-1----:R-:W-:-:S04]  /*184a0*/  IABS R0, R5 ;  /* 0x0000000500007213 */ /* 0x002fc80000000000 */
[----:B0-----:R-:W0:Y:S08]  /*184b0*/  I2F.RP R7, R0 ;  /* 0x0000000000077306 */ /* 0x001e300000209400 */
[----:B0-----:R-:W0:Y:S02]  /*184c0*/  MUFU.RCP R7, R7 ;  /* 0x0000000700077308 */ /* 0x001e240000001000 */
[----:B0-----:R-:W-:-:S06]  /*184d0*/  VIADD R8, R7, 0xffffffe ;  /* 0x0ffffffe07087836 */ /* 0x001fcc0000000000 */
[----:B------:R-:W0:Y:S02]  /*184e0*/  F2I.FTZ.U32.TRUNC.NTZ R3, R8 ;  /* 0x0000000800037305 */ /* 0x000e24000021f000 */
[----:B0-----:R-:W-:-:S04]  /*184f0*/  IMAD.MOV R9, RZ, RZ, -R3 ;  /* 0x000000ffff097224 */ /* 0x001fc800078e0a03 */
[----:B------:R-:W-:-:S04]  /*18500*/  IMAD R9, R9, R0, RZ ;  /* 0x0000000009097224 */ /* 0x000fc800078e02ff */
[----:B------:R-:W-:Y:S01]  /*18510*/  IMAD.HI.U32 R3, R3, R9, R2 ;  /* 0x0000000903037227 */ /* 0x000fe200078e0002 */
[----:B------:R-:W-:Y:S02]  /*18520*/  IADD3 R2, R4, -0x1, R5 ;  /* 0xffffffff04027810 */ /* 0x000fe40007ffe005 */
[-C--:B------:R-:W-:Y:S02]  /*18530*/  IABS R9, R5.reuse ;  /* 0x0000000500097213 */ /* 0x080fe40000000000 */
[----:B------:R-:W-:Y:S02]  /*18540*/  IABS R6, R2 ;  /* 0x0000000200067213 */ /* 0x000fe40000000000 */
[----:B------:R-:W-:Y:S01]  /*18550*/  LOP3.LUT R2, R2, R5, RZ, 0x3c, !PT ;  /* 0x0000000502027212 */ /* 0x000fe200078e3cff */
[----:B------:R-:W-:Y:S02]  /*18560*/  IMAD.MOV R7, RZ, RZ, -R9 ;  /* 0x000000ffff077224 */ /* 0x000fe400078e0a09 */
[----:B------:R-:W-:Y:S01]  /*18570*/  IMAD.HI.U32 R3, R3, R6, RZ ;  /* 0x0000000603037227 */ /* 0x000fe200078e00ff */
[----:B------:R-:W-:-:S03]  /*18580*/  ISETP.GE.AND P2, PT, R2, RZ, PT ;  /* 0x000000ff0200720c */ /* 0x000fc60003f46270 */
        /* <DEDUP_REMOVED lines=9> */
.L_x_738:
[----:B------:R-:W-:Y:S05]  /*18620*/  BSYNC B0 ;  /* 0x0000000000007941 */ /* 0x000fea0003800000 */
.L_x_737:
[-C--:B------:R-:W-:Y:S01]  /*18630*/  IMAD R36, R36, R3.reuse, RZ ;  /* 0x0000000324247224 */ /* 0x080fe200078e02ff */
[----:B------:R-:W-:Y:S04]  /*18640*/  BSSY B7, `(.L_x_739) ;  /* 0x0000371000077945 */ /* 0x000fe80003800000 */
[----:B------:R-:W-:-:S04]  /*18650*/  VIADDMNMX R0, R36, R3, R4, PT ;  /* 0x0000000324007246 */ /* 0x000fc80003800104 */
[----:B------:R-:W-:Y:S01]  /*18660*/  ISETP.GT.AND P0, PT, R0, R36, PT ;  /* 0x000000240000720c */ /* 0x000fe20003f04270 */
[----:B------:R1:W-:-:S12]  /*18670*/  STL [R1+0x1c], R0 ;  /* 0x00001c0001007387 */ /* 0x0003d80000100800 */
[----:B-1----:R-:W-:Y:S05]  /*18680*/  @P0 BRA `(.L_x_740) ;  /* 0x0000000000440947 */ /* 0x002fea0003800000 */
[----:B------:R-:W1:Y:S02]  /*18690*/  S2R R0, SR_TID.X ;  /* 0x0000000000007919 */ /* 0x000e640000002100 */
[----:B-1----:R-:W-:-:S04]  /*186a0*/  LOP3.LUT R0, R0, 0x7f, RZ, 0xc0, !PT ;  /* 0x0000007f00007812 */ /* 0x002fc800078ec0ff */
[----:B------:R-:W-:-:S13]  /*186b0*/  ISETP.NE.AND P0, PT, R0, RZ, PT ;  /* 0x000000ff0000720c */ /* 0x000fda0003f05270 */
[----:B------:R-:W-:Y:S05]  /*186c0*/  @P0 BRA `(.L_x_741) ;  /* 0x0000003400a00947 */ /* 0x000fea0003800000 */
[----:B------:R-:W1:Y:S01]  /*186d0*/  S2R R5, SR_LANEID ;  /* 0x0000000000057919 */ /* 0x000e620000000000 */
[----:B------:R-:W-:Y:S01]  /*186e0*/  VOTEU.ANY UR4, UPT, PT ;  /* 0x0000000000047886 */ /* 0x000fe200038e0100 */
[----:B------:R-:W2:Y:S01]  /*186f0*/  LDC.64 R2, c[0x0][0xc60] ;  /* 0x00031800ff027b82 */ /* 0x000ea20000000a00 */
[----:B------:R-:W1:Y:S02]  /*18700*/  FLO.U32 R0, UR4 ;  /* 0x0000000400007d00 */ /* 0x000e6400080e0000 */
[----:B-1----:R-:W-:-:S06]  /*18710*/  ISETP.EQ.U32.AND P0, PT, R0, R5, PT ;  /* 0x000000050000720c */ /* 0x002fcc0003f02070 */
[----:B------:R-:W2:Y:S07]  /*18720*/  POPC R5, UR4 ;  /* 0x0000000400057d09 */ /* 0x000eae0008000000 */
[----:B--2---:R-:W2:Y:S01]  /*18730*/  @P0 ATOMG.E.ADD.STRONG.GPU PT, R3, desc[UR42][R2.64], R5 ;  /* 0x00000005020309a8 */ /* 0x004ea200081ee1ea */
[----:B------:R-:W1:Y:S02]  /*18740*/  S2R R4, SR_LTMASK ;  /* 0x0000000000047919 */ /* 0x000e640000003900 */
[----:B-1----:R-:W-:-:S04]  /*18750*/  LOP3.LUT R4, R4, UR4, RZ, 0xc0, !PT ;  /* 0x0000000404047c12 */ /* 0x002fc8000f8ec0ff */
[----:B0-----:R-:W0:Y:S01]  /*18760*/  POPC R7, R4 ;  /* 0x0000000400077309 */ /* 0x001e220000000000 */
[----:B--2---:R-:W0:Y:S02]  /*18770*/  SHFL.IDX PT, R0, R3, R0, 0x1f ;  /* 0x00001f0003007589 */ /* 0x004e2400000e0000 */
[----:B0-----:R-:W-:Y:S01]  /*18780*/  IADD3 R16, R0, UR37, R7 ;  /* 0x0000002500107c10 */ /* 0x001fe2000fffe007 */
[----:B------:R-:W-:Y:S06]  /*18790*/  BRA `(.L_x_741) ;  /* 0x00000034006c7947 */ /* 0x000fec0003800000 */
.L_x_740:
        /* <DEDUP_REMOVED lines=9> */
[----:B------:R-:W-:Y:S01]  /*18830*/  MOV R8, 0x70 ;  /* 0x0000007000087802 */ /* 0x000fe20000000f00 */
[----:B------:R-:W1:Y:S01]  /*18840*/  LDC.64 R2, c[0x4][R2] ;  /* 0x0100000002027b82 */ /* 0x000e620000000a00 */
[----:B------:R-:W-:Y:S02]  /*18850*/  IMAD.U32 R5, RZ, RZ, UR7 ;  /* 0x00000007ff057e24 */ /* 0x000fe4000f8e00ff */
[----:B------:R-:W-:Y:S02]  /*18860*/  IMAD.U32 R6, RZ, RZ, UR8 ;  /* 0x00000008ff067e24 */ /* 0x000fe4000f8e00ff */
[----:B0-----:R-:W-:-:S02]  /*18870*/  IMAD.U32 R7, RZ, RZ, UR9 ;  /* 0x00000009ff077e24 */ /* 0x001fc4000f8e00ff */
[----:B------:R-:W-:Y:S02]  /*18880*/  IMAD.U32 R10, RZ, RZ, UR4 ;  /* 0x00000004ff0a7e24 */ /* 0x000fe4000f8e00ff */
[----:B------:R-:W-:Y:S02]  /*18890*/  IMAD.U32 R11, RZ, RZ, UR5 ;  /* 0x00000005ff0b7e24 */ /* 0x000fe4000f8e00ff */
[----:B------:R-:W-:Y:S02]  /*188a0*/  IMAD.MOV.U32 R12, RZ, RZ, 0x1 ;  /* 0x00000001ff0c7424 */ /* 0x000fe400078e00ff */
[----:B------:R-:W-:-:S07]  /*188b0*/  IMAD.MOV.U32 R13, RZ, RZ, RZ ;  /* 0x000000ffff0d7224 */ /* 0x000fce00078e00ff */
[----:B------:R-:W-:-:S07]  /*188c0*/  LEPC R20, `(.L_x_743) ;  /* 0x000000001014794e */ /* 0x000fce0000000000 */
[----:B-1----:R-:W-:Y:S05]  /*188d0*/  CALL.ABS.NOINC R2 ;  /* 0x0000000002007343 */ /* 0x002fea0003c00000 */
.L_x_743:
[----:B------:R-:W-:Y:S05]  /*188e0*/  BSYNC B6 ;  /* 0x0000000000067941 */ /* 0x000fea0003800000 */
.L_x_742:
        /* <DEDUP_REMOVED lines=8> */
[----:B------:R1:W2:Y:S01]  /*18970*/  LDC.64 R2, c[0x4][R26] ;  /* 0x010000001a027b82 */ /* 0x0002a20000000a00 */
[----:B------:R-:W-:Y:S01]  /*18980*/  IMAD.U32 R4, RZ, RZ, UR6 ;  /* 0x00000006ff047e24 */ /* 0x000fe2000f8e00ff */
[----:B------:R-:W-:Y:S01]  /*18990*/  MOV R11, UR5 ;  /* 0x00000005000b7c02 */ /* 0x000fe20008000f00 */
[----:B------:R-:W-:Y:S02]  /*189a0*/  IMAD.U32 R5, RZ, RZ, UR7 ;  /* 0x00000007ff057e24 */ /* 0x000fe4000f8e00ff */
[----:B------:R-:W-:Y:S02]  /*189b0*/  IMAD.U32 R6, RZ, RZ, UR8 ;  /* 0x00000008ff067e24 */ /* 0x000fe4000f8e00ff */
[----:B0-----:R-:W-:-:S02]  /*189c0*/  IMAD.U32 R7, RZ, RZ, UR9 ;  /* 0x00000009ff077e24 */ /* 0x001fc4000f8e00ff */
[----:B------:R-:W-:Y:S02]  /*189d0*/  IMAD.U32 R10, RZ, RZ, UR4 ;  /* 0x00000004ff0a7e24 */ /* 0x000fe4000f8e00ff */
[----:B------:R-:W-:Y:S02]  /*189e0*/  IMAD.MOV.U32 R8, RZ, RZ, 0x70 ;  /* 0x00000070ff087424 */ /* 0x000fe400078e00ff */
[----:B------:R-:W-:Y:S02]  /*189f0*/  IMAD.MOV.U32 R12, RZ, RZ, 0x1 ;  /* 0x00000001ff0c7424 */ /* 0x000fe400078e00ff */
[----:B-1----:R-:W-:-:S07]  /*18a00*/  IMAD.MOV.U32 R13, RZ, RZ, RZ ;  /* 0x000000ffff0d7224 */ /* 0x002fce00078e00ff */
[----:B------:R-:W-:-:S07]  /*18a10*/  LEPC R20, `(.L_x_746) ;  /* 0x000000001014794e */ /* 0x000fce0000000000 */
[----:B--2---:R-:W-:Y:S05]  /*18a20*/  CALL.ABS.NOINC R2 ;  /* 0x0000000002007343 */ /* 0x004fea0003c00000 */
.L_x_746:
[----:B------:R0:W1:Y:S01]  /*18a30*/  LDC.64 R2, c[0x4][R26] ;  /* 0x010000001a027b82 */ /* 0x0000620000000a00 */
[----:B------:R-:W-:Y:S01]  /*18a40*/  ULDC.64 UR4, c[0x4][0x80] ;  /* 0x0100200000047ab9 */ /* 0x000fe20000000a00 */
[----:B------:R-:W-:Y:S01]  /*18a50*/  ULDC.64 UR6, c[0x4][0x88] ;  /* 0x0100220000067ab9 */ /* 0x000fe20000000a00 */
[----:B------:R-:W-:Y:S01]  /*18a60*/  ULDC.64 UR8, c[0x4][0x18] ;  /* 0x0100060000087ab9 */ /* 0x000fe20000000a00 */
[----:B------:R-:W-:Y:S01]  /*18a70*/  IMAD.U32 R4, RZ, RZ, UR4 ;  /* 0x00000004ff047e24 */ /* 0x000fe2000f8e00ff */
[----:B------:R-:W-:Y:S01]  /*18a80*/  MOV R11, UR9 ;  /* 0x00000009000b7c02 */ /* 0x000fe20008000f00 */
[----:B------:R-:W-:Y:S02]  /*18a90*/  IMAD.U32 R5, RZ, RZ, UR5 ;  /* 0x00000005ff057e24 */ /* 0x000fe4000f8e00ff */
        /* <DEDUP_REMOVED lines=8> */
.L_x_745:
[----:B------:R-:W-:Y:S05]  /*18b20*/  BSYNC B6 ;  /* 0x0000000000067941 */ /* 0x000fea0003800000 */
.L_x_744:
[----:B------:R-:W2:Y:S01]  /*18b30*/  LDL R26, [R1+0x1c] ;  /* 0x00001c00011a7983 */ /* 0x000ea20000100800 */
[----:B------:R-:W-:Y:S01]  /*18b40*/  ULDC.64 UR4, c[0x0][0x9f8] ;  /* 0x00027e0000047ab9 */ /* 0x000fe20000000a00 */
[----:B------:R-:W1:Y:S01]  /*18b50*/  LDC R0, c[0x0][0x430] ;  /* 0x00010c00ff007b82 */ /* 0x000e620000000800 */
[----:B------:R-:W-:Y:S01]  /*18b60*/  ISETP.NE.U32.AND P0, PT, RZ, UR4, PT ;  /* 0x00000004ff007c0c */ /* 0x000fe2000bf05070 */
[----:B------:R-:W3:Y:S03]  /*18b70*/  LDL.LU R20, [R1] ;  /* 0x0000000001147983 */ /* 0x000ee60000300800 */
[----:B------:R-:W-:-:S13]  /*18b80*/  ISETP.NE.AND.EX P0, PT, RZ, UR5, PT, P0 ;  /* 0x00000005ff007c0c */ /* 0x000fda000bf05300 */
[----:B------:R-:W-:Y:S01]  /*18b90*/  @P0 IADD3 R2, P1, R23, UR4, RZ ;  /* 0x0000000417020c10 */ /* 0x000fe2000ff3e0ff */
[----:B------:R-:W4:Y:S01]  /*18ba0*/  S2R R4, SR_TID.X ;  /* 0x0000000000047919 */ /* 0x000f220000002100 */
[----:B------:R-:W-:Y:S02]  /*18bb0*/  ULDC UR4, c[0x0][0x2f4] ;  /* 0x0000bd0000047ab9 */ /* 0x000fe40000000800 */
[----:B------:R-:W-:-:S05]  /*18bc0*/  @P0 IADD3.X R3, R24, UR5, RZ, P1, !PT ;  /* 0x0000000518030c10 */ /* 0x000fca0008ffe4ff */
[----:B------:R0:W3:Y:S01]  /*18bd0*/  @P0 LDG.E R33, desc[UR42][R2.64] ;  /* 0x0000002a02210981 */ /* 0x0000e2000c1e1900 */
[----:B-1----:R-:W-:Y:S01]  /*18be0*/  ISETP.NE.AND P1, PT, R0, 0x1, PT ;  /* 0x000000010000780c */ /* 0x002fe20003f25270 */
[----:B------:R-:W1:-:S12]  /*18bf0*/  S2R R21, SR_TID.X ;  /* 0x0000000000157919 */ /* 0x000e580000002100 */
[----:B------:R-:W0:Y:S08]  /*18c00*/  @P1 LDC R10, c[0x0][0x434] ;  /* 0x00010d00ff0a1b82 */ /* 0x000e300000000800 */
[----:B------:R-:W0:Y:S01]  /*18c10*/  @P1 LDC R6, c[0x0][0x438] ;  /* 0x00010e00ff061b82 */ /* 0x000e220000000800 */
[----:B----4-:R-:W-:-:S05]  /*18c20*/  IMAD.SHL.U32 R4, R4, 0x10, RZ ;  /* 0x0000001004047824 */ /* 0x010fca00078e00ff */
[----:B------:R-:W-:Y:S02]  /*18c30*/  LOP3.LUT R4, R4, 0x70, RZ, 0xc0, !PT ;  /* 0x0000007004047812 */ /* 0x000fe400078ec0ff */
[----:B-1----:R-:W-:-:S04]  /*18c40*/  LOP3.LUT R21, R21, 0x7f, RZ, 0xc0, !PT ;  /* 0x0000007f15157812 */ /* 0x002fc800078ec0ff */
[----:B------:R-:W-:Y:S01]  /*18c50*/  SHF.R.U32.HI R21, RZ, 0x3, R21 ;  /* 0x00000003ff157819 */ /* 0x000fe20000011615 */
[----:B------:R-:W-:Y:S01]  /*18c60*/  UMOV UR5, 0xffffffff ;  /* 0xffffffff00057882 */ /* 0x000fe20000000000 */
[----:B--2---:R-:W-:-:S04]  /*18c70*/  VIADD R26, R26, 0xffffffff ;  /* 0xffffffff1a1a7836 */ /* 0x004fc80000000000 */
[----:B------:R-:W-:-:S05]  /*18c80*/  IMAD.SHL.U32 R8, R26, 0x80, RZ ;  /* 0x000000801a087824 */ /* 0x000fca00078e00ff */
[----:B------:R-:W-:-:S04]  /*18c90*/  LOP3.LUT R4, R8, R21, R4, 0xfe, !PT ;  /* 0x0000001508047212 */ /* 0x000fc800078efe04 */
[C---:B------:R-:W-:Y:S01]  /*18ca0*/  ISETP.GE.AND P0, PT, R4.reuse, R35, PT ;  /* 0x000000230400720c */ /* 0x040fe20003f06270 */
[----:B------:R-:W-:-:S04]  /*18cb0*/  IMAD.IADD R5, R4, 0x1, R37 ;  /* 0x0000000104057824 */ /* 0x000fc800078e0225 */
[----:B0-----:R-:W-:-:S04]  /*18cc0*/  @P1 IMAD.HI.U32 R7, R5, R10, RZ ;  /* 0x0000000a05071227 */ /* 0x001fc800078e00ff */
[----:B------:R-:W-:Y:S01]  /*18cd0*/  IMAD.MOV.U32 R4, RZ, RZ, R5 ;  /* 0x000000ffff047224 */ /* 0x000fe200078e0005 */
[----:B------:R-:W-:-:S03]  /*18ce0*/  @P1 SHF.R.U32.HI R4, RZ, R6, R7 ;  /* 0x00000006ff041219 */ /* 0x000fc60000011607 */
[----:B------:R-:W0:Y:S01]  /*18cf0*/  @!P0 LDC.64 R2, c[0x0][0x428] ;  /* 0x00010a00ff028b82 */ /* 0x000e220000000a00 */
[----:B------:R-:W-:Y:S02]  /*18d00*/  IADD3 R6, -R4, RZ, RZ ;  /* 0x000000ff04067210 */ /* 0x000fe40007ffe1ff */
[----:B---3--:R-:W-:-:S03]  /*18d10*/  SHF.R.S32.HI R9, RZ, 0x1f, R33 ;  /* 0x0000001fff097819 */ /* 0x008fc60000011421 */
[----:B------:R-:W-:Y:S01]  /*18d20*/  IMAD R0, R0, R6, R5 ;  /* 0x0000000600007224 */ /* 0x000fe200078e0205 */
[--C-:B------:R-:W-:Y:S01]  /*18d30*/  @!P0 SHF.R.S32.HI R5, RZ, 0x1f, R4.reuse ;  /* 0x0000001fff058819 */ /* 0x100fe20000011404 */
[----:B------:R-:W-:Y:S01]  /*18d40*/  IMAD.U32 R7, RZ, RZ, UR38 ;  /* 0x00000026ff077e24 */ /* 0x000fe2000f8e00ff */
[----:B------:R-:W-:Y:S01]  /*18d50*/  LOP3.LUT R20, R20, 0xfffffffb, RZ, 0xc0, !PT ;  /* 0xfffffffb14147812 */ /* 0x000fe200078ec0ff */
[----:B------:R1:W-:Y:S01]  /*18d60*/  STL [R1+0x4], R9 ;  /* 0x0000040901007387 */ /* 0x0003e20000100800 */
        /* <DEDUP_REMOVED lines=16> */
[----:B------:R-:W-:-:S05]  /*18e70*/  @P0 LOP3.LUT R20, R20, 0x1, RZ, 0xfc, !PT ;  /* 0x0000000114140812 */ /* 0x000fca00078efcff */
[----:B------:R1:W-:Y:S01]  /*18e80*/  STL [R1], R20 ;  /* 0x0000001401007387 */ /* 0x0003e20000100800 */
[----:B------:R-:W-:Y:S05]  /*18e90*/  BRA.DIV UR5, `(.L_x_747) ;  /* 0x0000006205587947 */ /* 0x000fea000b800000 */
.L_x_926:
[----:B------:R-:W-:Y:S05]  /*18ea0*/  @!P2 BRA `(.L_x_748) ;  /* 0x000000000004a947 */ /* 0x000fea0003800000 */
[----:B------:R-:W-:Y:S01]  /*18eb0*/  BPT.TRAP 0x1 ;  /* 0x000000040000795c */ /* 0x000fe20000300000 */
.L_x_748:
[----:B------:R-:W-:Y:S01]  /*18ec0*/  SHF.R.S32.HI R5, RZ, 0x1f, R0 ;  /* 0x0000001fff057819 */ /* 0x000fe20000011400 */
[----:B------:R-:W-:Y:S01]  /*18ed0*/  ULDC.64 UR4, c[0x0][0x328] ;  /* 0x0000ca0000047ab9 */ /* 0x000fe20000000a00 */
[----:B------:R-:W-:Y:S01]  /*18ee0*/  ULDC.64 UR6, c[0x0][0x318] ;  /* 0x0000c60000067ab9 */ /* 0x000fe20000000a00 */
[----:B------:R-:W-:Y:S02]  /*18ef0*/  BSSY B0, `(.L_x_749) ;  /* 0x0000014000007945 */ /* 0x000fe40003800000 */
[----:B-1----:R-:W-:-:S04]  /*18f00*/  IMAD R3, R5, UR4, RZ ;  /* 0x0000000405037c24 */ /* 0x002fc8000f8e02ff */
        /* <DEDUP_REMOVED lines=18> */
.L_x_927:
[----:B------:R-:W-:Y:S05]  /*19030*/  BSYNC B0 ;  /* 0x0000000000007941 */ /* 0x000fea0003800000 */
.L_x_749:
[----:B------:R-:W2:Y:S01]  /*19040*/  LDL R3, [R1] ;  /* 0x0000000001037983 */ /* 0x000ea20000100800 */
[----:B------:R-:W-:Y:S01]  /*19050*/  ULDC.64 UR4, c[0x0][0x300] ;  /* 0x0000c00000047ab9 */ /* 0x000fe20000000a00 */
[----:B------:R-:W-:Y:S01]  /*19060*/  ULDC.64 UR6, c[0x0][0x2e8] ;  /* 0x0000ba0000067ab9 */ /* 0x000fe20000000a00 */
[----:B------:R-:W-:Y:S01]  /*19070*/  IMAD R5, R5, UR4, RZ ;  /* 0x0000000405057c24 */ /* 0x000fe2000f8e02ff */
[----:B------:R-:W1:Y:S03]  /*19080*/  S2R R9, SR_TID.X ;  /* 0x0000000000097919 */ /* 0x000e660000002100 */
[----:B------:R-:W-:Y:S01]  /*19090*/  IMAD R5, R0, UR5, R5 ;  /* 0x0000000500057c24 */ /* 0x000fe2000f8e0205 */
[----:B-1----:R-:W-:-:S04]  /*190a0*/  LOP3.LUT R9, R9, 0x7f, RZ, 0xc0, !PT ;  /* 0x0000007f09097812 */ /* 0x002fc800078ec0ff */
[----:B------:R-:W-:Y:S02]  /*190b0*/  SHF.R.U32.HI R9, RZ, 0x3, R9 ;  /* 0x00000003ff097819 */ /* 0x000fe40000011609 */
[C---:B--2---:R-:W-:Y:S02]  /*190c0*/  LOP3.LUT P3, RZ, R3.reuse, 0x2, RZ, 0xc0, !PT ;  /* 0x0000000203ff7812 */ /* 0x044fe4000786c0ff */
[----:B------:R-:W-:Y:S01]  /*190d0*/  LOP3.LUT P2, RZ, R3, 0x1, RZ, 0xc0, !PT ;  /* 0x0000000103ff7812 */ /* 0x000fe2000784c0ff */
[----:B0-----:R-:W-:Y:S01]  /*190e0*/  IMAD.WIDE.U32 R2, R0, UR4, RZ ;  /* 0x0000000400027c25 */ /* 0x001fe2000f8e00ff */
[----:B------:R-:W-:-:S03]  /*190f0*/  ULDC.64 UR4, c[0x0][0x310] ;  /* 0x0000c40000047ab9 */ /* 0x000fc60000000a00 */
[----:B------:R-:W-:Y:S01]  /*19100*/  IMAD.IADD R3, R3, 0x1, R5 ;  /* 0x0000000103037824 */ /* 0x000fe200078e0205 */
[----:B------:R-:W-:Y:S01]  /*19110*/  LEA R5, R25, R34, 0xe ;  /* 0x0000002219057211 */ /* 0x000fe200078e70ff */
[----:B------:R-:W-:Y:S02]  /*19120*/  IMAD R6, R6, UR4, RZ ;  /* 0x0000000406067c24 */ /* 0x000fe4000f8e02ff */
[----:B------:R-:W-:-:S04]  /*19130*/  IMAD.WIDE.U32 R2, R4, UR4, R2 ;  /* 0x0000000404027c25 */ /* 0x000fc8000f8e0002 */
[----:B------:R-:W-:Y:S01]  /*19140*/  IMAD R6, R4, UR5, R6 ;  /* 0x0000000504067c24 */ /* 0x000fe2000f8e0206 */
[----:B------:R-:W-:-:S03]  /*19150*/  ULDC.64 UR4, c[0x0][0x308] ;  /* 0x0000c20000047ab9 */ /* 0x000fc60000000a00 */
[----:B------:R-:W-:Y:S01]  /*19160*/  IMAD.IADD R3, R3, 0x1, R6 ;  /* 0x0000000103037824 */ /* 0x000fe200078e0206 */
[----:B------:R-:W-:Y:S01]  /*19170*/  IADD3 R6, -R9, R35, -R8 ;  /* 0x0000002309067210 */ /* 0x000fe20007ffe908 */
[----:B------:R-:W-:Y:S01]  /*19180*/  IMAD.WIDE.U32 R2, R18, UR4, R2 ;  /* 0x0000000412027c25 */ /* 0x000fe2000f8e0002 */
[----:B------:R-:W-:-:S03]  /*19190*/  UMOV UR4, 0xffffffff ;  /* 0xffffffff00047882 */ /* 0x000fc60000000000 */
[----:B------:R-:W-:Y:S01]  /*191a0*/  IMAD R0, R18, UR5, R3 ;  /* 0x0000000512007c24 */ /* 0x000fe2000f8e0203 */
[----:B------:R-:W-:-:S04]  /*191b0*/  LEA R4, P0, R2, UR6, 0x1 ;  /* 0x0000000602047c11 */ /* 0x000fc8000f8008ff */
[----:B------:R-:W-:Y:S02]  /*191c0*/  LEA.HI.X R0, R2, UR7, R0, 0x1, P0 ;  /* 0x0000000702007c11 */ /* 0x000fe400080f0c00 */
[----:B------:R-:W-:Y:S01]  /*191d0*/  ISETP.GE.AND P0, PT, R6, 0x1, PT ;  /* 0x000000010600780c */ /* 0x000fe20003f06270 */
[----:B------:R-:W-:-:S12]  /*191e0*/  BRA.DIV UR4, `(.L_x_751) ;  /* 0x0000005e04cc7947 */ /* 0x000fd8000b800000 */
[----:B------:R-:W0:Y:S01]  /*191f0*/  SHFL.IDX PT, R3, R4, RZ, 0x181f ;  /* 0x00181fff04037589 */ /* 0x000e2200000e0000 */
[----:B------:R-:W-:-:S03]  /*19200*/  @P0 IMAD R8, R5, 0x2, R22 ;  /* 0x0000000205080824 */ /* 0x000fc600078e0216 */
[----:B------:R-:W1:Y:S01]  /*19210*/  SHFL.IDX PT, R2, R0, RZ, 0x181f ;  /* 0x00181fff00027589 */ /* 0x000e6200000e0000 */
[----:B0-----:R-:W-:-:S05]  /*19220*/  @P0 LEA R3, P1, R31, R3, 0x1 ;  /* 0x000000031f030211 */ /* 0x001fca00078208ff */
[----:B-1----:R-:W-:-:S05]  /*19230*/  @P0 IMAD.X R2, RZ, RZ, R2, P1 ;  /* 0x000000ffff020224 */ /* 0x002fca00008e0602 */
[----:B------:R-:W-:-:S04]  /*19240*/  @P0 LOP3.LUT R3, R3, R2, RZ, 0x3c, !PT ;  /* 0x0000000203030212 */ /* 0x000fc800078e3cff */
[----:B------:R-:W-:-:S04]  /*19250*/  @P0 LOP3.LUT R2, R3, R2, RZ, 0x3c, !PT ;  /* 0x0000000203020212 */ /* 0x000fc800078e3cff */
[----:B------:R-:W-:-:S05]  /*19260*/  @P0 LOP3.LUT R3, R3, R2, RZ, 0x3c, !PT ;  /* 0x0000000203030212 */ /* 0x000fca00078e3cff */
[----:B------:R-:W-:Y:S01]  /*19270*/  @!PT LDS RZ, [RZ] ;  /* 0x00000000fffff984 */ /* 0x000fe20000000800 */
        /* <DEDUP_REMOVED lines=70> */
.L_x_945:
        /* <DEDUP_REMOVED lines=11> */
.L_x_752:
[----:B------:R-:W-:Y:S02]  /*19790*/  PLOP3.LUT P1, PT, P1, P0, PT, 0xa2, 0x0 ;  /* 0x000000000000781c */ /* 0x000fe40000f21472 */
[----:B------:R-:W-:-:S08]  /*197a0*/  @P0 R2UR P1, UR4, R7 ;  /* 0x00000000070402ca */ /* 0x000fd00000020000 */
[----:B------:R-:W-:-:S05]  /*197b0*/  @P0 PLOP3.LUT P0, PT, P1, PT, PT, 0x80, 0x0 ;  /* 0x000000000000081c */ /* 0x000fca0000f0f070 */
[----:B------:R-:W-:Y:S01]  /*197c0*/  @!P1 SYNCS.ARRIVE.TRANS64.RED.A0T1 RZ, [UR4+0x28830], RZ ;  /* 0x028830ffffff99a7 */ /* 0x000fe20008200404 */
[----:B------:R-:W-:Y:S07]  /*197d0*/  @!P1 ARRIVES.LDGSTSBAR.64.TRANSCNT [UR4+0x28830] ;  /* 0x02883000ff0099b0 */ /* 0x000fee0008000a84 */
[----:B------:R-:W-:Y:S05]  /*197e0*/  @P0 BRA.U.ANY `(.L_x_752) ;  /* 0xfffffffd00e80947 */ /* 0x000fea000393ffff */
[----:B------:R-:W-:Y:S01]  /*197f0*/  NOP ;  /* 0x0000000000007918 */ /* 0x000fe20000000000 */
[----:B------:R-:W-:-:S05]  /*19800*/  IMAD.U32 R0, RZ, RZ, UR38 ;  /* 0x00000026ff007e24 */ /* 0x000fca000f8e00ff */
[----:B------:R-:W-:-:S13]  /*19810*/  ISETP.NE.AND P2, PT, R0, 0x3, PT ;  /* 0x000000030000780c */ /* 0x000fda0003f45270 */
[----:B------:R-:W-:Y:S05]  /*19820*/  @!P2 BRA `(.L_x_753) ;  /* 0x000000000004a947 */ /* 0x000fea0003800000 */
[----:B------:R-:W-:Y:S01]  /*19830*/  BPT.TRAP 0x1 ;  /* 0x000000040000795c */ /* 0x000fe20000300000 */
.L_x_753:
[----:B-1----:R1:W5:Y:S01]  /*19840*/  LDL.LU R3, [R1+0xc] ;  /* 0x00000c0001037983 */ /* 0x0023620000300800 */
[----:B------:R1:W-:Y:S03]  /*19850*/  SYNCS.ARRIVE.TRANS64.A1T0 RZ, [R7+URZ+0x28830], RZ ;  /* 0x028830ff07ff79a7 */ /* 0x0003e6000810003f */
[----:B0-----:R1:W5:Y:S02]  /*19860*/  LDL.LU R4, [R1+0x18] ;  /* 0x0000180001047983 */ /* 0x0013640000300800 */
[----:B------:R-:W-:Y:S05]  /*19870*/  WARPSYNC.ALL ;  /* 0x0000000000007948 */ /* 0x000fea0003800000 */
[----:B------:R-:W-:Y:S01]  /*19880*/  ULDC.64 UR4, c[0x0][0x298] ;  /* 0x0000a60000047ab9 */ /* 0x000fe20000000a00 */
[----:B------:R-:W-:Y:S01]  /*19890*/  ULDC.64 UR6, c[0x0][0xa00] ;  /* 0x0002800000067ab9 */ /* 0x000fe20000000a00 */
[----:B------:R-:W-:Y:S01]  /*198a0*/  IADD3 R2, R22, 0x10400, RZ ;  /* 0x0001040016027810 */ /* 0x000fe20007ffe0ff */
[----:B------:R-:W-:Y:S01]  /*198b0*/  BSSY B6, `(.L_x_754) ;  /* 0x0000020000067945 */ /* 0x000fe20003800000 */
[----:B------:R-:W-:Y:S01]  /*198c0*/  BAR.SYNC.DEFER_BLOCKING 0x8, 0x180 ;  /* 0x0206000000007b1d */ /* 0x000fe20000010000 */
[----:B------:R-:W-:-:S02]  /*198d0*/  ISETP.NE.U32.AND P0, PT, RZ, UR6, PT ;  /* 0x00000006ff007c0c */ /* 0x000fc4000bf05070 */
[----:B------:R-:W-:Y:S02]  /*198e0*/  LOP3.LUT P1, RZ, R2, 0x3ff, RZ, 0xc0, !PT ;  /* 0x000003ff02ff7812 */ /* 0x000fe4000782c0ff */
[----:B------:R-:W-:-:S04]  /*198f0*/  ISETP.NE.AND.EX P0, PT, RZ, UR7, PT, P0 ;  /* 0x00000007ff007c0c */ /* 0x000fc8000bf05300 */
        /* <DEDUP_REMOVED lines=15> */
[----:B------:R-:W-:Y:S01]  /*199f0*/  IMAD.U32 R4, RZ, RZ, UR4 ;  /* 0x00000004ff047e24 */ /* 0x000fe2000f8e00ff */
[----:B------:R-:W-:Y:S01]  /*19a00*/  MOV R12, 0x1 ;  /* 0x00000001000c7802 */ /* 0x000fe20000000f00 */
[----:B------:R-:W0:Y:S01]  /*19a10*/  LDC.64 R2, c[0x4][R2] ;  /* 0x0100000002027b82 */ /* 0x000e220000000a00 */
[----:B------:R-:W-:Y:S02]  /*19a20*/  IMAD.U32 R5, RZ, RZ, UR5 ;  /* 0x00000005ff057e24 */ /* 0x000fe4000f8e00ff */
[----:B------:R-:W-:Y:S02]  /*19a30*/  IMAD.U32 R6, RZ, RZ, UR6 ;  /* 0x00000006ff067e24 */ /* 0x000fe4000f8e00ff */
[----:B-1----:R-:W-:-:S02]  /*19a40*/  IMAD.U32 R7, RZ, RZ, UR7 ;  /* 0x00000007ff077e24 */ /* 0x002fc4000f8e00ff */
[----:B------:R-:W-:Y:S02]  /*19a50*/  IMAD.U32 R10, RZ, RZ, UR8 ;  /* 0x00000008ff0a7e24 */ /* 0x000fe4000f8e00ff */
[----:B------:R-:W-:Y:S02]  /*19a60*/  IMAD.U32 R11, RZ, RZ, UR9 ;  /* 0x00000009ff0b7e24 */ /* 0x000fe4000f8e00ff */
[----:B------:R-:W-:Y:S02]  /*19a70*/  IMAD.MOV.U32 R8, RZ, RZ, 0x70 ;  /* 0x00000070ff087424 */ /* 0x000fe400078e00ff */
[----:B------:R-:W-:-:S07]  /*19a80*/  IMAD.MOV.U32 R13, RZ, RZ, RZ ;  /* 0x000000ffff0d7224 */ /* 0x000fce00078e00ff */
[----:B------:R-:W-:-:S07]  /*19a90*/  LEPC R20, `(.L_x_755) ;  /* 0x000000001014794e */ /* 0x000fce0000000000 */
[----:B0-----:R-:W-:Y:S05]  /*19aa0*/  CALL.ABS.NOINC R2 ;  /* 0x0000000002007343 */ /* 0x001fea0003c00000 */
.L_x_755:
[----:B------:R-:W-:Y:S05]  /*19ab0*/  BSYNC B6 ;  /* 0x0000000000067941 */ /* 0x000fea0003800000 */
.L_x_754:
[----:B------:R-:W2:Y:S01]  /*19ac0*/  LDL.LU R20, [R1+0x18] ;  /* 0x0000180001147983 */ /* 0x000ea20000300800 */
[----:B------:R-:W-:Y:S01]  /*19ad0*/  ULDC.64 UR4, c[0x0][0x2d8] ;  /* 0x0000b60000047ab9 */ /* 0x000fe20000000a00 */
[----:B-1----:R-:W1:Y:S01]  /*19ae0*/  LDC R7, c[0x0][0x448] ;  /* 0x00011200ff077b82 */ /* 0x002e620000000800 */
[----:B------:R-:W3:Y:S01]  /*19af0*/  S2R R6, SR_TID.X ;  /* 0x0000000000067919 */ /* 0x000ee20000002100 */
[----:B0-----:R-:W-:Y:S01]  /*19b00*/  IMAD.SHL.U32 R4, R17, 0x80, RZ ;  /* 0x0000008011047824 */ /* 0x001fe200078e00ff */
[----:B------:R-:W-:Y:S01]  /*19b10*/  ULDC.64 UR6, c[0x0][0x280] ;  /* 0x0000a00000067ab9 */ /* 0x000fe20000000a00 */
[----:B------:R-:W4:Y:S04]  /*19b20*/  LDL.LU R21, [R1+0xc] ;  /* 0x00000c0001157983 */ /* 0x000f280000300800 */
[----:B------:R-:W4:Y:S04]  /*19b30*/  LDL.LU.64 R2, [R1+0x10] ;  /* 0x0000100001027983 */ /* 0x000f280000300a00 */
[----:B------:R0:W5:Y:S01]  /*19b40*/  LDL R9, [R1+0x8] ;  /* 0x0000080001097983 */ /* 0x0001620000100800 */
[----:B-1----:R-:W-:Y:S01]  /*19b50*/  ISETP.NE.AND P0, PT, R7, 0x1, PT ;  /* 0x000000010700780c */ /* 0x002fe20003f05270 */
[----:B----4-:R-:W-:-:S02]  /*19b60*/  IMAD.MOV.U32 R3, RZ, RZ, R21 ;  /* 0x000000ffff037224 */ /* 0x010fc400078e0015 */
[----:B------:R-:W-:-:S04]  /*19b70*/  IMAD.WIDE.U32 R2, R18, UR4, R2 ;  /* 0x0000000412027c25 */ /* 0x000fc8000f8e0002 */
[----:B------:R-:W-:Y:S01]  /*19b80*/  IMAD R3, R18, UR5, R3 ;  /* 0x0000000512037c24 */ /* 0x000fe2000f8e0203 */
[----:B------:R-:W-:Y:S02]  /*19b90*/  ULDC.64 UR4, c[0x0][0x2e0] ;  /* 0x0000b80000047ab9 */ /* 0x000fe40000000a00 */
[----:B--2---:R-:W-:Y:S02]  /*19ba0*/  IMAD R5, R20, UR4, RZ ;  /* 0x0000000414057c24 */ /* 0x004fe4000f8e02ff */
[----:B------:R-:W1:Y:S01]  /*19bb0*/  S2R R20, SR_TID.X ;  /* 0x0000000000147919 */ /* 0x000e620000002100 */
[----:B------:R-:W-:-:S04]  /*19bc0*/  IMAD.WIDE.U32 R2, R32, UR4, R2 ;  /* 0x0000000420027c25 */ /* 0x000fc8000f8e0002 */
[----:B------:R-:W-:Y:S01]  /*19bd0*/  IMAD R0, R32, UR5, R5 ;  /* 0x0000000520007c24 */ /* 0x000fe2000f8e0205 */
[----:B------:R-:W-:Y:S01]  /*19be0*/  ULDC.64 UR4, c[0x0][0x2d0] ;  /* 0x0000b40000047ab9 */ /* 0x000fe20000000a00 */
[----:B------:R-:W2:Y:S02]  /*19bf0*/  @P0 LDC R5, c[0x0][0x44c] ;  /* 0x00011300ff050b82 */ /* 0x000ea40000000800 */
[----:B------:R-:W-:-:S06]  /*19c00*/  IMAD.IADD R3, R3, 0x1, R0 ;  /* 0x0000000103037824 */ /* 0x000fcc00078e0200 */
[----:B------:R-:W4:Y:S01]  /*19c10*/  @P0 LDC R0, c[0x0][0x450] ;  /* 0x00011400ff000b82 */ /* 0x000f220000000800 */
[----:B-1----:R-:W-:-:S04]  /*19c20*/  LOP3.LUT R20, R20, 0x7f, RZ, 0xc0, !PT ;  /* 0x0000007f14147812 */ /* 0x002fc800078ec0ff */
[----:B------:R-:W-:Y:S02]  /*19c30*/  SHF.R.U32.HI R10, RZ, 0x3, R20 ;  /* 0x00000003ff0a7819 */ /* 0x000fe40000011614 */
[----:B------:R0:W5:Y:S01]  /*19c40*/  LDL R20, [R1+0x20] ;  /* 0x0000200001147983 */ /* 0x0001620000100800 */
[----:B---3--:R-:W-:-:S05]  /*19c50*/  IMAD.SHL.U32 R6, R6, 0x10, RZ ;  /* 0x0000001006067824 */ /* 0x008fca00078e00ff */
[----:B------:R-:W-:-:S04]  /*19c60*/  LOP3.LUT R6, R6, 0x70, RZ, 0xc0, !PT ;  /* 0x0000007006067812 */ /* 0x000fc800078ec0ff */
[----:B------:R-:W-:-:S05]  /*19c70*/  LOP3.LUT R6, R4, R10, R6, 0xfe, !PT ;  /* 0x0000000a04067212 */ /* 0x000fca00078efe06 */
[----:B--2---:R-:W-:-:S04]  /*19c80*/  @P0 IMAD.HI.U32 R8, R6, R5, RZ ;  /* 0x0000000506080227 */ /* 0x004fc800078e00ff */
[----:B------:R-:W-:Y:S01]  /*19c90*/  IMAD.MOV.U32 R5, RZ, RZ, R6 ;  /* 0x000000ffff057224 */ /* 0x000fe200078e0006 */
[----:B----4-:R-:W-:-:S05]  /*19ca0*/  @P0 SHF.R.U32.HI R5, RZ, R0, R8 ;  /* 0x00000000ff050219 */ /* 0x010fca0000011608 */
[----:B------:R-:W-:-:S04]  /*19cb0*/  IMAD.MOV R0, RZ, RZ, -R5 ;  /* 0x000000ffff007224 */ /* 0x000fc800078e0a05 */
[----:B------:R-:W-:Y:S01]  /*19cc0*/  IMAD R0, R7, R0, R6 ;  /* 0x0000000007007224 */ /* 0x000fe200078e0206 */
[----:B------:R-:W-:Y:S01]  /*19cd0*/  SHF.R.S32.HI R6, RZ, 0x1f, R5 ;  /* 0x0000001fff067819 */ /* 0x000fe20000011405 */
[----:B------:R-:W-:-:S04]  /*19ce0*/  IMAD.WIDE.U32 R2, R5, UR4, R2 ;  /* 0x0000000405027c25 */ /* 0x000fc8000f8e0002 */
[----:B------:R-:W-:-:S04]  /*19cf0*/  IMAD R6, R6, UR4, RZ ;  /* 0x0000000406067c24 */ /* 0x000fc8000f8e02ff */
[----:B------:R-:W-:Y:S01]  /*19d00*/  IMAD R5, R5, UR5, R6 ;  /* 0x0000000505057c24 */ /* 0x000fe2000f8e0206 */
[----:B------:R-:W-:-:S03]  /*19d10*/  ULDC.64 UR4, c[0x0][0x2c8] ;  /* 0x0000b20000047ab9 */ /* 0x000fc60000000a00 */
[----:B------:R-:W-:Y:S01]  /*19d20*/  IMAD.IADD R3, R3, 0x1, R5 ;  /* 0x0000000103037824 */ /* 0x000fe200078e0205 */
[----:B------:R-:W-:-:S05]  /*19d30*/  SHF.R.S32.HI R5, RZ, 0x1f, R0 ;  /* 0x0000001fff057819 */ /* 0x000fca0000011400 */
[----:B------:R-:W-:Y:S02]  /*19d40*/  IMAD R5, R5, UR4, RZ ;  /* 0x0000000405057c24 */ /* 0x000fe4000f8e02ff */
[----:B------:R-:W-:Y:S01]  /*19d50*/  IMAD.WIDE.U32 R2, R0, UR4, R2 ;  /* 0x0000000400027c25 */ /* 0x000fe2000f8e0002 */
[----:B------:R-:W-:-:S03]  /*19d60*/  ULDC UR4, c[0x0][0x2b8] ;  /* 0x0000ae0000047ab9 */ /* 0x000fc60000000800 */
[----:B------:R-:W-:Y:S01]  /*19d70*/  IMAD R5, R0, UR5, R5 ;  /* 0x0000000500057c24 */ /* 0x000fe2000f8e0205 */
[----:B------:R-:W-:Y:S02]  /*19d80*/  LEA R0, P2, R2, UR6, 0x1 ;  /* 0x0000000602007c11 */ /* 0x000fe4000f8408ff */
[----:B------:R-:W-:Y:S02]  /*19d90*/  ISETP.GE.AND P0, PT, R31, UR4, PT ;  /* 0x000000041f007c0c */ /* 0x000fe4000bf06270 */
[----:B------:R-:W-:Y:S02]  /*19da0*/  IADD3 R5, R3, R5, RZ ;  /* 0x0000000503057210 */ /* 0x000fe40007ffe0ff */
[----:B------:R-:W-:Y:S01]  /*19db0*/  ISETP.GE.AND P1, PT, R30, UR4, PT ;  /* 0x000000041e007c0c */ /* 0x000fe2000bf26270 */
[----:B------:R-:W-:Y:S01]  /*19dc0*/  UMOV UR4, 0xffffffff ;  /* 0xffffffff00047882 */ /* 0x000fe20000000000 */
[----:B------:R-:W-:Y:S02]  /*19dd0*/  LEA.HI.X R5, R2, UR7, R5, 0x1, P2 ;  /* 0x0000000702057c11 */ /* 0x000fe400090f0c05 */
        /* <DEDUP_REMOVED lines=46> */
[----:B-1----:R-:W-:Y:S01]  /*1a0c0*/  @!P3 IMAD.X R7, RZ, RZ, R2, P2 ;  /* 0x000000ffff07b224 */ /* 0x002fe200010e0602 */
[----:B------:R-:W-:Y:S02]  /*1a0d0*/  @!P3 MOV R2, R14 ;  /* 0x0000000e0002b202 */ /* 0x000fe40000000f00 */
[----:B------:R-:W0:Y:S01]  /*1a0e0*/  SHFL.IDX PT, R14, R0, 0x5, 0x181f ;  /* 0x00b81f00000e7f89 */ /* 0x000e2200000e0000 */
        /* <DEDUP_REMOVED lines=18> */
[----:B-1----:R-:W-:-:S02]  /*1a210*/  @!P3 IMAD.X R7, RZ, RZ, R2, P2 ;  /* 0x000000ffff07b224 */ /* 0x002fc400010e0602 */
[----:B------:R-:W-:Y:S02]  /*1a220*/  @!P3 IMAD.MOV.U32 R2, RZ, RZ, R14 ;  /* 0x000000ffff02b224 */ /* 0x000fe400078e000e */
[----:B------:R1:W2:Y:S01]  /*1a230*/  SHFL.IDX PT, R14, R0, 0x7, 0x181f ;  /* 0x00f81f00000e7f89 */ /* 0x0002a200000e0000 */
[----:B------:R-:W-:-:S05]  /*1a240*/  @!P3 MOV R3, R7 ;  /* 0x000000070003b202 */ /* 0x000fca0000000f00 */
[----:B------:R1:W-:Y:S04]  /*1a250*/  @!P3 LDGSTS.E.BYPASS.LTC128B.128 [R9+0x13400], desc[UR42][R2.64], !P0 ;  /* 0x134000000209bfae */ /* 0x0003e8000c101d6a */
[----:B0-----:R1:W-:Y:S02]  /*1a260*/  @!P3 LDGSTS.E.BYPASS.LTC128B.128 [R9+0x17400], desc[UR42][R2.64+0x80], !P1 ;  /* 0x174000800209bfae */ /* 0x0013e4000c901d6a */
.L_x_962:
        /* <DEDUP_REMOVED lines=11> */
.L_x_758:
[----:B------:R-:W-:Y:S05]  /*1a320*/  BSYNC B0 ;  /* 0x0000000000007941 */ /* 0x000fea0003800000 */
.L_x_757:
[----:B------:R-:W-:Y:S01]  /*1a330*/  NOP ;  /* 0x0000000000007918 */ /* 0x000fe20000000000 */
[----:B------:R-:W-:-:S13]  /*1a340*/  PLOP3.LUT P0, PT, PT, PT, PT, 0x80, 0x0 ;  /* 0x000000000000781c */ /* 0x000fda0003f0f070 */
.L_x_759:
        /* <DEDUP_REMOVED lines=21> */
.L_x_963:
[----:B------:R-:W-:Y:S05]  /*1a4a0*/  BSYNC B0 ;  /* 0x0000000000007941 */ /* 0x000fea0003800000 */
.L_x_760:
[----:B------:R-:W-:Y:S04]  /*1a4b0*/  BSSY B0, `(.L_x_762) ;  /* 0x000010a000007945 */ /* 0x000fe80003800000 */
[----:B------:R-:W-:Y:S05]  /*1a4c0*/  @!P1 BRA `(.L_x_763) ;  /* 0x0000001000209947 */ /* 0x000fea0003800000 */
[----:B------:R-:W-:Y:S01]  /*1a4d0*/  ULDC UR4, c[0x0][0x2f4] ;  /* 0x0000bd0000047ab9 */ /* 0x000fe20000000800 */
[----:B------:R-:W-:Y:S01]  /*1a4e0*/  IMAD.MOV.U32 R10, RZ, RZ, R25 ;  /* 0x000000ffff0a7224 */ /* 0x000fe200078e0019 */
[----:B------:R-:W-:Y:S01]  /*1a4f0*/  ISETP.GE.AND P2, PT, R31, UR4, PT ;  /* 0x000000041f007c0c */ /* 0x000fe2000bf46270 */
[----:B------:R-:W-:Y:S01]  /*1a500*/  IMAD.MOV.U32 R17, RZ, RZ, R28 ;  /* 0x000000ffff117224 */ /* 0x000fe200078e001c */
[----:B------:R-:W-:Y:S01]  /*1a510*/  ISETP.GE.AND P1, PT, R30, UR4, PT ;  /* 0x000000041e007c0c */ /* 0x000fe2000bf26270 */
[----:B------:R-:W-:-:S12]  /*1a520*/  IMAD.MOV.U32 R32, RZ, RZ, R26 ;  /* 0x000000ffff207224 */ /* 0x000fd800078e001a */
.L_x_776:
[----:B------:R-:W3:Y:S01]  /*1a530*/  LDL R4, [R1+0x4] ;  /* 0x0000040001047983 */ /* 0x000ee20000100800 */
[----:B------:R-:W1:Y:S01]  /*1a540*/  LDC R7, c[0x0][0x430] ;  /* 0x00010c00ff077b82 */ /* 0x000e620000000800 */
[----:B------:R-:W-:Y:S05]  /*1a550*/  YIELD ;  /* 0x0000000000007946 */ /* 0x000fea0003800000 */
[----:B0-----:R-:W0:Y:S01]  /*1a560*/  S2R R3, SR_TID.X ;  /* 0x0000000000037919 */ /* 0x001e220000002100 */
[----:B------:R-:W-:Y:S01]  /*1a570*/  ULDC.64 UR4, c[0x0][0x428] ;  /* 0x00010a0000047ab9 */ /* 0x000fe20000000a00 */
[----:B------:R-:W4:Y:S01]  /*1a580*/  S2R R0, SR_TID.X ;  /* 0x0000000000007919 */ /* 0x000f220000002100 */
[----:B-1----:R-:W-:-:S13]  /*1a590*/  ISETP.NE.AND P0, PT, R7, 0x1, PT ;  /* 0x000000010700780c */ /* 0x002fda0003f05270 */
[----:B------:R-:W1:Y:S01]  /*1a5a0*/  @P0 LDC R5, c[0x0][0x438] ;  /* 0x00010e00ff050b82 */ /* 0x000e620000000800 */
[----:B0-----:R-:W-:-:S04]  /*1a5b0*/  LOP3.LUT R3, R3, 0x7f, RZ, 0xc0, !PT ;  /* 0x0000007f03037812 */ /* 0x001fc800078ec0ff */
[----:B------:R-:W-:Y:S02]  /*1a5c0*/  SHF.R.U32.HI R8, RZ, 0x3, R3 ;  /* 0x00000003ff087819 */ /* 0x000fe40000011603 */
[----:B----4-:R-:W-:Y:S01]  /*1a5d0*/  SHF.L.U32 R0, R0, 0x4, RZ ;  /* 0x0000000400007819 */ /* 0x010fe200000006ff */
[----:B------:R-:W0:Y:S02]  /*1a5e0*/  @P0 LDC R3, c[0x0][0x434] ;  /* 0x00010d00ff030b82 */ /* 0x000e240000000800 */
[----:B------:R-:W-:Y:S01]  /*1a5f0*/  IMAD R8, R6, 0x80, R8 ;  /* 0x0000008006087824 */ /* 0x000fe200078e0208 */
[----:B------:R-:W-:-:S04]  /*1a600*/  LOP3.LUT R0, R0, 0x70, RZ, 0xc0, !PT ;  /* 0x0000007000007812 */ /* 0x000fc800078ec0ff */
[----:B------:R-:W-:-:S05]  /*1a610*/  IADD3 R8, R0, R8, R37 ;  /* 0x0000000800087210 */ /* 0x000fca0007ffe025 */
[----:B------:R-:W-:Y:S02]  /*1a620*/  IMAD.MOV.U32 R9, RZ, RZ, R8 ;  /* 0x000000ffff097224 */ /* 0x000fe400078e0008 */
[----:B0-----:R-:W-:-:S05]  /*1a630*/  @P0 IMAD.HI.U32 R0, R8, R3, RZ ;  /* 0x0000000308000227 */ /* 0x001fca00078e00ff */
[----:B-1----:R-:W-:-:S04]  /*1a640*/  @P0 SHF.R.U32.HI R9, RZ, R5, R0 ;  /* 0x00000005ff090219 */ /* 0x002fc80000011600 */
[--C-:B------:R-:W-:Y:S01]  /*1a650*/  SHF.R.S32.HI R3, RZ, 0x1f, R9.reuse ;  /* 0x0000001fff037819 */ /* 0x100fe20000011409 */
[----:B------:R-:W-:-:S04]  /*1a660*/  IMAD.MOV.U32 R2, RZ, RZ, R9 ;  /* 0x000000ffff027224 */ /* 0x000fc800078e0009 */
[----:B------:R-:W-:-:S04]  /*1a670*/  IMAD.WIDE.U32 R2, R33, UR4, R2 ;  /* 0x0000000421027c25 */ /* 0x000fc8000f8e0002 */
[----:B---3--:R-:W-:-:S04]  /*1a680*/  IMAD R0, R4, UR4, RZ ;  /* 0x0000000404007c24 */ /* 0x008fc8000f8e02ff */
[----:B------:R-:W-:Y:S01]  /*1a690*/  IMAD R5, R33, UR5, R0 ;  /* 0x0000000521057c24 */ /* 0x000fe2000f8e0200 */
[----:B------:R-:W-:Y:S02]  /*1a6a0*/  ULDC.64 UR4, c[0x0][0x418] ;  /* 0x0001060000047ab9 */ /* 0x000fe40000000a00 */
[----:B------:R-:W-:Y:S01]  /*1a6b0*/  LEA R4, P0, R2, UR4, 0x2 ;  /* 0x0000000402047c11 */ /* 0x000fe2000f8010ff */
[----:B------:R-:W-:-:S05]  /*1a6c0*/  IMAD.IADD R3, R5, 0x1, R3 ;  /* 0x0000000105037824 */ /* 0x000fca00078e0203 */
[----:B------:R-:W-:-:S05]  /*1a6d0*/  LEA.HI.X R5, R2, UR5, R3, 0x2, P0 ;  /* 0x0000000502057c11 */ /* 0x000fca00080f1403 */
[----:B------:R0:W3:Y:S01]  /*1a6e0*/  LDG.E R0, desc[UR42][R4.64] ;  /* 0x0000002a04007981 */ /* 0x0000e2000c1e1900 */
[----:B------:R-:W-:Y:S02]  /*1a6f0*/  IMAD.U32 R11, RZ, RZ, UR38 ;  /* 0x00000026ff0b7e24 */ /* 0x000fe4000f8e00ff */
[----:B------:R-:W-:Y:S02]  /*1a700*/  VIADD R25, R10, 0x1 ;  /* 0x000000010a197836 */ /* 0x000fe40000000000 */
[----:B------:R-:W-:Y:S01]  /*1a710*/  IMAD.MOV R2, RZ, RZ, -R9 ;  /* 0x000000ffff027224 */ /* 0x000fe200078e0a09 */
[----:B------:R-:W-:Y:S01]  /*1a720*/  ISETP.NE.AND P3, PT, R11, 0x3, PT ;  /* 0x000000030b00780c */ /* 0x000fe20003f65270 */
[----:B------:R-:W-:Y:S01]  /*1a730*/  IMAD.MOV.U32 R26, RZ, RZ, R6 ;  /* 0x000000ffff1a7224 */ /* 0x000fe200078e0006 */
[----:B------:R-:W-:Y:S01]  /*1a740*/  ISETP.NE.AND P0, PT, R25, 0x2, PT ;  /* 0x000000021900780c */ /* 0x000fe20003f05270 */
[----:B0-----:R-:W-:-:S03]  /*1a750*/  IMAD R4, R7, R2, R8 ;  /* 0x0000000207047224 */ /* 0x001fc600078e0208 */
[----:B------:R-:W-:Y:S02]  /*1a760*/  SEL R28, RZ, 0x1, P0 ;  /* 0x00000001ff1c7807 */ /* 0x000fe40000000000 */
[----:B------:R-:W-:Y:S02]  /*1a770*/  SEL R25, R25, RZ, P0 ;  /* 0x000000ff19197207 */ /* 0x000fe40000000000 */
[----:B------:R-:W-:Y:S02]  /*1a780*/  LOP3.LUT R28, R17, R28, RZ, 0x3c, !PT ;  /* 0x0000001c111c7212 */ /* 0x000fe400078e3cff */
[----:B---3--:R-:W-:Y:S01]  /*1a790*/  SHF.R.S32.HI R21, RZ, 0x1f, R0 ;  /* 0x0000001fff157819 */ /* 0x008fe20000011400 */
[----:B------:R-:W-:Y:S06]  /*1a7a0*/  @!P3 BRA `(.L_x_764) ;  /* 0x000000000004b947 */ /* 0x000fec0003800000 */
[----:B------:R-:W-:Y:S01]  /*1a7b0*/  BPT.TRAP 0x1 ;  /* 0x000000040000795c */ /* 0x000fe20000300000 */
.L_x_764:
[----:B------:R-:W-:Y:S01]  /*1a7c0*/  LEA R6, R25, R22, 0x3 ;  /* 0x0000001619067211 */ /* 0x000fe200078e18ff */
[----:B------:R-:W-:Y:S01]  /*1a7d0*/  BSSY B1, `(.L_x_765) ;  /* 0x0000004000017945 */ /* 0x000fe20003800000 */
[----:B------:R-:W-:-:S04]  /*1a7e0*/  SHF.L.U32 R3, R28, 0x1f, RZ ;  /* 0x0000001f1c037819 */ /* 0x000fc800000006ff */
[----:B------:R-:W0:Y:S02]  /*1a7f0*/  SYNCS.PHASECHK.TRANS64.TRYWAIT P0, [R6+URZ+0x28840], R3 ;  /* 0x02884003060075a7 */ /* 0x000e24000800017f */
[----:B0-----:R-:W-:Y:S05]  /*1a800*/  @!P0 BRA `(.L_x_766) ;  /* 0x0000005c00a48947 */ /* 0x001fea0003800000 */
.L_x_964:
[----:B------:R-:W-:Y:S05]  /*1a810*/  BSYNC B1 ;  /* 0x0000000000017941 */ /* 0x000fea0003800000 */
.L_x_765:
[----:B------:R-:W3:Y:S01]  /*1a820*/  LDL R2, [R1] ;  /* 0x0000000001027983 */ /* 0x000ee20000100800 */
[----:B------:R-:W-:Y:S01]  /*1a830*/  SHF.R.S32.HI R20, RZ, 0x1f, R4 ;  /* 0x0000001fff147819 */ /* 0x000fe20000011404 */
[----:B------:R-:W-:Y:S01]  /*1a840*/  ULDC.64 UR4, c[0x0][0x300] ;  /* 0x0000c00000047ab9 */ /* 0x000fe20000000a00 */
[----:B------:R-:W-:Y:S01]  /*1a850*/  ULDC.64 UR6, c[0x0][0x2e8] ;  /* 0x0000ba0000067ab9 */ /* 0x000fe20000000a00 */
[----:B------:R-:W-:Y:S02]  /*1a860*/  IMAD R8, R25, 0x4000, R34 ;  /* 0x0000400019087824 */ /* 0x000fe400078e0222 */
[----:B------:R-:W-:-:S04]  /*1a870*/  IMAD R5, R20, UR4, RZ ;  /* 0x0000000414057c24 */ /* 0x000fc8000f8e02ff */
[----:B------:R-:W-:Y:S01]  /*1a880*/  IMAD R5, R4, UR5, R5 ;  /* 0x0000000504057c24 */ /* 0x000fe2000f8e0205 */
[C---:B---3--:R-:W-:Y:S02]  /*1a890*/  LOP3.LUT P4, RZ, R2.reuse, 0x2, RZ, 0xc0, !PT ;  /* 0x0000000202ff7812 */ /* 0x048fe4000788c0ff */
[----:B------:R-:W-:Y:S01]  /*1a8a0*/  LOP3.LUT P3, RZ, R2, 0x1, RZ, 0xc0, !PT ;  /* 0x0000000102ff7812 */ /* 0x000fe2000786c0ff */
[----:B0-----:R-:W-:Y:S01]  /*1a8b0*/  IMAD.WIDE.U32 R2, R4, UR4, RZ ;  /* 0x0000000404027c25 */ /* 0x001fe2000f8e00ff */
        /* <DEDUP_REMOVED lines=60> */
.L_x_982:
        /* <DEDUP_REMOVED lines=9> */
.L_x_768:
[----:B------:R-:W-:Y:S02]  /*1ad10*/  PLOP3.LUT P3, PT, P3, P0, PT, 0xa2, 0x0 ;  /* 0x000000000000781c */ /* 0x000fe40001f61472 */
[----:B------:R-:W-:-:S08]  /*1ad20*/  @P0 R2UR P3, UR4, R6 ;  /* 0x00000000060402ca */ /* 0x000fd00000060000 */
[----:B------:R-:W-:-:S05]  /*1ad30*/  @P0 PLOP3.LUT P0, PT, P3, PT, PT, 0x80, 0x0 ;  /* 0x000000000000081c */ /* 0x000fca0001f0f070 */
[----:B------:R-:W-:Y:S01]  /*1ad40*/  @!P3 SYNCS.ARRIVE.TRANS64.RED.A0T1 RZ, [UR4+0x28830], RZ ;  /* 0x028830ffffffb9a7 */ /* 0x000fe20008200404 */
[----:B------:R-:W-:Y:S07]  /*1ad50*/  @!P3 ARRIVES.LDGSTSBAR.64.TRANSCNT [UR4+0x28830] ;  /* 0x02883000ff00b9b0 */ /* 0x000fee0008000a84 */
[----:B------:R-:W-:Y:S05]  /*1ad60*/  @P0 BRA.U.ANY `(.L_x_768) ;  /* 0xfffffffd00e80947 */ /* 0x000fea000393ffff */
[----:B------:R-:W-:Y:S01]  /*1ad70*/  NOP ;  /* 0x0000000000007918 */ /* 0x000fe20000000000 */
[----:B-1----:R-:W-:-:S05]  /*1ad80*/  IMAD.U32 R2, RZ, RZ, UR38 ;  /* 0x00000026ff027e24 */ /* 0x002fca000f8e00ff */
[----:B------:R-:W-:-:S13]  /*1ad90*/  ISETP.NE.AND P4, PT, R2, 0x3, PT ;  /* 0x000000030200780c */ /* 0x000fda0003f85270 */
[----:B------:R-:W-:Y:S05]  /*1ada0*/  @!P4 BRA `(.L_x_769) ;  /* 0x000000000004c947 */ /* 0x000fea0003800000 */
[----:B------:R-:W-:Y:S01]  /*1adb0*/  BPT.TRAP 0x1 ;  /* 0x000000040000795c */ /* 0x000fe20000300000 */
.L_x_769:
[----:B------:R1:W-:Y:S01]  /*1adc0*/  SYNCS.ARRIVE.TRANS64.A1T0 RZ, [R6+URZ+0x28830], RZ ;  /* 0x028830ff06ff79a7 */ /* 0x0003e2000810003f */
[----:B------:R-:W-:Y:S05]  /*1add0*/  @!P4 BRA `(.L_x_770) ;  /* 0x000000000004c947 */ /* 0x000fea0003800000 */
[----:B------:R-:W-:Y:S01]  /*1ade0*/  BPT.TRAP 0x1 ;  /* 0x000000040000795c */ /* 0x000fe20000300000 */
.L_x_770:
[----:B------:R-:W-:Y:S01]  /*1adf0*/  SHF.L.U32 R3, R17, 0x1f, RZ ;  /* 0x0000001f11037819 */ /* 0x000fe200000006ff */
[----:B-1----:R-:W-:Y:S01]  /*1ae00*/  IMAD R6, R10, 0x8, R22 ;  /* 0x000000080a067824 */ /* 0x002fe200078e0216 */
[----:B------:R-:W-:Y:S03]  /*1ae10*/  BSSY B1, `(.L_x_771) ;  /* 0x0000003000017945 */ /* 0x000fe60003800000 */
[----:B------:R-:W1:Y:S02]  /*1ae20*/  SYNCS.PHASECHK.TRANS64.TRYWAIT P0, [R6+URZ+0x28860], R3 ;  /* 0x02886003060075a7 */ /* 0x000e64000800017f */
[----:B-1----:R-:W-:Y:S05]  /*1ae30*/  @!P0 BRA `(.L_x_772) ;  /* 0x0000006000788947 */ /* 0x002fea0003800000 */
.L_x_983:
[----:B------:R-:W-:Y:S05]  /*1ae40*/  BSYNC B1 ;  /* 0x0000000000017941 */ /* 0x000fea0003800000 */
.L_x_771:
[----:B------:R-:W3:Y:S01]  /*1ae50*/  S2R R2, SR_TID.X ;  /* 0x0000000000027919 */ /* 0x000ee20000002100 */
[----:B------:R-:W-:Y:S01]  /*1ae60*/  UMOV UR4, 0xffffffff ;  /* 0xffffffff00047882 */ /* 0x000fe20000000000 */
[----:B------:R-:W-:Y:S02]  /*1ae70*/  IMAD R8, R32, -0x80, R35 ;  /* 0xffffff8020087824 */ /* 0x000fe400078e0223 */
[----:B0-----:R-:W-:Y:S01]  /*1ae80*/  IMAD R7, R10, 0x4000, R34 ;  /* 0x000040000a077824 */ /* 0x001fe200078e0222 */
        /* <DEDUP_REMOVED lines=57> */
[----:B0-----:R-:W-:-:S05]  /*1b220*/  IADD3 R2, P0, R2, R5, RZ ;  /* 0x0000000502027210 */ /* 0x001fca0007f1e0ff */
[----:B-1----:R-:W-:Y:S01]  /*1b230*/  IMAD.X R3, RZ, RZ, R3, P0 ;  /* 0x000000ffff037224 */ /* 0x002fe200000e0603 */
[----:B------:R-:W-:-:S13]  /*1b240*/  ISETP.LT.OR P0, PT, R8, 0x61, P2 ;  /* 0x000000610800780c */ /* 0x000fda0001701670 */
[----:B------:R0:W-:Y:S01]  /*1b250*/  LDGSTS.E.BYPASS.LTC128B.128 [R7+0x3400], desc[UR42][R2.64], !P0 ;  /* 0x0340000002077fae */ /* 0x0001e2000c101d6a */
[----:B------:R-:W-:-:S13]  /*1b260*/  ISETP.LT.OR P0, PT, R8, 0x61, P1 ;  /* 0x000000610800780c */ /* 0x000fda0000f01670 */
[----:B--2---:R0:W-:Y:S02]  /*1b270*/  LDGSTS.E.BYPASS.LTC128B.128 [R7+0x7400], desc[UR42][R2.64+0x80], !P0 ;  /* 0x0740008002077fae */ /* 0x0041e4000c101d6a */
.L_x_1001:
        /* <DEDUP_REMOVED lines=12> */
[----:B------:R0:W-:Y:S01]  /*1b340*/  LDGSTS.E.BYPASS.LTC128B.128 [R7+0x7c00], desc[UR42][R2.64+0x80], !P0 ;  /* 0x07c0008002077fae */ /* 0x0001e2000c101d6a */
[----:B------:R-:W-:Y:S01]  /*1b350*/  NOP ;  /* 0x0000000000007918 */ /* 0x000fe20000000000 */
[----:B0-----:R-:W-:Y:S01]  /*1b360*/  IMAD.WIDE.U32 R2, R4, UR4, RZ ;  /* 0x0000000404027c25 */ /* 0x001fe2000f8e00ff */
[----:B------:R-:W-:-:S03]  /*1b370*/  ULDC.64 UR4, c[0x0][0x338] ;  /* 0x0000ce0000047ab9 */ /* 0x000fc60000000a00 */
[----:B------:R-:W-:Y:S01]  /*1b380*/  IMAD R21, R21, UR4, RZ ;  /* 0x0000000415157c24 */ /* 0x000fe2000f8e02ff */
[----:B------:R-:W-:-:S03]  /*1b390*/  IADD3 R3, R3, R5, RZ ;  /* 0x0000000503037210 */ /* 0x000fc60007ffe0ff */
[C---:B------:R-:W-:Y:S02]  /*1b3a0*/  IMAD R21, R0.reuse, UR5, R21 ;  /* 0x0000000500157c24 */ /* 0x040fe4000f8e0215 */
[----:B------:R-:W-:Y:S01]  /*1b3b0*/  IMAD.WIDE.U32 R2, R0, UR4, R2 ;  /* 0x0000000400027c25 */ /* 0x000fe2000f8e0002 */
[----:B------:R-:W-:-:S03]  /*1b3c0*/  ULDC.64 UR4, c[0x0][0x330] ;  /* 0x0000cc0000047ab9 */ /* 0x000fc60000000a00 */
[----:B------:R-:W-:Y:S02]  /*1b3d0*/  IMAD.IADD R3, R3, 0x1, R21 ;  /* 0x0000000103037824 */ /* 0x000fe400078e0215 */
[----:B------:R-:W-:-:S04]  /*1b3e0*/  IMAD.WIDE.U32 R2, R18, UR4, R2 ;  /* 0x0000000412027c25 */ /* 0x000fc8000f8e0002 */
[----:B------:R-:W-:Y:S01]  /*1b3f0*/  IMAD R3, R18, UR5, R3 ;  /* 0x0000000512037c24 */ /* 0x000fe2000f8e0203 */
[----:B------:R-:W-:-:S04]  /*1b400*/  LEA R23, P0, R2, UR6, 0x1 ;  /* 0x0000000602177c11 */ /* 0x000fc8000f8008ff */
[----:B------:R-:W-:Y:S02]  /*1b410*/  LEA.HI.X R24, R2, UR7, R3, 0x1, P0 ;  /* 0x0000000702187c11 */ /* 0x000fe400080f0c03 */
[----:B------:R-:W-:-:S13]  /*1b420*/  PLOP3.LUT P0, PT, PT, PT, PT, 0x80, 0x0 ;  /* 0x000000000000781c */ /* 0x000fda0003f0f070 */
.L_x_774:
        /* <DEDUP_REMOVED lines=11> */
.L_x_775:
[C---:B------:R-:W-:Y:S01]  /*1b4e0*/  ISETP.GT.AND P0, PT, R26.reuse, R36, PT ;  /* 0x000000241a00720c */ /* 0x040fe20003f04270 */
[----:B------:R0:W-:Y:S01]  /*1b4f0*/  SYNCS.ARRIVE.TRANS64.A1T0 RZ, [R6+URZ+0x28850], RZ ;  /* 0x028850ff06ff79a7 */ /* 0x0001e2000810003f */
[----:B------:R-:W-:Y:S02]  /*1b500*/  IMAD.MOV.U32 R10, RZ, RZ, R25 ;  /* 0x000000ffff0a7224 */ /* 0x000fe400078e0019 */
[----:B------:R-:W-:Y:S02]  /*1b510*/  IMAD.MOV.U32 R17, RZ, RZ, R28 ;  /* 0x000000ffff117224 */ /* 0x000fe400078e001c */
[----:B------:R-:W-:Y:S02]  /*1b520*/  IMAD.MOV.U32 R32, RZ, RZ, R26 ;  /* 0x000000ffff207224 */ /* 0x000fe400078e001a */
[----:B0-----:R-:W-:-:S05]  /*1b530*/  VIADD R6, R26, 0xffffffff ;  /* 0xffffffff1a067836 */ /* 0x001fca0000000000 */
[----:B------:R-:W-:Y:S05]  /*1b540*/  @P0 BRA `(.L_x_776) ;  /* 0xffffffec00f80947 */ /* 0x000fea000383ffff */
.L_x_763:
[----:B------:R-:W-:Y:S05]  /*1b550*/  BSYNC B0 ;  /* 0x0000000000007941 */ /* 0x000fea0003800000 */
.L_x_762:
        /* <DEDUP_REMOVED lines=17> */
.L_x_778:
[----:B------:R-:W-:Y:S05]  /*1b670*/  BSYNC B0 ;  /* 0x0000000000007941 */ /* 0x000fea0003800000 */
.L_x_777:
[----:B------:R-:W-:-:S05]  /*1b680*/  IMAD.U32 R0, RZ, RZ, UR38 ;  /* 0x00000026ff007e24 */ /* 0x000fca000f8e00ff */
[----:B------:R-:W-:-:S13]  /*1b690*/  ISETP.NE.AND P0, PT, R0, 0x3, PT ;  /* 0x000000030000780c */ /* 0x000fda0003f05270 */
[----:B------:R-:W-:Y:S05]  /*1b6a0*/  @!P0 BRA `(.L_x_779) ;  /* 0x0000000000048947 */ /* 0x000fea0003800000 */
[----:B------:R-:W-:Y:S01]  /*1b6b0*/  BPT.TRAP 0x1 ;  /* 0x000000040000795c */ /* 0x000fe20000300000 */
.L_x_779:
[----:B------:R-:W-:Y:S01]  /*1b6c0*/  IMAD R0, R25, 0x8, R22 ;  /* 0x0000000819007824 */ /* 0x000fe200078e0216 */
[----:B0-----:R-:W-:Y:S01]  /*1b6d0*/  SHF.L.U32 R3, R28, 0x1f, RZ ;  /* 0x0000001f1c037819 */ /* 0x001fe200000006ff */
[----:B------:R-:W-:Y:S01]  /*1b6e0*/  BSSY B0, `(.L_x_780) ;  /* 0x0000004000007945 */ /* 0x000fe20003800000 */
[----:B------:R-:W-:Y:S02]  /*1b6f0*/  IMAD R6, R26, -0x80, R35 ;  /* 0xffffff801a067824 */ /* 0x000fe400078e0223 */
[----:B------:R-:W0:Y:S02]  /*1b700*/  SYNCS.PHASECHK.TRANS64.TRYWAIT P0, [R0+URZ+0x28860], R3 ;  /* 0x02886003000075a7 */ /* 0x000e24000800017f */
[----:B0-----:R-:W-:Y:S05]  /*1b710*/  @!P0 BRA `(.L_x_781) ;  /* 0x0000006000dc8947 */ /* 0x001fea0003800000 */
.L_x_1002:
[----:B------:R-:W-:Y:S05]  /*1b720*/  BSYNC B0 ;  /* 0x0000000000007941 */ /* 0x000fea0003800000 */
.L_x_780:
[----:B------:R-:W1:Y:S01]  /*1b730*/  S2R R2, SR_TID.X ;  /* 0x0000000000027919 */ /* 0x000e620000002100 */
[----:B------:R-:W-:Y:S01]  /*1b740*/  UMOV UR4, 0xffffffff ;  /* 0xffffffff00047882 */ /* 0x000fe20000000000 */
[----:B------:R-:W-:Y:S01]  /*1b750*/  IMAD R9, R25, 0x4000, R34 ;  /* 0x0000400019097824 */ /* 0x000fe200078e0222 */
[----:B-1----:R-:W-:-:S04]  /*1b760*/  LOP3.LUT R2, R2, 0x7f, RZ, 0xc0, !PT ;  /* 0x0000007f02027812 */ /* 0x002fc800078ec0ff */
[----:B------:R-:W-:-:S04]  /*1b770*/  SHF.R.U32.HI R2, RZ, 0x3, R2 ;  /* 0x00000003ff027819 */ /* 0x000fc80000011602 */
[----:B------:R-:W-:Y:S01]  /*1b780*/  IADD3 R6, -R2, R6, RZ ;  /* 0x0000000602067210 */ /* 0x000fe20007ffe1ff */
        /* <DEDUP_REMOVED lines=21> */
[----:B------:R-:W-:Y:S03]  /*1b8e0*/  SHFL.IDX PT, R10, R23, 0x4, 0x181f ;  /* 0x00981f00170a7f89 */ /* 0x000fe600000e0000 */
[----:B---3--:R-:W-:Y:S02]  /*1b8f0*/  IMAD.X R3, RZ, RZ, R7, P4 ;  /* 0x000000ffff037224 */ /* 0x008fe400020e0607 */
        /* <DEDUP_REMOVED lines=31> */
[----:B------:R0:W0:Y:S01]  /*1baf0*/  SHFL.IDX PT, R14, R23, 0x7, 0x181f ;  /* 0x00f81f00170e7f89 */ /* 0x00002200000e0000 */
[----:B--2---:R-:W-:-:S05]  /*1bb00*/  IADD3.X R3, RZ, R7, RZ, P4, !PT ;  /* 0x00000007ff037210 */ /* 0x004fca00027fe4ff */
        /* <DEDUP_REMOVED lines=8> */
.L_x_1020:
        /* <DEDUP_REMOVED lines=11> */
.L_x_783:
[----:B------:R-:W-:Y:S02]  /*1bc40*/  PLOP3.LUT P1, PT, P1, P0, PT, 0xa2, 0x0 ;  /* 0x000000000000781c */ /* 0x000fe40000f21472 */
[----:B------:R-:W-:-:S08]  /*1bc50*/  @P0 R2UR P1, UR4, R0 ;  /* 0x00000000000402ca */ /* 0x000fd00000020000 */
[----:B------:R-:W-:-:S05]  /*1bc60*/  @P0 PLOP3.LUT P0, PT, P1, PT, PT, 0x80, 0x0 ;  /* 0x000000000000081c */ /* 0x000fca0000f0f070 */
[----:B------:R-:W-:Y:S01]  /*1bc70*/  @!P1 SYNCS.ARRIVE.TRANS64.RED.A0T1 RZ, [UR4+0x28850], RZ ;  /* 0x028850ffffff99a7 */ /* 0x000fe20008200404 */
[----:B------:R-:W-:Y:S07]  /*1bc80*/  @!P1 ARRIVES.LDGSTSBAR.64.TRANSCNT [UR4+0x28850] ;  /* 0x02885000ff0099b0 */ /* 0x000fee0008000a84 */
[----:B------:R-:W-:Y:S05]  /*1bc90*/  @P0 BRA.U.ANY `(.L_x_783) ;  /* 0xfffffffd00e80947 */ /* 0x000fea000393ffff */
[----:B------:R-:W-:Y:S01]  /*1bca0*/  NOP ;  /* 0x0000000000007918 */ /* 0x000fe20000000000 */
[----:B0-----:R-:W-:-:S05]  /*1bcb0*/  IMAD.U32 R2, RZ, RZ, UR38 ;  /* 0x00000026ff027e24 */ /* 0x001fca000f8e00ff */
[----:B------:R-:W-:-:S13]  /*1bcc0*/  ISETP.NE.AND P2, PT, R2, 0x3, PT ;  /* 0x000000030200780c */ /* 0x000fda0003f45270 */
[----:B------:R-:W-:Y:S05]  /*1bcd0*/  @!P2 BRA `(.L_x_784) ;  /* 0x000000000004a947 */ /* 0x000fea0003800000 */
[----:B------:R-:W-:Y:S01]  /*1bce0*/  BPT.TRAP 0x1 ;  /* 0x000000040000795c */ /* 0x000fe20000300000 */
.L_x_784:
[----:B------:R0:W-:Y:S01]  /*1bcf0*/  SYNCS.ARRIVE.TRANS64.A1T0 RZ, [R0+URZ+0x28850], RZ ;  /* 0x028850ff00ff79a7 */ /* 0x0001e2000810003f */
[----:B------:R-:W-:-:S05]  /*1bd00*/  VIADD R25, R25, 0x1 ;  /* 0x0000000119197836 */ /* 0x000fca0000000000 */
[----:B------:R-:W-:-:S04]  /*1bd10*/  ISETP.NE.AND P0, PT, R25, 0x2, PT ;  /* 0x000000021900780c */ /* 0x000fc80003f05270 */
[----:B------:R-:W-:Y:S02]  /*1bd20*/  SEL R3, RZ, 0x1, P0 ;  /* 0x00000001ff037807 */ /* 0x000fe40000000000 */
[----:B------:R-:W-:Y:S02]  /*1bd30*/  SEL R25, R25, RZ, P0 ;  /* 0x000000ff19197207 */ /* 0x000fe40000000000 */
[----:B0-----:R-:W-:-:S07]  /*1bd40*/  LOP3.LUT R28, R28, R3, RZ, 0x3c, !PT ;  /* 0x000000031c1c7212 */ /* 0x001fce00078e3cff */
.L_x_741:
[----:B------:R-:W-:Y:S05]  /*1bd50*/  BSYNC B7 ;  /* 0x0000000000077941 */ /* 0x000fea0003800000 */
.L_x_739:
[----:B------:R-:W2:Y:S02]  /*1bd60*/  LDL R0, [R1] ;  /* 0x0000000001007983 */ /* 0x000ea40000100800 */
[----:B--2---:R-:W-:-:S13]  /*1bd70*/  LOP3.LUT P0, RZ, R0, 0x8, RZ, 0xc0, !PT ;  /* 0x0000000800ff7812 */ /* 0x004fda000780c0ff */
[----:B------:R-:W-:Y:S05]  /*1bd80*/  @!P0 BRA `(.L_x_785) ;  /* 0x0000000000248947 */ /* 0x000fea0003800000 */
[----:B------:R-:W-:Y:S05]  /*1bd90*/  WARPSYNC.ALL ;  /* 0x0000000000007948 */ /* 0x000fea0003800000 */
[----:B------:R-:W1:Y:S08]  /*1bda0*/  S2UR UR5, SR_CgaCtaId ;  /* 0x00000000000579c3 */ /* 0x000e700000008800 */
[----:B------:R-:W-:Y:S06]  /*1bdb0*/  BAR.SYNC.DEFER_BLOCKING 0x5, 0x180 ;  /* 0x0146000000007b1d */ /* 0x000fec0000010000 */
[----:B------:R-:W-:-:S02]  /*1bdc0*/  UMOV UR4, 0x400 ;  /* 0x0000040000047882 */ /* 0x000fc40000000000 */
[----:B-1----:R-:W-:-:S06]  /*1bdd0*/  ULEA UR4, UR5, UR4, 0x18 ;  /* 0x0000000405047291 */ /* 0x002fcc000f8ec03f */
[----:B0-----:R-:W-:-:S05]  /*1bde0*/  IMAD.U32 R22, RZ, RZ, UR4 ;  /* 0x00000004ff167e24 */ /* 0x001fca000f8e00ff */
[----:B------:R0:W1:Y:S01]  /*1bdf0*/  LDS.128 R16, [R22+0x288d0] ;  /* 0x0288d00016107984 */ /* 0x0000620000000c00 */
[----:B------:R-:W-:Y:S06]  /*1be00*/  BAR.ARV 0x4, 0x180 ;  /* 0x0106000000007b1d */ /* 0x000fec0000002000 */
[----:B------:R-:W-:Y:S05]  /*1be10*/  BRA `(.L_x_786) ;  /* 0x0000000800d07947 */ /* 0x000fea0003800000 */
.L_x_785:
[----:B------:R-:W1:Y:S01]  /*1be20*/  S2R R9, SR_TID.X ;  /* 0x0000000000097919 */ /* 0x000e620000002100 */
[----:B------:R-:W-:Y:S01]  /*1be30*/  UMOV UR4, 0xffffffff ;  /* 0xffffffff00047882 */ /* 0x000fe20000000000 */
[----:B-1----:R-:W-:-:S04]  /*1be40*/  LOP3.LUT R9, R9, 0x1f, RZ, 0xc0, !PT ;  /* 0x0000001f09097812 */ /* 0x002fc800078ec0ff */
[----:B------:R-:W-:Y:S01]  /*1be50*/  ISETP.NE.AND P0, PT, R9, 0x1f, PT ;  /* 0x0000001f0900780c */ /* 0x000fe20003f05270 */
[----:B------:R-:W-:-:S12]  /*1be60*/  BRA.DIV UR4, `(.L_x_787) ;  /* 0x0000006604987947 */ /* 0x000fd8000b800000 */
[----:B0-----:R-:W-:Y:S01]  /*1be70*/  IMAD.IADD R7, R19, 0x1, R9 ;  /* 0x0000000113077824 */ /* 0x001fe200078e0209 */
        /* <DEDUP_REMOVED lines=9> */
[----:B------:R-:W-:Y:S02]  /*1bf10*/  MOV R4, RZ ;  /* 0x000000ff00047202 */ /* 0x000fe40000000f00 */
[C---:B------:R-:W-:Y:S01]  /*1bf20*/  ISETP.GE.U32.AND P2, PT, R9.reuse, 0x2, PT ;  /* 0x000000020900780c */ /* 0x040fe20003f46070 */
[----:B------:R-:W-:Y:S01]  /*1bf30*/  SHFL.IDX PT, R0, R16, RZ, 0x1f ;  /* 0x00001fff10007589 */ /* 0x000fe200000e0000 */
[C---:B------:R-:W-:Y:S02]  /*1bf40*/  ISETP.GE.U32.AND P3, PT, R9.reuse, 0x4, PT ;  /* 0x000000040900780c */ /* 0x040fe40003f66070 */
[C---:B------:R-:W-:Y:S01]  /*1bf50*/  ISETP.GE.U32.AND P4, PT, R9.reuse, 0x8, PT ;  /* 0x000000080900780c */ /* 0x040fe20003f86070 */
[----:B------:R-:W-:Y:S01]  /*1bf60*/  SHFL.IDX PT, R8, R16, 0x1, 0x1f ;  /* 0x00201f0010087f89 */ /* 0x000fe200000e0000 */
[----:B------:R-:W-:Y:S01]  /*1bf70*/  ISETP.GE.U32.AND P5, PT, R9, 0x10, PT ;  /* 0x000000100900780c */ /* 0x000fe20003fa6070 */
[----:B--2---:R-:W-:-:S02]  /*1bf80*/  @!P1 IMAD.MOV.U32 R7, RZ, RZ, R6 ;  /* 0x000000ffff079224 */ /* 0x004fc400078e0006 */
[----:B------:R-:W-:Y:S02]  /*1bf90*/  IMAD.MOV.U32 R6, RZ, RZ, RZ ;  /* 0x000000ffff067224 */ /* 0x000fe400078e00ff */
[----:B---3--:R-:W-:Y:S01]  /*1bfa0*/  @!P1 IMAD.MOV.U32 R4, RZ, RZ, R5 ;  /* 0x000000ffff049224 */ /* 0x008fe200078e0005 */
[----:B------:R-:W-:-:S03]  /*1bfb0*/  ISETP.NE.AND P1, PT, R9, RZ, PT ;  /* 0x000000ff0900720c */ /* 0x000fc60003f25270 */
[----:B------:R-:W-:-:S05]  /*1bfc0*/  IMAD R13, R4, R7, RZ ;  /* 0x00000007040d7224 */ /* 0x000fca00078e02ff */
        /* <DEDUP_REMOVED lines=16> */
.L_x_1030:
[----:B------:R-:W-:Y:S02]  /*1c0d0*/  ULDC UR4, c[0x0][0xc38] ;  /* 0x00030e0000047ab9 */ /* 0x000fe40000000800 */
[----:B------:R-:W-:-:S04]  /*1c0e0*/  IMAD.U32 R5, RZ, RZ, UR4 ;  /* 0x00000004ff057e24 */ /* 0x000fc8000f8e00ff */
[----:B-1----:R-:W-:-:S05]  /*1c0f0*/  IMAD R14, R14, R5, RZ ;  /* 0x000000050e0e7224 */ /* 0x002fca00078e02ff */
[----:B------:R-:W-:-:S04]  /*1c100*/  IADD3 R9, R8, R14, RZ ;  /* 0x0000000e08097210 */ /* 0x000fc80007ffe0ff */
[----:B------:R-:W-:-:S13]  /*1c110*/  ISETP.GT.AND P6, PT, R9, R0, PT ;  /* 0x000000000900720c */ /* 0x000fda0003fc4270 */
[----:B------:R-:W-:Y:S05]  /*1c120*/  @P6 BRA `(.L_x_788) ;  /* 0x0000000000a46947 */ /* 0x000fea0003800000 */
.L_x_791:
        /* <DEDUP_REMOVED lines=34> */
[----:B------:R0:W1:Y:S02]  /*1c350*/  SHFL.IDX PT, R14, R2, 0x1f, 0x1f ;  /* 0x03e01f00020e7f89 */ /* 0x00006400000e0000 */
.L_x_1038:
[----:B------:R-:W-:Y:S02]  /*1c360*/  ULDC UR4, c[0x0][0xc38] ;  /* 0x00030e0000047ab9 */ /* 0x000fe40000000800 */
[----:B------:R-:W-:-:S04]  /*1c370*/  IMAD.U32 R5, RZ, RZ, UR4 ;  /* 0x00000004ff057e24 */ /* 0x000fc8000f8e00ff */
[----:B-1----:R-:W-:-:S04]  /*1c380*/  IMAD R14, R14, R5, RZ ;  /* 0x000000050e0e7224 */ /* 0x002fc800078e02ff */
[----:B------:R-:W-:-:S05]  /*1c390*/  IMAD.IADD R9, R14, 0x1, R9 ;  /* 0x000000010e097824 */ /* 0x000fca00078e0209 */
[----:B------:R-:W-:-:S13]  /*1c3a0*/  ISETP.GT.AND P6, PT, R9, R0, PT ;  /* 0x000000000900720c */ /* 0x000fda0003fc4270 */
[----:B------:R-:W-:Y:S05]  /*1c3b0*/  @!P6 BRA `(.L_x_791) ;  /* 0xfffffffc005ce947 */ /* 0x000fea000383ffff */
.L_x_788:
        /* <DEDUP_REMOVED lines=9> */
.L_x_1043:
[----:B------:R-:W-:-:S13]  /*1c450*/  ISETP.NE.AND P0, PT, R3, RZ, PT ;  /* 0x000000ff0300720c */ /* 0x000fda0003f05270 */
[----:B------:R-:W-:Y:S05]  /*1c460*/  @!P0 BRA `(.L_x_793) ;  /* 0x0000000000108947 */ /* 0x000fea0003800000 */
[----:B------:R-:W-:Y:S01]  /*1c470*/  UMOV UR4, 0xffffffff ;  /* 0xffffffff00047882 */ /* 0x000fe20000000000 */
[----:B------:R-:W-:Y:S02]  /*1c480*/  VIADD R12, R8, 0xffffffff ;  /* 0xffffffff080c7836 */ /* 0x000fe40000000000 */
[----:B------:R-:W-:Y:S05]  /*1c490*/  BRA.DIV UR4, `(.L_x_794) ;  /* 0x0000006a045c7947 */ /* 0x000fea000b800000 */
[----:B------:R4:W0:Y:S02]  /*1c4a0*/  SHFL.IDX PT, R6, R2, R12, 0x1f ;  /* 0x00001f0c02067589 */ /* 0x00082400000e0000 */
.L_x_793:
        /* <DEDUP_REMOVED lines=9> */
[----:B0-----:R-:W-:-:S07]  /*1c540*/  VIADD R2, R11, 0xffffffe ;  /* 0x0ffffffe0b027836 */ /* 0x001fce0000000000 */
[----:B------:R0:W2:Y:S02]  /*1c550*/  F2I.FTZ.U32.TRUNC.NTZ R3, R2 ;  /* 0x0000000200037305 */ /* 0x0000a4000021f000 */
[----:B0-----:R-:W-:Y:S02]  /*1c560*/  IMAD.MOV.U32 R2, RZ, RZ, RZ ;  /* 0x000000ffff027224 */ /* 0x001fe400078e00ff */
[----:B--2---:R-:W-:-:S04]  /*1c570*/  IMAD.MOV R9, RZ, RZ, -R3 ;  /* 0x000000ffff097224 */ /* 0x004fc800078e0a03 */
[----:B------:R-:W-:-:S04]  /*1c580*/  IMAD R9, R9, R10, RZ ;  /* 0x0000000a09097224 */ /* 0x000fc800078e02ff */
[----:B------:R-:W-:Y:S01]  /*1c590*/  IMAD.HI.U32 R3, R3, R9, R2 ;  /* 0x0000000903037227 */ /* 0x000fe200078e0002 */
[----:B------:R-:W-:Y:S02]  /*1c5a0*/  IABS R2, R7 ;  /* 0x0000000700027213 */ /* 0x000fe40000000000 */
[----:B------:R-:W-:Y:S02]  /*1c5b0*/  IABS R9, R0 ;  /* 0x0000000000097213 */ /* 0x000fe40000000000 */
[----:B------:R-:W-:-:S03]  /*1c5c0*/  IADD3 R2, RZ, -R2, RZ ;  /* 0x80000002ff027210 */ /* 0x000fc60007ffe0ff */
[----:B------:R-:W-:-:S04]  /*1c5d0*/  IMAD.HI.U32 R6, R3, R9, RZ ;  /* 0x0000000903067227 */ /* 0x000fc800078e00ff */
[----:B------:R-:W-:Y:S02]  /*1c5e0*/  VIADD R3, R12, 0xffffffe ;  /* 0x0ffffffe0c037836 */ /* 0x000fe40000000000 */
[----:B------:R-:W-:-:S04]  /*1c5f0*/  IMAD R9, R6, R2, R9 ;  /* 0x0000000206097224 */ /* 0x000fc800078e0209 */
[----:B------:R-:W0:Y:S01]  /*1c600*/  F2I.FTZ.U32.TRUNC.NTZ R3, R3 ;  /* 0x0000000300037305 */ /* 0x000e22000021f000 */
[----:B------:R-:W-:-:S13]  /*1c610*/  ISETP.GT.U32.AND P1, PT, R10, R9, PT ;  /* 0x000000090a00720c */ /* 0x000fda0003f24070 */
[----:B------:R-:W-:Y:S02]  /*1c620*/  @!P1 IMAD.IADD R9, R9, 0x1, -R10 ;  /* 0x0000000109099824 */ /* 0x000fe400078e0a0a */
[----:B0-----:R-:W-:Y:S02]  /*1c630*/  IMAD.MOV R2, RZ, RZ, -R3 ;  /* 0x000000ffff027224 */ /* 0x001fe400078e0a03 */
[----:B------:R-:W-:Y:S01]  /*1c640*/  @!P1 VIADD R6, R6, 0x1 ;  /* 0x0000000106069836 */ /* 0x000fe20000000000 */
[----:B------:R-:W-:Y:S01]  /*1c650*/  ISETP.GE.U32.AND P0, PT, R9, R10, PT ;  /* 0x0000000a0900720c */ /* 0x000fe20003f06070 */
[----:B------:R-:W-:Y:S01]  /*1c660*/  IMAD R9, R2, R5, RZ ;  /* 0x0000000502097224 */ /* 0x000fe200078e02ff */
[----:B------:R-:W-:Y:S01]  /*1c670*/  ISETP.NE.AND P1, PT, R7, RZ, PT ;  /* 0x000000ff0700720c */ /* 0x000fe20003f25270 */
        /* <DEDUP_REMOVED lines=15> */
[-C--:B------:R-:W-:Y:S01]  /*1c770*/  @!P1 IADD3 R2, R2, -R5.reuse, RZ ;  /* 0x8000000502029210 */ /* 0x080fe20007ffe0ff */
[----:B------:R-:W-:Y:S01]  /*1c780*/  @!P1 VIADD R9, R9, 0x1 ;  /* 0x0000000109099836 */ /* 0x000fe20000000000 */
        /* <DEDUP_REMOVED lines=9> */
[----:B------:R-:W-:-:S04]  /*1c820*/  IMAD R18, R4, R3, R6 ;  /* 0x0000000304127224 */ /* 0x000fc800078e0206 */
[----:B------:R-:W-:Y:S01]  /*1c830*/  IMAD R18, R18, 0x10000, R9 ;  /* 0x0001000012127824 */ /* 0x000fe200078e0209 */
[----:B------:R-:W-:Y:S06]  /*1c840*/  BRA `(.L_x_795) ;  /* 0x00000000001c7947 */ /* 0x000fec0003800000 */
.L_x_789:
[----:B------:R-:W-:Y:S01]  /*1c850*/  UMOV UR4, URZ ;  /* 0x0000003f00047c82 */ /* 0x000fe20008000000 */
[----:B------:R-:W-:Y:S01]  /*1c860*/  UMOV UR5, URZ ;  /* 0x0000003f00057c82 */ /* 0x000fe20008000000 */
[----:B------:R-:W-:Y:S01]  /*1c870*/  ULDC UR6, c[0x0][0xc3c] ;  /* 0x00030f0000067ab9 */ /* 0x000fe20000000800 */
[----:B------:R-:W-:Y:S01]  /*1c880*/  MOV R16, R0 ;  /* 0x0000000000107202 */ /* 0x000fe20000000f00 */
[----:B------:R-:W-:Y:S02]  /*1c890*/  IMAD.U32 R17, RZ, RZ, UR4 ;  /* 0x00000004ff117e24 */ /* 0x000fe4000f8e00ff */
[----:B------:R-:W-:Y:S02]  /*1c8a0*/  IMAD.U32 R18, RZ, RZ, UR5 ;  /* 0x00000005ff127e24 */ /* 0x000fe4000f8e00ff */
[----:B------:R-:W-:-:S07]  /*1c8b0*/  IMAD.U32 R19, RZ, RZ, UR6 ;  /* 0x00000006ff137e24 */ /* 0x000fce000f8e00ff */
.L_x_795:
        /* <DEDUP_REMOVED lines=10> */
.L_x_786:
[----:B------:R-:W-:Y:S02]  /*1c960*/  ULDC UR4, c[0x0][0xc3c] ;  /* 0x00030f0000047ab9 */ /* 0x000fe40000000800 */
[----:B-1----:R-:W-:-:S13]  /*1c970*/  ISETP.GE.AND P0, PT, R19, UR4, PT ;  /* 0x0000000413007c0c */ /* 0x002fda000bf06270 */
[----:B------:R-:W-:Y:S05]  /*1c980*/  @!P0 BRA `(.L_x_796) ;  /* 0xffffffa000608947 */ /* 0x000fea000383ffff */
[----:B------:R-:W-:Y:S05]  /*1c990*/  BSYNC B8 ;  /* 0x0000000000087941 */ /* 0x000fea0003800000 */
.L_x_695:
[----:B------:R-:W3:Y:S01]  /*1c9a0*/  LDL.LU R0, [R1+0x24] ;  /* 0x0000240001007983 */ /* 0x000ee20000300800 */
[----:B------:R-:W-:Y:S01]  /*1c9b0*/  BSSY B0, `(.L_x_797) ;  /* 0x000000b000007945 */ /* 0x000fe20003800000 */
[----:B------:R-:W1:Y:S01]  /*1c9c0*/  S2R R5, SR_CgaCtaId ;  /* 0x0000000000057919 */ /* 0x000e620000008800 */
[----:B---3--:R-:W-:-:S05]  /*1c9d0*/  VIADD R0, R0, 0x1 ;  /* 0x0000000100007836 */ /* 0x008fca0000000000 */
[----:B0-----:R-:W-:-:S04]  /*1c9e0*/  LEA.HI R2, R0, R0, RZ, 0x1 ;  /* 0x0000000000027211 */ /* 0x001fc800078f08ff */
[----:B------:R-:W-:Y:S02]  /*1c9f0*/  LOP3.LUT R3, R2, 0xfffffffe, RZ, 0xc0, !PT ;  /* 0xfffffffe02037812 */ /* 0x000fe400078ec0ff */
[----:B------:R-:W-:-:S03]  /*1ca00*/  MOV R2, 0x400 ;  /* 0x0000040000027802 */ /* 0x000fc60000000f00 */
[----:B------:R-:W-:Y:S01]  /*1ca10*/  IMAD.IADD R0, R0, 0x1, -R3 ;  /* 0x0000000100007824 */ /* 0x000fe200078e0a03 */
[----:B-1----:R-:W-:-:S04]  /*1ca20*/  LEA R4, R5, R2, 0x18 ;  /* 0x0000000205047211 */ /* 0x002fc800078ec0ff */
[----:B------:R-:W-:-:S04]  /*1ca30*/  SHF.L.U32 R0, R0, 0x1f, RZ ;  /* 0x0000001f00007819 */ /* 0x000fc800000006ff */
[----:B------:R-:W0:Y:S02]  /*1ca40*/  SYNCS.PHASECHK.TRANS64.TRYWAIT P0, [R4+URZ+0x28820], R0 ;  /* 0x02882000040075a7 */ /* 0x000e24000800017f */
[----:B0-----:R-:W-:Y:S05]  /*1ca50*/  @!P0 BRA `(.L_x_798) ;  /* 0x0000006400148947 */ /* 0x001fea0003800000 */
.L_x_1046:
[----:B------:R-:W-:Y:S05]  /*1ca60*/  BSYNC B0 ;  /* 0x0000000000007941 */ /* 0x000fea0003800000 */
.L_x_797:
[----:B------:R-:W-:-:S03]  /*1ca70*/  UMOV UR4, 0xffffffff ;  /* 0xffffffff00047882 */ /* 0x000fc60000000000 */
[----:B------:R-:W-:Y:S05]  /*1ca80*/  BRA.DIV UR4, `(.L_x_799) ;  /* 0x00000066041c7947 */ /* 0x000fea000b800000 */
[----:B0-----:R-:W0:Y:S02]  /*1ca90*/  S2R R0, SR_TID.X ;  /* 0x0000000000007919 */ /* 0x001e240000002100 */
[----:B0-----:R-:W-:-:S04]  /*1caa0*/  SHF.R.U32.HI R0, RZ, 0x5, R0 ;  /* 0x00000005ff007819 */ /* 0x001fc80000011600 */
[----:B------:R-:W-:-:S05]  /*1cab0*/  LOP3.LUT R0, R0, 0x3, RZ, 0xc0, !PT ;  /* 0x0000000300007812 */ /* 0x000fca00078ec0ff */
[----:B------:R0:W1:Y:S02]  /*1cac0*/  SHFL.IDX PT, R14, R0, RZ, 0x1f ;  /* 0x00001fff000e7589 */ /* 0x00006400000e0000 */
.L_x_1049:
[----:B-1----:R-:W-:-:S13]  /*1cad0*/  ISETP.NE.AND P0, PT, R14, RZ, PT ;  /* 0x000000ff0e00720c */ /* 0x002fda0003f05270 */
[----:B------:R-:W-:Y:S05]  /*1cae0*/  @P0 BRA `(.L_x_478) ;  /* 0x0000000000880947 */ /* 0x000fea0003800000 */
[----:B------:R-:W-:-:S03]  /*1caf0*/  UMOV UR4, 0xffffffff ;  /* 0xffffffff00047882 */ /* 0x000fc60000000000 */
[----:B------:R-:W-:Y:S05]  /*1cb00*/  BRA.DIV UR4, `(.L_x_800) ;  /* 0x0000006604307947 */ /* 0x000fea000b800000 */
[----:B------:R-:W-:-:S13]  /*1cb10*/  ELECT P6, URZ, PT ;  /* 0x00000000003f782f */ /* 0x000fda00038c0000 */
.L_x_1052:
[----:B------:R-:W-:Y:S05]  /*1cb20*/  @!P6 BRA `(.L_x_478) ;  /* 0x000000000078e947 */ /* 0x000fea0003800000 */
[----:B------:R-:W-:-:S06]  /*1cb30*/  ULOP3.LUT UR4, UR36, 0x2, URZ, 0xfc, !UPT ;  /* 0x0000000224047892 */ /* 0x000fcc000f8efc3f */
[----:B0-----:R-:W-:-:S05]  /*1cb40*/  IMAD.U32 R0, RZ, RZ, UR4 ;  /* 0x00000004ff007e24 */ /* 0x001fca000f8e00ff */
[----:B------:R-:W-:-:S13]  /*1cb50*/  ISETP.NE.AND P0, PT, R0, 0x3, PT ;  /* 0x000000030000780c */ /* 0x000fda0003f05270 */
[----:B------:R-:W-:Y:S05]  /*1cb60*/  @!P0 BRA `(.L_x_801) ;  /* 0x0000000000048947 */ /* 0x000fea0003800000 */
[----:B------:R-:W-:Y:S01]  /*1cb70*/  BPT.TRAP 0x1 ;  /* 0x000000040000795c */ /* 0x000fe20000300000 */
.L_x_801:
[C---:B------:R-:W-:Y:S01]  /*1cb80*/  IMAD R5, R25.reuse, 0x8, R4 ;  /* 0x0000000819057824 */ /* 0x040fe200078e0204 */
[----:B------:R-:W-:Y:S01]  /*1cb90*/  SHF.L.U32 R0, R28, 0x1f, RZ ;  /* 0x0000001f1c007819 */ /* 0x000fe200000006ff */
[----:B------:R-:W-:-:S03]  /*1cba0*/  VIADD R25, R25, 0x1 ;  /* 0x0000000119197836 */ /* 0x000fc60000000000 */
[----:B------:R-:W0:Y:S02]  /*1cbb0*/  SYNCS.PHASECHK.TRANS64.TRYWAIT P1, [R5+URZ+0x28840], R0 ;  /* 0x02884000050075a7 */ /* 0x000e24000802017f */
[----:B------:R-:W-:-:S04]  /*1cbc0*/  ISETP.NE.AND P2, PT, R25, 0x2, PT ;  /* 0x000000021900780c */ /* 0x000fc80003f45270 */
[----:B------:R-:W-:Y:S01]  /*1cbd0*/  SEL R3, RZ, 0x1, P2 ;  /* 0x00000001ff037807 */ /* 0x000fe20001000000 */
[----:B0-----:R-:W-:Y:S08]  /*1cbe0*/  @!P1 BRA `(.L_x_802) ;  /* 0x0000006400189947 */ /* 0x001ff00003800000 */
.L_x_1053:
[----:B------:R-:W-:Y:S02]  /*1cbf0*/  SEL R25, R25, RZ, P2 ;  /* 0x000000ff19197207 */ /* 0x000fe40001000000 */
[----:B------:R-:W-:Y:S01]  /*1cc00*/  LOP3.LUT R2, R28, R3, RZ, 0x3c, !PT ;  /* 0x000000031c027212 */ /* 0x000fe200078e3cff */
[----:B------:R-:W-:Y:S06]  /*1cc10*/  @!P0 BRA `(.L_x_803) ;  /* 0x0000000000048947 */ /* 0x000fec0003800000 */
[----:B------:R-:W-:Y:S01]  /*1cc20*/  BPT.TRAP 0x1 ;  /* 0x000000040000795c */ /* 0x000fe20000300000 */
.L_x_803:
[----:B------:R-:W-:Y:S02]  /*1cc30*/  LEA R25, R25, R4, 0x3 ;  /* 0x0000000419197211 */ /* 0x000fe400078e18ff */
[----:B------:R-:W-:-:S04]  /*1cc40*/  SHF.L.U32 R2, R2, 0x1f, RZ ;  /* 0x0000001f02027819 */ /* 0x000fc800000006ff */
[----:B------:R-:W1:Y:S02]  /*1cc50*/  SYNCS.PHASECHK.TRANS64.TRYWAIT P1, [R25+URZ+0x28840], R2 ;  /* 0x02884002190075a7 */ /* 0x000e64000802017f */
[----:B-1----:R-:W-:Y:S05]  /*1cc60*/  @!P1 BRA `(.L_x_804) ;  /* 0x00000064000c9947 */ /* 0x002fea0003800000 */
.L_x_1054:
[----:B------:R-:W-:Y:S05]  /*1cc70*/  @!P0 BRA `(.L_x_805) ;  /* 0x0000000000048947 */ /* 0x000fea0003800000 */
[----:B------:R-:W-:Y:S01]  /*1cc80*/  BPT.TRAP 0x1 ;  /* 0x000000040000795c */ /* 0x000fe20000300000 */
.L_x_805:
[----:B------:R-:W3:Y:S02]  /*1cc90*/  SYNCS.PHASECHK.TRANS64.TRYWAIT P1, [R5+URZ+0x28860], R0 ;  /* 0x02886000050075a7 */ /* 0x000ee4000802017f */
[----:B---3--:R-:W-:Y:S05]  /*1cca0*/  @!P1 BRA `(.L_x_806) ;  /* 0x0000006400109947 */ /* 0x008fea0003800000 */
.L_x_1055:
[----:B------:R-:W-:Y:S05]  /*1ccb0*/  @!P0 BRA `(.L_x_807) ;  /* 0x0000000000048947 */ /* 0x000fea0003800000 */
[----:B------:R-:W-:Y:S01]  /*1ccc0*/  BPT.TRAP 0x1 ;  /* 0x000000040000795c */ /* 0x000fe20000300000 */
.L_x_807:
[----:B----4-:R4:W0:Y:S02]  /*1ccd0*/  SYNCS.PHASECHK.TRANS64.TRYWAIT P0, [R25+URZ+0x28860], R2 ;  /* 0x02886002190075a7 */ /* 0x010824000800017f */
[----:B0-----:R-:W-:Y:S05]  /*1cce0*/  @!P0 NANOSLEEP.SYNCS 0x989680 ;  /* 0x009896800000895d */ /* 0x001fea0003900000 */
[----:B------:R-:W0:Y:S02]  /*1ccf0*/  @!P0 SYNCS.PHASECHK.TRANS64 P0, [R25+URZ+0x28860], R2 ;  /* 0x02886002190085a7 */ /* 0x000e24000800007f */
[----:B0-----:R-:W-:Y:S05]  /*1cd00*/  @!P0 BRA `(.L_x_807) ;  /* 0xfffffffc00f08947 */ /* 0x001fea000383ffff */
.L_x_478:
[----:B------:R-:W-:Y:S05]  /*1cd10*/  BSYNC B9 ;  /* 0x0000000000097941 */ /* 0x000fea0003800000 */
.L_x_475:
[----:B------:R-:W-:Y:S05]  /*1cd20*/  EXIT ;  /* 0x000000000000794d */ /* 0x000fea0003800000 */
.L_x_502:
[----:B0-----:R0:W1:Y:S02]  /*1cd30*/  SYNCS.PHASECHK.TRANS64.TRYWAIT P6, [R90+URZ+0x28890], R101 ;  /* 0x028890655a0075a7 */ /* 0x00106400080c017f */
[----:B-1----:R-:W-:Y:S05]  /*1cd40*/  @!P6 NANOSLEEP.SYNCS 0x989680 ;  /* 0x009896800000e95d */ /* 0x002fea0003900000 */
[----:B------:R-:W1:Y:S02]  /*1cd50*/  @!P6 SYNCS.PHASECHK.TRANS64 P6, [R90+URZ+0x28890], R101 ;  /* 0x028890655a00e5a7 */ /* 0x000e6400080c007f */
[----:B-1----:R-:W-:Y:S05]  /*1cd60*/  @!P6 BRA `(.L_x_502) ;  /* 0xfffffffc00f0e947 */ /* 0x002fea000383ffff */
[----:B------:R-:W-:Y:S05]  /*1cd70*/  BRA `(.L_x_808) ;  /* 0xfffffe6400b47947 */ /* 0x000fea000383ffff */
.L_x_503:
[----:B------:R-:W-:Y:S01]  /*1cd80*/  BSSY B1, `(.L_x_809) ;  /* 0x0000008000017945 */ /* 0x000fe20003800000 */
[----:B------:R-:W-:Y:S02]  /*1cd90*/  IMAD.MOV.U32 R13, RZ, RZ, R106 ;  /* 0x000000ffff0d7224 */ /* 0x000fe400078e006a */
[----:B------:R-:W-:Y:S02]  /*1cda0*/  IMAD.MOV.U32 R12, RZ, RZ, RZ ;  /* 0x000000ffff0c7224 */ /* 0x000fe400078e00ff */
[----:B------:R-:W-:Y:S02]  /*1cdb0*/  IMAD.MOV.U32 R11, RZ, RZ, 0x181f ;  /* 0x0000181fff0b7424 */ /* 0x000fe400078e00ff */
[----:B------:R-:W-:-:S07]  /*1cdc0*/  IMAD.MOV.U32 R15, RZ, RZ, -0x1 ;  /* 0xffffffffff0f7424 */ /* 0x000fce00078e00ff */
[----:B0-----:R-:W-:Y:S05]  /*1cdd0*/  WARPSYNC.COLLECTIVE R15, `(.L_x_810) ;  /* 0x000000000f087348 */ /* 0x001fea0003c00000 */
[----:B------:R1:W2:Y:S02]  /*1cde0*/  SHFL.IDX P6, R14, R13, R12, R11 ;  /* 0x0000000c0d0e7389 */ /* 0x0002a400000c000b */
[----:B012---:R-:W-:Y:S01]  /*1cdf0*/  ENDCOLLECTIVE ;  /* 0x000000000000791b */ /* 0x007fe20003800000 */
.L_x_810:
[----:B------:R-:W-:Y:S05]  /*1ce00*/  BSYNC B1 ;  /* 0x0000000000017941 */ /* 0x000fea0003800000 */
.L_x_809:
[----:B------:R-:W-:Y:S01]  /*1ce10*/  IMAD.MOV.U32 R13, RZ, RZ, R107 ;  /* 0x000000ffff0d7224 */ /* 0x000fe200078e006b */
[----:B------:R-:W-:Y:S01]  /*1ce20*/  MOV R15, 0xffffffff ;  /* 0xffffffff000f7802 */ /* 0x000fe20000000f00 */
[----:B------:R-:W-:Y:S02]  /*1ce30*/  IMAD.MOV.U32 R12, RZ, RZ, RZ ;  /* 0x000000ffff0c7224 */ /* 0x000fe400078e00ff */
[----:B------:R-:W-:Y:S02]  /*1ce40*/  IMAD.MOV.U32 R11, RZ, RZ, 0x181f ;  /* 0x0000181fff0b7424 */ /* 0x000fe400078e00ff */
[----:B------:R-:W-:-:S07]  /*1ce50*/  IMAD.MOV.U32 R75, RZ, RZ, R14 ;  /* 0x000000ffff4b7224 */ /* 0x000fce00078e000e */
[----:B------:R-:W-:Y:S05]  /*1ce60*/  WARPSYNC.COLLECTIVE R15, `(.L_x_811) ;  /* 0x000000000f087348 */ /* 0x000fea0003c00000 */
[----:B------:R0:W1:Y:S02]  /*1ce70*/  SHFL.IDX P6, R14, R13, R12, R11 ;  /* 0x0000000c0d0e7389 */ /* 0x00006400000c000b */
[----:B01----:R-:W-:Y:S01]  /*1ce80*/  ENDCOLLECTIVE ;  /* 0x000000000000791b */ /* 0x003fe20003800000 */
.L_x_811:
[----:B------:R-:W-:Y:S01]  /*1ce90*/  IMAD.MOV.U32 R74, RZ, RZ, R14 ;  /* 0x000000ffff4a7224 */ /* 0x000fe200078e000e */
[----:B------:R-:W-:Y:S06]  /*1cea0*/  BRA `(.L_x_812) ;  /* 0xfffffe64007c7947 */ /* 0x000fec000383ffff */
.L_x_512:
[----:B------:R-:W-:Y:S01]  /*1ceb0*/  BSSY B1, `(.L_x_813) ;  /* 0x0000008000017945 */ /* 0x000fe20003800000 */
[----:B0---4-:R-:W-:Y:S02]  /*1cec0*/  IMAD.MOV.U32 R13, RZ, RZ, R106 ;  /* 0x000000ffff0d7224 */ /* 0x011fe400078e006a */
[----:B------:R-:W-:Y:S02]  /*1ced0*/  IMAD.MOV.U32 R12, RZ, RZ, 0x1 ;  /* 0x00000001ff0c7424 */ /* 0x000fe400078e00ff */
[----:B------:R-:W-:Y:S02]  /*1cee0*/  IMAD.MOV.U32 R11, RZ, RZ, 0x181f ;  /* 0x0000181fff0b7424 */ /* 0x000fe400078e00ff */
[----:B------:R-:W-:-:S07]  /*1cef0*/  IMAD.MOV.U32 R15, RZ, RZ, -0x1 ;  /* 0xffffffffff0f7424 */ /* 0x000fce00078e00ff */
[----:B-123--:R-:W-:Y:S05]  /*1cf00*/  WARPSYNC.COLLECTIVE R15, `(.L_x_814) ;  /* 0x000000000f087348 */ /* 0x00efea0003c00000 */
[----:B------:R0:W4:Y:S02]  /*1cf10*/  SHFL.IDX P6, R14, R13, R12, R11 ;  /* 0x0000000c0d0e7389 */ /* 0x00012400000c000b */
[----:B01234-:R-:W-:Y:S01]  /*1cf20*/  ENDCOLLECTIVE ;  /* 0x000000000000791b */ /* 0x01ffe20003800000 */
.L_x_814:
[----:B------:R-:W-:Y:S05]  /*1cf30*/  BSYNC B1 ;  /* 0x0000000000017941 */ /* 0x000fea0003800000 */
.L_x_813:
[----:B------:R-:W-:Y:S01]  /*1cf40*/  IMAD.MOV.U32 R13, RZ, RZ, R107 ;  /* 0x000000ffff0d7224 */ /* 0x000fe200078e006b */
[----:B------:R-:W-:Y:S01]  /*1cf50*/  MOV R11, 0x181f ;  /* 0x0000181f000b7802 */ /* 0x000fe20000000f00 */
[----:B------:R-:W-:Y:S02]  /*1cf60*/  IMAD.MOV.U32 R12, RZ, RZ, 0x1 ;  /* 0x00000001ff0c7424 */ /* 0x000fe400078e00ff */
[----:B------:R-:W-:Y:S02]  /*1cf70*/  IMAD.MOV.U32 R15, RZ, RZ, -0x1 ;  /* 0xffffffffff0f7424 */ /* 0x000fe400078e00ff */
[----:B------:R-:W-:-:S07]  /*1cf80*/  IMAD.MOV.U32 R67, RZ, RZ, R14 ;  /* 0x000000ffff437224 */ /* 0x000fce00078e000e */
[----:B------:R-:W-:Y:S05]  /*1cf90*/  WARPSYNC.COLLECTIVE R15, `(.L_x_815) ;  /* 0x000000000f087348 */ /* 0x000fea0003c00000 */
[----:B------:R0:W1:Y:S02]  /*1cfa0*/  SHFL.IDX P6, R14, R13, R12, R11 ;  /* 0x0000000c0d0e7389 */ /* 0x00006400000c000b */
[----:B01----:R-:W-:Y:S01]  /*1cfb0*/  ENDCOLLECTIVE ;  /* 0x000000000000791b */ /* 0x003fe20003800000 */
.L_x_815:
[----:B------:R-:W-:Y:S01]  /*1cfc0*/  IMAD.MOV.U32 R66, RZ, RZ, R14 ;  /* 0x000000ffff427224 */ /* 0x000fe200078e000e */
[----:B------:R-:W-:Y:S06]  /*1cfd0*/  BRA `(.L_x_816) ;  /* 0xfffffe6c000c7947 */ /* 0x000fec000383ffff */
.L_x_521:
        /* <DEDUP_REMOVED lines=8> */
.L_x_818:
[----:B------:R-:W-:Y:S05]  /*1d060*/  BSYNC B1 ;  /* 0x0000000000017941 */ /* 0x000fea0003800000 */
.L_x_817:
        /* <DEDUP_REMOVED lines=8> */
.L_x_819:
[----:B------:R-:W-:Y:S01]  /*1d0f0*/  IMAD.MOV.U32 R58, RZ, RZ, R14 ;  /* 0x000000ffff3a7224 */ /* 0x000fe200078e000e */
[----:B------:R-:W-:Y:S06]  /*1d100*/  BRA `(.L_x_820) ;  /* 0xfffffe7000a07947 */ /* 0x000fec000383ffff */
.L_x_530:
        /* <DEDUP_REMOVED lines=8> */
.L_x_822:
[----:B------:R-:W-:Y:S05]  /*1d190*/  BSYNC B1 ;  /* 0x0000000000017941 */ /* 0x000fea0003800000 */
.L_x_821:
[----:B------:R-:W-:Y:S01]  /*1d1a0*/  MOV R13, R107 ;  /* 0x0000006b000d7202 */ /* 0x000fe20000000f00 */
[----:B------:R-:W-:Y:S02]  /*1d1b0*/  IMAD.MOV.U32 R12, RZ, RZ, 0x3 ;  /* 0x00000003ff0c7424 */ /* 0x000fe400078e00ff */
[----:B------:R-:W-:Y:S02]  /*1d1c0*/  IMAD.MOV.U32 R11, RZ, RZ, 0x181f ;  /* 0x0000181fff0b7424 */ /* 0x000fe400078e00ff */
[----:B------:R-:W-:Y:S02]  /*1d1d0*/  IMAD.MOV.U32 R15, RZ, RZ, -0x1 ;  /* 0xffffffffff0f7424 */ /* 0x000fe400078e00ff */
[----:B------:R-:W-:-:S07]  /*1d1e0*/  IMAD.MOV.U32 R51, RZ, RZ, R14 ;  /* 0x000000ffff337224 */ /* 0x000fce00078e000e */
[----:B------:R-:W-:Y:S05]  /*1d1f0*/  WARPSYNC.COLLECTIVE R15, `(.L_x_823) ;  /* 0x000000000f087348 */ /* 0x000fea0003c00000 */
[----:B------:R0:W1:Y:S02]  /*1d200*/  SHFL.IDX P6, R14, R13, R12, R11 ;  /* 0x0000000c0d0e7389 */ /* 0x00006400000c000b */
[----:B01----:R-:W-:Y:S01]  /*1d210*/  ENDCOLLECTIVE ;  /* 0x000000000000791b */ /* 0x003fe20003800000 */
.L_x_823:
[----:B------:R-:W-:Y:S01]  /*1d220*/  IMAD.MOV.U32 R107, RZ, RZ, R14 ;  /* 0x000000ffff6b7224 */ /* 0x000fe200078e000e */
[----:B------:R-:W-:Y:S06]  /*1d230*/  BRA `(.L_x_824) ;  /* 0xfffffe7800307947 */ /* 0x000fec000383ffff */
.L_x_542:
[----:B-1----:R1:W2:Y:S02]  /*1d240*/  SYNCS.PHASECHK.TRANS64.TRYWAIT P4, [R90+URZ+0x28890], R101 ;  /* 0x028890655a0075a7 */ /* 0x0022a4000808017f */
[----:B--2---:R-:W-:Y:S05]  /*1d250*/  @!P4 NANOSLEEP.SYNCS 0x989680 ;  /* 0x009896800000c95d */ /* 0x004fea0003900000 */
[----:B------:R-:W2:Y:S02]  /*1d260*/  @!P4 SYNCS.PHASECHK.TRANS64 P4, [R90+URZ+0x28890], R101 ;  /* 0x028890655a00c5a7 */ /* 0x000ea4000808007f */
[----:B--2---:R-:W-:Y:S05]  /*1d270*/  @!P4 BRA `(.L_x_542) ;  /* 0xfffffffc00f0c947 */ /* 0x004fea000383ffff */
[----:B------:R-:W-:Y:S05]  /*1d280*/  BRA `(.L_x_825) ;  /* 0xfffffe8800687947 */ /* 0x000fea000383ffff */
.L_x_543:
[----:B------:R-:W-:Y:S01]  /*1d290*/  BSSY B1, `(.L_x_826) ;  /* 0x0000008000017945 */ /* 0x000fe20003800000 */
[----:B------:R-:W-:Y:S02]  /*1d2a0*/  IMAD.MOV.U32 R13, RZ, RZ, R106 ;  /* 0x000000ffff0d7224 */ /* 0x000fe400078e006a */
[----:B------:R-:W-:Y:S02]  /*1d2b0*/  IMAD.MOV.U32 R12, RZ, RZ, RZ ;  /* 0x000000ffff0c7224 */ /* 0x000fe400078e00ff */
[----:B------:R-:W-:Y:S02]  /*1d2c0*/  IMAD.MOV.U32 R11, RZ, RZ, 0x181f ;  /* 0x0000181fff0b7424 */ /* 0x000fe400078e00ff */
[----:B------:R-:W-:-:S07]  /*1d2d0*/  IMAD.MOV.U32 R15, RZ, RZ, -0x1 ;  /* 0xffffffffff0f7424 */ /* 0x000fce00078e00ff */
[----:B-1----:R-:W-:Y:S05]  /*1d2e0*/  WARPSYNC.COLLECTIVE R15, `(.L_x_827) ;  /* 0x000000000f087348 */ /* 0x002fea0003c00000 */
[----:B------:R0:W2:Y:S02]  /*1d2f0*/  SHFL.IDX P6, R14, R13, R12, R11 ;  /* 0x0000000c0d0e7389 */ /* 0x0000a400000c000b */
[----:B012---:R-:W-:Y:S01]  /*1d300*/  ENDCOLLECTIVE ;  /* 0x000000000000791b */ /* 0x007fe20003800000 */
.L_x_827:
[----:B------:R-:W-:Y:S05]  /*1d310*/  BSYNC B1 ;  /* 0x0000000000017941 */ /* 0x000fea0003800000 */
.L_x_826:
[----:B------:R-:W-:Y:S01]  /*1d320*/  IMAD.MOV.U32 R13, RZ, RZ, R107 ;  /* 0x000000ffff0d7224 */ /* 0x000fe200078e006b */
[----:B------:R-:W-:Y:S01]  /*1d330*/  MOV R105, R14 ;  /* 0x0000000e00697202 */ /* 0x000fe20000000f00 */
[----:B------:R-:W-:Y:S02]  /*1d340*/  IMAD.MOV.U32 R12, RZ, RZ, RZ ;  /* 0x000000ffff0c7224 */ /* 0x000fe400078e00ff */
[----:B------:R-:W-:Y:S02]  /*1d350*/  IMAD.MOV.U32 R11, RZ, RZ, 0x181f ;  /* 0x0000181fff0b7424 */ /* 0x000fe400078e00ff */
[----:B------:R-:W-:-:S07]  /*1d360*/  IMAD.MOV.U32 R15, RZ, RZ, -0x1 ;  /* 0xffffffffff0f7424 */ /* 0x000fce00078e00ff */
[----:B------:R-:W-:Y:S05]  /*1d370*/  WARPSYNC.COLLECTIVE R15, `(.L_x_828) ;  /* 0x000000000f087348 */ /* 0x000fea0003c00000 */
[----:B------:R0:W1:Y:S02]  /*1d380*/  SHFL.IDX P6, R14, R13, R12, R11 ;  /* 0x0000000c0d0e7389 */ /* 0x00006400000c000b */
[----:B01----:R-:W-:Y:S01]  /*1d390*/  ENDCOLLECTIVE ;  /* 0x000000000000791b */ /* 0x003fe20003800000 */
.L_x_828:
[----:B------:R-:W-:Y:S01]  /*1d3a0*/  IMAD.MOV.U32 R104, RZ, RZ, R14 ;  /* 0x000000ffff687224 */ /* 0x000fe200078e000e */
[----:B------:R-:W-:Y:S06]  /*1d3b0*/  BRA `(.L_x_829) ;  /* 0xfffffe8800347947 */ /* 0x000fec000383ffff */
.L_x_548:
[----:B------:R-:W-:Y:S01]  /*1d3c0*/  BSSY B1, `(.L_x_830) ;  /* 0x0000008000017945 */ /* 0x000fe20003800000 */
[----:B----4-:R-:W-:Y:S01]  /*1d3d0*/  IMAD.MOV.U32 R13, RZ, RZ, R106 ;  /* 0x000000ffff0d7224 */ /* 0x010fe200078e006a */
[----:B------:R-:W-:Y:S01]  /*1d3e0*/  MOV R15, 0xffffffff ;  /* 0xffffffff000f7802 */ /* 0x000fe20000000f00 */
[----:B------:R-:W-:Y:S02]  /*1d3f0*/  IMAD.MOV.U32 R12, RZ, RZ, 0x1 ;  /* 0x00000001ff0c7424 */ /* 0x000fe400078e00ff */
[----:B------:R-:W-:-:S07]  /*1d400*/  IMAD.MOV.U32 R11, RZ, RZ, 0x181f ;  /* 0x0000181fff0b7424 */ /* 0x000fce00078e00ff */
[----:B0123--:R-:W-:Y:S05]  /*1d410*/  WARPSYNC.COLLECTIVE R15, `(.L_x_831) ;  /* 0x000000000f087348 */ /* 0x00ffea0003c00000 */
[----:B------:R4:W0:Y:S02]  /*1d420*/  SHFL.IDX P6, R14, R13, R12, R11 ;  /* 0x0000000c0d0e7389 */ /* 0x00082400000c000b */
[----:B01234-:R-:W-:Y:S01]  /*1d430*/  ENDCOLLECTIVE ;  /* 0x000000000000791b */ /* 0x01ffe20003800000 */
.L_x_831:
[----:B------:R-:W-:Y:S05]  /*1d440*/  BSYNC B1 ;  /* 0x0000000000017941 */ /* 0x000fea0003800000 */
.L_x_830:
[----:B------:R-:W-:Y:S02]  /*1d450*/  IMAD.MOV.U32 R13, RZ, RZ, R107 ;  /* 0x000000ffff0d7224 */ /* 0x000fe400078e006b */
[----:B------:R-:W-:Y:S02]  /*1d460*/  IMAD.MOV.U32 R12, RZ, RZ, 0x1 ;  /* 0x00000001ff0c7424 */ /* 0x000fe400078e00ff */
[----:B------:R-:W-:Y:S02]  /*1d470*/  IMAD.MOV.U32 R11, RZ, RZ, 0x181f ;  /* 0x0000181fff0b7424 */ /* 0x000fe400078e00ff */
[----:B------:R-:W-:Y:S02]  /*1d480*/  IMAD.MOV.U32 R15, RZ, RZ, -0x1 ;  /* 0xffffffffff0f7424 */ /* 0x000fe400078e00ff */
[----:B------:R-:W-:-:S07]  /*1d490*/  IMAD.MOV.U32 R47, RZ, RZ, R14 ;  /* 0x000000ffff2f7224 */ /* 0x000fce00078e000e */
[----:B------:R-:W-:Y:S05]  /*1d4a0*/  WARPSYNC.COLLECTIVE R15, `(.L_x_832) ;  /* 0x000000000f087348 */ /* 0x000fea0003c00000 */
[----:B------:R0:W1:Y:S02]  /*1d4b0*/  SHFL.IDX P6, R14, R13, R12, R11 ;  /* 0x0000000c0d0e7389 */ /* 0x00006400000c000b */
[----:B01----:R-:W-:Y:S01]  /*1d4c0*/  ENDCOLLECTIVE ;  /* 0x000000000000791b */ /* 0x003fe20003800000 */
.L_x_832:
[----:B------:R-:W-:Y:S01]  /*1d4d0*/  IMAD.MOV.U32 R46, RZ, RZ, R14 ;  /* 0x000000ffff2e7224 */ /* 0x000fe200078e000e */
[----:B------:R-:W-:Y:S06]  /*1d4e0*/  BRA `(.L_x_833) ;  /* 0xfffffe8c00e87947 */ /* 0x000fec000383ffff */
.L_x_553:
[----:B------:R-:W-:Y:S01]  /*1d4f0*/  BSSY B1, `(.L_x_834) ;  /* 0x0000008000017945 */ /* 0x000fe20003800000 */
[----:B0---4-:R-:W-:Y:S01]  /*1d500*/  IMAD.MOV.U32 R13, RZ, RZ, R106 ;  /* 0x000000ffff0d7224 */ /* 0x011fe200078e006a */
[----:B------:R-:W-:Y:S01]  /*1d510*/  MOV R11, 0x181f ;  /* 0x0000181f000b7802 */ /* 0x000fe20000000f00 */
[----:B------:R-:W-:Y:S02]  /*1d520*/  IMAD.MOV.U32 R12, RZ, RZ, 0x2 ;  /* 0x00000002ff0c7424 */ /* 0x000fe400078e00ff */
[----:B------:R-:W-:-:S07]  /*1d530*/  IMAD.MOV.U32 R15, RZ, RZ, -0x1 ;  /* 0xffffffffff0f7424 */ /* 0x000fce00078e00ff */
[----:B-123--:R-:W-:Y:S05]  /*1d540*/  WARPSYNC.COLLECTIVE R15, `(.L_x_835) ;  /* 0x000000000f087348 */ /* 0x00efea0003c00000 */
[----:B------:R0:W4:Y:S02]  /*1d550*/  SHFL.IDX P6, R14, R13, R12, R11 ;  /* 0x0000000c0d0e7389 */ /* 0x00012400000c000b */
[----:B01234-:R-:W-:Y:S01]  /*1d560*/  ENDCOLLECTIVE ;  /* 0x000000000000791b */ /* 0x01ffe20003800000 */
.L_x_835:
[----:B------:R-:W-:Y:S05]  /*1d570*/  BSYNC B1 ;  /* 0x0000000000017941 */ /* 0x000fea0003800000 */
.L_x_834:
        /* <DEDUP_REMOVED lines=8> */
.L_x_836:
[----:B------:R-:W-:Y:S01]  /*1d600*/  IMAD.MOV.U32 R46, RZ, RZ, R14 ;  /* 0x000000ffff2e7224 */ /* 0x000fe200078e000e */
[----:B------:R-:W-:Y:S06]  /*1d610*/  BRA `(.L_x_837) ;  /* 0xfffffe94009c7947 */ /* 0x000fec000383ffff */
.L_x_558:
        /* <DEDUP_REMOVED lines=8> */
.L_x_839:
[----:B------:R-:W-:Y:S05]  /*1d6a0*/  BSYNC B1 ;  /* 0x0000000000017941 */ /* 0x000fea0003800000 */
.L_x_838:
        /* <DEDUP_REMOVED lines=8> */
.L_x_840:
[----:B------:R-:W-:Y:S01]  /*1d730*/  IMAD.MOV.U32 R107, RZ, RZ, R14 ;  /* 0x000000ffff6b7224 */ /* 0x000fe200078e000e */
[----:B------:R-:W-:Y:S06]  /*1d740*/  BRA `(.L_x_841) ;  /* 0xfffffe9c004c7947 */ /* 0x000fec000383ffff */
.L_x_563:
[----:B-1----:R1:W2:Y:S02]  /*1d750*/  SYNCS.PHASECHK.TRANS64.TRYWAIT P3, [R90+URZ+0x28890], R101 ;  /* 0x028890655a0075a7 */ /* 0x0022a4000806017f */
[----:B--2---:R-:W-:Y:S05]  /*1d760*/  @!P3 NANOSLEEP.SYNCS 0x989680 ;  /* 0x009896800000b95d */ /* 0x004fea0003900000 */
[----:B------:R-:W2:Y:S02]  /*1d770*/  @!P3 SYNCS.PHASECHK.TRANS64 P3, [R90+URZ+0x28890], R101 ;  /* 0x028890655a00b5a7 */ /* 0x000ea4000806007f */
[----:B--2---:R-:W-:Y:S05]  /*1d780*/  @!P3 BRA `(.L_x_563) ;  /* 0xfffffffc00f0b947 */ /* 0x004fea000383ffff */
[----:B------:R-:W-:Y:S05]  /*1d790*/  BRA `(.L_x_842) ;  /* 0xfffffea4005c7947 */ /* 0x000fea000383ffff */
.L_x_564:
[----:B------:R-:W-:Y:S01]  /*1d7a0*/  BSSY B1, `(.L_x_843) ;  /* 0x0000008000017945 */ /* 0x000fe20003800000 */
[----:B------:R-:W-:Y:S01]  /*1d7b0*/  MOV R13, R45 ;  /* 0x0000002d000d7202 */ /* 0x000fe20000000f00 */
[----:B------:R-:W-:Y:S02]  /*1d7c0*/  IMAD.MOV.U32 R12, RZ, RZ, RZ ;  /* 0x000000ffff0c7224 */ /* 0x000fe400078e00ff */
[----:B------:R-:W-:Y:S02]  /*1d7d0*/  IMAD.MOV.U32 R11, RZ, RZ, 0x181f ;  /* 0x0000181fff0b7424 */ /* 0x000fe400078e00ff */
[----:B------:R-:W-:-:S07]  /*1d7e0*/  IMAD.MOV.U32 R15, RZ, RZ, -0x1 ;  /* 0xffffffffff0f7424 */ /* 0x000fce00078e00ff */
[----:B-1----:R-:W-:Y:S05]  /*1d7f0*/  WARPSYNC.COLLECTIVE R15, `(.L_x_844) ;  /* 0x000000000f087348 */ /* 0x002fea0003c00000 */
[----:B------:R0:W2:Y:S02]  /*1d800*/  SHFL.IDX P6, R14, R13, R12, R11 ;  /* 0x0000000c0d0e7389 */ /* 0x0000a400000c000b */
[----:B012---:R-:W-:Y:S01]  /*1d810*/  ENDCOLLECTIVE ;  /* 0x000000000000791b */ /* 0x007fe20003800000 */
.L_x_844:
[----:B------:R-:W-:Y:S05]  /*1d820*/  BSYNC B1 ;  /* 0x0000000000017941 */ /* 0x000fea0003800000 */
.L_x_843:
[----:B------:R-:W-:Y:S02]  /*1d830*/  IMAD.MOV.U32 R13, RZ, RZ, R44 ;  /* 0x000000ffff0d7224 */ /* 0x000fe400078e002c */
[----:B------:R-:W-:Y:S02]  /*1d840*/  IMAD.MOV.U32 R12, RZ, RZ, RZ ;  /* 0x000000ffff0c7224 */ /* 0x000fe400078e00ff */
[----:B------:R-:W-:Y:S02]  /*1d850*/  IMAD.MOV.U32 R11, RZ, RZ, 0x181f ;  /* 0x0000181fff0b7424 */ /* 0x000fe400078e00ff */
[----:B------:R-:W-:Y:S02]  /*1d860*/  IMAD.MOV.U32 R15, RZ, RZ, -0x1 ;  /* 0xffffffffff0f7424 */ /* 0x000fe400078e00ff */
[----:B------:R-:W-:-:S07]  /*1d870*/  IMAD.MOV.U32 R41, RZ, RZ, R14 ;  /* 0x000000ffff297224 */ /* 0x000fce00078e000e */
[----:B------:R-:W-:Y:S05]  /*1d880*/  WARPSYNC.COLLECTIVE R15, `(.L_x_845) ;  /* 0x000000000f087348 */ /* 0x000fea0003c00000 */
[----:B------:R0:W1:Y:S02]  /*1d890*/  SHFL.IDX P6, R14, R13, R12, R11 ;  /* 0x0000000c0d0e7389 */ /* 0x00006400000c000b */
[----:B01----:R-:W-:Y:S01]  /*1d8a0*/  ENDCOLLECTIVE ;  /* 0x000000000000791b */ /* 0x003fe20003800000 */
.L_x_845:
[----:B------:R-:W-:Y:S05]  /*1d8b0*/  BRA `(.L_x_846) ;  /* 0xfffffea4007c7947 */ /* 0x000fea000383ffff */
.L_x_567:
[----:B------:R-:W-:Y:S01]  /*1d8c0*/  BSSY B1, `(.L_x_847) ;  /* 0x0000008000017945 */ /* 0x000fe20003800000 */
[----:B----4-:R-:W-:Y:S01]  /*1d8d0*/  MOV R13, R45 ;  /* 0x0000002d000d7202 */ /* 0x010fe20000000f00 */
[----:B------:R-:W-:Y:S02]  /*1d8e0*/  IMAD.MOV.U32 R12, RZ, RZ, 0x1 ;  /* 0x00000001ff0c7424 */ /* 0x000fe400078e00ff */
[----:B------:R-:W-:Y:S02]  /*1d8f0*/  IMAD.MOV.U32 R11, RZ, RZ, 0x181f ;  /* 0x0000181fff0b7424 */ /* 0x000fe400078e00ff */
[----:B------:R-:W-:-:S07]  /*1d900*/  IMAD.MOV.U32 R15, RZ, RZ, -0x1 ;  /* 0xffffffffff0f7424 */ /* 0x000fce00078e00ff */
[----:B0123--:R-:W-:Y:S05]  /*1d910*/  WARPSYNC.COLLECTIVE R15, `(.L_x_848) ;  /* 0x000000000f087348 */ /* 0x00ffea0003c00000 */
[----:B---3--:R3:W4:Y:S02]  /*1d920*/  SHFL.IDX P6, R14, R13, R12, R11 ;  /* 0x0000000c0d0e7389 */ /* 0x00872400000c000b */
[----:B01234-:R-:W-:Y:S01]  /*1d930*/  ENDCOLLECTIVE ;  /* 0x000000000000791b */ /* 0x01ffe20003800000 */
.L_x_848:
[----:B------:R-:W-:Y:S05]  /*1d940*/  BSYNC B1 ;  /* 0x0000000000017941 */ /* 0x000fea0003800000 */
.L_x_847:
        /* <DEDUP_REMOVED lines=8> */
.L_x_849:
[----:B------:R-:W-:Y:S05]  /*1d9d0*/  BRA `(.L_x_850) ;  /* 0xfffffea4007c7947 */ /* 0x000fea000383ffff */
.L_x_570:
[----:B------:R-:W-:Y:S01]  /*1d9e0*/  BSSY B1, `(.L_x_851) ;  /* 0x0000008000017945 */ /* 0x000fe20003800000 */
[----:B---3--:R-:W-:Y:S01]  /*1d9f0*/  MOV R13, R45 ;  /* 0x0000002d000d7202 */ /* 0x008fe20000000f00 */
[----:B------:R-:W-:Y:S02]  /*1da00*/  IMAD.MOV.U32 R12, RZ, RZ, 0x2 ;  /* 0x00000002ff0c7424 */ /* 0x000fe400078e00ff */
[----:B------:R-:W-:Y:S02]  /*1da10*/  IMAD.MOV.U32 R11, RZ, RZ, 0x181f ;  /* 0x0000181fff0b7424 */ /* 0x000fe400078e00ff */
[----:B------:R-:W-:-:S07]  /*1da20*/  IMAD.MOV.U32 R15, RZ, RZ, -0x1 ;  /* 0xffffffffff0f7424 */ /* 0x000fce00078e00ff */
[----:B012-4-:R-:W-:Y:S05]  /*1da30*/  WARPSYNC.COLLECTIVE R15, `(.L_x_852) ;  /* 0x000000000f087348 */ /* 0x017fea0003c00000 */
[----:B------:R3:W0:Y:S02]  /*1da40*/  SHFL.IDX P6, R14, R13, R12, R11 ;  /* 0x0000000c0d0e7389 */ /* 0x00062400000c000b */
[----:B01234-:R-:W-:Y:S01]  /*1da50*/  ENDCOLLECTIVE ;  /* 0x000000000000791b */ /* 0x01ffe20003800000 */
.L_x_852:
[----:B------:R-:W-:Y:S05]  /*1da60*/  BSYNC B1 ;  /* 0x0000000000017941 */ /* 0x000fea0003800000 */
.L_x_851:
        /* <DEDUP_REMOVED lines=8> */
.L_x_853:
[----:B------:R-:W-:Y:S05]  /*1daf0*/  BRA `(.L_x_854) ;  /* 0xfffffea400807947 */ /* 0x000fea000383ffff */
.L_x_573:
[----:B------:R-:W-:Y:S01]  /*1db00*/  BSSY B1, `(.L_x_855) ;  /* 0x0000008000017945 */ /* 0x000fe20003800000 */
[----:B0-----:R-:W-:Y:S01]  /*1db10*/  MOV R13, R45 ;  /* 0x0000002d000d7202 */ /* 0x001fe20000000f00 */
[----:B------:R-:W-:Y:S02]  /*1db20*/  IMAD.MOV.U32 R12, RZ, RZ, 0x3 ;  /* 0x00000003ff0c7424 */ /* 0x000fe400078e00ff */
[----:B------:R-:W-:Y:S02]  /*1db30*/  IMAD.MOV.U32 R11, RZ, RZ, 0x181f ;  /* 0x0000181fff0b7424 */ /* 0x000fe400078e00ff */
[----:B------:R-:W-:-:S07]  /*1db40*/  IMAD.MOV.U32 R15, RZ, RZ, -0x1 ;  /* 0xffffffffff0f7424 */ /* 0x000fce00078e00ff */
[----:B-1234-:R-:W-:Y:S05]  /*1db50*/  WARPSYNC.COLLECTIVE R15, `(.L_x_856) ;  /* 0x000000000f087348 */ /* 0x01efea0003c00000 */
[----:B------:R0:W0:Y:S02]  /*1db60*/  SHFL.IDX P6, R14, R13, R12, R11 ;  /* 0x0000000c0d0e7389 */ /* 0x00002400000c000b */
[----:B01234-:R-:W-:Y:S01]  /*1db70*/  ENDCOLLECTIVE ;  /* 0x000000000000791b */ /* 0x01ffe20003800000 */
.L_x_856:
[----:B------:R-:W-:Y:S05]  /*1db80*/  BSYNC B1 ;  /* 0x0000000000017941 */ /* 0x000fea0003800000 */
.L_x_855:
        /* <DEDUP_REMOVED lines=8> */
.L_x_857:
[----:B------:R-:W-:Y:S05]  /*1dc10*/  BRA `(.L_x_858) ;  /* 0xfffffea400847947 */ /* 0x000fea000383ffff */
.L_x_577:
[----:B------:R0:W0:Y:S02]  /*1dc20*/  SYNCS.PHASECHK.TRANS64.TRYWAIT P4, [R90+URZ+0x288b0], R101 ;  /* 0x0288b0655a0075a7 */ /* 0x000024000808017f */
[----:B0-----:R-:W-:Y:S05]  /*1dc30*/  @!P4 NANOSLEEP.SYNCS 0x989680 ;  /* 0x009896800000c95d */ /* 0x001fea0003900000 */
[----:B------:R-:W0:Y:S02]  /*1dc40*/  @!P4 SYNCS.PHASECHK.TRANS64 P4, [R90+URZ+0x288b0], R101 ;  /* 0x0288b0655a00c5a7 */ /* 0x000e24000808007f */
[----:B0-----:R-:W-:Y:S05]  /*1dc50*/  @!P4 BRA `(.L_x_577) ;  /* 0xfffffffc00f0c947 */ /* 0x001fea000383ffff */
[----:B------:R-:W-:Y:S05]  /*1dc60*/  BRA `(.L_x_859) ;  /* 0xfffffea800007947 */ /* 0x000fea000383ffff */
.L_x_591:
[----:B------:R-:W1:Y:S01]  /*1dc70*/  S2R R5, SR_TID.X ;  /* 0x0000000000057919 */ /* 0x000e620000002100 */
[----:B------:R-:W-:Y:S01]  /*1dc80*/  BSSY B0, `(.L_x_860) ;  /* 0x000000c000007945 */ /* 0x000fe20003800000 */
[----:B------:R-:W-:Y:S02]  /*1dc90*/  IMAD.MOV.U32 R12, RZ, RZ, RZ ;  /* 0x000000ffff0c7224 */ /* 0x000fe400078e00ff */
[----:B------:R-:W-:Y:S02]  /*1dca0*/  IMAD.MOV.U32 R11, RZ, RZ, 0x1f ;  /* 0x0000001fff0b7424 */ /* 0x000fe400078e00ff */
[----:B------:R-:W-:Y:S01]  /*1dcb0*/  IMAD.MOV.U32 R15, RZ, RZ, -0x1 ;  /* 0xffffffffff0f7424 */ /* 0x000fe200078e00ff */
[----:B-1----:R-:W-:-:S04]  /*1dcc0*/  IADD3 R5, R5, -0x80, RZ ;  /* 0xffffff8005057810 */ /* 0x002fc80007ffe0ff */
[----:B------:R-:W-:-:S04]  /*1dcd0*/  SHF.R.S32.HI R4, RZ, 0x1f, R5 ;  /* 0x0000001fff047819 */ /* 0x000fc80000011405 */
[----:B------:R-:W-:-:S04]  /*1dce0*/  LEA.HI R4, R4, R5, RZ, 0x7 ;  /* 0x0000000504047211 */ /* 0x000fc800078f38ff */
[----:B------:R-:W-:-:S05]  /*1dcf0*/  SHF.R.S32.HI R4, RZ, 0x7, R4 ;  /* 0x00000007ff047819 */ /* 0x000fca0000011404 */
[----:B--2---:R-:W-:-:S07]  /*1dd00*/  IMAD.MOV.U32 R13, RZ, RZ, R4 ;  /* 0x000000ffff0d7224 */ /* 0x004fce00078e0004 */
[----:B0----5:R-:W-:Y:S05]  /*1dd10*/  WARPSYNC.COLLECTIVE R15, `(.L_x_861) ;  /* 0x000000000f087348 */ /* 0x021fea0003c00000 */
[----:B------:R1:W2:Y:S02]  /*1dd20*/  SHFL.IDX P6, R14, R13, R12, R11 ;  /* 0x0000000c0d0e7389 */ /* 0x0002a400000c000b */
[----:B012--5:R-:W-:Y:S01]  /*1dd30*/  ENDCOLLECTIVE ;  /* 0x000000000000791b */ /* 0x027fe20003800000 */
.L_x_861:
[----:B------:R-:W-:Y:S05]  /*1dd40*/  BSYNC B0 ;  /* 0x0000000000007941 */ /* 0x000fea0003800000 */
.L_x_860:
[----:B------:R-:W-:Y:S01]  /*1dd50*/  IMAD.MOV.U32 R195, RZ, RZ, R14 ;  /* 0x000000ffffc37224 */ /* 0x000fe200078e000e */
[----:B------:R-:W-:Y:S06]  /*1dd60*/  BRA `(.L_x_862) ;  /* 0xfffffeb000bc7947 */ /* 0x000fec000383ffff */
.L_x_601:
[----:B------:R-:W-:Y:S01]  /*1dd70*/  BSSY B1, `(.L_x_863) ;  /* 0x0000008000017945 */ /* 0x000fe20003800000 */
[----:B--2---:R-:W-:Y:S01]  /*1dd80*/  IMAD.MOV.U32 R13, RZ, RZ, R26 ;  /* 0x000000ffff0d7224 */ /* 0x004fe200078e001a */
[----:B------:R-:W-:Y:S01]  /*1dd90*/  MOV R15, 0xffffffff ;  /* 0xffffffff000f7802 */ /* 0x000fe20000000f00 */
[----:B------:R-:W-:Y:S02]  /*1dda0*/  IMAD.MOV.U32 R12, RZ, RZ, RZ ;  /* 0x000000ffff0c7224 */ /* 0x000fe400078e00ff */
[----:B------:R-:W-:-:S07]  /*1ddb0*/  IMAD.MOV.U32 R11, RZ, RZ, 0x181f ;  /* 0x0000181fff0b7424 */ /* 0x000fce00078e00ff */
[----:B------:R-:W-:Y:S05]  /*1ddc0*/  WARPSYNC.COLLECTIVE R15, `(.L_x_864) ;  /* 0x000000000f087348 */ /* 0x000fea0003c00000 */
[----:B------:R0:W1:Y:S02]  /*1ddd0*/  SHFL.IDX P6, R14, R13, R12, R11 ;  /* 0x0000000c0d0e7389 */ /* 0x00006400000c000b */
[----:B01----:R-:W-:Y:S01]  /*1dde0*/  ENDCOLLECTIVE ;  /* 0x000000000000791b */ /* 0x003fe20003800000 */
.L_x_864:
[----:B------:R-:W-:Y:S05]  /*1ddf0*/  BSYNC B1 ;  /* 0x0000000000017941 */ /* 0x000fea0003800000 */
.L_x_863:
        /* <DEDUP_REMOVED lines=8> */
.L_x_865:
[----:B------:R-:W-:Y:S02]  /*1de80*/  IMAD.MOV.U32 R13, RZ, RZ, R28 ;  /* 0x000000ffff0d7224 */ /* 0x000fe400078e001c */
[----:B------:R-:W-:-:S07]  /*1de90*/  IMAD.MOV.U32 R3, RZ, RZ, R14 ;  /* 0x000000ffff037224 */ /* 0x000fce00078e000e */
[----:B------:R-:W-:Y:S05]  /*1dea0*/  WARPSYNC.COLLECTIVE R15, `(.L_x_866) ;  /* 0x000000000f087348 */ /* 0x000fea0003c00000 */
[----:B------:R0:W1:Y:S02]  /*1deb0*/  SHFL.IDX P6, R14, R13, R12, R11 ;  /* 0x0000000c0d0e7389 */ /* 0x00006400000c000b */
[----:B01----:R-:W-:Y:S01]  /*1dec0*/  ENDCOLLECTIVE ;  /* 0x000000000000791b */ /* 0x003fe20003800000 */
.L_x_866:
[----:B------:R-:W-:Y:S01]  /*1ded0*/  MOV R13, R27 ;  /* 0x0000001b000d7202 */ /* 0x000fe20000000f00 */
[----:B------:R-:W-:-:S07]  /*1dee0*/  IMAD.MOV.U32 R4, RZ, RZ, R14 ;  /* 0x000000ffff047224 */ /* 0x000fce00078e000e */
[----:B------:R-:W-:Y:S05]  /*1def0*/  WARPSYNC.COLLECTIVE R15, `(.L_x_867) ;  /* 0x000000000f087348 */ /* 0x000fea0003c00000 */
[----:B------:R0:W1:Y:S02]  /*1df00*/  SHFL.IDX P6, R14, R13, R12, R11 ;  /* 0x0000000c0d0e7389 */ /* 0x00006400000c000b */
[----:B01----:R-:W-:Y:S01]  /*1df10*/  ENDCOLLECTIVE ;  /* 0x000000000000791b */ /* 0x003fe20003800000 */
.L_x_867:
[----:B------:R-:W-:Y:S05]  /*1df20*/  BRA `(.L_x_868) ;  /* 0xfffffeb400bc7947 */ /* 0x000fea000383ffff */
.L_x_605:
[----:B0-----:R0:W1:Y:S02]  /*1df30*/  SYNCS.PHASECHK.TRANS64.TRYWAIT P0, [R156+URZ+0x28800], R5 ;  /* 0x028800059c0075a7 */ /* 0x001064000800017f */
[----:B-1----:R-:W-:Y:S05]  /*1df40*/  @!P0 NANOSLEEP.SYNCS 0x989680 ;  /* 0x009896800000895d */ /* 0x002fea0003900000 */
[----:B------:R-:W1:Y:S02]  /*1df50*/  @!P0 SYNCS.PHASECHK.TRANS64 P0, [R156+URZ+0x28800], R5 ;  /* 0x028800059c0085a7 */ /* 0x000e64000800007f */
[----:B-1----:R-:W-:Y:S05]  /*1df60*/  @!P0 BRA `(.L_x_605) ;  /* 0xfffffffc00f08947 */ /* 0x002fea000383ffff */
[----:B------:R-:W-:Y:S05]  /*1df70*/  BRA `(.L_x_869) ;  /* 0xfffffeb800a07947 */ /* 0x000fea000383ffff */
.L_x_621:
[----:B------:R-:W-:Y:S01]  /*1df80*/  BSSY B1, `(.L_x_870) ;  /* 0x0000008000017945 */ /* 0x000fe20003800000 */
[----:B--2---:R-:W-:Y:S02]  /*1df90*/  IMAD.MOV.U32 R13, RZ, RZ, R26 ;  /* 0x000000ffff0d7224 */ /* 0x004fe400078e001a */
[----:B------:R-:W-:Y:S02]  /*1dfa0*/  IMAD.MOV.U32 R12, RZ, RZ, RZ ;  /* 0x000000ffff0c7224 */ /* 0x000fe400078e00ff */
[----:B------:R-:W-:Y:S02]  /*1dfb0*/  IMAD.MOV.U32 R11, RZ, RZ, 0x181f ;  /* 0x0000181fff0b7424 */ /* 0x000fe400078e00ff */
[----:B------:R-:W-:-:S07]  /*1dfc0*/  IMAD.MOV.U32 R15, RZ, RZ, -0x1 ;  /* 0xffffffffff0f7424 */ /* 0x000fce00078e00ff */
[----:B------:R-:W-:Y:S05]  /*1dfd0*/  WARPSYNC.COLLECTIVE R15, `(.L_x_871) ;  /* 0x000000000f087348 */ /* 0x000fea0003c00000 */
[----:B------:R0:W1:Y:S02]  /*1dfe0*/  SHFL.IDX P6, R14, R13, R12, R11 ;  /* 0x0000000c0d0e7389 */ /* 0x00006400000c000b */
[----:B01----:R-:W-:Y:S01]  /*1dff0*/  ENDCOLLECTIVE ;  /* 0x000000000000791b */ /* 0x003fe20003800000 */
.L_x_871:
[----:B------:R-:W-:Y:S05]  /*1e000*/  BSYNC B1 ;  /* 0x0000000000017941 */ /* 0x000fea0003800000 */
.L_x_870:
        /* <DEDUP_REMOVED lines=8> */
.L_x_872:
[----:B------:R-:W-:Y:S02]  /*1e090*/  IMAD.MOV.U32 R13, RZ, RZ, R28 ;  /* 0x000000ffff0d7224 */ /* 0x000fe400078e001c */
[----:B------:R-:W-:-:S07]  /*1e0a0*/  IMAD.MOV.U32 R3, RZ, RZ, R14 ;  /* 0x000000ffff037224 */ /* 0x000fce00078e000e */
[----:B------:R-:W-:Y:S05]  /*1e0b0*/  WARPSYNC.COLLECTIVE R15, `(.L_x_873) ;  /* 0x000000000f087348 */ /* 0x000fea0003c00000 */
[----:B------:R0:W1:Y:S02]  /*1e0c0*/  SHFL.IDX P6, R14, R13, R12, R11 ;  /* 0x0000000c0d0e7389 */ /* 0x00006400000c000b */
[----:B01----:R-:W-:Y:S01]  /*1e0d0*/  ENDCOLLECTIVE ;  /* 0x000000000000791b */ /* 0x003fe20003800000 */
.L_x_873:
[----:B------:R-:W-:Y:S02]  /*1e0e0*/  IMAD.MOV.U32 R13, RZ, RZ, R27 ;  /* 0x000000ffff0d7224 */ /* 0x000fe400078e001b */
[----:B------:R-:W-:-:S07]  /*1e0f0*/  IMAD.MOV.U32 R20, RZ, RZ, R14 ;  /* 0x000000ffff147224 */ /* 0x000fce00078e000e */
[----:B------:R-:W-:Y:S05]  /*1e100*/  WARPSYNC.COLLECTIVE R15, `(.L_x_874) ;  /* 0x000000000f087348 */ /* 0x000fea0003c00000 */
[----:B------:R0:W1:Y:S02]  /*1e110*/  SHFL.IDX P6, R14, R13, R12, R11 ;  /* 0x0000000c0d0e7389 */ /* 0x00006400000c000b */
[----:B01----:R-:W-:Y:S01]  /*1e120*/  ENDCOLLECTIVE ;  /* 0x000000000000791b */ /* 0x003fe20003800000 */
.L_x_874:
[----:B------:R-:W-:Y:S05]  /*1e130*/  BRA `(.L_x_875) ;  /* 0xfffffecc00d07947 */ /* 0x000fea000383ffff */
.L_x_625:
[----:B0-----:R0:W1:Y:S02]  /*1e140*/  SYNCS.PHASECHK.TRANS64.TRYWAIT P4, [R156+URZ+0x28800], R27 ;  /* 0x0288001b9c0075a7 */ /* 0x001064000808017f */
[----:B-1----:R-:W-:Y:S05]  /*1e150*/  @!P4 NANOSLEEP.SYNCS 0x989680 ;  /* 0x009896800000c95d */ /* 0x002fea0003900000 */
[----:B------:R-:W1:Y:S02]  /*1e160*/  @!P4 SYNCS.PHASECHK.TRANS64 P4, [R156+URZ+0x28800], R27 ;  /* 0x0288001b9c00c5a7 */ /* 0x000e64000808007f */
[----:B-1----:R-:W-:Y:S05]  /*1e170*/  @!P4 BRA `(.L_x_625) ;  /* 0xfffffffc00f0c947 */ /* 0x002fea000383ffff */
[----:B------:R-:W-:Y:S05]  /*1e180*/  BRA `(.L_x_876) ;  /* 0xfffffed000c07947 */ /* 0x000fea000383ffff */
.L_x_635:
[----:B---3--:R3:W4:Y:S02]  /*1e190*/  SYNCS.PHASECHK.TRANS64.TRYWAIT P1, [R3+URZ+0x28830], R0 ;  /* 0x02883000030075a7 */ /* 0x008724000802017f */
[----:B----4-:R-:W-:Y:S05]  /*1e1a0*/  @!P1 NANOSLEEP.SYNCS 0x989680 ;  /* 0x009896800000995d */ /* 0x010fea0003900000 */
[----:B------:R-:W4:Y:S02]  /*1e1b0*/  @!P1 SYNCS.PHASECHK.TRANS64 P1, [R3+URZ+0x28830], R0 ;  /* 0x02883000030095a7 */ /* 0x000f24000802007f */
[----:B----4-:R-:W-:Y:S05]  /*1e1c0*/  @!P1 BRA `(.L_x_635) ;  /* 0xfffffffc00f09947 */ /* 0x010fea000383ffff */
[----:B------:R-:W-:Y:S05]  /*1e1d0*/  BRA `(.L_x_634) ;  /* 0xfffffee800a47947 */ /* 0x000fea000383ffff */
.L_x_642:
[----:B-1----:R1:W2:Y:S02]  /*1e1e0*/  SYNCS.PHASECHK.TRANS64.TRYWAIT P2, [R5+URZ+0x28830], R6 ;  /* 0x02883006050075a7 */ /* 0x0022a4000804017f */
[----:B--2---:R-:W-:Y:S05]  /*1e1f0*/  @!P2 NANOSLEEP.SYNCS 0x989680 ;  /* 0x009896800000a95d */ /* 0x004fea0003900000 */
[----:B------:R-:W2:Y:S02]  /*1e200*/  @!P2 SYNCS.PHASECHK.TRANS64 P2, [R5+URZ+0x28830], R6 ;  /* 0x028830060500a5a7 */ /* 0x000ea4000804007f */
[----:B--2---:R-:W-:Y:S05]  /*1e210*/  @!P2 BRA `(.L_x_642) ;  /* 0xfffffffc00f0a947 */ /* 0x004fea000383ffff */
[----:B------:R-:W-:Y:S05]  /*1e220*/  BRA `(.L_x_641) ;  /* 0xffffff1800087947 */ /* 0x000fea000383ffff */
.L_x_646:
[----:B-1----:R1:W2:Y:S02]  /*1e230*/  SYNCS.PHASECHK.TRANS64.TRYWAIT P1, [R5+URZ+0x28850], R4 ;  /* 0x02885004050075a7 */ /* 0x0022a4000802017f */
[----:B--2---:R-:W-:Y:S05]  /*1e240*/  @!P1 NANOSLEEP.SYNCS 0x989680 ;  /* 0x009896800000995d */ /* 0x004fea0003900000 */
[----:B------:R-:W2:Y:S02]  /*1e250*/  @!P1 SYNCS.PHASECHK.TRANS64 P1, [R5+URZ+0x28850], R4 ;  /* 0x02885004050095a7 */ /* 0x000ea4000802007f */
[----:B--2---:R-:W-:Y:S05]  /*1e260*/  @!P1 BRA `(.L_x_646) ;  /* 0xfffffffc00f09947 */ /* 0x004fea000383ffff */
[----:B------:R-:W-:Y:S05]  /*1e270*/  BRA `(.L_x_643) ;  /* 0xffffff1c00147947 */ /* 0x000fea000383ffff */
.L_x_653:
[----:B-1----:R1:W2:Y:S02]  /*1e280*/  SYNCS.PHASECHK.TRANS64.TRYWAIT P1, [R9+URZ+0x28850], R0 ;  /* 0x02885000090075a7 */ /* 0x0022a4000802017f */
[----:B--2---:R-:W-:Y:S05]  /*1e290*/  @!P1 NANOSLEEP.SYNCS 0x989680 ;  /* 0x009896800000995d */ /* 0x004fea0003900000 */
[----:B------:R-:W2:Y:S02]  /*1e2a0*/  @!P1 SYNCS.PHASECHK.TRANS64 P1, [R9+URZ+0x28850], R0 ;  /* 0x02885000090095a7 */ /* 0x000ea4000802007f */
[----:B--2---:R-:W-:Y:S05]  /*1e2b0*/  @!P1 BRA `(.L_x_653) ;  /* 0xfffffffc00f09947 */ /* 0x004fea000383ffff */
[----:B------:R-:W-:Y:S05]  /*1e2c0*/  BRA `(.L_x_652) ;  /* 0xffffff40005c7947 */ /* 0x000fea000383ffff */
.L_x_659:
[----:B------:R-:W-:Y:S02]  /*1e2d0*/  IMAD.MOV.U32 R13, RZ, RZ, R2 ;  /* 0x000000ffff0d7224 */ /* 0x000fe400078e0002 */
[----:B------:R-:W-:Y:S02]  /*1e2e0*/  IMAD.MOV.U32 R12, RZ, RZ, RZ ;  /* 0x000000ffff0c7224 */ /* 0x000fe400078e00ff */
[----:B------:R-:W-:Y:S02]  /*1e2f0*/  IMAD.MOV.U32 R11, RZ, RZ, 0x181f ;  /* 0x0000181fff0b7424 */ /* 0x000fe400078e00ff */
[----:B------:R-:W-:-:S07]  /*1e300*/  IMAD.MOV.U32 R15, RZ, RZ, -0x1 ;  /* 0xffffffffff0f7424 */ /* 0x000fce00078e00ff */
[----:B-----5:R-:W-:Y:S05]  /*1e310*/  WARPSYNC.COLLECTIVE R15, `(.L_x_877) ;  /* 0x000000000f087348 */ /* 0x020fea0003c00000 */
[----:B------:R0:W1:Y:S02]  /*1e320*/  SHFL.IDX P6, R14, R13, R12, R11 ;  /* 0x0000000c0d0e7389 */ /* 0x00006400000c000b */
[----:B01---5:R-:W-:Y:S01]  /*1e330*/  ENDCOLLECTIVE ;  /* 0x000000000000791b */ /* 0x023fe20003800000 */
.L_x_877:
[----:B------:R-:W-:Y:S01]  /*1e340*/  IMAD.MOV.U32 R13, RZ, RZ, R0 ;  /* 0x000000ffff0d7224 */ /* 0x000fe200078e0000 */
[----:B------:R-:W-:-:S07]  /*1e350*/  MOV R3, R14 ;  /* 0x0000000e00037202 */ /* 0x000fce0000000f00 */
[----:B------:R-:W-:Y:S05]  /*1e360*/  WARPSYNC.COLLECTIVE R15, `(.L_x_878) ;  /* 0x000000000f087348 */ /* 0x000fea0003c00000 */
[----:B------:R0:W1:Y:S02]  /*1e370*/  SHFL.IDX P6, R14, R13, R12, R11 ;  /* 0x0000000c0d0e7389 */ /* 0x00006400000c000b */
[----:B01----:R-:W-:Y:S01]  /*1e380*/  ENDCOLLECTIVE ;  /* 0x000000000000791b */ /* 0x003fe20003800000 */
.L_x_878:
[----:B------:R-:W-:Y:S05]  /*1e390*/  BRA `(.L_x_879) ;  /* 0xffffff5c00347947 */ /* 0x000fea000383ffff */
.L_x_662:
[----:B------:R-:W-:Y:S01]  /*1e3a0*/  BSSY B1, `(.L_x_880) ;  /* 0x0000008000017945 */ /* 0x000fe20003800000 */
[----:B------:R-:W-:Y:S02]  /*1e3b0*/  IMAD.MOV.U32 R13, RZ, RZ, R2 ;  /* 0x000000ffff0d7224 */ /* 0x000fe400078e0002 */
[----:B------:R-:W-:Y:S02]  /*1e3c0*/  IMAD.MOV.U32 R12, RZ, RZ, 0x1 ;  /* 0x00000001ff0c7424 */ /* 0x000fe400078e00ff */
[----:B---3--:R-:W-:Y:S02]  /*1e3d0*/  IMAD.MOV.U32 R11, RZ, RZ, 0x181f ;  /* 0x0000181fff0b7424 */ /* 0x008fe400078e00ff */
[----:B------:R-:W-:-:S07]  /*1e3e0*/  IMAD.MOV.U32 R15, RZ, RZ, -0x1 ;  /* 0xffffffffff0f7424 */ /* 0x000fce00078e00ff */
[----:B012--5:R-:W-:Y:S05]  /*1e3f0*/  WARPSYNC.COLLECTIVE R15, `(.L_x_881) ;  /* 0x000000000f087348 */ /* 0x027fea0003c00000 */
[----:B--2---:R2:W3:Y:S02]  /*1e400*/  SHFL.IDX P6, R14, R13, R12, R11 ;  /* 0x0000000c0d0e7389 */ /* 0x0044e400000c000b */
[----:B0123-5:R-:W-:Y:S01]  /*1e410*/  ENDCOLLECTIVE ;  /* 0x000000000000791b */ /* 0x02ffe20003800000 */
.L_x_881:
[----:B------:R-:W-:Y:S05]  /*1e420*/  BSYNC B1 ;  /* 0x0000000000017941 */ /* 0x000fea0003800000 */
.L_x_880:
        /* <DEDUP_REMOVED lines=8> */
.L_x_882:
[----:B------:R-:W-:Y:S05]  /*1e4b0*/  BRA `(.L_x_883) ;  /* 0xffffff5c00307947 */ /* 0x000fea000383ffff */
.L_x_665:
[----:B------:R-:W-:Y:S01]  /*1e4c0*/  BSSY B1, `(.L_x_884) ;  /* 0x0000008000017945 */ /* 0x000fe20003800000 */
[----:B------:R-:W-:Y:S02]  /*1e4d0*/  IMAD.MOV.U32 R13, RZ, RZ, R2 ;  /* 0x000000ffff0d7224 */ /* 0x000fe400078e0002 */
[----:B------:R-:W-:Y:S02]  /*1e4e0*/  IMAD.MOV.U32 R12, RZ, RZ, 0x2 ;  /* 0x00000002ff0c7424 */ /* 0x000fe400078e00ff */
[----:B------:R-:W-:Y:S02]  /*1e4f0*/  IMAD.MOV.U32 R11, RZ, RZ, 0x181f ;  /* 0x0000181fff0b7424 */ /* 0x000fe400078e00ff */
[----:B---3--:R-:W-:-:S07]  /*1e500*/  IMAD.MOV.U32 R15, RZ, RZ, -0x1 ;  /* 0xffffffffff0f7424 */ /* 0x008fce00078e00ff */
[----:B012-4-:R-:W-:Y:S05]  /*1e510*/  WARPSYNC.COLLECTIVE R15, `(.L_x_885) ;  /* 0x000000000f087348 */ /* 0x017fea0003c00000 */
[----:B--2---:R2:W3:Y:S02]  /*1e520*/  SHFL.IDX P6, R14, R13, R12, R11 ;  /* 0x0000000c0d0e7389 */ /* 0x0044e400000c000b */
[----:B01234-:R-:W-:Y:S01]  /*1e530*/  ENDCOLLECTIVE ;  /* 0x000000000000791b */ /* 0x01ffe20003800000 */
.L_x_885:
[----:B------:R-:W-:Y:S05]  /*1e540*/  BSYNC B1 ;  /* 0x0000000000017941 */ /* 0x000fea0003800000 */
.L_x_884:
        /* <DEDUP_REMOVED lines=8> */
.L_x_886:
[----:B------:R-:W-:Y:S05]  /*1e5d0*/  BRA `(.L_x_887) ;  /* 0xffffff5c00307947 */ /* 0x000fea000383ffff */
.L_x_668:
        /* <DEDUP_REMOVED lines=8> */
.L_x_889:
[----:B------:R-:W-:Y:S05]  /*1e660*/  BSYNC B1 ;  /* 0x0000000000017941 */ /* 0x000fea0003800000 */
.L_x_888:
        /* <DEDUP_REMOVED lines=8> */
.L_x_890:
[----:B------:R-:W-:Y:S05]  /*1e6f0*/  BRA `(.L_x_891) ;  /* 0xffffff5c00307947 */ /* 0x000fea000383ffff */
.L_x_670:
[----:B------:R-:W-:Y:S02]  /*1e700*/  IMAD.MOV.U32 R13, RZ, RZ, R2 ;  /* 0x000000ffff0d7224 */ /* 0x000fe400078e0002 */
[----:B------:R-:W-:Y:S02]  /*1e710*/  IMAD.MOV.U32 R12, RZ, RZ, RZ ;  /* 0x000000ffff0c7224 */ /* 0x000fe400078e00ff */
[----:B------:R-:W-:Y:S02]  /*1e720*/  IMAD.MOV.U32 R11, RZ, RZ, 0x1c1f ;  /* 0x00001c1fff0b7424 */ /* 0x000fe400078e00ff */
[----:B------:R-:W-:-:S07]  /*1e730*/  IMAD.MOV.U32 R15, RZ, RZ, -0x1 ;  /* 0xffffffffff0f7424 */ /* 0x000fce00078e00ff */
[----:B------:R-:W-:Y:S05]  /*1e740*/  WARPSYNC.COLLECTIVE R15, `(.L_x_892) ;  /* 0x000000000f087348 */ /* 0x000fea0003c00000 */
[----:B------:R0:W1:Y:S02]  /*1e750*/  SHFL.IDX P6, R14, R13, R12, R11 ;  /* 0x0000000c0d0e7389 */ /* 0x00006400000c000b */
[----:B01----:R-:W-:Y:S01]  /*1e760*/  ENDCOLLECTIVE ;  /* 0x000000000000791b */ /* 0x003fe20003800000 */
.L_x_892:
[----:B------:R-:W-:Y:S02]  /*1e770*/  IMAD.MOV.U32 R13, RZ, RZ, R0 ;  /* 0x000000ffff0d7224 */ /* 0x000fe400078e0000 */
[----:B------:R-:W-:-:S07]  /*1e780*/  IMAD.MOV.U32 R3, RZ, RZ, R14 ;  /* 0x000000ffff037224 */ /* 0x000fce00078e000e */
[----:B------:R-:W-:Y:S05]  /*1e790*/  WARPSYNC.COLLECTIVE R15, `(.L_x_893) ;  /* 0x000000000f087348 */ /* 0x000fea0003c00000 */
[----:B------:R0:W1:Y:S02]  /*1e7a0*/  SHFL.IDX P6, R14, R13, R12, R11 ;  /* 0x0000000c0d0e7389 */ /* 0x00006400000c000b */
[----:B01----:R-:W-:Y:S01]  /*1e7b0*/  ENDCOLLECTIVE ;  /* 0x000000000000791b */ /* 0x003fe20003800000 */
.L_x_893:
[----:B------:R-:W-:Y:S05]  /*1e7c0*/  BRA `(.L_x_894) ;  /* 0xffffff6000307947 */ /* 0x000fea000383ffff */
.L_x_673:
[----:B------:R-:W-:Y:S01]  /*1e7d0*/  BSSY B1, `(.L_x_895) ;  /* 0x0000008000017945 */ /* 0x000fe20003800000 */
[----:B--2---:R-:W-:Y:S01]  /*1e7e0*/  IMAD.MOV.U32 R13, RZ, RZ, R2 ;  /* 0x000000ffff0d7224 */ /* 0x004fe200078e0002 */
[----:B------:R-:W-:Y:S01]  /*1e7f0*/  MOV R12, 0x1 ;  /* 0x00000001000c7802 */ /* 0x000fe20000000f00 */
[----:B------:R-:W-:Y:S02]  /*1e800*/  IMAD.MOV.U32 R11, RZ, RZ, 0x1c1f ;  /* 0x00001c1fff0b7424 */ /* 0x000fe400078e00ff */
[----:B------:R-:W-:-:S07]  /*1e810*/  IMAD.MOV.U32 R15, RZ, RZ, -0x1 ;  /* 0xffffffffff0f7424 */ /* 0x000fce00078e00ff */
[----:B01----:R-:W-:Y:S05]  /*1e820*/  WARPSYNC.COLLECTIVE R15, `(.L_x_896) ;  /* 0x000000000f087348 */ /* 0x003fea0003c00000 */
[----:B------:R2:W3:Y:S02]  /*1e830*/  SHFL.IDX P6, R14, R13, R12, R11 ;  /* 0x0000000c0d0e7389 */ /* 0x0004e400000c000b */
[----:B0123--:R-:W-:Y:S01]  /*1e840*/  ENDCOLLECTIVE ;  /* 0x000000000000791b */ /* 0x00ffe20003800000 */
.L_x_896:
[----:B------:R-:W-:Y:S05]  /*1e850*/  BSYNC B1 ;  /* 0x0000000000017941 */ /* 0x000fea0003800000 */
.L_x_895:
        /* <DEDUP_REMOVED lines=8> */
.L_x_897:
[----:B------:R-:W-:Y:S05]  /*1e8e0*/  BRA `(.L_x_898) ;  /* 0xffffff64000c7947 */ /* 0x000fea000383ffff */
.L_x_677:
[----:B------:R-:W-:Y:S01]  /*1e8f0*/  IMAD.MOV.U32 R13, RZ, RZ, R2 ;  /* 0x000000ffff0d7224 */ /* 0x000fe200078e0002 */
[----:B------:R-:W-:Y:S01]  /*1e900*/  MOV R12, RZ ;  /* 0x000000ff000c7202 */ /* 0x000fe20000000f00 */
[----:B------:R-:W-:Y:S02]  /*1e910*/  IMAD.MOV.U32 R11, RZ, RZ, 0x181f ;  /* 0x0000181fff0b7424 */ /* 0x000fe400078e00ff */
[----:B------:R-:W-:-:S07]  /*1e920*/  IMAD.MOV.U32 R15, RZ, RZ, -0x1 ;  /* 0xffffffffff0f7424 */ /* 0x000fce00078e00ff */
[----:B-1-3--:R-:W-:Y:S05]  /*1e930*/  WARPSYNC.COLLECTIVE R15, `(.L_x_899) ;  /* 0x000000000f087348 */ /* 0x00afea0003c00000 */
[----:B------:R0:W2:Y:S02]  /*1e940*/  SHFL.IDX P6, R14, R13, R12, R11 ;  /* 0x0000000c0d0e7389 */ /* 0x0000a400000c000b */
[----:B0123--:R-:W-:Y:S01]  /*1e950*/  ENDCOLLECTIVE ;  /* 0x000000000000791b */ /* 0x00ffe20003800000 */
.L_x_899:
[----:B------:R-:W-:Y:S02]  /*1e960*/  IMAD.MOV.U32 R13, RZ, RZ, R0 ;  /* 0x000000ffff0d7224 */ /* 0x000fe400078e0000 */
[----:B------:R-:W-:-:S07]  /*1e970*/  IMAD.MOV.U32 R3, RZ, RZ, R14 ;  /* 0x000000ffff037224 */ /* 0x000fce00078e000e */
[----:B------:R-:W-:Y:S05]  /*1e980*/  WARPSYNC.COLLECTIVE R15, `(.L_x_900) ;  /* 0x000000000f087348 */ /* 0x000fea0003c00000 */
[----:B------:R0:W1:Y:S02]  /*1e990*/  SHFL.IDX P6, R14, R13, R12, R11 ;  /* 0x0000000c0d0e7389 */ /* 0x00006400000c000b */
[----:B01----:R-:W-:Y:S01]  /*1e9a0*/  ENDCOLLECTIVE ;  /* 0x000000000000791b */ /* 0x003fe20003800000 */
.L_x_900:
[----:B------:R-:W-:Y:S05]  /*1e9b0*/  BRA `(.L_x_901) ;  /* 0xffffff6c00e87947 */ /* 0x000fea000383ffff */
.L_x_680:
[----:B------:R-:W-:Y:S01]  /*1e9c0*/  BSSY B1, `(.L_x_902) ;  /* 0x0000008000017945 */ /* 0x000fe20003800000 */
[----:B------:R-:W-:Y:S02]  /*1e9d0*/  IMAD.MOV.U32 R13, RZ, RZ, R2 ;  /* 0x000000ffff0d7224 */ /* 0x000fe400078e0002 */
[----:B------:R-:W-:Y:S02]  /*1e9e0*/  IMAD.MOV.U32 R12, RZ, RZ, 0x1 ;  /* 0x00000001ff0c7424 */ /* 0x000fe400078e00ff */
[----:B------:R-:W-:Y:S02]  /*1e9f0*/  IMAD.MOV.U32 R11, RZ, RZ, 0x181f ;  /* 0x0000181fff0b7424 */ /* 0x000fe400078e00ff */
[----:B--2---:R-:W-:-:S07]  /*1ea00*/  IMAD.MOV.U32 R15, RZ, RZ, -0x1 ;  /* 0xffffffffff0f7424 */ /* 0x004fce00078e00ff */
[----:B01-34-:R-:W-:Y:S05]  /*1ea10*/  WARPSYNC.COLLECTIVE R15, `(.L_x_903) ;  /* 0x000000000f087348 */ /* 0x01bfea0003c00000 */
[----:B----4-:R2:W4:Y:S02]  /*1ea20*/  SHFL.IDX P6, R14, R13, R12, R11 ;  /* 0x0000000c0d0e7389 */ /* 0x01052400000c000b */
[----:B01234-:R-:W-:Y:S01]  /*1ea30*/  ENDCOLLECTIVE ;  /* 0x000000000000791b */ /* 0x01ffe20003800000 */
.L_x_903:
[----:B------:R-:W-:Y:S05]  /*1ea40*/  BSYNC B1 ;  /* 0x0000000000017941 */ /* 0x000fea0003800000 */
.L_x_902:
[----:B------:R-:W-:Y:S01]  /*1ea50*/  IMAD.MOV.U32 R13, RZ, RZ, R0 ;  /* 0x000000ffff0d7224 */ /* 0x000fe200078e0000 */
[----:B------:R-:W-:Y:S01]  /*1ea60*/  MOV R3, R14 ;  /* 0x0000000e00037202 */ /* 0x000fe20000000f00 */
[----:B------:R-:W-:Y:S02]  /*1ea70*/  IMAD.MOV.U32 R12, RZ, RZ, 0x1 ;  /* 0x00000001ff0c7424 */ /* 0x000fe400078e00ff */
[----:B------:R-:W-:Y:S02]  /*1ea80*/  IMAD.MOV.U32 R11, RZ, RZ, 0x181f ;  /* 0x0000181fff0b7424 */ /* 0x000fe400078e00ff */
[----:B------:R-:W-:-:S07]  /*1ea90*/  IMAD.MOV.U32 R15, RZ, RZ, -0x1 ;  /* 0xffffffffff0f7424 */ /* 0x000fce00078e00ff */
[----:B------:R-:W-:Y:S05]  /*1eaa0*/  WARPSYNC.COLLECTIVE R15, `(.L_x_904) ;  /* 0x000000000f087348 */ /* 0x000fea0003c00000 */
[----:B------:R0:W1:Y:S02]  /*1eab0*/  SHFL.IDX P6, R14, R13, R12, R11 ;  /* 0x0000000c0d0e7389 */ /* 0x00006400000c000b */
[----:B01----:R-:W-:Y:S01]  /*1eac0*/  ENDCOLLECTIVE ;  /* 0x000000000000791b */ /* 0x003fe20003800000 */
.L_x_904:
[----:B------:R-:W-:Y:S05]  /*1ead0*/  BRA `(.L_x_905) ;  /* 0xffffff6c00e87947 */ /* 0x000fea000383ffff */
.L_x_683:
[----:B------:R-:W-:Y:S01]  /*1eae0*/  BSSY B1, `(.L_x_906) ;  /* 0x0000008000017945 */ /* 0x000fe20003800000 */
[----:B------:R-:W-:Y:S02]  /*1eaf0*/  IMAD.MOV.U32 R13, RZ, RZ, R2 ;  /* 0x000000ffff0d7224 */ /* 0x000fe400078e0002 */
[----:B------:R-:W-:Y:S02]  /*1eb00*/  IMAD.MOV.U32 R12, RZ, RZ, 0x2 ;  /* 0x00000002ff0c7424 */ /* 0x000fe400078e00ff */
[----:B------:R-:W-:Y:S02]  /*1eb10*/  IMAD.MOV.U32 R11, RZ, RZ, 0x181f ;  /* 0x0000181fff0b7424 */ /* 0x000fe400078e00ff */
[----:B0-----:R-:W-:-:S07]  /*1eb20*/  IMAD.MOV.U32 R15, RZ, RZ, -0x1 ;  /* 0xffffffffff0f7424 */ /* 0x001fce00078e00ff */
[----:B-1234-:R-:W-:Y:S05]  /*1eb30*/  WARPSYNC.COLLECTIVE R15, `(.L_x_907) ;  /* 0x000000000f087348 */ /* 0x01efea0003c00000 */
[----:B----4-:R0:W4:Y:S02]  /*1eb40*/  SHFL.IDX P6, R14, R13, R12, R11 ;  /* 0x0000000c0d0e7389 */ /* 0x01012400000c000b */
[----:B01234-:R-:W-:Y:S01]  /*1eb50*/  ENDCOLLECTIVE ;  /* 0x000000000000791b */ /* 0x01ffe20003800000 */
.L_x_907:
[----:B------:R-:W-:Y:S05]  /*1eb60*/  BSYNC B1 ;  /* 0x0000000000017941 */ /* 0x000fea0003800000 */
.L_x_906:
        /* <DEDUP_REMOVED lines=8> */
.L_x_908:
[----:B------:R-:W-:Y:S05]  /*1ebf0*/  BRA `(.L_x_909) ;  /* 0xffffff6c00e87947 */ /* 0x000fea000383ffff */
.L_x_686:
[----:B------:R-:W-:Y:S01]  /*1ec00*/  BSSY B1, `(.L_x_910) ;  /* 0x0000008000017945 */ /* 0x000fe20003800000 */
[----:B------:R-:W-:Y:S02]  /*1ec10*/  IMAD.MOV.U32 R13, RZ, RZ, R2 ;  /* 0x000000ffff0d7224 */ /* 0x000fe400078e0002 */
[----:B------:R-:W-:Y:S02]  /*1ec20*/  IMAD.MOV.U32 R12, RZ, RZ, 0x3 ;  /* 0x00000003ff0c7424 */ /* 0x000fe400078e00ff */
[----:B------:R-:W-:Y:S02]  /*1ec30*/  IMAD.MOV.U32 R11, RZ, RZ, 0x181f ;  /* 0x0000181fff0b7424 */ /* 0x000fe400078e00ff */
[----:B0-----:R-:W-:-:S07]  /*1ec40*/  IMAD.MOV.U32 R15, RZ, RZ, -0x1 ;  /* 0xffffffffff0f7424 */ /* 0x001fce00078e00ff */
[----:B-1234-:R-:W-:Y:S05]  /*1ec50*/  WARPSYNC.COLLECTIVE R15, `(.L_x_911) ;  /* 0x000000000f087348 */ /* 0x01efea0003c00000 */
[----:B------:R0:W0:Y:S02]  /*1ec60*/  SHFL.IDX P6, R14, R13, R12, R11 ;  /* 0x0000000c0d0e7389 */ /* 0x00002400000c000b */
[----:B01234-:R-:W-:Y:S01]  /*1ec70*/  ENDCOLLECTIVE ;  /* 0x000000000000791b */ /* 0x01ffe20003800000 */
.L_x_911:
[----:B------:R-:W-:Y:S05]  /*1ec80*/  BSYNC B1 ;  /* 0x0000000000017941 */ /* 0x000fea0003800000 */
.L_x_910:
        /* <DEDUP_REMOVED lines=8> */
.L_x_912:
[----:B------:R-:W-:Y:S05]  /*1ed10*/  BRA `(.L_x_913) ;  /* 0xffffff6c00e87947 */ /* 0x000fea000383ffff */
.L_x_703:
[----:B------:R-:W0:Y:S01]  /*1ed20*/  S2R R9, SR_TID.X ;  /* 0x0000000000097919 */ /* 0x000e220000002100 */
[----:B------:R-:W-:Y:S01]  /*1ed30*/  BSSY B1, `(.L_x_914) ;  /* 0x000000a000017945 */ /* 0x000fe20003800000 */
[----:B------:R-:W-:Y:S02]  /*1ed40*/  IMAD.MOV.U32 R12, RZ, RZ, RZ ;  /* 0x000000ffff0c7224 */ /* 0x000fe400078e00ff */
[----:B------:R-:W-:Y:S02]  /*1ed50*/  IMAD.MOV.U32 R11, RZ, RZ, 0x1f ;  /* 0x0000001fff0b7424 */ /* 0x000fe400078e00ff */
[----:B------:R-:W-:Y:S01]  /*1ed60*/  IMAD.MOV.U32 R15, RZ, RZ, -0x1 ;  /* 0xffffffffff0f7424 */ /* 0x000fe200078e00ff */
[----:B0-----:R-:W-:-:S04]  /*1ed70*/  SHF.R.U32.HI R9, RZ, 0x5, R9 ;  /* 0x00000005ff097819 */ /* 0x001fc80000011609 */
[----:B------:R-:W-:-:S05]  /*1ed80*/  LOP3.LUT R9, R9, 0x3, RZ, 0xc0, !PT ;  /* 0x0000000309097812 */ /* 0x000fca00078ec0ff */
[----:B------:R-:W-:-:S07]  /*1ed90*/  IMAD.MOV.U32 R13, RZ, RZ, R9 ;  /* 0x000000ffff0d7224 */ /* 0x000fce00078e0009 */
[----:B------:R-:W-:Y:S05]  /*1eda0*/  WARPSYNC.COLLECTIVE R15, `(.L_x_915) ;  /* 0x000000000f087348 */ /* 0x000fea0003c00000 */
[----:B------:R0:W1:Y:S02]  /*1edb0*/  SHFL.IDX P6, R14, R13, R12, R11 ;  /* 0x0000000c0d0e7389 */ /* 0x00006400000c000b */
[----:B01----:R-:W-:Y:S01]  /*1edc0*/  ENDCOLLECTIVE ;  /* 0x000000000000791b */ /* 0x003fe20003800000 */
.L_x_915:
[----:B------:R-:W-:Y:S05]  /*1edd0*/  BSYNC B1 ;  /* 0x0000000000017941 */ /* 0x000fea0003800000 */
.L_x_914:
[----:B------:R-:W-:Y:S05]  /*1ede0*/  BRA `(.L_x_916) ;  /* 0xffffff8400947947 */ /* 0x000fea000383ffff */
.L_x_705:
[----:B------:R-:W-:Y:S01]  /*1edf0*/  BSSY B1, `(.L_x_917) ;  /* 0x0000006000017945 */ /* 0x000fe20003800000 */
[----:B------:R-:W-:-:S07]  /*1ee00*/  MOV R15, 0xffffffff ;  /* 0xffffffff000f7802 */ /* 0x000fce0000000f00 */
[----:B0-----:R-:W-:Y:S05]  /*1ee10*/  WARPSYNC.COLLECTIVE R15, `(.L_x_918) ;  /* 0x000000000f0c7348 */ /* 0x001fea0003c00000 */
[----:B------:R-:W-:Y:S02]  /*1ee20*/  ELECT P6, UR62, PT ;  /* 0x00000000003e782f */ /* 0x000fe400038c0000 */
[----:B------:R-:W-:Y:S01]  /*1ee30*/  MOV R14, UR62 ;  /* 0x0000003e000e7c02 */ /* 0x000fe20008000f00 */
[----:B0-----:R-:W-:Y:S10]  /*1ee40*/  ENDCOLLECTIVE ;  /* 0x000000000000791b */ /* 0x001ff40003800000 */
.L_x_918:
[----:B------:R-:W-:Y:S05]  /*1ee50*/  BSYNC B1 ;  /* 0x0000000000017941 */ /* 0x000fea0003800000 */
.L_x_917:
[----:B------:R-:W-:Y:S05]  /*1ee60*/  BRA `(.L_x_704) ;  /* 0xffffff84008c7947 */ /* 0x000fea000383ffff */
.L_x_707:
[----:B0-----:R0:W1:Y:S02]  /*1ee70*/  SYNCS.PHASECHK.TRANS64.TRYWAIT P0, [R22+URZ+0x28820], R7 ;  /* 0x02882007160075a7 */ /* 0x001064000800017f */
[----:B-1----:R-:W-:Y:S05]  /*1ee80*/  @!P0 NANOSLEEP.SYNCS 0x989680 ;  /* 0x009896800000895d */ /* 0x002fea0003900000 */
[----:B------:R-:W1:Y:S02]  /*1ee90*/  @!P0 SYNCS.PHASECHK.TRANS64 P0, [R22+URZ+0x28820], R7 ;  /* 0x02882007160085a7 */ /* 0x000e64000800007f */
[----:B-1----:R-:W-:Y:S05]  /*1eea0*/  @!P0 BRA `(.L_x_707) ;  /* 0xfffffffc00f08947 */ /* 0x002fea000383ffff */
[----:B------:R-:W-:Y:S05]  /*1eeb0*/  BRA `(.L_x_919) ;  /* 0xffffff84009c7947 */ /* 0x000fea000383ffff */
.L_x_711:
[----:B-1----:R1:W2:Y:S02]  /*1eec0*/  SYNCS.PHASECHK.TRANS64.TRYWAIT P0, [R10+URZ+0x288a0], R9 ;  /* 0x0288a0090a0075a7 */ /* 0x0022a4000800017f */
[----:B--2---:R-:W-:Y:S05]  /*1eed0*/  @!P0 NANOSLEEP.SYNCS 0x989680 ;  /* 0x009896800000895d */ /* 0x004fea0003900000 */
[----:B------:R-:W2:Y:S02]  /*1eee0*/  @!P0 SYNCS.PHASECHK.TRANS64 P0, [R10+URZ+0x288a0], R9 ;  /* 0x0288a0090a0085a7 */ /* 0x000ea4000800007f */
[----:B--2---:R-:W-:Y:S05]  /*1eef0*/  @!P0 BRA `(.L_x_711) ;  /* 0xfffffffc00f08947 */ /* 0x004fea000383ffff */
[----:B------:R-:W-:Y:S05]  /*1ef00*/  BRA `(.L_x_920) ;  /* 0xffffff8400b47947 */ /* 0x000fea000383ffff */
.L_x_717:
[----:B0-----:R0:W2:Y:S02]  /*1ef10*/  SYNCS.PHASECHK.TRANS64.TRYWAIT P0, [R10+URZ+0x288c0], R9 ;  /* 0x0288c0090a0075a7 */ /* 0x0010a4000800017f */
[----:B--2---:R-:W-:Y:S05]  /*1ef20*/  @!P0 NANOSLEEP.SYNCS 0x989680 ;  /* 0x009896800000895d */ /* 0x004fea0003900000 */
[----:B------:R-:W2:Y:S02]  /*1ef30*/  @!P0 SYNCS.PHASECHK.TRANS64 P0, [R10+URZ+0x288c0], R9 ;  /* 0x0288c0090a0085a7 */ /* 0x000ea4000800007f */
[----:B--2---:R-:W-:Y:S05]  /*1ef40*/  @!P0 BRA `(.L_x_717) ;  /* 0xfffffffc00f08947 */ /* 0x004fea000383ffff */
[----:B------:R-:W-:Y:S05]  /*1ef50*/  BRA `(.L_x_921) ;  /* 0xffffff8800747947 */ /* 0x000fea000383ffff */
.L_x_725:
[----:B-1----:R1:W2:Y:S02]  /*1ef60*/  SYNCS.PHASECHK.TRANS64.TRYWAIT P2, [R10+URZ+0x288a0], R9 ;  /* 0x0288a0090a0075a7 */ /* 0x0022a4000804017f */
[----:B--2---:R-:W-:Y:S05]  /*1ef70*/  @!P2 NANOSLEEP.SYNCS 0x989680 ;  /* 0x009896800000a95d */ /* 0x004fea0003900000 */
[----:B------:R-:W2:Y:S02]  /*1ef80*/  @!P2 SYNCS.PHASECHK.TRANS64 P2, [R10+URZ+0x288a0], R9 ;  /* 0x0288a0090a00a5a7 */ /* 0x000ea4000804007f */
[----:B--2---:R-:W-:Y:S05]  /*1ef90*/  @!P2 BRA `(.L_x_725) ;  /* 0xfffffffc00f0a947 */ /* 0x004fea000383ffff */
[----:B------:R-:W-:Y:S05]  /*1efa0*/  BRA `(.L_x_922) ;  /* 0xffffff8c00707947 */ /* 0x000fea000383ffff */
.L_x_731:
[----:B0-----:R0:W2:Y:S02]  /*1efb0*/  SYNCS.PHASECHK.TRANS64.TRYWAIT P2, [R10+URZ+0x288c0], R9 ;  /* 0x0288c0090a0075a7 */ /* 0x0010a4000804017f */
[----:B--2---:R-:W-:Y:S05]  /*1efc0*/  @!P2 NANOSLEEP.SYNCS 0x989680 ;  /* 0x009896800000a95d */ /* 0x004fea0003900000 */
[----:B------:R-:W2:Y:S02]  /*1efd0*/  @!P2 SYNCS.PHASECHK.TRANS64 P2, [R10+URZ+0x288c0], R9 ;  /* 0x0288c0090a00a5a7 */ /* 0x000ea4000804007f */
[----:B--2---:R-:W-:Y:S05]  /*1efe0*/  @!P2 BRA `(.L_x_731) ;  /* 0xfffffffc00f0a947 */ /* 0x004fea000383ffff */
[----:B------:R-:W-:Y:S05]  /*1eff0*/  BRA `(.L_x_923) ;  /* 0xffffff9000287947 */ /* 0x000fea000383ffff */
.L_x_747:
[----:B-1----:R-:W0:Y:S01]  /*1f000*/  S2R R9, SR_TID.X ;  /* 0x0000000000097919 */ /* 0x002e220000002100 */
[----:B------:R-:W-:Y:S01]  /*1f010*/  BSSY B0, `(.L_x_924) ;  /* 0x000000a000007945 */ /* 0x000fe20003800000 */
[----:B------:R-:W-:Y:S02]  /*1f020*/  IMAD.MOV.U32 R12, RZ, RZ, RZ ;  /* 0x000000ffff0c7224 */ /* 0x000fe400078e00ff */
[----:B------:R-:W-:Y:S02]  /*1f030*/  IMAD.MOV.U32 R11, RZ, RZ, 0x1f ;  /* 0x0000001fff0b7424 */ /* 0x000fe400078e00ff */
[----:B------:R-:W-:Y:S01]  /*1f040*/  IMAD.MOV.U32 R15, RZ, RZ, -0x1 ;  /* 0xffffffffff0f7424 */ /* 0x000fe200078e00ff */
[----:B0-----:R-:W-:-:S04]  /*1f050*/  SHF.R.U32.HI R9, RZ, 0x5, R9 ;  /* 0x00000005ff097819 */ /* 0x001fc80000011609 */
[----:B------:R-:W-:-:S05]  /*1f060*/  LOP3.LUT R9, R9, 0x3, RZ, 0xc0, !PT ;  /* 0x0000000309097812 */ /* 0x000fca00078ec0ff */
[----:B------:R-:W-:-:S07]  /*1f070*/  IMAD.MOV.U32 R13, RZ, RZ, R9 ;  /* 0x000000ffff0d7224 */ /* 0x000fce00078e0009 */
[----:B-----5:R-:W-:Y:S05]  /*1f080*/  WARPSYNC.COLLECTIVE R15, `(.L_x_925) ;  /* 0x000000000f087348 */ /* 0x020fea0003c00000 */
[----:B------:R0:W1:Y:S02]  /*1f090*/  SHFL.IDX P6, R14, R13, R12, R11 ;  /* 0x0000000c0d0e7389 */ /* 0x00006400000c000b */
[----:B01---5:R-:W-:Y:S01]  /*1f0a0*/  ENDCOLLECTIVE ;  /* 0x000000000000791b */ /* 0x023fe20003800000 */
.L_x_925:
[----:B------:R-:W-:Y:S05]  /*1f0b0*/  BSYNC B0 ;  /* 0x0000000000007941 */ /* 0x000fea0003800000 */
.L_x_924:
[----:B------:R-:W-:Y:S05]  /*1f0c0*/  BRA `(.L_x_926) ;  /* 0xffffff9c00747947 */ /* 0x000fea000383ffff */
.L_x_750:
[----:B0-----:R0:W1:Y:S02]  /*1f0d0*/  SYNCS.PHASECHK.TRANS64.TRYWAIT P0, [R7+URZ+0x28840], R2 ;  /* 0x02884002070075a7 */ /* 0x001064000800017f */
[----:B-1----:R-:W-:Y:S05]  /*1f0e0*/  @!P0 NANOSLEEP.SYNCS 0x989680 ;  /* 0x009896800000895d */ /* 0x002fea0003900000 */
[----:B------:R-:W1:Y:S02]  /*1f0f0*/  @!P0 SYNCS.PHASECHK.TRANS64 P0, [R7+URZ+0x28840], R2 ;  /* 0x02884002070085a7 */ /* 0x000e64000800007f */
[----:B-1----:R-:W-:Y:S05]  /*1f100*/  @!P0 BRA `(.L_x_750) ;  /* 0xfffffffc00f08947 */ /* 0x002fea000383ffff */
[----:B------:R-:W-:Y:S05]  /*1f110*/  BRA `(.L_x_927) ;  /* 0xffffff9c00c47947 */ /* 0x000fea000383ffff */
.L_x_751:
[----:B------:R-:W-:Y:S01]  /*1f120*/  BSSY B0, `(.L_x_928) ;  /* 0x0000008000007945 */ /* 0x000fe20003800000 */
[----:B------:R-:W-:Y:S02]  /*1f130*/  IMAD.MOV.U32 R13, RZ, RZ, R0 ;  /* 0x000000ffff0d7224 */ /* 0x000fe400078e0000 */
[----:B------:R-:W-:Y:S02]  /*1f140*/  IMAD.MOV.U32 R12, RZ, RZ, RZ ;  /* 0x000000ffff0c7224 */ /* 0x000fe400078e00ff */
[----:B------:R-:W-:Y:S02]  /*1f150*/  IMAD.MOV.U32 R11, RZ, RZ, 0x181f ;  /* 0x0000181fff0b7424 */ /* 0x000fe400078e00ff */
[----:B------:R-:W-:-:S07]  /*1f160*/  IMAD.MOV.U32 R15, RZ, RZ, -0x1 ;  /* 0xffffffffff0f7424 */ /* 0x000fce00078e00ff */
[----:B------:R-:W-:Y:S05]  /*1f170*/  WARPSYNC.COLLECTIVE R15, `(.L_x_929) ;  /* 0x000000000f087348 */ /* 0x000fea0003c00000 */
[----:B------:R0:W1:Y:S02]  /*1f180*/  SHFL.IDX P6, R14, R13, R12, R11 ;  /* 0x0000000c0d0e7389 */ /* 0x00006400000c000b */
[----:B01----:R-:W-:Y:S01]  /*1f190*/  ENDCOLLECTIVE ;  /* 0x000000000000791b */ /* 0x003fe20003800000 */
.L_x_929:
[----:B------:R-:W-:Y:S05]  /*1f1a0*/  BSYNC B0 ;  /* 0x0000000000007941 */ /* 0x000fea0003800000 */
.L_x_928:
[----:B------:R-:W-:Y:S01]  /*1f1b0*/  IMAD.MOV.U32 R13, RZ, RZ, R4 ;  /* 0x000000ffff0d7224 */ /* 0x000fe200078e0004 */
[----:B------:R-:W-:Y:S01]  /*1f1c0*/  MOV R2, R14 ;  /* 0x0000000e00027202 */ /* 0x000fe20000000f00 */
[----:B------:R-:W-:Y:S02]  /*1f1d0*/  IMAD.MOV.U32 R12, RZ, RZ, RZ ;  /* 0x000000ffff0c7224 */ /* 0x000fe400078e00ff */
[----:B------:R-:W-:Y:S02]  /*1f1e0*/  IMAD.MOV.U32 R11, RZ, RZ, 0x181f ;  /* 0x0000181fff0b7424 */ /* 0x000fe400078e00ff */
[----:B------:R-:W-:Y:S02]  /*1f1f0*/  IMAD.MOV.U32 R15, RZ, RZ, -0x1 ;  /* 0xffffffffff0f7424 */ /* 0x000fe400078e00ff */
[----:B------:R-:W-:-:S07]  /*1f200*/  @P0 IMAD R8, R5, 0x2, R22 ;  /* 0x0000000205080824 */ /* 0x000fce00078e0216 */
[----:B------:R-:W-:Y:S05]  /*1f210*/  WARPSYNC.COLLECTIVE R15, `(.L_x_930) ;  /* 0x000000000f087348 */ /* 0x000fea0003c00000 */
[----:B------:R0:W1:Y:S02]  /*1f220*/  SHFL.IDX P6, R14, R13, R12, R11 ;  /* 0x0000000c0d0e7389 */ /* 0x00006400000c000b */
[----:B01----:R-:W-:Y:S01]  /*1f230*/  ENDCOLLECTIVE ;  /* 0x000000000000791b */ /* 0x003fe20003800000 */
.L_x_930:
[----:B------:R-:W-:Y:S01]  /*1f240*/  IMAD.MOV.U32 R13, RZ, RZ, R0 ;  /* 0x000000ffff0d7224 */ /* 0x000fe200078e0000 */
[----:B------:R-:W-:Y:S01]  /*1f250*/  MOV R12, 0x1 ;  /* 0x00000001000c7802 */ /* 0x000fe20000000f00 */
[----:B------:R-:W-:-:S07]  /*1f260*/  IMAD.MOV.U32 R3, RZ, RZ, R14 ;  /* 0x000000ffff037224 */ /* 0x000fce00078e000e */
[----:B------:R-:W-:Y:S05]  /*1f270*/  WARPSYNC.COLLECTIVE R15, `(.L_x_931) ;  /* 0x000000000f087348 */ /* 0x000fea0003c00000 */
[----:B------:R0:W1:Y:S02]  /*1f280*/  SHFL.IDX P6, R14, R13, R12, R11 ;  /* 0x0000000c0d0e7389 */ /* 0x00006400000c000b */
[----:B01----:R-:W-:Y:S01]  /*1f290*/  ENDCOLLECTIVE ;  /* 0x000000000000791b */ /* 0x003fe20003800000 */
.L_x_931:
[----:B------:R-:W-:-:S05]  /*1f2a0*/  @P0 LEA R3, P1, R31, R3, 0x1 ;  /* 0x000000031f030211 */ /* 0x000fca00078208ff */
[----:B------:R-:W-:-:S05]  /*1f2b0*/  @P0 IMAD.X R2, RZ, RZ, R2, P1 ;  /* 0x000000ffff020224 */ /* 0x000fca00008e0602 */
        /* <DEDUP_REMOVED lines=14> */
.L_x_932:
[----:B------:R-:W-:Y:S02]  /*1f3a0*/  @P0 IMAD R8, R5, 0x2, R22 ;  /* 0x0000000205080824 */ /* 0x000fe400078e0216 */
[----:B------:R-:W-:Y:S02]  /*1f3b0*/  IMAD.MOV.U32 R13, RZ, RZ, R0 ;  /* 0x000000ffff0d7224 */ /* 0x000fe400078e0000 */
[----:B------:R-:W-:Y:S02]  /*1f3c0*/  IMAD.MOV.U32 R12, RZ, RZ, 0x2 ;  /* 0x00000002ff0c7424 */ /* 0x000fe400078e00ff */
[----:B------:R-:W-:-:S07]  /*1f3d0*/  IMAD.MOV.U32 R3, RZ, RZ, R14 ;  /* 0x000000ffff037224 */ /* 0x000fce00078e000e */
[----:B------:R-:W-:Y:S05]  /*1f3e0*/  WARPSYNC.COLLECTIVE R15, `(.L_x_933) ;  /* 0x000000000f087348 */ /* 0x000fea0003c00000 */
[----:B------:R0:W1:Y:S02]  /*1f3f0*/  SHFL.IDX P6, R14, R13, R12, R11 ;  /* 0x0000000c0d0e7389 */ /* 0x00006400000c000b */
[----:B01----:R-:W-:Y:S01]  /*1f400*/  ENDCOLLECTIVE ;  /* 0x000000000000791b */ /* 0x003fe20003800000 */
.L_x_933:
[----:B------:R-:W-:-:S05]  /*1f410*/  @P0 LEA R3, P1, R31, R3, 0x1 ;  /* 0x000000031f030211 */ /* 0x000fca00078208ff */
[----:B------:R-:W-:-:S05]  /*1f420*/  @P0 IMAD.X R2, RZ, RZ, R2, P1 ;  /* 0x000000ffff020224 */ /* 0x000fca00008e0602 */
[----:B------:R-:W-:Y:S02]  /*1f430*/  @P0 LOP3.LUT R3, R3, R2, RZ, 0x3c, !PT ;  /* 0x0000000203030212 */ /* 0x000fe400078e3cff */
[----:B------:R-:W-:Y:S02]  /*1f440*/  MOV R13, R4 ;  /* 0x00000004000d7202 */ /* 0x000fe40000000f00 */
        /* <DEDUP_REMOVED lines=12> */
.L_x_934:
[----:B------:R-:W-:Y:S02]  /*1f510*/  @P0 IMAD R8, R5, 0x2, R22 ;  /* 0x0000000205080824 */ /* 0x000fe400078e0216 */
[----:B------:R-:W-:Y:S02]  /*1f520*/  IMAD.MOV.U32 R13, RZ, RZ, R0 ;  /* 0x000000ffff0d7224 */ /* 0x000fe400078e0000 */
[----:B------:R-:W-:Y:S02]  /*1f530*/  IMAD.MOV.U32 R12, RZ, RZ, 0x3 ;  /* 0x00000003ff0c7424 */ /* 0x000fe400078e00ff */
[----:B------:R-:W-:-:S07]  /*1f540*/  IMAD.MOV.U32 R3, RZ, RZ, R14 ;  /* 0x000000ffff037224 */ /* 0x000fce00078e000e */
[----:B------:R-:W-:Y:S05]  /*1f550*/  WARPSYNC.COLLECTIVE R15, `(.L_x_935) ;  /* 0x000000000f087348 */ /* 0x000fea0003c00000 */
[----:B------:R0:W1:Y:S02]  /*1f560*/  SHFL.IDX P6, R14, R13, R12, R11 ;  /* 0x0000000c0d0e7389 */ /* 0x00006400000c000b */
[----:B01----:R-:W-:Y:S01]  /*1f570*/  ENDCOLLECTIVE ;  /* 0x000000000000791b */ /* 0x003fe20003800000 */
.L_x_935:
        /* <DEDUP_REMOVED lines=16> */
.L_x_936:
[----:B------:R-:W-:Y:S02]  /*1f680*/  @P0 IMAD R8, R5, 0x2, R22 ;  /* 0x0000000205080824 */ /* 0x000fe400078e0216 */
[----:B------:R-:W-:Y:S02]  /*1f690*/  IMAD.MOV.U32 R13, RZ, RZ, R0 ;  /* 0x000000ffff0d7224 */ /* 0x000fe400078e0000 */
[----:B------:R-:W-:Y:S02]  /*1f6a0*/  IMAD.MOV.U32 R12, RZ, RZ, 0x4 ;  /* 0x00000004ff0c7424 */ /* 0x000fe400078e00ff */
[----:B------:R-:W-:-:S07]  /*1f6b0*/  IMAD.MOV.U32 R3, RZ, RZ, R14 ;  /* 0x000000ffff037224 */ /* 0x000fce00078e000e */
[----:B------:R-:W-:Y:S05]  /*1f6c0*/  WARPSYNC.COLLECTIVE R15, `(.L_x_937) ;  /* 0x000000000f087348 */ /* 0x000fea0003c00000 */
[----:B------:R0:W1:Y:S02]  /*1f6d0*/  SHFL.IDX P6, R14, R13, R12, R11 ;  /* 0x0000000c0d0e7389 */ /* 0x00006400000c000b */
[----:B01----:R-:W-:Y:S01]  /*1f6e0*/  ENDCOLLECTIVE ;  /* 0x000000000000791b */ /* 0x003fe20003800000 */
.L_x_937:
        /* <DEDUP_REMOVED lines=16> */
.L_x_938:
[----:B------:R-:W-:Y:S01]  /*1f7f0*/  @P0 IMAD R8, R5, 0x2, R22 ;  /* 0x0000000205080824 */ /* 0x000fe200078e0216 */
[----:B------:R-:W-:Y:S01]  /*1f800*/  MOV R13, R0 ;  /* 0x00000000000d7202 */ /* 0x000fe20000000f00 */
[----:B------:R-:W-:Y:S02]  /*1f810*/  IMAD.MOV.U32 R12, RZ, RZ, 0x5 ;  /* 0x00000005ff0c7424 */ /* 0x000fe400078e00ff */
[----:B------:R-:W-:-:S07]  /*1f820*/  IMAD.MOV.U32 R3, RZ, RZ, R14 ;  /* 0x000000ffff037224 */ /* 0x000fce00078e000e */
[----:B------:R-:W-:Y:S05]  /*1f830*/  WARPSYNC.COLLECTIVE R15, `(.L_x_939) ;  /* 0x000000000f087348 */ /* 0x000fea0003c00000 */
[----:B------:R0:W1:Y:S02]  /*1f840*/  SHFL.IDX P6, R14, R13, R12, R11 ;  /* 0x0000000c0d0e7389 */ /* 0x00006400000c000b */
[----:B01----:R-:W-:Y:S01]  /*1f850*/  ENDCOLLECTIVE ;  /* 0x000000000000791b */ /* 0x003fe20003800000 */
.L_x_939:
        /* <DEDUP_REMOVED lines=16> */
.L_x_940:
[----:B------:R-:W-:Y:S02]  /*1f960*/  @P0 IMAD R8, R5, 0x2, R22 ;  /* 0x0000000205080824 */ /* 0x000fe400078e0216 */
[----:B------:R-:W-:Y:S02]  /*1f970*/  IMAD.MOV.U32 R13, RZ, RZ, R0 ;  /* 0x000000ffff0d7224 */ /* 0x000fe400078e0000 */
[----:B------:R-:W-:Y:S02]  /*1f980*/  IMAD.MOV.U32 R12, RZ, RZ, 0x6 ;  /* 0x00000006ff0c7424 */ /* 0x000fe400078e00ff */
[----:B------:R-:W-:-:S07]  /*1f990*/  IMAD.MOV.U32 R3, RZ, RZ, R14 ;  /* 0x000000ffff037224 */ /* 0x000fce00078e000e */
[----:B------:R-:W-:Y:S05]  /*1f9a0*/  WARPSYNC.COLLECTIVE R15, `(.L_x_941) ;  /* 0x000000000f087348 */ /* 0x000fea0003c00000 */
[----:B------:R0:W1:Y:S02]  /*1f9b0*/  SHFL.IDX P6, R14, R13, R12, R11 ;  /* 0x0000000c0d0e7389 */ /* 0x00006400000c000b */
[----:B01----:R-:W-:Y:S01]  /*1f9c0*/  ENDCOLLECTIVE ;  /* 0x000000000000791b */ /* 0x003fe20003800000 */
.L_x_941:
        /* <DEDUP_REMOVED lines=11> */
[----:B------:R-:W-:Y:S02]  /*1fa80*/  ISETP.GE.AND P0, PT, R6, 0x61, PT ;  /* 0x000000610600780c */ /* 0x000fe40003f06270 */
[----:B0-----:R-:W-:-:S11]  /*1fa90*/  MOV R2, R14 ;  /* 0x0000000e00027202 */ /* 0x001fd60000000f00 */
[----:B------:R-:W-:Y:S05]  /*1faa0*/  WARPSYNC.COLLECTIVE R15, `(.L_x_942) ;  /* 0x000000000f087348 */ /* 0x000fea0003c00000 */
[----:B------:R0:W1:Y:S02]  /*1fab0*/  SHFL.IDX P6, R14, R13, R12, R11 ;  /* 0x0000000c0d0e7389 */ /* 0x00006400000c000b */
[----:B01----:R-:W-:Y:S01]  /*1fac0*/  ENDCOLLECTIVE ;  /* 0x000000000000791b */ /* 0x003fe20003800000 */
.L_x_942:
[----:B------:R-:W-:Y:S02]  /*1fad0*/  @P0 IMAD R8, R5, 0x2, R22 ;  /* 0x0000000205080824 */ /* 0x000fe400078e0216 */
[----:B------:R-:W-:Y:S02]  /*1fae0*/  IMAD.MOV.U32 R13, RZ, RZ, R0 ;  /* 0x000000ffff0d7224 */ /* 0x000fe400078e0000 */
[----:B------:R-:W-:Y:S02]  /*1faf0*/  IMAD.MOV.U32 R12, RZ, RZ, 0x7 ;  /* 0x00000007ff0c7424 */ /* 0x000fe400078e00ff */
[----:B------:R-:W-:-:S07]  /*1fb00*/  IMAD.MOV.U32 R3, RZ, RZ, R14 ;  /* 0x000000ffff037224 */ /* 0x000fce00078e000e */
[----:B------:R-:W-:Y:S05]  /*1fb10*/  WARPSYNC.COLLECTIVE R15, `(.L_x_943) ;  /* 0x000000000f087348 */ /* 0x000fea0003c00000 */
[----:B------:R0:W1:Y:S02]  /*1fb20*/  SHFL.IDX P6, R14, R13, R12, R11 ;  /* 0x0000000c0d0e7389 */ /* 0x00006400000c000b */
[----:B01----:R-:W-:Y:S01]  /*1fb30*/  ENDCOLLECTIVE ;  /* 0x000000000000791b */ /* 0x003fe20003800000 */
.L_x_943:
[----:B------:R-:W-:-:S05]  /*1fb40*/  @P0 LEA R3, P1, R31, R3, 0x1 ;  /* 0x000000031f030211 */ /* 0x000fca00078208ff */
[----:B------:R-:W-:-:S05]  /*1fb50*/  @P0 IMAD.X R2, RZ, RZ, R2, P1 ;  /* 0x000000ffff020224 */ /* 0x000fca00008e0602 */
[----:B------:R-:W-:Y:S01]  /*1fb60*/  @P0 LOP3.LUT R3, R3, R2, RZ, 0x3c, !PT ;  /* 0x0000000203030212 */ /* 0x000fe200078e3cff */
[----:B------:R-:W-:-:S03]  /*1fb70*/  IMAD.MOV.U32 R13, RZ, RZ, R4 ;  /* 0x000000ffff0d7224 */ /* 0x000fc600078e0004 */
[----:B------:R-:W-:-:S04]  /*1fb80*/  @P0 LOP3.LUT R2, R3, R2, RZ, 0x3c, !PT ;  /* 0x0000000203020212 */ /* 0x000fc800078e3cff */
[----:B------:R-:W-:Y:S01]  /*1fb90*/  @P0 LOP3.LUT R3, R3, R2, RZ, 0x3c, !PT ;  /* 0x0000000203030212 */ /* 0x000fe200078e3cff */
[----:B------:R-:W-:-:S07]  /*1fba0*/  IMAD.MOV.U32 R0, RZ, RZ, R14 ;  /* 0x000000ffff007224 */ /* 0x000fce00078e000e */
[----:B------:R-:W-:Y:S05]  /*1fbb0*/  WARPSYNC.COLLECTIVE R15, `(.L_x_944) ;  /* 0x000000000f087348 */ /* 0x000fea0003c00000 */
[----:B------:R0:W1:Y:S02]  /*1fbc0*/  SHFL.IDX P6, R14, R13, R12, R11 ;  /* 0x0000000c0d0e7389 */ /* 0x00006400000c000b */
[----:B01----:R-:W-:Y:S01]  /*1fbd0*/  ENDCOLLECTIVE ;  /* 0x000000000000791b */ /* 0x003fe20003800000 */
.L_x_944:
[----:B------:R-:W-:Y:S01]  /*1fbe0*/  @!PT LDS RZ, [RZ] ;  /* 0x00000000fffff984 */ /* 0x000fe20000000800 */
[----:B------:R-:W-:Y:S01]  /*1fbf0*/  @!PT LDS RZ, [RZ] ;  /* 0x00000000fffff984 */ /* 0x000fe20000000800 */
[----:B------:R-:W-:Y:S01]  /*1fc00*/  @!PT LDS RZ, [RZ] ;  /* 0x00000000fffff984 */ /* 0x000fe20000000800 */
[----:B------:R-:W-:Y:S04]  /*1fc10*/  @P0 LDGSTS.E.BYPASS.LTC128B.128 [R8+0x1b400], desc[UR42][R2.64], !P3 ;  /* 0x1b40000002080fae */ /* 0x000fe8000d901d6a */
[----:B------:R0:W-:Y:S02]  /*1fc20*/  @P0 LDGSTS.E.BYPASS.LTC128B.128 [R8+0x1f400], desc[UR42][R2.64+0x80], !P2 ;  /* 0x1f40008002080fae */ /* 0x0001e4000d101d6a */
[----:B0-----:R-:W-:Y:S01]  /*1fc30*/  MOV R2, R14 ;  /* 0x0000000e00027202 */ /* 0x001fe20000000f00 */
[----:B------:R-:W-:Y:S06]  /*1fc40*/  BRA `(.L_x_945) ;  /* 0xffffff9800a47947 */ /* 0x000fec000383ffff */
.L_x_756:
[----:B------:R-:W-:Y:S02]  /*1fc50*/  IMAD.MOV.U32 R13, RZ, RZ, R5 ;  /* 0x000000ffff0d7224 */ /* 0x000fe400078e0005 */
        /* <DEDUP_REMOVED lines=8> */
.L_x_946:
[C---:B------:R-:W-:Y:S01]  /*1fce0*/  VIADD R7, R4.reuse, 0x10 ;  /* 0x0000001004077836 */ /* 0x040fe20000000000 */
[----:B------:R-:W-:Y:S01]  /*1fcf0*/  ISETP.GE.AND P3, PT, R4, R6, PT ;  /* 0x000000060400720c */ /* 0x000fe20003f66270 */
[----:B------:R-:W-:Y:S02]  /*1fd00*/  IMAD.MOV.U32 R13, RZ, RZ, R0 ;  /* 0x000000ffff0d7224 */ /* 0x000fe400078e0000 */
[----:B------:R-:W-:-:S10]  /*1fd10*/  IMAD.MOV.U32 R2, RZ, RZ, R14 ;  /* 0x000000ffff027224 */ /* 0x000fd400078e000e */
[----:B------:R-:W-:Y:S05]  /*1fd20*/  WARPSYNC.COLLECTIVE R15, `(.L_x_947) ;  /* 0x000000000f087348 */ /* 0x000fea0003c00000 */
[----:B------:R0:W1:Y:S02]  /*1fd30*/  SHFL.IDX P6, R14, R13, R12, R11 ;  /* 0x0000000c0d0e7389 */ /* 0x00006400000c000b */
[----:B01----:R-:W-:Y:S01]  /*1fd40*/  ENDCOLLECTIVE ;  /* 0x000000000000791b */ /* 0x003fe20003800000 */
.L_x_947:
[----:B------:R-:W-:Y:S02]  /*1fd50*/  IMAD.MOV.U32 R13, RZ, RZ, R5 ;  /* 0x000000ffff0d7224 */ /* 0x000fe400078e0005 */
[----:B------:R-:W-:Y:S01]  /*1fd60*/  IMAD.MOV.U32 R12, RZ, RZ, 0x1 ;  /* 0x00000001ff0c7424 */ /* 0x000fe200078e00ff */
[----:B------:R-:W-:-:S05]  /*1fd70*/  @!P3 LEA R14, P2, R31, R14, 0x1 ;  /* 0x0000000e1f0eb211 */ /* 0x000fca00078408ff */
[----:B------:R-:W-:Y:S01]  /*1fd80*/  @!P3 IMAD.X R3, RZ, RZ, R2, P2 ;  /* 0x000000ffff03b224 */ /* 0x000fe200010e0602 */
[----:B------:R-:W-:-:S07]  /*1fd90*/  @!P3 MOV R2, R14 ;  /* 0x0000000e0002b202 */ /* 0x000fce0000000f00 */
[----:B------:R-:W-:Y:S05]  /*1fda0*/  WARPSYNC.COLLECTIVE R15, `(.L_x_948) ;  /* 0x000000000f087348 */ /* 0x000fea0003c00000 */
[----:B------:R0:W1:Y:S02]  /*1fdb0*/  SHFL.IDX P6, R14, R13, R12, R11 ;  /* 0x0000000c0d0e7389 */ /* 0x00006400000c000b */
[----:B01----:R-:W-:Y:S01]  /*1fdc0*/  ENDCOLLECTIVE ;  /* 0x000000000000791b */ /* 0x003fe20003800000 */
.L_x_948:
        /* <DEDUP_REMOVED lines=11> */
.L_x_949:
        /* <DEDUP_REMOVED lines=8> */
.L_x_950:
        /* <DEDUP_REMOVED lines=13> */
.L_x_951:
        /* <DEDUP_REMOVED lines=8> */
.L_x_952:
        /* <DEDUP_REMOVED lines=13> */
.L_x_953:
        /* <DEDUP_REMOVED lines=8> */
.L_x_954:
        /* <DEDUP_REMOVED lines=13> */
.L_x_955:
        /* <DEDUP_REMOVED lines=8> */
.L_x_956:
        /* <DEDUP_REMOVED lines=13> */
.L_x_957:
        /* <DEDUP_REMOVED lines=8> */
.L_x_958:
[----:B------:R-:W-:-:S05]  /*20440*/  @!P3 IMAD.MOV.U32 R3, RZ, RZ, R7 ;  /* 0x000000ffff03b224 */ /* 0x000fca00078e0007 */
[----:B------:R-:W-:Y:S01]  /*20450*/  @!PT LDS RZ, [RZ] ;  /* 0x00000000fffff984 */ /* 0x000fe20000000800 */
[----:B------:R-:W-:Y:S01]  /*20460*/  @!PT LDS RZ, [RZ] ;  /* 0x00000000fffff984 */ /* 0x000fe20000000800 */
[----:B------:R-:W-:Y:S01]  /*20470*/  @!PT LDS RZ, [RZ] ;  /* 0x00000000fffff984 */ /* 0x000fe20000000800 */
[----:B------:R-:W-:Y:S04]  /*20480*/  @!P3 LDGSTS.E.BYPASS.LTC128B.128 [R9+0x12c00], desc[UR42][R2.64], !P0 ;  /* 0x12c000000209bfae */ /* 0x000fe8000c101d6a */
[----:B------:R0:W-:Y:S01]  /*20490*/  @!P3 LDGSTS.E.BYPASS.LTC128B.128 [R9+0x16c00], desc[UR42][R2.64+0x80], !P1 ;  /* 0x16c000800209bfae */ /* 0x0001e2000c901d6a */
[----:B------:R-:W-:Y:S01]  /*204a0*/  IMAD.MOV.U32 R13, RZ, RZ, R0 ;  /* 0x000000ffff0d7224 */ /* 0x000fe200078e0000 */
[----:B0-----:R-:W-:Y:S01]  /*204b0*/  IADD3 R3, R4, 0x60, RZ ;  /* 0x0000006004037810 */ /* 0x001fe20007ffe0ff */
[----:B------:R-:W-:-:S07]  /*204c0*/  IMAD.MOV.U32 R2, RZ, RZ, R14 ;  /* 0x000000ffff027224 */ /* 0x000fce00078e000e */
[----:B------:R-:W-:Y:S05]  /*204d0*/  WARPSYNC.COLLECTIVE R15, `(.L_x_959) ;  /* 0x000000000f087348 */ /* 0x000fea0003c00000 */
[----:B------:R0:W1:Y:S02]  /*204e0*/  SHFL.IDX P6, R14, R13, R12, R11 ;  /* 0x0000000c0d0e7389 */ /* 0x00006400000c000b */
[----:B01----:R-:W-:Y:S01]  /*204f0*/  ENDCOLLECTIVE ;  /* 0x000000000000791b */ /* 0x003fe20003800000 */
.L_x_959:
[----:B------:R-:W-:Y:S01]  /*20500*/  ISETP.GE.AND P3, PT, R3, R6, PT ;  /* 0x000000060300720c */ /* 0x000fe20003f66270 */
[----:B------:R-:W-:Y:S02]  /*20510*/  IMAD.MOV.U32 R13, RZ, RZ, R5 ;  /* 0x000000ffff0d7224 */ /* 0x000fe400078e0005 */
[----:B------:R-:W-:-:S10]  /*20520*/  IMAD.MOV.U32 R12, RZ, RZ, 0x7 ;  /* 0x00000007ff0c7424 */ /* 0x000fd400078e00ff */
[----:B------:R-:W-:-:S05]  /*20530*/  @!P3 LEA R14, P2, R31, R14, 0x1 ;  /* 0x0000000e1f0eb211 */ /* 0x000fca00078408ff */
[----:B------:R-:W-:Y:S02]  /*20540*/  @!P3 IMAD.X R7, RZ, RZ, R2, P2 ;  /* 0x000000ffff07b224 */ /* 0x000fe400010e0602 */
[----:B------:R-:W-:-:S07]  /*20550*/  @!P3 IMAD.MOV.U32 R2, RZ, RZ, R14 ;  /* 0x000000ffff02b224 */ /* 0x000fce00078e000e */
[----:B------:R-:W-:Y:S05]  /*20560*/  WARPSYNC.COLLECTIVE R15, `(.L_x_960) ;  /* 0x000000000f087348 */ /* 0x000fea0003c00000 */
[----:B------:R0:W1:Y:S02]  /*20570*/  SHFL.IDX P6, R14, R13, R12, R11 ;  /* 0x0000000c0d0e7389 */ /* 0x00006400000c000b */
[----:B01----:R-:W-:Y:S01]  /*20580*/  ENDCOLLECTIVE ;  /* 0x000000000000791b */ /* 0x003fe20003800000 */
.L_x_960:
[----:B------:R-:W-:-:S05]  /*20590*/  @!P3 IMAD.MOV.U32 R3, RZ, RZ, R7 ;  /* 0x000000ffff03b224 */ /* 0x000fca00078e0007 */
        /* <DEDUP_REMOVED lines=10> */
.L_x_961:
[----:B------:R-:W-:Y:S05]  /*20640*/  BRA `(.L_x_962) ;  /* 0xffffff9c00087947 */ /* 0x000fea000383ffff */
.L_x_761:
[----:B0-----:R0:W1:Y:S02]  /*20650*/  SYNCS.PHASECHK.TRANS64.TRYWAIT P0, [R22+URZ+0x28820], R3 ;  /* 0x02882003160075a7 */ /* 0x001064000800017f */
[----:B-1----:R-:W-:Y:S05]  /*20660*/  @!P0 NANOSLEEP.SYNCS 0x989680 ;  /* 0x009896800000895d */ /* 0x002fea0003900000 */
[----:B------:R-:W1:Y:S02]  /*20670*/  @!P0 SYNCS.PHASECHK.TRANS64 P0, [R22+URZ+0x28820], R3 ;  /* 0x02882003160085a7 */ /* 0x000e64000800007f */
[----:B-1----:R-:W-:Y:S05]  /*20680*/  @!P0 BRA `(.L_x_761) ;  /* 0xfffffffc00f08947 */ /* 0x002fea000383ffff */
[----:B------:R-:W-:Y:S05]  /*20690*/  BRA `(.L_x_963) ;  /* 0xffffff9c00807947 */ /* 0x000fea000383ffff */
.L_x_766:
[----:B0-----:R0:W1:Y:S02]  /*206a0*/  SYNCS.PHASECHK.TRANS64.TRYWAIT P0, [R6+URZ+0x28840], R3 ;  /* 0x02884003060075a7 */ /* 0x001064000800017f */
[----:B-1----:R-:W-:Y:S05]  /*206b0*/  @!P0 NANOSLEEP.SYNCS 0x989680 ;  /* 0x009896800000895d */ /* 0x002fea0003900000 */
[----:B------:R-:W1:Y:S02]  /*206c0*/  @!P0 SYNCS.PHASECHK.TRANS64 P0, [R6+URZ+0x28840], R3 ;  /* 0x02884003060085a7 */ /* 0x000e64000800007f */
[----:B-1----:R-:W-:Y:S05]  /*206d0*/  @!P0 BRA `(.L_x_766) ;  /* 0xfffffffc00f08947 */ /* 0x002fea000383ffff */
[----:B------:R-:W-:Y:S05]  /*206e0*/  BRA `(.L_x_964) ;  /* 0xffffffa000487947 */ /* 0x000fea000383ffff */
.L_x_767:
[----:B------:R-:W-:Y:S01]  /*206f0*/  BSSY B1, `(.L_x_965) ;  /* 0x0000008000017945 */ /* 0x000fe20003800000 */
[----:B------:R-:W-:Y:S01]  /*20700*/  IMAD.MOV.U32 R13, RZ, RZ, R9 ;  /* 0x000000ffff0d7224 */ /* 0x000fe200078e0009 */
[----:B------:R-:W-:Y:S01]  /*20710*/  MOV R12, RZ ;  /* 0x000000ff000c7202 */ /* 0x000fe20000000f00 */
[----:B------:R-:W-:Y:S02]  /*20720*/  IMAD.MOV.U32 R11, RZ, RZ, 0x181f ;  /* 0x0000181fff0b7424 */ /* 0x000fe400078e00ff */
[----:B------:R-:W-:-:S07]  /*20730*/  IMAD.MOV.U32 R15, RZ, RZ, -0x1 ;  /* 0xffffffffff0f7424 */ /* 0x000fce00078e00ff */
[----:B--2---:R-:W-:Y:S05]  /*20740*/  WARPSYNC.COLLECTIVE R15, `(.L_x_966) ;  /* 0x000000000f087348 */ /* 0x004fea0003c00000 */
[----:B--2---:R0:W1:Y:S02]  /*20750*/  SHFL.IDX P6, R14, R13, R12, R11 ;  /* 0x0000000c0d0e7389 */ /* 0x00406400000c000b */
[----:B01----:R-:W-:Y:S01]  /*20760*/  ENDCOLLECTIVE ;  /* 0x000000000000791b */ /* 0x003fe20003800000 */
.L_x_966:
[----:B------:R-:W-:Y:S05]  /*20770*/  BSYNC B1 ;  /* 0x0000000000017941 */ /* 0x000fea0003800000 */
.L_x_965:
[----:B------:R-:W-:Y:S01]  /*20780*/  IMAD.MOV.U32 R13, RZ, RZ, R7 ;  /* 0x000000ffff0d7224 */ /* 0x000fe200078e0007 */
[----:B------:R-:W-:Y:S01]  /*20790*/  SHF.L.U32 R5, R31, 0x1, RZ ;  /* 0x000000011f057819 */ /* 0x000fe200000006ff */
[----:B------:R-:W-:Y:S02]  /*207a0*/  IMAD.MOV.U32 R12, RZ, RZ, RZ ;  /* 0x000000ffff0c7224 */ /* 0x000fe400078e00ff */
[----:B------:R-:W-:Y:S02]  /*207b0*/  IMAD.MOV.U32 R11, RZ, RZ, 0x181f ;  /* 0x0000181fff0b7424 */ /* 0x000fe400078e00ff */
[----:B------:R-:W-:Y:S02]  /*207c0*/  IMAD.MOV.U32 R15, RZ, RZ, -0x1 ;  /* 0xffffffffff0f7424 */ /* 0x000fe400078e00ff */
[----:B------:R-:W-:Y:S02]  /*207d0*/  IMAD.MOV.U32 R3, RZ, RZ, R14 ;  /* 0x000000ffff037224 */ /* 0x000fe400078e000e */
[----:B------:R-:W-:-:S07]  /*207e0*/  IMAD R8, R8, 0x2, R22 ;  /* 0x0000000208087824 */ /* 0x000fce00078e0216 */
[----:B------:R-:W-:Y:S05]  /*207f0*/  WARPSYNC.COLLECTIVE R15, `(.L_x_967) ;  /* 0x000000000f087348 */ /* 0x000fea0003c00000 */
[----:B------:R0:W1:Y:S02]  /*20800*/  SHFL.IDX P6, R14, R13, R12, R11 ;  /* 0x0000000c0d0e7389 */ /* 0x00006400000c000b */
[----:B01----:R-:W-:Y:S01]  /*20810*/  ENDCOLLECTIVE ;  /* 0x000000000000791b */ /* 0x003fe20003800000 */
.L_x_967:
[----:B------:R-:W-:Y:S02]  /*20820*/  IMAD.MOV.U32 R13, RZ, RZ, R9 ;  /* 0x000000ffff0d7224 */ /* 0x000fe400078e0009 */
[----:B------:R-:W-:Y:S02]  /*20830*/  IMAD.MOV.U32 R12, RZ, RZ, 0x1 ;  /* 0x00000001ff0c7424 */ /* 0x000fe400078e00ff */
[----:B------:R-:W-:-:S07]  /*20840*/  IMAD.MOV.U32 R2, RZ, RZ, R14 ;  /* 0x000000ffff027224 */ /* 0x000fce00078e000e */
[----:B------:R-:W-:Y:S05]  /*20850*/  WARPSYNC.COLLECTIVE R15, `(.L_x_968) ;  /* 0x000000000f087348 */ /* 0x000fea0003c00000 */
[----:B------:R0:W1:Y:S02]  /*20860*/  SHFL.IDX P6, R14, R13, R12, R11 ;  /* 0x0000000c0d0e7389 */ /* 0x00006400000c000b */
[----:B01----:R-:W-:Y:S01]  /*20870*/  ENDCOLLECTIVE ;  /* 0x000000000000791b */ /* 0x003fe20003800000 */
.L_x_968:
        /* <DEDUP_REMOVED lines=12> */
.L_x_969:
[----:B------:R-:W-:Y:S01]  /*20940*/  MOV R13, R9 ;  /* 0x00000009000d7202 */ /* 0x000fe20000000f00 */
[----:B------:R-:W-:Y:S02]  /*20950*/  IMAD.MOV.U32 R12, RZ, RZ, 0x2 ;  /* 0x00000002ff0c7424 */ /* 0x000fe400078e00ff */
[----:B------:R-:W-:-:S07]  /*20960*/  IMAD.MOV.U32 R2, RZ, RZ, R14 ;  /* 0x000000ffff027224 */ /* 0x000fce00078e000e */
[----:B------:R-:W-:Y:S05]  /*20970*/  WARPSYNC.COLLECTIVE R15, `(.L_x_970) ;  /* 0x000000000f087348 */ /* 0x000fea0003c00000 */
[----:B------:R0:W1:Y:S02]  /*20980*/  SHFL.IDX P6, R14, R13, R12, R11 ;  /* 0x0000000c0d0e7389 */ /* 0x00006400000c000b */
[----:B01----:R-:W-:Y:S01]  /*20990*/  ENDCOLLECTIVE ;  /* 0x000000000000791b */ /* 0x003fe20003800000 */
.L_x_970:
        /* <DEDUP_REMOVED lines=12> */
.L_x_971:
[----:B------:R-:W-:Y:S02]  /*20a60*/  IMAD.MOV.U32 R13, RZ, RZ, R9 ;  /* 0x000000ffff0d7224 */ /* 0x000fe400078e0009 */
[----:B------:R-:W-:Y:S02]  /*20a70*/  IMAD.MOV.U32 R12, RZ, RZ, 0x3 ;  /* 0x00000003ff0c7424 */ /* 0x000fe400078e00ff */
[----:B------:R-:W-:-:S07]  /*20a80*/  IMAD.MOV.U32 R2, RZ, RZ, R14 ;  /* 0x000000ffff027224 */ /* 0x000fce00078e000e */
[----:B------:R-:W-:Y:S05]  /*20a90*/  WARPSYNC.COLLECTIVE R15, `(.L_x_972) ;  /* 0x000000000f087348 */ /* 0x000fea0003c00000 */
[----:B------:R0:W1:Y:S02]  /*20aa0*/  SHFL.IDX P6, R14, R13, R12, R11 ;  /* 0x0000000c0d0e7389 */ /* 0x00006400000c000b */
[----:B01----:R-:W-:Y:S01]  /*20ab0*/  ENDCOLLECTIVE ;  /* 0x000000000000791b */ /* 0x003fe20003800000 */
.L_x_972:
        /* <DEDUP_REMOVED lines=12> */
.L_x_973:
[----:B------:R-:W-:Y:S02]  /*20b80*/  IMAD.MOV.U32 R13, RZ, RZ, R9 ;  /* 0x000000ffff0d7224 */ /* 0x000fe400078e0009 */
[----:B------:R-:W-:Y:S02]  /*20b90*/  IMAD.MOV.U32 R12, RZ, RZ, 0x4 ;  /* 0x00000004ff0c7424 */ /* 0x000fe400078e00ff */
[----:B------:R-:W-:-:S07]  /*20ba0*/  IMAD.MOV.U32 R2, RZ, RZ, R14 ;  /* 0x000000ffff027224 */ /* 0x000fce00078e000e */
[----:B------:R-:W-:Y:S05]  /*20bb0*/  WARPSYNC.COLLECTIVE R15, `(.L_x_974) ;  /* 0x000000000f087348 */ /* 0x000fea0003c00000 */
[----:B------:R0:W1:Y:S02]  /*20bc0*/  SHFL.IDX P6, R14, R13, R12, R11 ;  /* 0x0000000c0d0e7389 */ /* 0x00006400000c000b */
[----:B01----:R-:W-:Y:S01]  /*20bd0*/  ENDCOLLECTIVE ;  /* 0x000000000000791b */ /* 0x003fe20003800000 */
.L_x_974:
        /* <DEDUP_REMOVED lines=12> */
.L_x_975:
[----:B------:R-:W-:Y:S01]  /*20ca0*/  MOV R13, R9 ;  /* 0x00000009000d7202 */ /* 0x000fe20000000f00 */
[----:B------:R-:W-:Y:S02]  /*20cb0*/  IMAD.MOV.U32 R12, RZ, RZ, 0x5 ;  /* 0x00000005ff0c7424 */ /* 0x000fe400078e00ff */
[----:B------:R-:W-:-:S07]  /*20cc0*/  IMAD.MOV.U32 R2, RZ, RZ, R14 ;  /* 0x000000ffff027224 */ /* 0x000fce00078e000e */
[----:B------:R-:W-:Y:S05]  /*20cd0*/  WARPSYNC.COLLECTIVE R15, `(.L_x_976) ;  /* 0x000000000f087348 */ /* 0x000fea0003c00000 */
[----:B------:R0:W1:Y:S02]  /*20ce0*/  SHFL.IDX P6, R14, R13, R12, R11 ;  /* 0x0000000c0d0e7389 */ /* 0x00006400000c000b */
[----:B01----:R-:W-:Y:S01]  /*20cf0*/  ENDCOLLECTIVE ;  /* 0x000000000000791b */ /* 0x003fe20003800000 */
.L_x_976:
        /* <DEDUP_REMOVED lines=12> */
.L_x_977:
[----:B------:R-:W-:Y:S02]  /*20dc0*/  IMAD.MOV.U32 R13, RZ, RZ, R9 ;  /* 0x000000ffff0d7224 */ /* 0x000fe400078e0009 */
[----:B------:R-:W-:Y:S02]  /*20dd0*/  IMAD.MOV.U32 R12, RZ, RZ, 0x6 ;  /* 0x00000006ff0c7424 */ /* 0x000fe400078e00ff */
[----:B------:R-:W-:-:S07]  /*20de0*/  IMAD.MOV.U32 R2, RZ, RZ, R14 ;  /* 0x000000ffff027224 */ /* 0x000fce00078e000e */
[----:B------:R-:W-:Y:S05]  /*20df0*/  WARPSYNC.COLLECTIVE R15, `(.L_x_978) ;  /* 0x000000000f087348 */ /* 0x000fea0003c00000 */
[----:B------:R0:W1:Y:S02]  /*20e00*/  SHFL.IDX P6, R14, R13, R12, R11 ;  /* 0x0000000c0d0e7389 */ /* 0x00006400000c000b */
[----:B01----:R-:W-:Y:S01]  /*20e10*/  ENDCOLLECTIVE ;  /* 0x000000000000791b */ /* 0x003fe20003800000 */
.L_x_978:
        /* <DEDUP_REMOVED lines=12> */
.L_x_979:
[----:B------:R-:W-:Y:S02]  /*20ee0*/  IMAD.MOV.U32 R13, RZ, RZ, R9 ;  /* 0x000000ffff0d7224 */ /* 0x000fe400078e0009 */
[----:B------:R-:W-:Y:S02]  /*20ef0*/  IMAD.MOV.U32 R12, RZ, RZ, 0x7 ;  /* 0x00000007ff0c7424 */ /* 0x000fe400078e00ff */
[----:B------:R-:W-:-:S07]  /*20f00*/  IMAD.MOV.U32 R2, RZ, RZ, R14 ;  /* 0x000000ffff027224 */ /* 0x000fce00078e000e */
[----:B------:R-:W-:Y:S05]  /*20f10*/  WARPSYNC.COLLECTIVE R15, `(.L_x_980) ;  /* 0x000000000f087348 */ /* 0x000fea0003c00000 */
[----:B------:R0:W1:Y:S02]  /*20f20*/  SHFL.IDX P6, R14, R13, R12, R11 ;  /* 0x0000000c0d0e7389 */ /* 0x00006400000c000b */
[----:B01----:R-:W-:Y:S01]  /*20f30*/  ENDCOLLECTIVE ;  /* 0x000000000000791b */ /* 0x003fe20003800000 */
.L_x_980:
        /* <DEDUP_REMOVED lines=12> */
.L_x_981:
[----:B------:R-:W-:Y:S01]  /*21000*/  IMAD.MOV.U32 R2, RZ, RZ, R14 ;  /* 0x000000ffff027224 */ /* 0x000fe200078e000e */
[----:B------:R-:W-:Y:S06]  /*21010*/  BRA `(.L_x_982) ;  /* 0xffffff9c00187947 */ /* 0x000fec000383ffff */
.L_x_772:
[----:B-1----:R1:W3:Y:S02]  /*21020*/  SYNCS.PHASECHK.TRANS64.TRYWAIT P0, [R6+URZ+0x28860], R3 ;  /* 0x02886003060075a7 */ /* 0x0022e4000800017f */
[----:B---3--:R-:W-:Y:S05]  /*21030*/  @!P0 NANOSLEEP.SYNCS 0x989680 ;  /* 0x009896800000895d */ /* 0x008fea0003900000 */
[----:B------:R-:W3:Y:S02]  /*21040*/  @!P0 SYNCS.PHASECHK.TRANS64 P0, [R6+URZ+0x28860], R3 ;  /* 0x02886003060085a7 */ /* 0x000ee4000800007f */
[----:B---3--:R-:W-:Y:S05]  /*21050*/  @!P0 BRA `(.L_x_772) ;  /* 0xfffffffc00f08947 */ /* 0x008fea000383ffff */
[----:B------:R-:W-:Y:S05]  /*21060*/  BRA `(.L_x_983) ;  /* 0xffffff9c00747947 */ /* 0x000fea000383ffff */
.L_x_773:
[----:B------:R-:W-:Y:S01]  /*21070*/  BSSY B1, `(.L_x_984) ;  /* 0x0000008000017945 */ /* 0x000fe20003800000 */
[----:B------:R-:W-:Y:S01]  /*21080*/  IMAD.MOV.U32 R13, RZ, RZ, R24 ;  /* 0x000000ffff0d7224 */ /* 0x000fe200078e0018 */
[----:B------:R-:W-:Y:S01]  /*21090*/  MOV R12, RZ ;  /* 0x000000ff000c7202 */ /* 0x000fe20000000f00 */
[----:B------:R-:W-:Y:S02]  /*210a0*/  IMAD.MOV.U32 R11, RZ, RZ, 0x181f ;  /* 0x0000181fff0b7424 */ /* 0x000fe400078e00ff */
[----:B------:R-:W-:-:S07]  /*210b0*/  IMAD.MOV.U32 R15, RZ, RZ, -0x1 ;  /* 0xffffffffff0f7424 */ /* 0x000fce00078e00ff */
[----:B-12---:R-:W-:Y:S05]  /*210c0*/  WARPSYNC.COLLECTIVE R15, `(.L_x_985) ;  /* 0x000000000f087348 */ /* 0x006fea0003c00000 */
[----:B--2---:R0:W2:Y:S02]  /*210d0*/  SHFL.IDX P6, R14, R13, R12, R11 ;  /* 0x0000000c0d0e7389 */ /* 0x0040a400000c000b */
[----:B012---:R-:W-:Y:S01]  /*210e0*/  ENDCOLLECTIVE ;  /* 0x000000000000791b */ /* 0x007fe20003800000 */
.L_x_985:
[----:B------:R-:W-:Y:S05]  /*210f0*/  BSYNC B1 ;  /* 0x0000000000017941 */ /* 0x000fea0003800000 */
.L_x_984:
[----:B------:R-:W-:Y:S02]  /*21100*/  IMAD.MOV.U32 R13, RZ, RZ, R23 ;  /* 0x000000ffff0d7224 */ /* 0x000fe400078e0017 */
        /* <DEDUP_REMOVED lines=8> */
.L_x_986:
[----:B------:R-:W-:Y:S02]  /*21190*/  IMAD.MOV.U32 R13, RZ, RZ, R24 ;  /* 0x000000ffff0d7224 */ /* 0x000fe400078e0018 */
[----:B------:R-:W-:Y:S02]  /*211a0*/  IMAD.MOV.U32 R12, RZ, RZ, 0x1 ;  /* 0x00000001ff0c7424 */ /* 0x000fe400078e00ff */
[----:B------:R-:W-:-:S07]  /*211b0*/  IMAD.MOV.U32 R2, RZ, RZ, R14 ;  /* 0x000000ffff027224 */ /* 0x000fce00078e000e */
[----:B------:R-:W-:Y:S05]  /*211c0*/  WARPSYNC.COLLECTIVE R15, `(.L_x_987) ;  /* 0x000000000f087348 */ /* 0x000fea0003c00000 */
[----:B------:R0:W1:Y:S02]  /*211d0*/  SHFL.IDX P6, R14, R13, R12, R11 ;  /* 0x0000000c0d0e7389 */ /* 0x00006400000c000b */
[----:B01----:R-:W-:Y:S01]  /*211e0*/  ENDCOLLECTIVE ;  /* 0x000000000000791b */ /* 0x003fe20003800000 */
.L_x_987:
[----:B------:R-:W-:-:S04]  /*211f0*/  IADD3 R2, P0, R2, R5, RZ ;  /* 0x0000000502027210 */ /* 0x000fc80007f1e0ff */
[----:B------:R-:W-:Y:S02]  /*21200*/  IADD3.X R3, RZ, R3, RZ, P0, !PT ;  /* 0x00000003ff037210 */ /* 0x000fe400007fe4ff */
        /* <DEDUP_REMOVED lines=12> */
.L_x_988:
[----:B------:R-:W-:Y:S01]  /*212d0*/  IMAD.MOV.U32 R13, RZ, RZ, R24 ;  /* 0x000000ffff0d7224 */ /* 0x000fe200078e0018 */
[----:B------:R-:W-:Y:S01]  /*212e0*/  MOV R12, 0x2 ;  /* 0x00000002000c7802 */ /* 0x000fe20000000f00 */
[----:B------:R-:W-:-:S07]  /*212f0*/  IMAD.MOV.U32 R2, RZ, RZ, R14 ;  /* 0x000000ffff027224 */ /* 0x000fce00078e000e */
[----:B------:R-:W-:Y:S05]  /*21300*/  WARPSYNC.COLLECTIVE R15, `(.L_x_989) ;  /* 0x000000000f087348 */ /* 0x000fea0003c00000 */
[----:B------:R0:W1:Y:S02]  /*21310*/  SHFL.IDX P6, R14, R13, R12, R11 ;  /* 0x0000000c0d0e7389 */ /* 0x00006400000c000b */
[----:B01----:R-:W-:Y:S01]  /*21320*/  ENDCOLLECTIVE ;  /* 0x000000000000791b */ /* 0x003fe20003800000 */
.L_x_989:
        /* <DEDUP_REMOVED lines=14> */
.L_x_990:
[----:B------:R-:W-:Y:S02]  /*21410*/  IMAD.MOV.U32 R13, RZ, RZ, R24 ;  /* 0x000000ffff0d7224 */ /* 0x000fe400078e0018 */
[----:B------:R-:W-:Y:S02]  /*21420*/  IMAD.MOV.U32 R12, RZ, RZ, 0x3 ;  /* 0x00000003ff0c7424 */ /* 0x000fe400078e00ff */
[----:B------:R-:W-:-:S07]  /*21430*/  IMAD.MOV.U32 R2, RZ, RZ, R14 ;  /* 0x000000ffff027224 */ /* 0x000fce00078e000e */
[----:B------:R-:W-:Y:S05]  /*21440*/  WARPSYNC.COLLECTIVE R15, `(.L_x_991) ;  /* 0x000000000f087348 */ /* 0x000fea0003c00000 */
[----:B------:R0:W1:Y:S02]  /*21450*/  SHFL.IDX P6, R14, R13, R12, R11 ;  /* 0x0000000c0d0e7389 */ /* 0x00006400000c000b */
[----:B01----:R-:W-:Y:S01]  /*21460*/  ENDCOLLECTIVE ;  /* 0x000000000000791b */ /* 0x003fe20003800000 */
.L_x_991:
        /* <DEDUP_REMOVED lines=14> */
.L_x_992:
[----:B------:R-:W-:Y:S02]  /*21550*/  IMAD.MOV.U32 R13, RZ, RZ, R24 ;  /* 0x000000ffff0d7224 */ /* 0x000fe400078e0018 */
[----:B------:R-:W-:Y:S01]  /*21560*/  IMAD.MOV.U32 R12, RZ, RZ, 0x4 ;  /* 0x00000004ff0c7424 */ /* 0x000fe200078e00ff */
[----:B------:R-:W-:-:S07]  /*21570*/  MOV R2, R14 ;  /* 0x0000000e00027202 */ /* 0x000fce0000000f00 */
[----:B------:R-:W-:Y:S05]  /*21580*/  WARPSYNC.COLLECTIVE R15, `(.L_x_993) ;  /* 0x000000000f087348 */ /* 0x000fea0003c00000 */
[----:B------:R0:W1:Y:S02]  /*21590*/  SHFL.IDX P6, R14, R13, R12, R11 ;  /* 0x0000000c0d0e7389 */ /* 0x00006400000c000b */
[----:B01----:R-:W-:Y:S01]  /*215a0*/  ENDCOLLECTIVE ;  /* 0x000000000000791b */ /* 0x003fe20003800000 */
.L_x_993:
        /* <DEDUP_REMOVED lines=14> */
.L_x_994:
[----:B------:R-:W-:Y:S01]  /*21690*/  IMAD.MOV.U32 R13, RZ, RZ, R24 ;  /* 0x000000ffff0d7224 */ /* 0x000fe200078e0018 */
[----:B------:R-:W-:Y:S01]  /*216a0*/  MOV R12, 0x5 ;  /* 0x00000005000c7802 */ /* 0x000fe20000000f00 */
[----:B------:R-:W-:-:S07]  /*216b0*/  IMAD.MOV.U32 R2, RZ, RZ, R14 ;  /* 0x000000ffff027224 */ /* 0x000fce00078e000e */
[----:B------:R-:W-:Y:S05]  /*216c0*/  WARPSYNC.COLLECTIVE R15, `(.L_x_995) ;  /* 0x000000000f087348 */ /* 0x000fea0003c00000 */
[----:B------:R0:W1:Y:S02]  /*216d0*/  SHFL.IDX P6, R14, R13, R12, R11 ;  /* 0x0000000c0d0e7389 */ /* 0x00006400000c000b */
[----:B01----:R-:W-:Y:S01]  /*216e0*/  ENDCOLLECTIVE ;  /* 0x000000000000791b */ /* 0x003fe20003800000 */
.L_x_995:
        /* <DEDUP_REMOVED lines=14> */
.L_x_996:
[----:B------:R-:W-:Y:S02]  /*217d0*/  IMAD.MOV.U32 R13, RZ, RZ, R24 ;  /* 0x000000ffff0d7224 */ /* 0x000fe400078e0018 */
[----:B------:R-:W-:Y:S02]  /*217e0*/  IMAD.MOV.U32 R12, RZ, RZ, 0x6 ;  /* 0x00000006ff0c7424 */ /* 0x000fe400078e00ff */
[----:B------:R-:W-:-:S07]  /*217f0*/  IMAD.MOV.U32 R2, RZ, RZ, R14 ;  /* 0x000000ffff027224 */ /* 0x000fce00078e000e */
[----:B------:R-:W-:Y:S05]  /*21800*/  WARPSYNC.COLLECTIVE R15, `(.L_x_997) ;  /* 0x000000000f087348 */ /* 0x000fea0003c00000 */
[----:B------:R0:W1:Y:S02]  /*21810*/  SHFL.IDX P6, R14, R13, R12, R11 ;  /* 0x0000000c0d0e7389 */ /* 0x00006400000c000b */
[----:B01----:R-:W-:Y:S01]  /*21820*/  ENDCOLLECTIVE ;  /* 0x000000000000791b */ /* 0x003fe20003800000 */
.L_x_997:
        /* <DEDUP_REMOVED lines=14> */
.L_x_998:
[----:B------:R-:W-:Y:S02]  /*21910*/  IMAD.MOV.U32 R13, RZ, RZ, R24 ;  /* 0x000000ffff0d7224 */ /* 0x000fe400078e0018 */
[----:B------:R-:W-:Y:S01]  /*21920*/  IMAD.MOV.U32 R12, RZ, RZ, 0x7 ;  /* 0x00000007ff0c7424 */ /* 0x000fe200078e00ff */
[----:B------:R-:W-:-:S07]  /*21930*/  MOV R2, R14 ;  /* 0x0000000e00027202 */ /* 0x000fce0000000f00 */
[----:B------:R-:W-:Y:S05]  /*21940*/  WARPSYNC.COLLECTIVE R15, `(.L_x_999) ;  /* 0x000000000f087348 */ /* 0x000fea0003c00000 */
[----:B------:R0:W1:Y:S02]  /*21950*/  SHFL.IDX P6, R14, R13, R12, R11 ;  /* 0x0000000c0d0e7389 */ /* 0x00006400000c000b */
[----:B01----:R-:W-:Y:S01]  /*21960*/  ENDCOLLECTIVE ;  /* 0x000000000000791b */ /* 0x003fe20003800000 */
.L_x_999:
        /* <DEDUP_REMOVED lines=13> */
.L_x_1000:
[----:B------:R-:W-:Y:S01]  /*21a40*/  @!PT LDS RZ, [RZ] ;  /* 0x00000000fffff984 */ /* 0x000fe20000000800 */
[----:B------:R-:W-:Y:S01]  /*21a50*/  @!PT LDS RZ, [RZ] ;  /* 0x00000000fffff984 */ /* 0x000fe20000000800 */
[----:B------:R-:W-:Y:S01]  /*21a60*/  @!PT LDS RZ, [RZ] ;  /* 0x00000000fffff984 */ /* 0x000fe20000000800 */
[----:B------:R1:W-:Y:S01]  /*21a70*/  LDGSTS.E.BYPASS.LTC128B.128 [R7+0x7400], desc[UR42][R2.64+0x80], !P0 ;  /* 0x0740008002077fae */ /* 0x0003e2000c101d6a */
[----:B------:R-:W-:Y:S05]  /*21a80*/  BRA `(.L_x_1001) ;  /* 0xffffff9400fc7947 */ /* 0x000fea000383ffff */
.L_x_781:
[----:B0-----:R0:W1:Y:S02]  /*21a90*/  SYNCS.PHASECHK.TRANS64.TRYWAIT P0, [R0+URZ+0x28860], R3 ;  /* 0x02886003000075a7 */ /* 0x001064000800017f */
[----:B-1----:R-:W-:Y:S05]  /*21aa0*/  @!P0 NANOSLEEP.SYNCS 0x989680 ;  /* 0x009896800000895d */ /* 0x002fea0003900000 */
[----:B------:R-:W1:Y:S02]  /*21ab0*/  @!P0 SYNCS.PHASECHK.TRANS64 P0, [R0+URZ+0x28860], R3 ;  /* 0x02886003000085a7 */ /* 0x000e64000800007f */
[----:B-1----:R-:W-:Y:S05]  /*21ac0*/  @!P0 BRA `(.L_x_781) ;  /* 0xfffffffc00f08947 */ /* 0x002fea000383ffff */
[----:B------:R-:W-:Y:S05]  /*21ad0*/  BRA `(.L_x_1002) ;  /* 0xffffff9c00107947 */ /* 0x000fea000383ffff */
.L_x_782:
[----:B------:R-:W-:Y:S01]  /*21ae0*/  BSSY B0, `(.L_x_1003) ;  /* 0x0000008000007945 */ /* 0x000fe20003800000 */
[----:B------:R-:W-:Y:S01]  /*21af0*/  IMAD.MOV.U32 R13, RZ, RZ, R24 ;  /* 0x000000ffff0d7224 */ /* 0x000fe200078e0018 */
[----:B------:R-:W-:Y:S01]  /*21b00*/  MOV R15, 0xffffffff ;  /* 0xffffffff000f7802 */ /* 0x000fe20000000f00 */
[----:B------:R-:W-:Y:S02]  /*21b10*/  IMAD.MOV.U32 R12, RZ, RZ, RZ ;  /* 0x000000ffff0c7224 */ /* 0x000fe400078e00ff */
[----:B------:R-:W-:-:S07]  /*21b20*/  IMAD.MOV.U32 R11, RZ, RZ, 0x181f ;  /* 0x0000181fff0b7424 */ /* 0x000fce00078e00ff */
[----:B0-2---:R-:W-:Y:S05]  /*21b30*/  WARPSYNC.COLLECTIVE R15, `(.L_x_1004) ;  /* 0x000000000f087348 */ /* 0x005fea0003c00000 */
[----:B--2---:R1:W2:Y:S02]  /*21b40*/  SHFL.IDX P6, R14, R13, R12, R11 ;  /* 0x0000000c0d0e7389 */ /* 0x0042a400000c000b */
[----:B012---:R-:W-:Y:S01]  /*21b50*/  ENDCOLLECTIVE ;  /* 0x000000000000791b */ /* 0x007fe20003800000 */
.L_x_1004:
[----:B------:R-:W-:Y:S05]  /*21b60*/  BSYNC B0 ;  /* 0x0000000000007941 */ /* 0x000fea0003800000 */
.L_x_1003:
        /* <DEDUP_REMOVED lines=9> */
.L_x_1005:
[----:B------:R-:W-:Y:S01]  /*21c00*/  ULDC UR4, c[0x0][0x2f4] ;  /* 0x0000bd0000047ab9 */ /* 0x000fe20000000800 */
[----:B------:R-:W-:Y:S01]  /*21c10*/  IMAD R4, R9, 0x2, R22 ;  /* 0x0000000209047824 */ /* 0x000fe200078e0216 */
[----:B------:R-:W-:Y:S02]  /*21c20*/  ISETP.GE.AND P1, PT, R31, UR4, PT ;  /* 0x000000041f007c0c */ /* 0x000fe4000bf26270 */
[----:B------:R-:W-:Y:S02]  /*21c30*/  ISETP.GE.AND P0, PT, R30, UR4, PT ;  /* 0x000000041e007c0c */ /* 0x000fe4000bf06270 */
[C---:B------:R-:W-:Y:S02]  /*21c40*/  ISETP.LT.OR P3, PT, R6.reuse, 0x1, P1 ;  /* 0x000000010600780c */ /* 0x040fe40000f61670 */
[----:B------:R-:W-:Y:S02]  /*21c50*/  ISETP.LT.OR P4, PT, R6, 0x1, P0 ;  /* 0x000000010600780c */ /* 0x000fe40000781670 */
[----:B------:R-:W-:Y:S01]  /*21c60*/  MOV R13, R24 ;  /* 0x00000018000d7202 */ /* 0x000fe20000000f00 */
[----:B------:R-:W-:Y:S01]  /*21c70*/  IMAD.MOV.U32 R12, RZ, RZ, 0x1 ;  /* 0x00000001ff0c7424 */ /* 0x000fe200078e00ff */
[----:B------:R-:W-:-:S13]  /*21c80*/  IADD3 R2, P2, R14, R5, RZ ;  /* 0x000000050e027210 */ /* 0x000fda0007f5e0ff */
[----:B------:R-:W-:Y:S05]  /*21c90*/  WARPSYNC.COLLECTIVE R15, `(.L_x_1006) ;  /* 0x000000000f087348 */ /* 0x000fea0003c00000 */
[----:B------:R0:W1:Y:S02]  /*21ca0*/  SHFL.IDX P6, R14, R13, R12, R11 ;  /* 0x0000000c0d0e7389 */ /* 0x00006400000c000b */
[----:B01----:R-:W-:Y:S01]  /*21cb0*/  ENDCOLLECTIVE ;  /* 0x000000000000791b */ /* 0x003fe20003800000 */
.L_x_1006:
        /* <DEDUP_REMOVED lines=13> */
.L_x_1007:
[----:B------:R-:W-:Y:S02]  /*21d90*/  IMAD.MOV.U32 R13, RZ, RZ, R24 ;  /* 0x000000ffff0d7224 */ /* 0x000fe400078e0018 */
[----:B------:R-:W-:Y:S02]  /*21da0*/  IMAD.MOV.U32 R12, RZ, RZ, 0x2 ;  /* 0x00000002ff0c7424 */ /* 0x000fe400078e00ff */
[----:B------:R-:W-:-:S07]  /*21db0*/  IMAD.MOV.U32 R10, RZ, RZ, R14 ;  /* 0x000000ffff0a7224 */ /* 0x000fce00078e000e */
[----:B------:R-:W-:Y:S05]  /*21dc0*/  WARPSYNC.COLLECTIVE R15, `(.L_x_1008) ;  /* 0x000000000f087348 */ /* 0x000fea0003c00000 */
[----:B------:R0:W1:Y:S02]  /*21dd0*/  SHFL.IDX P6, R14, R13, R12, R11 ;  /* 0x0000000c0d0e7389 */ /* 0x00006400000c000b */
[----:B01----:R-:W-:Y:S01]  /*21de0*/  ENDCOLLECTIVE ;  /* 0x000000000000791b */ /* 0x003fe20003800000 */
.L_x_1008:
[----:B------:R-:W-:-:S05]  /*21df0*/  IADD3 R2, P2, R10, R5, RZ ;  /* 0x000000050a027210 */ /* 0x000fca0007f5e0ff */
[----:B------:R-:W-:-:S05]  /*21e00*/  IMAD.X R3, RZ, RZ, R7, P2 ;  /* 0x000000ffff037224 */ /* 0x000fca00010e0607 */
[----:B------:R-:W-:Y:S01]  /*21e10*/  @!PT LDS RZ, [RZ] ;  /* 0x00000000fffff984 */ /* 0x000fe20000000800 */
[----:B------:R-:W-:Y:S01]  /*21e20*/  @!PT LDS RZ, [RZ] ;  /* 0x00000000fffff984 */ /* 0x000fe20000000800 */
[----:B------:R-:W-:Y:S01]  /*21e30*/  @!PT LDS RZ, [RZ] ;  /* 0x00000000fffff984 */ /* 0x000fe20000000800 */
[----:B------:R0:W-:Y:S01]  /*21e40*/  LDGSTS.E.BYPASS.LTC128B.128 [R4+0xc00], desc[UR42][R2.64], !P3 ;  /* 0x00c0000002047fae */ /* 0x0001e2000d901d6a */
[----:B------:R-:W-:Y:S02]  /*21e50*/  MOV R13, R23 ;  /* 0x00000017000d7202 */ /* 0x000fe40000000f00 */
[C---:B------:R-:W-:Y:S01]  /*21e60*/  ISETP.LT.OR P3, PT, R6.reuse, 0x21, P1 ;  /* 0x000000210600780c */ /* 0x040fe20000f61670 */
[----:B------:R0:W-:Y:S01]  /*21e70*/  LDGSTS.E.BYPASS.LTC128B.128 [R4+0x4c00], desc[UR42][R2.64+0x80], !P4 ;  /* 0x04c0008002047fae */ /* 0x0001e2000e101d6a */
[----:B------:R-:W-:Y:S01]  /*21e80*/  ISETP.LT.OR P4, PT, R6, 0x21, P0 ;  /* 0x000000210600780c */ /* 0x000fe20000781670 */
[----:B------:R-:W-:-:S12]  /*21e90*/  IMAD.MOV.U32 R8, RZ, RZ, R14 ;  /* 0x000000ffff087224 */ /* 0x000fd800078e000e */
[----:B0-----:R-:W-:Y:S05]  /*21ea0*/  WARPSYNC.COLLECTIVE R15, `(.L_x_1009) ;  /* 0x000000000f087348 */ /* 0x001fea0003c00000 */
[----:B------:R1:W2:Y:S02]  /*21eb0*/  SHFL.IDX P6, R14, R13, R12, R11 ;  /* 0x0000000c0d0e7389 */ /* 0x0002a400000c000b */
[----:B012---:R-:W-:Y:S01]  /*21ec0*/  ENDCOLLECTIVE ;  /* 0x000000000000791b */ /* 0x007fe20003800000 */
.L_x_1009:
[----:B------:R-:W-:Y:S02]  /*21ed0*/  IMAD.MOV.U32 R13, RZ, RZ, R24 ;  /* 0x000000ffff0d7224 */ /* 0x000fe400078e0018 */
[----:B------:R-:W-:Y:S01]  /*21ee0*/  IMAD.MOV.U32 R12, RZ, RZ, 0x3 ;  /* 0x00000003ff0c7424 */ /* 0x000fe200078e00ff */
[----:B------:R-:W-:-:S13]  /*21ef0*/  IADD3 R2, P2, R14, R5, RZ ;  /* 0x000000050e027210 */ /* 0x000fda0007f5e0ff */
[----:B------:R-:W-:Y:S05]  /*21f00*/  WARPSYNC.COLLECTIVE R15, `(.L_x_1010) ;  /* 0x000000000f087348 */ /* 0x000fea0003c00000 */
[----:B------:R0:W1:Y:S02]  /*21f10*/  SHFL.IDX P6, R14, R13, R12, R11 ;  /* 0x0000000c0d0e7389 */ /* 0x00006400000c000b */
[----:B01----:R-:W-:Y:S01]  /*21f20*/  ENDCOLLECTIVE ;  /* 0x000000000000791b */ /* 0x003fe20003800000 */
.L_x_1010:
        /* <DEDUP_REMOVED lines=13> */
.L_x_1011:
[----:B------:R-:W-:Y:S02]  /*22000*/  IMAD.MOV.U32 R13, RZ, RZ, R24 ;  /* 0x000000ffff0d7224 */ /* 0x000fe400078e0018 */
[----:B------:R-:W-:Y:S01]  /*22010*/  IMAD.MOV.U32 R12, RZ, RZ, 0x4 ;  /* 0x00000004ff0c7424 */ /* 0x000fe200078e00ff */
[----:B------:R-:W-:-:S13]  /*22020*/  IADD3 R2, P2, R14, R5, RZ ;  /* 0x000000050e027210 */ /* 0x000fda0007f5e0ff */
[----:B------:R-:W-:Y:S05]  /*22030*/  WARPSYNC.COLLECTIVE R15, `(.L_x_1012) ;  /* 0x000000000f087348 */ /* 0x000fea0003c00000 */
[----:B------:R0:W1:Y:S02]  /*22040*/  SHFL.IDX P6, R14, R13, R12, R11 ;  /* 0x0000000c0d0e7389 */ /* 0x00006400000c000b */
[----:B01----:R-:W-:Y:S01]  /*22050*/  ENDCOLLECTIVE ;  /* 0x000000000000791b */ /* 0x003fe20003800000 */
.L_x_1012:
        /* <DEDUP_REMOVED lines=13> */
.L_x_1013:
[----:B------:R-:W-:Y:S02]  /*22130*/  IMAD.MOV.U32 R13, RZ, RZ, R24 ;  /* 0x000000ffff0d7224 */ /* 0x000fe400078e0018 */
[----:B------:R-:W-:Y:S02]  /*22140*/  IMAD.MOV.U32 R12, RZ, RZ, 0x5 ;  /* 0x00000005ff0c7424 */ /* 0x000fe400078e00ff */
[----:B------:R-:W-:-:S07]  /*22150*/  IMAD.MOV.U32 R10, RZ, RZ, R14 ;  /* 0x000000ffff0a7224 */ /* 0x000fce00078e000e */
[----:B------:R-:W-:Y:S05]  /*22160*/  WARPSYNC.COLLECTIVE R15, `(.L_x_1014) ;  /* 0x000000000f087348 */ /* 0x000fea0003c00000 */
[----:B------:R0:W1:Y:S02]  /*22170*/  SHFL.IDX P6, R14, R13, R12, R11 ;  /* 0x0000000c0d0e7389 */ /* 0x00006400000c000b */
[----:B01----:R-:W-:Y:S01]  /*22180*/  ENDCOLLECTIVE ;  /* 0x000000000000791b */ /* 0x003fe20003800000 */
.L_x_1014:
        /* <DEDUP_REMOVED lines=14> */
.L_x_1015:
[----:B------:R-:W-:Y:S01]  /*22270*/  MOV R13, R24 ;  /* 0x00000018000d7202 */ /* 0x000fe20000000f00 */
[----:B------:R-:W-:Y:S01]  /*22280*/  IMAD.MOV.U32 R12, RZ, RZ, 0x6 ;  /* 0x00000006ff0c7424 */ /* 0x000fe200078e00ff */
[----:B------:R-:W-:-:S13]  /*22290*/  IADD3 R2, P2, R14, R5, RZ ;  /* 0x000000050e027210 */ /* 0x000fda0007f5e0ff */
[----:B------:R-:W-:Y:S05]  /*222a0*/  WARPSYNC.COLLECTIVE R15, `(.L_x_1016) ;  /* 0x000000000f087348 */ /* 0x000fea0003c00000 */
[----:B------:R0:W1:Y:S02]  /*222b0*/  SHFL.IDX P6, R14, R13, R12, R11 ;  /* 0x0000000c0d0e7389 */ /* 0x00006400000c000b */
[----:B01----:R-:W-:Y:S01]  /*222c0*/  ENDCOLLECTIVE ;  /* 0x000000000000791b */ /* 0x003fe20003800000 */
.L_x_1016:
        /* <DEDUP_REMOVED lines=13> */
.L_x_1017:
[----:B------:R-:W-:Y:S02]  /*223a0*/  IMAD.MOV.U32 R13, RZ, RZ, R24 ;  /* 0x000000ffff0d7224 */ /* 0x000fe400078e0018 */
[----:B------:R-:W-:Y:S02]  /*223b0*/  IMAD.MOV.U32 R12, RZ, RZ, 0x7 ;  /* 0x00000007ff0c7424 */ /* 0x000fe400078e00ff */
[----:B------:R-:W-:-:S07]  /*223c0*/  IMAD.MOV.U32 R10, RZ, RZ, R14 ;  /* 0x000000ffff0a7224 */ /* 0x000fce00078e000e */
[----:B------:R-:W-:Y:S05]  /*223d0*/  WARPSYNC.COLLECTIVE R15, `(.L_x_1018) ;  /* 0x000000000f087348 */ /* 0x000fea0003c00000 */
[----:B------:R0:W1:Y:S02]  /*223e0*/  SHFL.IDX P6, R14, R13, R12, R11 ;  /* 0x0000000c0d0e7389 */ /* 0x00006400000c000b */
[----:B01----:R-:W-:Y:S01]  /*223f0*/  ENDCOLLECTIVE ;  /* 0x000000000000791b */ /* 0x003fe20003800000 */
.L_x_1018:
[----:B------:R-:W-:-:S05]  /*22400*/  IADD3 R2, P2, R10, R5, RZ ;  /* 0x000000050a027210 */ /* 0x000fca0007f5e0ff */
[----:B------:R-:W-:-:S05]  /*22410*/  IMAD.X R3, RZ, RZ, R8, P2 ;  /* 0x000000ffff037224 */ /* 0x000fca00010e0608 */
        /* <DEDUP_REMOVED lines=10> */
.L_x_1019:
[----:B------:R-:W-:Y:S05]  /*224c0*/  BRA `(.L_x_1020) ;  /* 0xffffff9400b07947 */ /* 0x000fea000383ffff */
.L_x_787:
        /* <DEDUP_REMOVED lines=8> */
.L_x_1022:
[----:B------:R-:W-:Y:S05]  /*22550*/  BSYNC B0 ;  /* 0x0000000000007941 */ /* 0x000fea0003800000 */
.L_x_1021:
        /* <DEDUP_REMOVED lines=9> */
.L_x_1023:
[----:B------:R-:W-:Y:S02]  /*225f0*/  ULDC UR4, c[0x0][0xc3c] ;  /* 0x00030f0000047ab9 */ /* 0x000fe40000000800 */
[----:B------:R-:W-:-:S13]  /*22600*/  ISETP.GE.OR P1, PT, R7, UR4, !P0 ;  /* 0x0000000407007c0c */ /* 0x000fda000c726670 */
[----:B------:R-:W0:Y:S08]  /*22610*/  @!P1 LDC.64 R2, c[0x0][0xc80] ;  /* 0x00032000ff029b82 */ /* 0x000e300000000a00 */
[----:B------:R-:W1:Y:S01]  /*22620*/  @!P1 LDC.64 R4, c[0x0][0xc78] ;  /* 0x00031e00ff049b82 */ /* 0x000e620000000a00 */
[----:B------:R-:W-:Y:S02]  /*22630*/  IMAD.MOV.U32 R11, RZ, RZ, RZ ;  /* 0x000000ffff0b7224 */ /* 0x000fe400078e00ff */
        /* <DEDUP_REMOVED lines=10> */
[C---:B------:R-:W-:Y:S01]  /*226e0*/  ISETP.GE.U32.AND P5, PT, R9.reuse, 0x10, PT ;  /* 0x000000100900780c */ /* 0x040fe20003fa6070 */
[----:B--2---:R-:W-:Y:S01]  /*226f0*/  @!P1 IMAD.MOV.U32 R7, RZ, RZ, R6 ;  /* 0x000000ffff079224 */ /* 0x004fe200078e0006 */
[----:B------:R-:W-:Y:S01]  /*22700*/  MOV R6, RZ ;  /* 0x000000ff00067202 */ /* 0x000fe20000000f00 */
[----:B---3--:R-:W-:Y:S01]  /*22710*/  @!P1 IMAD.MOV.U32 R4, RZ, RZ, R5 ;  /* 0x000000ffff049224 */ /* 0x008fe200078e0005 */
[----:B------:R-:W-:-:S03]  /*22720*/  ISETP.NE.AND P1, PT, R9, RZ, PT ;  /* 0x000000ff0900720c */ /* 0x000fc60003f25270 */
[----:B------:R-:W-:-:S10]  /*22730*/  IMAD R13, R4, R7, RZ ;  /* 0x00000007040d7224 */ /* 0x000fd400078e02ff */
[----:B------:R-:W-:Y:S05]  /*22740*/  WARPSYNC.COLLECTIVE R15, `(.L_x_1024) ;  /* 0x000000000f087348 */ /* 0x000fea0003c00000 */
[----:B------:R0:W1:Y:S02]  /*22750*/  SHFL.UP P6, R14, R13, R12, R11 ;  /* 0x0400000c0d0e7389 */ /* 0x00006400000c000b */
[----:B01----:R-:W-:Y:S01]  /*22760*/  ENDCOLLECTIVE ;  /* 0x000000000000791b */ /* 0x003fe20003800000 */
.L_x_1024:
[----:B------:R-:W-:Y:S01]  /*22770*/  IMAD.MOV.U32 R12, RZ, RZ, 0x2 ;  /* 0x00000002ff0c7424 */ /* 0x000fe200078e00ff */
[----:B------:R-:W-:-:S04]  /*22780*/  SEL R14, R14, RZ, P1 ;  /* 0x000000ff0e0e7207 */ /* 0x000fc80000800000 */
[----:B------:R-:W-:-:S05]  /*22790*/  IADD3 R5, R13, R14, RZ ;  /* 0x0000000e0d057210 */ /* 0x000fca0007ffe0ff */
[----:B------:R-:W-:-:S07]  /*227a0*/  IMAD.MOV.U32 R13, RZ, RZ, R5 ;  /* 0x000000ffff0d7224 */ /* 0x000fce00078e0005 */
[----:B------:R-:W-:Y:S05]  /*227b0*/  WARPSYNC.COLLECTIVE R15, `(.L_x_1025) ;  /* 0x000000000f087348 */ /* 0x000fea0003c00000 */
[----:B------:R0:W1:Y:S02]  /*227c0*/  SHFL.UP P6, R14, R13, R12, R11 ;  /* 0x0400000c0d0e7389 */ /* 0x00006400000c000b */
[----:B01----:R-:W-:Y:S01]  /*227d0*/  ENDCOLLECTIVE ;  /* 0x000000000000791b */ /* 0x003fe20003800000 */
.L_x_1025:
[----:B------:R-:W-:Y:S01]  /*227e0*/  IMAD.MOV.U32 R12, RZ, RZ, 0x4 ;  /* 0x00000004ff0c7424 */ /* 0x000fe200078e00ff */
[----:B------:R-:W-:-:S05]  /*227f0*/  SEL R2, R14, RZ, P2 ;  /* 0x000000ff0e027207 */ /* 0x000fca0001000000 */
[----:B------:R-:W-:-:S04]  /*22800*/  IMAD.IADD R2, R5, 0x1, R2 ;  /* 0x0000000105027824 */ /* 0x000fc800078e0202 */
[----:B------:R-:W-:-:S07]  /*22810*/  IMAD.MOV.U32 R13, RZ, RZ, R2 ;  /* 0x000000ffff0d7224 */ /* 0x000fce00078e0002 */
[----:B------:R-:W-:Y:S05]  /*22820*/  WARPSYNC.COLLECTIVE R15, `(.L_x_1026) ;  /* 0x000000000f087348 */ /* 0x000fea0003c00000 */
[----:B------:R0:W1:Y:S02]  /*22830*/  SHFL.UP P6, R14, R13, R12, R11 ;  /* 0x0400000c0d0e7389 */ /* 0x00006400000c000b */
[----:B01----:R-:W-:Y:S01]  /*22840*/  ENDCOLLECTIVE ;  /* 0x000000000000791b */ /* 0x003fe20003800000 */
.L_x_1026:
[----:B------:R-:W-:Y:S02]  /*22850*/  MOV R12, 0x8 ;  /* 0x00000008000c7802 */ /* 0x000fe40000000f00 */
[----:B------:R-:W-:-:S05]  /*22860*/  SEL R3, R14, RZ, P3 ;  /* 0x000000ff0e037207 */ /* 0x000fca0001800000 */
[----:B------:R-:W-:-:S04]  /*22870*/  IMAD.IADD R3, R2, 0x1, R3 ;  /* 0x0000000102037824 */ /* 0x000fc800078e0203 */
[----:B------:R-:W-:-:S07]  /*22880*/  IMAD.MOV.U32 R13, RZ, RZ, R3 ;  /* 0x000000ffff0d7224 */ /* 0x000fce00078e0003 */
[----:B------:R-:W-:Y:S05]  /*22890*/  WARPSYNC.COLLECTIVE R15, `(.L_x_1027) ;  /* 0x000000000f087348 */ /* 0x000fea0003c00000 */
[----:B------:R0:W1:Y:S02]  /*228a0*/  SHFL.UP P6, R14, R13, R12, R11 ;  /* 0x0400000c0d0e7389 */ /* 0x00006400000c000b */
[----:B01----:R-:W-:Y:S01]  /*228b0*/  ENDCOLLECTIVE ;  /* 0x000000000000791b */ /* 0x003fe20003800000 */
.L_x_1027:
[----:B------:R-:W-:Y:S01]  /*228c0*/  IMAD.MOV.U32 R12, RZ, RZ, 0x10 ;  /* 0x00000010ff0c7424 */ /* 0x000fe200078e00ff */
[----:B------:R-:W-:-:S05]  /*228d0*/  SEL R14, R14, RZ, P4 ;  /* 0x000000ff0e0e7207 */ /* 0x000fca0002000000 */
[----:B------:R-:W-:-:S04]  /*228e0*/  IMAD.IADD R5, R3, 0x1, R14 ;  /* 0x0000000103057824 */ /* 0x000fc800078e020e */
[----:B------:R-:W-:-:S07]  /*228f0*/  IMAD.MOV.U32 R13, RZ, RZ, R5 ;  /* 0x000000ffff0d7224 */ /* 0x000fce00078e0005 */
[----:B------:R-:W-:Y:S05]  /*22900*/  WARPSYNC.COLLECTIVE R15, `(.L_x_1028) ;  /* 0x000000000f087348 */ /* 0x000fea0003c00000 */
[----:B------:R0:W1:Y:S02]  /*22910*/  SHFL.UP P6, R14, R13, R12, R11 ;  /* 0x0400000c0d0e7389 */ /* 0x00006400000c000b */
[----:B01----:R-:W-:Y:S01]  /*22920*/  ENDCOLLECTIVE ;  /* 0x000000000000791b */ /* 0x003fe20003800000 */
.L_x_1028:
        /* <DEDUP_REMOVED lines=8> */
.L_x_1029:
[----:B------:R-:W-:Y:S05]  /*229b0*/  BRA `(.L_x_1030) ;  /* 0xffffff9400c47947 */ /* 0x000fea000383ffff */
.L_x_790:
[----:B------:R-:W-:Y:S01]  /*229c0*/  BSSY B0, `(.L_x_1031) ;  /* 0x0000007000007945 */ /* 0x000fe20003800000 */
[----:B------:R-:W-:Y:S02]  /*229d0*/  IMAD.MOV.U32 R12, RZ, RZ, 0x1 ;  /* 0x00000001ff0c7424 */ /* 0x000fe400078e00ff */
[----:B------:R-:W-:Y:S02]  /*229e0*/  IMAD.MOV.U32 R11, RZ, RZ, RZ ;  /* 0x000000ffff0b7224 */ /* 0x000fe400078e00ff */
[----:B------:R-:W-:-:S07]  /*229f0*/  IMAD.MOV.U32 R15, RZ, RZ, -0x1 ;  /* 0xffffffffff0f7424 */ /* 0x000fce00078e00ff */
[----:B------:R-:W-:Y:S05]  /*22a00*/  WARPSYNC.COLLECTIVE R15, `(.L_x_1032) ;  /* 0x000000000f087348 */ /* 0x000fea0003c00000 */
[----:B------:R0:W1:Y:S02]  /*22a10*/  SHFL.UP P6, R14, R13, R12, R11 ;  /* 0x0400000c0d0e7389 */ /* 0x00006400000c000b */
[----:B01----:R-:W-:Y:S01]  /*22a20*/  ENDCOLLECTIVE ;  /* 0x000000000000791b */ /* 0x003fe20003800000 */
.L_x_1032:
[----:B------:R-:W-:Y:S05]  /*22a30*/  BSYNC B0 ;  /* 0x0000000000007941 */ /* 0x000fea0003800000 */
.L_x_1031:
[----:B------:R-:W-:Y:S01]  /*22a40*/  SEL R14, R14, RZ, P1 ;  /* 0x000000ff0e0e7207 */ /* 0x000fe20000800000 */
[----:B------:R-:W-:Y:S02]  /*22a50*/  IMAD.MOV.U32 R12, RZ, RZ, 0x2 ;  /* 0x00000002ff0c7424 */ /* 0x000fe400078e00ff */
[----:B------:R-:W-:Y:S02]  /*22a60*/  IMAD.MOV.U32 R11, RZ, RZ, RZ ;  /* 0x000000ffff0b7224 */ /* 0x000fe400078e00ff */
[----:B------:R-:W-:Y:S02]  /*22a70*/  IMAD.IADD R13, R13, 0x1, R14 ;  /* 0x000000010d0d7824 */ /* 0x000fe400078e020e */
[----:B------:R-:W-:-:S07]  /*22a80*/  IMAD.MOV.U32 R15, RZ, RZ, -0x1 ;  /* 0xffffffffff0f7424 */ /* 0x000fce00078e00ff */
[----:B------:R-:W-:Y:S05]  /*22a90*/  WARPSYNC.COLLECTIVE R15, `(.L_x_1033) ;  /* 0x000000000f087348 */ /* 0x000fea0003c00000 */
[----:B------:R0:W1:Y:S02]  /*22aa0*/  SHFL.UP P6, R14, R13, R12, R11 ;  /* 0x0400000c0d0e7389 */ /* 0x00006400000c000b */
[----:B01----:R-:W-:Y:S01]  /*22ab0*/  ENDCOLLECTIVE ;  /* 0x000000000000791b */ /* 0x003fe20003800000 */
.L_x_1033:
[----:B------:R-:W-:Y:S01]  /*22ac0*/  IMAD.MOV.U32 R12, RZ, RZ, 0x4 ;  /* 0x00000004ff0c7424 */ /* 0x000fe200078e00ff */
[----:B------:R-:W-:-:S04]  /*22ad0*/  SEL R2, R14, RZ, P2 ;  /* 0x000000ff0e027207 */ /* 0x000fc80001000000 */
[----:B------:R-:W-:-:S05]  /*22ae0*/  IADD3 R2, R13, R2, RZ ;  /* 0x000000020d027210 */ /* 0x000fca0007ffe0ff */
[----:B------:R-:W-:-:S07]  /*22af0*/  IMAD.MOV.U32 R13, RZ, RZ, R2 ;  /* 0x000000ffff0d7224 */ /* 0x000fce00078e0002 */
[----:B------:R-:W-:Y:S05]  /*22b00*/  WARPSYNC.COLLECTIVE R15, `(.L_x_1034) ;  /* 0x000000000f087348 */ /* 0x000fea0003c00000 */
[----:B------:R0:W1:Y:S02]  /*22b10*/  SHFL.UP P6, R14, R13, R12, R11 ;  /* 0x0400000c0d0e7389 */ /* 0x00006400000c000b */
[----:B01----:R-:W-:Y:S01]  /*22b20*/  ENDCOLLECTIVE ;  /* 0x000000000000791b */ /* 0x003fe20003800000 */
.L_x_1034:
[----:B------:R-:W-:Y:S01]  /*22b30*/  IMAD.MOV.U32 R12, RZ, RZ, 0x8 ;  /* 0x00000008ff0c7424 */ /* 0x000fe200078e00ff */
[----:B------:R-:W-:-:S05]  /*22b40*/  SEL R3, R14, RZ, P3 ;  /* 0x000000ff0e037207 */ /* 0x000fca0001800000 */
[----:B------:R-:W-:-:S04]  /*22b50*/  IMAD.IADD R3, R2, 0x1, R3 ;  /* 0x0000000102037824 */ /* 0x000fc800078e0203 */
[----:B------:R-:W-:-:S07]  /*22b60*/  IMAD.MOV.U32 R13, RZ, RZ, R3 ;  /* 0x000000ffff0d7224 */ /* 0x000fce00078e0003 */
[----:B------:R-:W-:Y:S05]  /*22b70*/  WARPSYNC.COLLECTIVE R15, `(.L_x_1035) ;  /* 0x000000000f087348 */ /* 0x000fea0003c00000 */
[----:B------:R0:W1:Y:S02]  /*22b80*/  SHFL.UP P6, R14, R13, R12, R11 ;  /* 0x0400000c0d0e7389 */ /* 0x00006400000c000b */
[----:B01----:R-:W-:Y:S01]  /*22b90*/  ENDCOLLECTIVE ;  /* 0x000000000000791b */ /* 0x003fe20003800000 */
.L_x_1035:
[----:B------:R-:W-:Y:S02]  /*22ba0*/  MOV R12, 0x10 ;  /* 0x00000010000c7802 */ /* 0x000fe40000000f00 */
[----:B------:R-:W-:-:S05]  /*22bb0*/  SEL R14, R14, RZ, P4 ;  /* 0x000000ff0e0e7207 */ /* 0x000fca0002000000 */
[----:B------:R-:W-:-:S04]  /*22bc0*/  IMAD.IADD R5, R3, 0x1, R14 ;  /* 0x0000000103057824 */ /* 0x000fc800078e020e */
[----:B------:R-:W-:-:S07]  /*22bd0*/  IMAD.MOV.U32 R13, RZ, RZ, R5 ;  /* 0x000000ffff0d7224 */ /* 0x000fce00078e0005 */
[----:B------:R-:W-:Y:S05]  /*22be0*/  WARPSYNC.COLLECTIVE R15, `(.L_x_1036) ;  /* 0x000000000f087348 */ /* 0x000fea0003c00000 */
[----:B------:R0:W1:Y:S02]  /*22bf0*/  SHFL.UP P6, R14, R13, R12, R11 ;  /* 0x0400000c0d0e7389 */ /* 0x00006400000c000b */
[----:B01----:R-:W-:Y:S01]  /*22c00*/  ENDCOLLECTIVE ;  /* 0x000000000000791b */ /* 0x003fe20003800000 */
.L_x_1036:
        /* <DEDUP_REMOVED lines=8> */
.L_x_1037:
[----:B------:R-:W-:Y:S05]  /*22c90*/  BRA `(.L_x_1038) ;  /* 0xffffff9400b07947 */ /* 0x000fea000383ffff */
.L_x_792:
[----:B------:R-:W-:Y:S01]  /*22ca0*/  BSSY B0, `(.L_x_1039) ;  /* 0x0000006000007945 */ /* 0x000fe20003800000 */
[----:B------:R-:W-:Y:S01]  /*22cb0*/  PLOP3.LUT P6, PT, P6, PT, PT, 0x8, 0x0 ;  /* 0x000000000000781c */ /* 0x000fe200037ce170 */
[----:B------:R-:W-:-:S12]  /*22cc0*/  IMAD.MOV.U32 R15, RZ, RZ, -0x1 ;  /* 0xffffffffff0f7424 */ /* 0x000fd800078e00ff */
[----:B0-----:R-:W-:Y:S05]  /*22cd0*/  WARPSYNC.COLLECTIVE R15, `(.L_x_1040) ;  /* 0x000000000f087348 */ /* 0x001fea0003c00000 */
[----:B------:R-:W-:Y:S01]  /*22ce0*/  VOTE.ANY R14, PT, P6 ;  /* 0x00000000000e7806 */ /* 0x000fe200030e0100 */
[----:B0-----:R-:W-:Y:S06]  /*22cf0*/  ENDCOLLECTIVE ;  /* 0x000000000000791b */ /* 0x001fec0003800000 */
.L_x_1040:
[----:B------:R-:W-:Y:S05]  /*22d00*/  BSYNC B0 ;  /* 0x0000000000007941 */ /* 0x000fea0003800000 */
.L_x_1039:
[----:B------:R-:W-:Y:S02]  /*22d10*/  IMAD.MOV.U32 R3, RZ, RZ, R14 ;  /* 0x000000ffff037224 */ /* 0x000fe400078e000e */
[----:B------:R-:W-:Y:S02]  /*22d20*/  IMAD.MOV.U32 R13, RZ, RZ, R7 ;  /* 0x000000ffff0d7224 */ /* 0x000fe400078e0007 */
[----:B------:R-:W0:Y:S01]  /*22d30*/  POPC R8, R3 ;  /* 0x0000000300087309 */ /* 0x000e220000000000 */
[----:B------:R-:W-:Y:S02]  /*22d40*/  IMAD.MOV.U32 R11, RZ, RZ, 0x1f ;  /* 0x0000001fff0b7424 */ /* 0x000fe400078e00ff */
[----:B------:R-:W-:Y:S01]  /*22d50*/  IMAD.MOV.U32 R15, RZ, RZ, -0x1 ;  /* 0xffffffffff0f7424 */ /* 0x000fe200078e00ff */
[----:B0-----:R-:W-:-:S07]  /*22d60*/  MOV R12, R8 ;  /* 0x00000008000c7202 */ /* 0x001fce0000000f00 */
[----:B------:R-:W-:Y:S05]  /*22d70*/  WARPSYNC.COLLECTIVE R15, `(.L_x_1041) ;  /* 0x000000000f087348 */ /* 0x000fea0003c00000 */
[----:B------:R0:W1:Y:S02]  /*22d80*/  SHFL.IDX P6, R14, R13, R12, R11 ;  /* 0x0000000c0d0e7389 */ /* 0x00006400000c000b */
[----:B01----:R-:W-:Y:S01]  /*22d90*/  ENDCOLLECTIVE ;  /* 0x000000000000791b */ /* 0x003fe20003800000 */
.L_x_1041:
[----:B------:R-:W-:Y:S02]  /*22da0*/  IMAD.MOV.U32 R13, RZ, RZ, R4 ;  /* 0x000000ffff0d7224 */ /* 0x000fe400078e0004 */
[----:B------:R-:W-:-:S07]  /*22db0*/  IMAD.MOV.U32 R7, RZ, RZ, R14 ;  /* 0x000000ffff077224 */ /* 0x000fce00078e000e */
[----:B------:R-:W-:Y:S05]  /*22dc0*/  WARPSYNC.COLLECTIVE R15, `(.L_x_1042) ;  /* 0x000000000f087348 */ /* 0x000fea0003c00000 */
[----:B------:R0:W1:Y:S02]  /*22dd0*/  SHFL.IDX P6, R14, R13, R12, R11 ;  /* 0x0000000c0d0e7389 */ /* 0x00006400000c000b */
[----:B01----:R-:W-:Y:S01]  /*22de0*/  ENDCOLLECTIVE ;  /* 0x000000000000791b */ /* 0x003fe20003800000 */
.L_x_1042:
[----:B------:R-:W-:Y:S01]  /*22df0*/  IMAD.MOV.U32 R4, RZ, RZ, R14 ;  /* 0x000000ffff047224 */ /* 0x000fe200078e000e */
[----:B------:R-:W-:Y:S06]  /*22e00*/  BRA `(.L_x_1043) ;  /* 0xffffff9400907947 */ /* 0x000fec000383ffff */
.L_x_794:
[----:B------:R-:W-:Y:S01]  /*22e10*/  BSSY B0, `(.L_x_1044) ;  /* 0x0000007000007945 */ /* 0x000fe20003800000 */
[----:B------:R-:W-:Y:S01]  /*22e20*/  IMAD.MOV.U32 R13, RZ, RZ, R2 ;  /* 0x000000ffff0d7224 */ /* 0x000fe200078e0002 */
[----:B------:R-:W-:Y:S01]  /*22e30*/  MOV R15, 0xffffffff ;  /* 0xffffffff000f7802 */ /* 0x000fe20000000f00 */
[----:B------:R-:W-:-:S07]  /*22e40*/  IMAD.MOV.U32 R11, RZ, RZ, 0x1f ;  /* 0x0000001fff0b7424 */ /* 0x000fce00078e00ff */
[----:B0123--:R-:W-:Y:S05]  /*22e50*/  WARPSYNC.COLLECTIVE R15, `(.L_x_1045) ;  /* 0x000000000f087348 */ /* 0x00ffea0003c00000 */
[----:B------:R4:W0:Y:S02]  /*22e60*/  SHFL.IDX P6, R14, R13, R12, R11 ;  /* 0x0000000c0d0e7389 */ /* 0x00082400000c000b */
[----:B01234-:R-:W-:Y:S01]  /*22e70*/  ENDCOLLECTIVE ;  /* 0x000000000000791b */ /* 0x01ffe20003800000 */
.L_x_1045:
[----:B------:R-:W-:Y:S05]  /*22e80*/  BSYNC B0 ;  /* 0x0000000000007941 */ /* 0x000fea0003800000 */
.L_x_1044:
[----:B------:R-:W-:Y:S01]  /*22e90*/  IMAD.MOV.U32 R6, RZ, RZ, R14 ;  /* 0x000000ffff067224 */ /* 0x000fe200078e000e */
[----:B------:R-:W-:Y:S06]  /*22ea0*/  BRA `(.L_x_793) ;  /* 0xffffff9400807947 */ /* 0x000fec000383ffff */
.L_x_798:
[----:B0-----:R0:W1:Y:S02]  /*22eb0*/  SYNCS.PHASECHK.TRANS64.TRYWAIT P0, [R4+URZ+0x28820], R0 ;  /* 0x02882000040075a7 */ /* 0x001064000800017f */
[----:B-1----:R-:W-:Y:S05]  /*22ec0*/  @!P0 NANOSLEEP.SYNCS 0x989680 ;  /* 0x009896800000895d */ /* 0x002fea0003900000 */
[----:B------:R-:W1:Y:S02]  /*22ed0*/  @!P0 SYNCS.PHASECHK.TRANS64 P0, [R4+URZ+0x28820], R0 ;  /* 0x02882000040085a7 */ /* 0x000e64000800007f */
[----:B-1----:R-:W-:Y:S05]  /*22ee0*/  @!P0 BRA `(.L_x_798) ;  /* 0xfffffffc00f08947 */ /* 0x002fea000383ffff */
[----:B------:R-:W-:Y:S05]  /*22ef0*/  BRA `(.L_x_1046) ;  /* 0xffffff9800d87947 */ /* 0x000fea000383ffff */
.L_x_799:
[----:B------:R-:W1:Y:S01]  /*22f00*/  S2R R2, SR_TID.X ;  /* 0x0000000000027919 */ /* 0x000e620000002100 */
[----:B------:R-:W-:Y:S01]  /*22f10*/  BSSY B0, `(.L_x_1047) ;  /* 0x000000a000007945 */ /* 0x000fe20003800000 */
[----:B------:R-:W-:Y:S02]  /*22f20*/  IMAD.MOV.U32 R12, RZ, RZ, RZ ;  /* 0x000000ffff0c7224 */ /* 0x000fe400078e00ff */
[----:B------:R-:W-:Y:S02]  /*22f30*/  IMAD.MOV.U32 R11, RZ, RZ, 0x1f ;  /* 0x0000001fff0b7424 */ /* 0x000fe400078e00ff */
[----:B------:R-:W-:Y:S01]  /*22f40*/  IMAD.MOV.U32 R15, RZ, RZ, -0x1 ;  /* 0xffffffffff0f7424 */ /* 0x000fe200078e00ff */
[----:B-1----:R-:W-:-:S04]  /*22f50*/  SHF.R.U32.HI R2, RZ, 0x5, R2 ;  /* 0x00000005ff027819 */ /* 0x002fc80000011602 */
[----:B------:R-:W-:-:S05]  /*22f60*/  LOP3.LUT R2, R2, 0x3, RZ, 0xc0, !PT ;  /* 0x0000000302027812 */ /* 0x000fca00078ec0ff */
[----:B------:R-:W-:-:S07]  /*22f70*/  IMAD.MOV.U32 R13, RZ, RZ, R2 ;  /* 0x000000ffff0d7224 */ /* 0x000fce00078e0002 */
[----:B0-2---:R-:W-:Y:S05]  /*22f80*/  WARPSYNC.COLLECTIVE R15, `(.L_x_1048) ;  /* 0x000000000f087348 */ /* 0x005fea0003c00000 */
[----:B------:R1:W3:Y:S02]  /*22f90*/  SHFL.IDX P6, R14, R13, R12, R11 ;  /* 0x0000000c0d0e7389 */ /* 0x0002e400000c000b */
[----:B0123--:R-:W-:Y:S01]  /*22fa0*/  ENDCOLLECTIVE ;  /* 0x000000000000791b */ /* 0x00ffe20003800000 */
.L_x_1048:
[----:B------:R-:W-:Y:S05]  /*22fb0*/  BSYNC B0 ;  /* 0x0000000000007941 */ /* 0x000fea0003800000 */
.L_x_1047:
[----:B------:R-:W-:Y:S05]  /*22fc0*/  BRA `(.L_x_1049) ;  /* 0xffffff9800c07947 */ /* 0x000fea000383ffff */
.L_x_800:
[----:B------:R-:W-:Y:S01]  /*22fd0*/  BSSY B0, `(.L_x_1050) ;  /* 0x0000006000007945 */ /* 0x000fe20003800000 */
[----:B------:R-:W-:-:S07]  /*22fe0*/  IMAD.MOV.U32 R15, RZ, RZ, -0x1 ;  /* 0xffffffffff0f7424 */ /* 0x000fce00078e00ff */
[----:B0-2---:R-:W-:Y:S05]  /*22ff0*/  WARPSYNC.COLLECTIVE R15, `(.L_x_1051) ;  /* 0x000000000f0c7348 */ /* 0x005fea0003c00000 */
[----:B------:R-:W-:Y:S02]  /*23000*/  ELECT P6, UR62, PT ;  /* 0x00000000003e782f */ /* 0x000fe400038c0000 */
[----:B------:R-:W-:Y:S01]  /*23010*/  MOV R14, UR62 ;  /* 0x0000003e000e7c02 */ /* 0x000fe20008000f00 */
[----:B0-2---:R-:W-:Y:S10]  /*23020*/  ENDCOLLECTIVE ;  /* 0x000000000000791b */ /* 0x005ff40003800000 */
.L_x_1051:
[----:B------:R-:W-:Y:S05]  /*23030*/  BSYNC B0 ;  /* 0x0000000000007941 */ /* 0x000fea0003800000 */
.L_x_1050:
[----:B------:R-:W-:Y:S05]  /*23040*/  BRA `(.L_x_1052) ;  /* 0xffffff9800b47947 */ /* 0x000fea000383ffff */
.L_x_802:
[----:B0-----:R0:W1:Y:S02]  /*23050*/  SYNCS.PHASECHK.TRANS64.TRYWAIT P1, [R5+URZ+0x28840], R0 ;  /* 0x02884000050075a7 */ /* 0x001064000802017f */
[----:B-1----:R-:W-:Y:S05]  /*23060*/  @!P1 NANOSLEEP.SYNCS 0x989680 ;  /* 0x009896800000995d */ /* 0x002fea0003900000 */
[----:B------:R-:W1:Y:S02]  /*23070*/  @!P1 SYNCS.PHASECHK.TRANS64 P1, [R5+URZ+0x28840], R0 ;  /* 0x02884000050095a7 */ /* 0x000e64000802007f */
[----:B-1----:R-:W-:Y:S05]  /*23080*/  @!P1 BRA `(.L_x_802) ;  /* 0xfffffffc00f09947 */ /* 0x002fea000383ffff */
[----:B------:R-:W-:Y:S05]  /*23090*/  BRA `(.L_x_1053) ;  /* 0xffffff9800d47947 */ /* 0x000fea000383ffff */
.L_x_804:
[----:B-1----:R1:W3:Y:S02]  /*230a0*/  SYNCS.PHASECHK.TRANS64.TRYWAIT P1, [R25+URZ+0x28840], R2 ;  /* 0x02884002190075a7 */ /* 0x0022e4000802017f */
[----:B---3--:R-:W-:Y:S05]  /*230b0*/  @!P1 NANOSLEEP.SYNCS 0x989680 ;  /* 0x009896800000995d */ /* 0x008fea0003900000 */
[----:B------:R-:W3:Y:S02]  /*230c0*/  @!P1 SYNCS.PHASECHK.TRANS64 P1, [R25+URZ+0x28840], R2 ;  /* 0x02884002190095a7 */ /* 0x000ee4000802007f */
[----:B---3--:R-:W-:Y:S05]  /*230d0*/  @!P1 BRA `(.L_x_804) ;  /* 0xfffffffc00f09947 */ /* 0x008fea000383ffff */
[----:B------:R-:W-:Y:S05]  /*230e0*/  BRA `(.L_x_1054) ;  /* 0xffffff9800e07947 */ /* 0x000fea000383ffff */
.L_x_806:
[----:B---3--:R3:W4:Y:S02]  /*230f0*/  SYNCS.PHASECHK.TRANS64.TRYWAIT P1, [R5+URZ+0x28860], R0 ;  /* 0x02886000050075a7 */ /* 0x008724000802017f */
[----:B----4-:R-:W-:Y:S05]  /*23100*/  @!P1 NANOSLEEP.SYNCS 0x989680 ;  /* 0x009896800000995d */ /* 0x010fea0003900000 */
[----:B------:R-:W4:Y:S02]  /*23110*/  @!P1 SYNCS.PHASECHK.TRANS64 P1, [R5+URZ+0x28860], R0 ;  /* 0x02886000050095a7 */ /* 0x000f24000802007f */
[----:B----4-:R-:W-:Y:S05]  /*23120*/  @!P1 BRA `(.L_x_806) ;  /* 0xfffffffc00f09947 */ /* 0x010fea000383ffff */
[----:B------:R-:W-:Y:S05]  /*23130*/  BRA `(.L_x_1055) ;  /* 0xffffff9800dc7947 */ /* 0x000fea000383ffff */
.L_x_1056:
        /* <DEDUP_REMOVED lines=12> */
.L_x_3544:


//--------------------- .text._ZN7cutlass13device_kernelIN5flash11enable_sm90INS1_16FlashAttnFwdSm90INS1_25CollectiveMainloopFwdSm90ILi2EN4cute5tupleIJNS5_1CILi1EEES8_S8_EEENS6_IJNS7_ILi128EEESA_SA_EEELi128ENS_10bfloat16_tEfNS_4arch4Sm90ELb0ELb1ELb1ELb0ELb1ELb0ELb0ELb1ELb1ELb1ELb1ELb0EEENS1_21CollectiveEpilogueFwdISB_S9_SC_SE_Li256ELb0ELb1ELb1ELb0EEENS1_19SingleTileSchedulerILb0ELb1ELb1ELi128EEEEEEEEEvNT_6ParamsE --------------------------
	.section	.text._ZN7cutlass13device_kernelIN5flash11enable_sm90INS1_16FlashAttnFwdSm90INS1_25CollectiveMainloopFwdSm90ILi2EN4cute5tupleIJNS5_1CILi1EEES8_S8_EEENS6_IJNS7_ILi128EEESA_SA_EEELi128ENS_10bfloat16_tEfNS_4arch4Sm90ELb0ELb1ELb1ELb0ELb1ELb0ELb0ELb1ELb1ELb1ELb1ELb0EEENS1_21CollectiveEpilogueFwdISB_S9_SC_SE_Li256ELb0ELb1ELb1ELb0EEENS1_19SingleTileSchedulerILb0ELb1ELb1ELi128EEEEEEEEEvNT_6ParamsE,"ax",@progbits
	.align	128
.text._ZN7cutlass13device_kernelIN5flash11enable_sm90INS1_16FlashAttnFwdSm90INS1_25CollectiveMainloopFwdSm90ILi2EN4cute5tupleIJNS5_1CILi1EEES8_S8_EEENS6_IJNS7_ILi128EEESA_SA_EEELi128ENS_10bfloat16_tEfNS_4arch4Sm90ELb0ELb1ELb1ELb0ELb1ELb0ELb0ELb1ELb1ELb1ELb1ELb0EEENS1_21CollectiveEpilogueFwdISB_S9_SC_SE_Li256ELb0ELb1ELb1ELb0EEENS1_19SingleTileSchedulerILb0ELb1ELb1ELi128EEEEEEEEEvNT_6ParamsE:
        .type           _ZN7cutlass13device_kernelIN5flash11enable_sm90INS1_16FlashAttnFwdSm90INS1_25CollectiveMainloopFwdSm90ILi2EN4cute5tupleIJNS5_1CILi1EEES8_S8_EEENS6_IJNS7_ILi128EEESA_SA_EEELi128ENS_10bfloat16_tEfNS_4arch4Sm90ELb0ELb1ELb1ELb0ELb1ELb0ELb0ELb1ELb1ELb1ELb1ELb0EEENS1_21CollectiveEpilogueFwdISB_S9_SC_SE_Li256ELb0ELb1ELb1ELb0EEENS1_19SingleTileSchedulerILb0ELb1ELb1ELi128EEEEEEEEEvNT_6ParamsE,@function
        .size           _ZN7cutlass13device_kernelIN5flash11enable_sm90INS1_16FlashAttnFwdSm90INS1_25CollectiveMainloopFwdSm90ILi2EN4cute5tupleIJNS5_1CILi1EEES8_S8_EEENS6_IJNS7_ILi128EEESA_SA_EEELi128ENS_10bfloat16_tEfNS_4arch4Sm90ELb0ELb1ELb1ELb0ELb1ELb0ELb0ELb1ELb1ELb1ELb1ELb0EEENS1_21CollectiveEpilogueFwdISB_S9_SC_SE_Li256ELb0ELb1ELb1ELb0EEENS1_19SingleTileSchedulerILb0ELb1ELb1ELi128EEEEEEEEEvNT_6ParamsE,(.L_x_3545 - _ZN7cutlass13device_kernelIN5flash11enable_sm90INS1_16FlashAttnFwdSm90INS1_25CollectiveMainloopFwdSm90ILi2EN4cute5tupleIJNS5_1CILi1EEES8_S8_EEENS6_IJNS7_ILi128EEESA_SA_EEELi128ENS_10bfloat16_tEfNS_4arch4Sm90ELb0ELb1ELb1ELb0ELb1ELb0ELb0ELb1ELb1ELb1ELb1ELb0EEENS1_21CollectiveEpilogueFwdISB_S9_SC_SE_Li256ELb0ELb1ELb1ELb0EEENS1_19SingleTileSchedulerILb0ELb1ELb1ELi128EEEEEEEEEvNT_6ParamsE)
        .other          _ZN7cutlass13device_kernelIN5flash11enable_sm90INS1_16FlashAttnFwdSm90INS1_25CollectiveMainloopFwdSm90ILi2EN4cute5tupleIJNS5_1CILi1EEES8_S8_EEENS6_IJNS7_ILi128EEESA_SA_EEELi128ENS_10bfloat16_tEfNS_4arch4Sm90ELb0ELb1ELb1ELb0ELb1ELb0ELb0ELb1ELb1ELb1ELb1ELb0EEENS1_21CollectiveEpilogueFwdISB_S9_SC_SE_Li256ELb0ELb1ELb1ELb0EEENS1_19SingleTileSchedulerILb0ELb1ELb1ELi128EEEEEEEEEvNT_6ParamsE,@"STO_CUDA_ENTRY STV_DEFAULT"
_ZN7cutlass13device_kernelIN5flash11enable_sm90INS1_16FlashAttnFwdSm90INS1_25CollectiveMainloopFwdSm90ILi2EN4cute5tupleIJNS5_1CILi1EEES8_S8_EEENS6_IJNS7_ILi128EEESA_SA_EEELi128ENS_10bfloat16_tEfNS_4arch4Sm90ELb0ELb1ELb1ELb0ELb1ELb0ELb0ELb1ELb1ELb1ELb1ELb0EEENS1_21CollectiveEpilogueFwdISB_S9_SC_SE_Li256ELb0ELb1ELb1ELb0EEENS1_19SingleTileSchedulerILb0ELb1ELb1ELi128EEEEEEEEEvNT_6ParamsE:
        /* <DEDUP_REMOVED lines=44> */
.L_x_1057:
        /* <DEDUP_REMOVED lines=22> */
.L_x_1058:
        /* <DEDUP_REMOVED lines=18> */
.L_x_1059:
        /* <DEDUP_REMOVED lines=22> */
.L_x_1060:
        /* <DEDUP_REMOVED lines=23> */
.L_x_1061:
        /* <DEDUP_REMOVED lines=9> */
.L_x_1064:
        /* <DEDUP_REMOVED lines=21> */
[----:B------:R-:W0:Y:S01]  /*09f0*/  LDC.64 R8, c[0x0][0x418] ;  /* 0x00010600ff087b82 */ /* 0x000e220000000a00 */
[----:B------:R-:W-:Y:S01]  /*0a00*/  ULDC UR4, c[0x0][0x448] ;  /* 0x0001120000047ab9 */ /* 0x000fe20000000800 */
[----:B------:R-:W-:Y:S01]  /*0a10*/  VIADD R19, R19, 0xffffff80 ;  /* 0xffffff8013137836 */ /* 0x000fe20000000000 */
[----:B------:R-:W-:-:S03]  /*0a20*/  UISETP.NE.AND UP0, UPT, UR4, 0x1, UPT ;  /* 0x000000010400788c */ /* 0x000fc6000bf05270 */
[----:B------:R-:W-:Y:S01]  /*0a30*/  ULDC.64 UR4, c[0x0][0x9e0] ;  /* 0x0002780000047ab9 */ /* 0x000fe20000000a00 */
[----:B------:R-:W-:Y:S01]  /*0a40*/  UP2UR UR42, UPR, URZ, 0x1 ;  /* 0x000000013f2a7883 */ /* 0x000fe20008000000 */
[----:B------:R-:W1:Y:S06]  /*0a50*/  LDC R5, c[0x0][0x288] ;  /* 0x0000a200ff057b82 */ /* 0x000e6c0000000800 */
[----:B------:R-:W-:Y:S01]  /*0a60*/  @UP0 ULDC UR9, c[0x0][0x44c] ;  /* 0x0001130000090ab9 */ /* 0x000fe20000000800 */
[----:B------:R-:W-:Y:S01]  /*0a70*/  @UP0 ULDC UR11, c[0x0][0x450] ;  /* 0x00011400000b0ab9 */ /* 0x000fe20000000800 */
[----:B------:R-:W2:Y:S08]  /*0a80*/  LDC R2, c[0x0][0x424] ;  /* 0x00010900ff027b82 */ /* 0x000eb00000000800 */
[----:B------:R-:W3:Y:S01]  /*0a90*/  S2UR UR45, SR_CTAID.X ;  /* 0x00000000002d79c3 */ /* 0x000ee20000002500 */
[----:B0-----:R-:W-:-:S04]  /*0aa0*/  ISETP.NE.U32.AND P0, PT, R8, RZ, PT ;  /* 0x000000ff0800720c */ /* 0x001fc80003f05070 */
[----:B------:R-:W-:-:S03]  /*0ab0*/  ISETP.NE.AND.EX P0, PT, R9, RZ, PT, P0 ;  /* 0x000000ff0900720c */ /* 0x000fc60003f05300 */
[----:B------:R-:W0:Y:S01]  /*0ac0*/  LDC R7, c[0x0][0x2f0] ;  /* 0x0000bc00ff077b82 */ /* 0x000e220000000800 */
[----:B-1----:R-:W-:Y:S02]  /*0ad0*/  IADD3 R3, -R5, 0x1, RZ ;  /* 0x0000000105037810 */ /* 0x002fe40007ffe1ff */
[----:B--2---:R-:W-:Y:S01]  /*0ae0*/  SEL R2, R2, 0x1, P0 ;  /* 0x0000000102027807 */ /* 0x004fe20000000000 */
[----:B---3--:R-:W-:-:S04]  /*0af0*/  USHF.L.U32 UR45, UR45, 0x7, URZ ;  /* 0x000000072d2d7899 */ /* 0x008fc8000800063f */
[----:B------:R-:W-:Y:S02]  /*0b00*/  @UP0 UIADD3 UR8, UR45, 0x7f, URZ ;  /* 0x0000007f2d080890 */ /* 0x000fe4000fffe03f */
[----:B------:R-:W-:Y:S01]  /*0b10*/  UIADD3 UR7, UR45, 0x7f, URZ ;  /* 0x0000007f2d077890 */ /* 0x000fe2000fffe03f */
[----:B0-----:R-:W-:Y:S01]  /*0b20*/  IMAD R3, R2, R7, R3 ;  /* 0x0000000702037224 */ /* 0x001fe200078e0203 */
[----:B------:R-:W-:-:S04]  /*0b30*/  UIMAD.WIDE.U32 UR8, UR8, UR9, URZ ;  /* 0x00000009080872a5 */ /* 0x000fc8000f8e003f */
[----:B------:R-:W-:Y:S01]  /*0b40*/  R2UR UR10, R3 ;  /* 0x00000000030a72ca */ /* 0x000fe200000e0000 */
[----:B------:R-:W-:Y:S02]  /*0b50*/  @UP0 USHF.R.U32.HI UR7, URZ, UR11, UR9 ;  /* 0x0000000b3f070299 */ /* 0x000fe40008011609 */
[----:B------:R-:W-:-:S04]  /*0b60*/  UISETP.GE.AND UP0, UPT, UR5, 0x1, UPT ;  /* 0x000000010500788c */ /* 0x000fc8000bf06270 */
[----:B------:R-:W-:Y:S02]  /*0b70*/  UP2UR UR41, UPR, URZ, 0x1 ;  /* 0x000000013f297883 */ /* 0x000fe40008000000 */
[----:B------:R-:W-:-:S04]  /*0b80*/  PLOP3.LUT P0, PT, PT, PT, UP0, 0x40, 0x0 ;  /* 0x000000000000781c */ /* 0x000fc80003f0e808 */
[----:B------:R-:W-:-:S04]  /*0b90*/  UIADD3 UR7, UR10, UR7, URZ ;  /* 0x000000070a077290 */ /* 0x000fc8000fffe03f */
[----:B------:R-:W-:-:S06]  /*0ba0*/  UIADD3 UR4, UR7, UR4, URZ ;  /* 0x0000000407047290 */ /* 0x000fcc000fffe03f */
[----:B------:R-:W-:Y:S01]  /*0bb0*/  IMAD.U32 R0, RZ, RZ, UR4 ;  /* 0x00000004ff007e24 */ /* 0x000fe2000f8e00ff */
[----:B------:R-:W-:Y:S06]  /*0bc0*/  @P0 BRA `(.L_x_1066) ;  /* 0x0000000000400947 */ /* 0x000fec0003800000 */
[----:B------:R-:W-:Y:S01]  /*0bd0*/  ISETP.LT.AND P0, PT, RZ, UR7, PT ;  /* 0x00000007ff007c0c */ /* 0x000fe2000bf01270 */
[----:B------:R-:W-:-:S12]  /*0be0*/  UIADD3 UR4, UR7, -0x1, URZ ;  /* 0xffffffff07047890 */ /* 0x000fd8000fffe03f */
[----:B------:R-:W-:Y:S05]  /*0bf0*/  @P0 BRA `(.L_x_1067) ;  /* 0x00000000001c0947 */ /* 0x000fea0003800000 */
[----:B------:R-:W-:Y:S02]  /*0c00*/  UISETP.NE.AND UP0, UPT, UR5, 0x1, UPT ;  /* 0x000000010500788c */ /* 0x000fe4000bf05270 */
[----:B------:R-:W-:-:S09]  /*0c10*/  UIADD3 UR4, -UR7, URZ, URZ ;  /* 0x0000003f07047290 */ /* 0x000fd2000fffe13f */
[----:B------:R-:W-:Y:S02]  /*0c20*/  @UP0 ULDC.64 UR10, c[0x0][0x9e8] ;  /* 0x00027a00000a0ab9 */ /* 0x000fe40000000a00 */
[----:B------:R-:W-:-:S04]  /*0c30*/  UIMAD.WIDE.U32 UR8, UR4, UR10, URZ ;  /* 0x0000000a040872a5 */ /* 0x000fc8000f8e003f */
[----:B------:R-:W-:-:S04]  /*0c40*/  @UP0 USHF.R.U32.HI UR4, URZ, UR11, UR9 ;  /* 0x0000000b3f040299 */ /* 0x000fc80008011609 */
[----:B------:R-:W-:Y:S01]  /*0c50*/  ULOP3.LUT UR4, URZ, UR4, URZ, 0x33, !UPT ;  /* 0x000000043f047292 */ /* 0x000fe2000f8e333f */
[----:B------:R-:W-:Y:S11]  /*0c60*/  BRA `(.L_x_1068) ;  /* 0x0000000000107947 */ /* 0x000ff60003800000 */
.L_x_1067:
[----:B------:R-:W-:-:S11]  /*0c70*/  UISETP.NE.AND UP0, UPT, UR5, 0x1, UPT ;  /* 0x000000010500788c */ /* 0x000fd6000bf05270 */
[----:B------:R-:W-:Y:S02]  /*0c80*/  @UP0 ULDC.64 UR10, c[0x0][0x9e8] ;  /* 0x00027a00000a0ab9 */ /* 0x000fe40000000a00 */
[----:B------:R-:W-:-:S04]  /*0c90*/  UIMAD.WIDE.U32 UR8, UR4, UR10, URZ ;  /* 0x0000000a040872a5 */ /* 0x000fc8000f8e003f */
[----:B------:R-:W-:-:S12]  /*0ca0*/  @UP0 USHF.R.U32.HI UR4, URZ, UR11, UR9 ;  /* 0x0000000b3f040299 */ /* 0x000fd80008011609 */
.L_x_1068:
[----:B------:R-:W-:-:S06]  /*0cb0*/  UIMAD UR4, UR4, UR5, UR5 ;  /* 0x00000005040472a4 */ /* 0x000fcc000f8e0205 */
[----:B------:R-:W-:-:S07]  /*0cc0*/  VIMNMX R0, R0, UR4, PT ;  /* 0x0000000400007c48 */ /* 0x000fce000bfe0100 */
.L_x_1066:
[----:B------:R-:W-:Y:S01]  /*0cd0*/  UISETP.NE.AND UP0, UPT, UR42, URZ, UPT ;  /* 0x0000003f2a00728c */ /* 0x000fe2000bf05270 */
[-C--:B------:R-:W-:Y:S01]  /*0ce0*/  IMAD R18, R2, R7.reuse, -R5 ;  /* 0x0000000702127224 */ /* 0x080fe200078e0a05 */
[----:B------:R-:W-:Y:S01]  /*0cf0*/  UMOV UR4, UR45 ;  /* 0x0000002d00047c82 */ /* 0x000fe20008000000 */
[----:B------:R-:W-:Y:S02]  /*0d00*/  VIADD R4, R0, 0x7f ;  /* 0x0000007f00047836 */ /* 0x000fe40000000000 */
[----:B------:R-:W-:Y:S01]  /*0d10*/  IMAD R0, R2, R7, 0x7f ;  /* 0x0000007f02007424 */ /* 0x000fe200078e0207 */
[----:B------:R-:W-:Y:S02]  /*0d20*/  R2UR UR7, R18 ;  /* 0x00000000120772ca */ /* 0x000fe400000e0000 */
[----:B------:R-:W-:Y:S02]  /*0d30*/  SHF.R.S32.HI R5, RZ, 0x1f, R4 ;  /* 0x0000001fff057819 */ /* 0x000fe40000011404 */
[----:B------:R-:W-:Y:S01]  /*0d40*/  SHF.R.S32.HI R3, RZ, 0x1f, R0 ;  /* 0x0000001fff037819 */ /* 0x000fe20000011400 */
[----:B------:R-:W-:Y:S01]  /*0d50*/  @UP0 ULDC UR8, c[0x0][0x44c] ;  /* 0x0001130000080ab9 */ /* 0x000fe20000000800 */
[----:B------:R-:W-:Y:S01]  /*0d60*/  @UP0 ULDC UR10, c[0x0][0x450] ;  /* 0x00011400000a0ab9 */ /* 0x000fe20000000800 */
[----:B------:R-:W-:Y:S01]  /*0d70*/  UIMAD.WIDE.U32 UR8, UR45, UR8, URZ ;  /* 0x000000082d0872a5 */ /* 0x000fe2000f8e003f */
[----:B------:R-:W-:-:S02]  /*0d80*/  LEA.HI R5, R5, R4, RZ, 0x7 ;  /* 0x0000000405057211 */ /* 0x000fc400078f38ff */
[----:B------:R-:W-:Y:S01]  /*0d90*/  LEA.HI R3, R3, R0, RZ, 0x7 ;  /* 0x0000000003037211 */ /* 0x000fe200078f38ff */
[----:B------:R-:W-:Y:S01]  /*0da0*/  @UP0 USHF.R.U32.HI UR4, URZ, UR10, UR9 ;  /* 0x0000000a3f040299 */ /* 0x000fe20008011609 */
[----:B------:R-:W-:Y:S01]  /*0db0*/  SHF.R.S32.HI R0, RZ, 0x7, R5 ;  /* 0x00000007ff007819 */ /* 0x000fe20000011405 */
[----:B------:R-:W-:Y:S01]  /*0dc0*/  UISETP.GE.AND UP0, UPT, UR5, 0x1, UPT ;  /* 0x000000010500788c */ /* 0x000fe2000bf06270 */
[----:B------:R-:W-:Y:S01]  /*0dd0*/  SHF.R.S32.HI R3, RZ, 0x7, R3 ;  /* 0x00000007ff037819 */ /* 0x000fe20000011403 */
[----:B------:R-:W-:-:S03]  /*0de0*/  UIADD3 UR4, UR7, UR4, URZ ;  /* 0x0000000407047290 */ /* 0x000fc6000fffe03f */
[----:B------:R-:W-:Y:S01]  /*0df0*/  ULDC UR7, c[0x0][0x9dc] ;  /* 0x0002770000077ab9 */ /* 0x000fe20000000800 */
[----:B------:R-:W-:Y:S01]  /*0e00*/  PLOP3.LUT P0, PT, PT, PT, UP0, 0x40, 0x0 ;  /* 0x000000000000781c */ /* 0x000fe20003f0e808 */
[----:B------:R-:W-:Y:S01]  /*0e10*/  UIADD3 UR7, UR4, -UR7, URZ ;  /* 0x8000000704077290 */ /* 0x000fe2000fffe03f */
[----:B------:R-:W-:-:S11]  /*0e20*/  VIMNMX R17, R3, R0, PT ;  /* 0x0000000003117248 */ /* 0x000fd60003fe0100 */
[----:B------:R-:W-:Y:S05]  /*0e30*/  @P0 BRA `(.L_x_1069) ;  /* 0x0000000000440947 */ /* 0x000fea0003800000 */
[----:B------:R-:W-:-:S06]  /*0e40*/  UISETP.GT.AND UP0, UPT, UR4, -0x1, UPT ;  /* 0xffffffff0400788c */ /* 0x000fcc000bf04270 */
[----:B------:R-:W-:-:S13]  /*0e50*/  PLOP3.LUT P0, PT, PT, PT, UP0, 0x80, 0x0 ;  /* 0x000000000000781c */ /* 0x000fda0003f0f008 */
[----:B------:R-:W-:Y:S05]  /*0e60*/  @P0 BRA `(.L_x_1070) ;  /* 0x00000000001c0947 */ /* 0x000fea0003800000 */
[----:B------:R-:W-:Y:S02]  /*0e70*/  UISETP.NE.AND UP0, UPT, UR5, 0x1, UPT ;  /* 0x000000010500788c */ /* 0x000fe4000bf05270 */
[----:B------:R-:W-:-:S09]  /*0e80*/  ULOP3.LUT UR4, URZ, UR4, URZ, 0x33, !UPT ;  /* 0x000000043f047292 */ /* 0x000fd2000f8e333f */
[----:B------:R-:W-:Y:S02]  /*0e90*/  @UP0 ULDC.64 UR10, c[0x0][0x9e8] ;  /* 0x00027a00000a0ab9 */ /* 0x000fe40000000a00 */
[----:B------:R-:W-:-:S04]  /*0ea0*/  UIMAD.WIDE.U32 UR8, UR4, UR10, URZ ;  /* 0x0000000a040872a5 */ /* 0x000fc8000f8e003f */
[----:B------:R-:W-:-:S04]  /*0eb0*/  @UP0 USHF.R.U32.HI UR4, URZ, UR11, UR9 ;  /* 0x0000000b3f040299 */ /* 0x000fc80008011609 */
[----:B------:R-:W-:Y:S01]  /*0ec0*/  ULOP3.LUT UR4, URZ, UR4, URZ, 0x33, !UPT ;  /* 0x000000043f047292 */ /* 0x000fe2000f8e333f */
[----:B------:R-:W-:Y:S11]  /*0ed0*/  BRA `(.L_x_1071) ;  /* 0x0000000000107947 */ /* 0x000ff60003800000 */
.L_x_1070:
[----:B------:R-:W-:-:S11]  /*0ee0*/  UISETP.NE.AND UP0, UPT, UR5, 0x1, UPT ;  /* 0x000000010500788c */ /* 0x000fd6000bf05270 */
[----:B------:R-:W-:Y:S02]  /*0ef0*/  @UP0 ULDC.64 UR10, c[0x0][0x9e8] ;  /* 0x00027a00000a0ab9 */ /* 0x000fe40000000a00 */
[----:B------:R-:W-:-:S04]  /*0f00*/  UIMAD.WIDE.U32 UR8, UR4, UR10, URZ ;  /* 0x0000000a040872a5 */ /* 0x000fc8000f8e003f */
[----:B------:R-:W-:-:S12]  /*0f10*/  @UP0 USHF.R.U32.HI UR4, URZ, UR11, UR9 ;  /* 0x0000000b3f040299 */ /* 0x000fd80008011609 */
.L_x_1071:
[----:B------:R-:W-:-:S04]  /*0f20*/  UIMAD UR4, UR4, UR5, URZ ;  /* 0x00000005040472a4 */ /* 0x000fc8000f8e023f */
[----:B------:R-:W-:-:S04]  /*0f30*/  UISETP.LT.AND UP0, UPT, UR7, UR4, UPT ;  /* 0x000000040700728c */ /* 0x000fc8000bf01270 */
[----:B------:R-:W-:-:S12]  /*0f40*/  USEL UR7, UR7, UR4, !UP0 ;  /* 0x0000000407077287 */ /* 0x000fd8000c000000 */
.L_x_1069:
[----:B------:R-:W-:Y:S02]  /*0f50*/  USHF.R.S32.HI UR4, URZ, 0x1f, UR7 ;  /* 0x0000001f3f047899 */ /* 0x000fe40008011407 */
[----:B------:R-:W-:Y:S02]  /*0f60*/  USHF.R.U32.HI UR10, URZ, 0x10, UR6 ;  /* 0x000000103f0a7899 */ /* 0x000fe40008011606 */
[----:B------:R-:W-:Y:S02]  /*0f70*/  ULEA.HI UR4, UR4, UR7, URZ, 0x7 ;  /* 0x0000000704047291 */ /* 0x000fe4000f8f383f */
[----:B------:R-:W-:Y:S02]  /*0f80*/  ULOP3.LUT UR38, UR6, 0xffff, URZ, 0xc0, !UPT ;  /* 0x0000ffff06267892 */ /* 0x000fe4000f8ec03f */
[----:B------:R-:W-:-:S04]  /*0f90*/  USHF.R.S32.HI UR4, URZ, 0x7, UR4 ;  /* 0x000000073f047899 */ /* 0x000fc80008011404 */
[----:B------:R-:W-:-:S04]  /*0fa0*/  UISETP.LT.AND UP0, UPT, URZ, UR4, UPT ;  /* 0x000000043f00728c */ /* 0x000fc8000bf01270 */
[----:B------:R-:W-:Y:S02]  /*0fb0*/  USEL UR9, URZ, UR4, !UP0 ;  /* 0x000000043f097287 */ /* 0x000fe4000c000000 */
[----:B------:R-:W-:Y:S01]  /*0fc0*/  UISETP.NE.AND UP0, UPT, UR10, URZ, UPT ;  /* 0x0000003f0a00728c */ /* 0x000fe2000bf05270 */
[----:B------:R-:W-:-:S03]  /*0fd0*/  UMOV UR4, URZ ;  /* 0x0000003f00047c82 */ /* 0x000fc60008000000 */
[----:B------:R-:W-:-:S07]  /*0fe0*/  ISETP.GT.AND P0, PT, R17, UR9, PT ;  /* 0x0000000911007c0c */ /* 0x000fce000bf04270 */
[----:B------:R-:W-:-:S06]  /*0ff0*/  @!UP0 ULDC UR10, c[0x0][0x9f0] ;  /* 0x00027c00000a8ab9 */ /* 0x000fcc0000000800 */
[----:B------:R-:W-:Y:S05]  /*1000*/  @!P0 BRA `(.L_x_1072) ;  /* 0x00000000008c8947 */ /* 0x000fea0003800000 */
[----:B------:R-:W-:Y:S01]  /*1010*/  IMAD.U32 R6, RZ, RZ, UR10 ;  /* 0x0000000aff067e24 */ /* 0x000fe2000f8e00ff */
[----:B------:R-:W-:-:S04]  /*1020*/  UMOV UR4, URZ ;  /* 0x0000003f00047c82 */ /* 0x000fc80008000000 */
[----:B------:R-:W-:-:S04]  /*1030*/  IABS R0, R6 ;  /* 0x0000000600007213 */ /* 0x000fc80000000000 */
[----:B------:R-:W-:Y:S02]  /*1040*/  R2UR UR11, R0 ;  /* 0x00000000000b72ca */ /* 0x000fe400000e0000 */
[----:B------:R-:W-:Y:S02]  /*1050*/  IADD3 R0, R6, -0x1, R17 ;  /* 0xffffffff06007810 */ /* 0x000fe40007ffe011 */
[----:B------:R-:W-:Y:S02]  /*1060*/  IABS R6, R6 ;  /* 0x0000000600067213 */ /* 0x000fe40000000000 */
[----:B------:R-:W-:-:S03]  /*1070*/  R2UR UR6, R0 ;  /* 0x00000000000672ca */ /* 0x000fc600000e0000 */
[----:B------:R-:W-:-:S04]  /*1080*/  IMAD.MOV R6, RZ, RZ, -R6 ;  /* 0x000000ffff067224 */ /* 0x000fc800078e0a06 */
[----:B------:R-:W0:Y:S06]  /*1090*/  I2F.RP R3, UR11 ;  /* 0x0000000b00037d06 */ /* 0x000e2c0008209400 */
[----:B------:R-:W-:-:S06]  /*10a0*/  UIADD3 UR6, -UR9, UR6, URZ ;  /* 0x0000000609067290 */ /* 0x000fcc000fffe13f */
[----:B------:R-:W-:Y:S01]  /*10b0*/  IMAD.U32 R0, RZ, RZ, UR6 ;  /* 0x00000006ff007e24 */ /* 0x000fe2000f8e00ff */
[----:B------:R-:W-:Y:S01]  /*10c0*/  ULOP3.LUT UR6, UR6, UR10, URZ, 0x3c, !UPT ;  /* 0x0000000a06067292 */ /* 0x000fe2000f8e3c3f */
[----:B0-----:R-:W0:Y:S03]  /*10d0*/  MUFU.RCP R3, R3 ;  /* 0x0000000300037308 */ /* 0x001e260000001000 */
[----:B------:R-:W-:-:S04]  /*10e0*/  IABS R0, R0 ;  /* 0x0000000000007213 */ /* 0x000fc80000000000 */
[----:B------:R-:W-:Y:S01]  /*10f0*/  R2UR UR8, R0 ;  /* 0x00000000000872ca */ /* 0x000fe200000e0000 */
[----:B------:R-:W-:Y:S02]  /*1100*/  IMAD.MOV.U32 R0, RZ, RZ, R6 ;  /* 0x000000ffff007224 */ /* 0x000fe400078e0006 */
[----:B0-----:R-:W-:-:S06]  /*1110*/  VIADD R4, R3, 0xffffffe ;  /* 0x0ffffffe03047836 */ /* 0x001fcc0000000000 */
        /* <DEDUP_REMOVED lines=14> */
[----:B------:R-:W-:-:S05]  /*1200*/  UISETP.NE.AND UP1, UPT, UR10, URZ, UPT ;  /* 0x0000003f0a00728c */ /* 0x000fca000bf25270 */
[----:B------:R-:W-:Y:S02]  /*1210*/  UMOV UR4, UR5 ;  /* 0x0000000500047c82 */ /* 0x000fe40008000000 */
[----:B------:R-:W-:-:S04]  /*1220*/  @!UP0 UIADD3 UR4, -UR4, URZ, URZ ;  /* 0x0000003f04048290 */ /* 0x000fc8000fffe13f */
[----:B------:R-:W-:-:S12]  /*1230*/  @!UP1 ULOP3.LUT UR4, URZ, UR10, URZ, 0x33, !UPT ;  /* 0x0000000a3f049292 */ /* 0x000fd8000f8e333f */
.L_x_1072:
[----:B------:R-:W-:Y:S02]  /*1240*/  UIMAD UR38, UR38, UR4, UR9 ;  /* 0x00000004262672a4 */ /* 0x000fe4000f8e0209 */
[----:B------:R-:W-:Y:S01]  /*1250*/  IMAD.U32 R4, RZ, RZ, UR4 ;  /* 0x00000004ff047e24 */ /* 0x000fe2000f8e00ff */
[----:B------:R-:W-:Y:S01]  /*1260*/  PLOP3.LUT P0, PT, PT, PT, PT, 0x80, 0x0 ;  /* 0x000000000000781c */ /* 0x000fe20003f0f070 */
[----:B------:R-:W-:Y:S01]  /*1270*/  IMAD.MOV.U32 R3, RZ, RZ, RZ ;  /* 0x000000ffff037224 */ /* 0x000fe200078e00ff */
[----:B------:R-:W-:Y:S02]  /*1280*/  MOV R0, RZ ;  /* 0x000000ff00007202 */ /* 0x000fe40000000f00 */
[----:B------:R-:W-:Y:S02]  /*1290*/  CS2R R150, SRZ ;  /* 0x0000000000967805 */ /* 0x000fe4000001ff00 */
[----:B------:R-:W-:Y:S02]  /*12a0*/  VIADDMNMX R17, R4, UR38, R17, PT ;  /* 0x0000002604117c46 */ /* 0x000fe4000b800111 */
[----:B------:R-:W-:-:S02]  /*12b0*/  CS2R R148, SRZ ;  /* 0x0000000000947805 */ /* 0x000fc4000001ff00 */
[----:B------:R-:W-:Y:S02]  /*12c0*/  CS2R R146, SRZ ;  /* 0x0000000000927805 */ /* 0x000fe4000001ff00 */
[----:B------:R-:W-:Y:S02]  /*12d0*/  CS2R R144, SRZ ;  /* 0x0000000000907805 */ /* 0x000fe4000001ff00 */
[----:B------:R-:W-:Y:S02]  /*12e0*/  ISETP.GT.AND P1, PT, R17, UR38, PT ;  /* 0x0000002611007c0c */ /* 0x000fe4000bf24270 */
        /* <DEDUP_REMOVED lines=33> */
[----:B------:R-:W-:-:S05]  /*1500*/  SHF.R.S32.HI R22, RZ, 0x7, R23 ;  /* 0x00000007ff167819 */ /* 0x000fca0000011417 */
        /* <DEDUP_REMOVED lines=29> */
.L_x_1074:
[----:B------:R-:W-:-:S04]  /*16e0*/  SHF.L.U32 R0, RZ, 0x1f, RZ ;  /* 0x0000001fff007819 */ /* 0x000fc800000006ff */
[----:B------:R-:W0:Y:S02]  /*16f0*/  SYNCS.PHASECHK.TRANS64.TRYWAIT P0, [UR40+0x28800], R0 ;  /* 0x02880000ff0075a7 */ /* 0x000e240008000168 */
[----:B0-----:R-:W-:Y:S05]  /*1700*/  @!P0 BRA `(.L_x_1075) ;  /* 0x0000013c00708947 */ /* 0x001fea0003800000 */
.L_x_1208:
[----:B------:R-:W-:-:S06]  /*1710*/  ULOP3.LUT UR4, UR36, 0x1, URZ, 0xfc, !UPT ;  /* 0x0000000124047892 */ /* 0x000fcc000f8efc3f */
[----:B0-----:R-:W-:-:S05]  /*1720*/  IMAD.U32 R3, RZ, RZ, UR4 ;  /* 0x00000004ff037e24 */ /* 0x001fca000f8e00ff */
[----:B------:R-:W-:-:S13]  /*1730*/  ISETP.NE.AND P0, PT, R3, 0x3, PT ;  /* 0x000000030300780c */ /* 0x000fda0003f05270 */
[----:B------:R-:W-:Y:S05]  /*1740*/  @!P0 BRA `(.L_x_1076) ;  /* 0x0000000000048947 */ /* 0x000fea0003800000 */
[----:B------:R-:W-:Y:S01]  /*1750*/  BPT.TRAP 0x1 ;  /* 0x000000040000795c */ /* 0x000fe20000300000 */
.L_x_1076:
[----:B------:R0:W1:Y:S01]  /*1760*/  SYNCS.PHASECHK.TRANS64.TRYWAIT P1, [UR40+0x28830], R0 ;  /* 0x02883000ff0075a7 */ /* 0x0000620008020168 */
[----:B------:R-:W-:Y:S05]  /*1770*/  @!P0 BRA `(.L_x_1077) ;  /* 0x0000000000048947 */ /* 0x000fea0003800000 */
[----:B------:R-:W-:Y:S01]  /*1780*/  BPT.TRAP 0x1 ;  /* 0x000000040000795c */ /* 0x000fe20000300000 */
.L_x_1077:
[----:B------:R-:W-:-:S05]  /*1790*/  IMAD.U32 R6, RZ, RZ, UR43 ;  /* 0x0000002bff067e24 */ /* 0x000fca000f8e00ff */
[----:B------:R-:W-:Y:S01]  /*17a0*/  LOP3.LUT R6, R6, 0x10000, RZ, 0xfc, !PT ;  /* 0x0001000006067812 */ /* 0x000fe200078efcff */
[----:B-1----:R-:W-:Y:S06]  /*17b0*/  @P1 BRA `(.L_x_1078) ;  /* 0x0000000000081947 */ /* 0x002fec0003800000 */
[----:B------:R-:W1:Y:S02]  /*17c0*/  SYNCS.PHASECHK.TRANS64.TRYWAIT P1, [UR40+0x28830], R0 ;  /* 0x02883000ff0075a7 */ /* 0x000e640008020168 */
[----:B-1----:R-:W-:Y:S05]  /*17d0*/  @!P1 BRA `(.L_x_1079) ;  /* 0x0000013c00549947 */ /* 0x002fea0003800000 */
.L_x_1078:
[----:B------:R-:W-:Y:S05]  /*17e0*/  WARPSYNC.ALL ;  /* 0x0000000000007948 */ /* 0x000fea0003800000 */
[----:B------:R-:W-:Y:S01]  /*17f0*/  IMAD.MOV.U32 R7, RZ, RZ, 0x40000040 ;  /* 0x40000040ff077424 */ /* 0x000fe200078e00ff */
[----:B------:R-:W-:Y:S01]  /*1800*/  UIADD3 UR4, UR40, 0x18400, URZ ;  /* 0x0001840028047890 */ /* 0x000fe2000fffe03f */
[C---:B------:R-:W-:Y:S01]  /*1810*/  R2UR UR8, R6.reuse ;  /* 0x00000000060872ca */ /* 0x040fe200000e0000 */
[----:B------:R-:W-:Y:S02]  /*1820*/  WARPGROUP.ARRIVE ;  /* 0x00000000000079c5 */ /* 0x000fe40000000000 */
[----:B------:R-:W-:Y:S01]  /*1830*/  R2UR UR9, R7 ;  /* 0x00000000070972ca */ /* 0x000fe200000e0000 */
[----:B------:R-:W-:Y:S01]  /*1840*/  USHF.R.U32.HI UR4, URZ, 0x4, UR4 ;  /* 0x000000043f047899 */ /* 0x000fe20008011604 */
[----:B------:R-:W-:Y:S01]  /*1850*/  R2UR UR6, R6 ;  /* 0x00000000060672ca */ /* 0x000fe200000e0000 */
[----:B------:R-:W-:Y:S01]  /*1860*/  UMOV UR11, 0x40000040 ;  /* 0x40000040000b7882 */ /* 0x000fe20000000000 */
[----:B------:R-:W-:Y:S01]  /*1870*/  UMOV UR5, 0x40000040 ;  /* 0x4000004000057882 */ /* 0x000fe20000000000 */
[----:B------:R-:W-:Y:S01]  /*1880*/  ULOP3.LUT UR4, UR4, 0x3fff, URZ, 0xc0, !UPT ;  /* 0x00003fff04047892 */ /* 0x000fe2000f8ec03f */
[----:B------:R-:W2:Y:S01]  /*1890*/  S2UR UR43, SR_CgaCtaId ;  /* 0x00000000002b79c3 */ /* 0x000ea20000008800 */
        /* <DEDUP_REMOVED lines=10> */
[----:B------:R-:W-:-:S03]  /*1940*/  UIADD3 UR10, UR44, 0x2, URZ ;  /* 0x000000022c0a7890 */ /* 0x000fc6000fffe03f */
[----:B------:R-:W-:Y:S01]  /*1950*/  UMOV UR8, UR4 ;  /* 0x0000000400087c82 */ /* 0x000fe20008000000 */
[----:B------:R-:W-:Y:S01]  /*1960*/  UMOV UR9, UR5 ;  /* 0x0000000500097c82 */ /* 0x000fe20008000000 */
[----:B------:R-:W-:Y:S01]  /*1970*/  UMOV UR11, 0x40000040 ;  /* 0x40000040000b7882 */ /* 0x000fe20000000000 */
[----:B------:R-:W-:Y:S02]  /*1980*/  UIADD3 UR16, UR6, 0x400, URZ ;  /* 0x0000040006107890 */ /* 0x000fe4000fffe03f */
[----:B------:R-:W-:Y:S02]  /*1990*/  UIADD3 UR18, UR44, 0x400, URZ ;  /* 0x000004002c127890 */ /* 0x000fe4000fffe03f */
        /* <DEDUP_REMOVED lines=12> */
[----:B------:R-:W-:Y:S02]  /*1a60*/  WARPGROUP.DEPBAR.LE gsb0, 0x0 ;  /* 0x00008000000079c5 */ /* 0x000fe40000010000 */
[----:B------:R-:W-:-:S06]  /*1a70*/  WARPGROUP.ARRIVE ;  /* 0x00000000000079c5 */ /* 0x000fcc0000000000 */
[----:B------:R-:W-:Y:S01]  /*1a80*/  HGMMA.64x128x16.F32.BF16 R24, gdesc[UR8], R24, gsb0 ;  /* 0x01e00000081879f0 */ /* 0x000fe20008001818 */
[----:B------:R-:W-:Y:S02]  /*1a90*/  UIADD3 UR8, UR6, 0x4, URZ ;  /* 0x0000000406087890 */ /* 0x000fe4000fffe03f */
        /* <DEDUP_REMOVED lines=22> */
[----:B--2---:R-:W-:Y:S05]  /*1c00*/  @!P0 BRA `(.L_x_1080) ;  /* 0x0000000000048947 */ /* 0x004fea0003800000 */
[----:B------:R-:W-:Y:S01]  /*1c10*/  BPT.TRAP 0x1 ;  /* 0x000000040000795c */ /* 0x000fe20000300000 */
.L_x_1080:
[----:B01----:R-:W-:Y:S01]  /*1c20*/  LOP3.LUT R0, R23, 0xffffff80, RZ, 0xc0, !PT ;  /* 0xffffff8017007812 */ /* 0x003fe200078ec0ff */
[----:B------:R-:W-:Y:S01]  /*1c30*/  ULDC UR7, c[0x0][0x9d8] ;  /* 0x0002760000077ab9 */ /* 0x000fe20000000800 */
[----:B------:R-:W-:Y:S01]  /*1c40*/  LEA.HI R90, R90, R19, RZ, 0x2 ;  /* 0x000000135a5a7211 */ /* 0x000fe200078f10ff */
[----:B------:R-:W-:Y:S01]  /*1c50*/  FMUL.FTZ R5, R24, UR7 ;  /* 0x0000000718057c20 */ /* 0x000fe20008410000 */
[----:B------:R-:W-:Y:S01]  /*1c60*/  FMUL.FTZ R61, R61, UR7 ;  /* 0x000000073d3d7c20 */ /* 0x000fe20008410000 */
[C---:B------:R-:W-:Y:S01]  /*1c70*/  IMAD.IADD R3, R19.reuse, 0x1, -R0 ;  /* 0x0000000113037824 */ /* 0x040fe200078e0a00 */
[----:B------:R-:W-:Y:S01]  /*1c80*/  LOP3.LUT R90, R90, 0xfffffffc, RZ, 0xc0, !PT ;  /* 0xfffffffc5a5a7812 */ /* 0x000fe200078ec0ff */
[----:B------:R-:W-:Y:S01]  /*1c90*/  FMUL.FTZ R4, R26, UR7 ;  /* 0x000000071a047c20 */ /* 0x000fe20008410000 */
[----:B------:R-:W-:Y:S01]  /*1ca0*/  LEA.HI R24, R22, R22, RZ, 0x1 ;  /* 0x0000001616187211 */ /* 0x000fe200078f08ff */
[----:B------:R-:W-:Y:S01]  /*1cb0*/  FMUL.FTZ R26, R28, UR7 ;  /* 0x000000071c1a7c20 */ /* 0x000fe20008410000 */
[----:B------:R-:W-:Y:S01]  /*1cc0*/  SHF.R.S32.HI R0, RZ, 0x1f, R3 ;  /* 0x0000001fff007819 */ /* 0x000fe20000011403 */
[----:B------:R-:W-:-:S02]  /*1cd0*/  IMAD.IADD R90, R19, 0x1, -R90 ;  /* 0x00000001135a7824 */ /* 0x000fc400078e0a5a */
[----:B------:R-:W-:Y:S01]  /*1ce0*/  FMUL.FTZ R28, R29, UR7 ;  /* 0x000000071d1c7c20 */ /* 0x000fe20008410000 */
[----:B------:R-:W-:Y:S01]  /*1cf0*/  UISETP.NE.AND UP1, UPT, UR42, URZ, UPT ;  /* 0x0000003f2a00728c */ /* 0x000fe2000bf25270 */
[-C--:B------:R-:W-:Y:S01]  /*1d00*/  LEA.HI R8, R0, R3.reuse, RZ, 0x2 ;  /* 0x0000000300087211 */ /* 0x080fe200078f10ff */
[----:B------:R-:W-:Y:S01]  /*1d10*/  FMUL.FTZ R29, R46, UR7 ;  /* 0x000000072e1d7c20 */ /* 0x000fe20008410000 */
[----:B------:R-:W-:Y:S01]  /*1d20*/  LEA.HI R19, R0, R3, RZ, 0x5 ;  /* 0x0000000300137211 */ /* 0x000fe200078f28ff */
[----:B------:R0:W1:Y:S01]  /*1d30*/  MUFU.TANH R98, R61 ;  /* 0x0000003d00627308 */ /* 0x0000620000002400 */
[--C-:B------:R-:W-:Y:S01]  /*1d40*/  SHF.R.S32.HI R0, RZ, 0x2, R8.reuse ;  /* 0x00000002ff007819 */ /* 0x100fe20000011408 */
[----:B------:R-:W-:Y:S01]  /*1d50*/  FMUL.FTZ R48, R48, UR7 ;  /* 0x0000000730307c20 */ /* 0x000fe20008410000 */
[----:B------:R-:W-:Y:S01]  /*1d60*/  SHF.R.S32.HI R23, RZ, 0x1f, R8 ;  /* 0x0000001fff177819 */ /* 0x000fe20000011408 */
[----:B------:R-:W-:Y:S01]  /*1d70*/  FMUL.FTZ R11, R31, UR7 ;  /* 0x000000071f0b7c20 */ /* 0x000fe20008410000 */
[----:B------:R-:W-:Y:S01]  /*1d80*/  SHF.R.S32.HI R19, RZ, 0x5, R19 ;  /* 0x00000005ff137819 */ /* 0x000fe20000011413 */
[----:B------:R-:W-:Y:S01]  /*1d90*/  FMUL.FTZ R15, R39, UR7 ;  /* 0x00000007270f7c20 */ /* 0x000fe20008410000 */
[----:B------:R-:W-:Y:S01]  /*1da0*/  LEA.HI R23, R23, R0, RZ, 0x3 ;  /* 0x0000000017177211 */ /* 0x000fe200078f18ff */
[----:B------:R-:W-:Y:S01]  /*1db0*/  @UP1 ULDC UR6, c[0x0][0x44c] ;  /* 0x0001130000061ab9 */ /* 0x000fe20000000800 */
[----:B0-----:R-:W-:Y:S01]  /*1dc0*/  LOP3.LUT R61, R24, 0x3fffffe, RZ, 0xc0, !PT ;  /* 0x03fffffe183d7812 */ /* 0x001fe200078ec0ff */
[----:B------:R0:W2:Y:S01]  /*1dd0*/  MUFU.TANH R112, R48 ;  /* 0x0000003000707308 */ /* 0x0000a20000002400 */
[----:B------:R-:W-:Y:S01]  /*1de0*/  LEA R46, R19, UR45, 0x4 ;  /* 0x0000002d132e7c11 */ /* 0x000fe2000f8e20ff */
[----:B------:R-:W-:Y:S01]  /*1df0*/  @UP1 ULDC UR10, c[0x0][0x450] ;  /* 0x00011400000a1ab9 */ /* 0x000fe20000000800 */
[----:B------:R-:W-:Y:S01]  /*1e00*/  LOP3.LUT R23, R23, 0xfffffff8, RZ, 0xc0, !PT ;  /* 0xfffffff817177812 */ /* 0x000fe200078ec0ff */
[----:B------:R-:W-:Y:S01]  /*1e10*/  IMAD.IADD R61, R22, 0x1, -R61 ;  /* 0x00000001163d7824 */ /* 0x000fe200078e0a3d */
[----:B------:R-:W-:Y:S01]  /*1e20*/  LEA.HI R24, R90, R90, RZ, 0x1 ;  /* 0x0000005a5a187211 */ /* 0x000fe200078f08ff */
[----:B------:R-:W-:Y:S01]  /*1e30*/  FMUL.FTZ R31, R47, UR7 ;  /* 0x000000072f1f7c20 */ /* 0x000fe20008410000 */
[----:B------:R-:W-:Y:S01]  /*1e40*/  IADD3 R46, R46, R0, -R23 ;  /* 0x000000002e2e7210 */ /* 0x000fe20007ffe817 */
[----:B------:R-:W-:Y:S01]  /*1e50*/  FMUL.FTZ R39, R55, UR7 ;  /* 0x0000000737277c20 */ /* 0x000fe20008410000 */
[----:B------:R-:W-:Y:S01]  /*1e60*/  LOP3.LUT R23, R24, 0x1ffffffe, RZ, 0xc0, !PT ;  /* 0x1ffffffe18177812 */ /* 0x000fe200078ec0ff */
[----:B------:R-:W-:Y:S01]  /*1e70*/  IMAD.MOV.U32 R24, RZ, RZ, -0x80 ;  /* 0xffffff80ff187424 */ /* 0x000fe200078e00ff */
[----:B------:R-:W-:Y:S01]  /*1e80*/  PLOP3.LUT P1, PT, PT, PT, UP1, 0x80, 0x0 ;  /* 0x000000000000781c */ /* 0x000fe20003f2f018 */
[----:B------:R-:W-:Y:S01]  /*1e90*/  IMAD R61, R61, 0x40, R46 ;  /* 0x000000403d3d7824 */ /* 0x000fe200078e022e */
[----:B------:R-:W-:Y:S01]  /*1ea0*/  PLOP3.LUT P2, PT, PT, PT, UP1, 0x80, 0x0 ;  /* 0x000000000000781c */ /* 0x000fe20003f4f018 */
[----:B------:R-:W-:Y:S01]  /*1eb0*/  IMAD.IADD R0, R90, 0x1, -R23 ;  /* 0x000000015a007824 */ /* 0x000fe200078e0a17 */
[----:B------:R-:W-:Y:S01]  /*1ec0*/  LOP3.LUT R8, R8, 0x7ffffffc, RZ, 0xc0, !PT ;  /* 0x7ffffffc08087812 */ /* 0x000fe200078ec0ff */
[----:B------:R-:W-:Y:S01]  /*1ed0*/  FMUL.FTZ R47, R63, UR7 ;  /* 0x000000073f2f7c20 */ /* 0x000fe20008410000 */
[----:B------:R-:W-:Y:S01]  /*1ee0*/  FMUL.FTZ R55, R71, UR7 ;  /* 0x0000000747377c20 */ /* 0x000fe20008410000 */
[----:B------:R-:W-:-:S02]  /*1ef0*/  IMAD R0, R0, 0x8, R61 ;  /* 0x0000000800007824 */ /* 0x000fc400078e023d */
[----:B------:R-:W-:Y:S01]  /*1f00*/  FMUL.FTZ R49, R49, UR7 ;  /* 0x0000000731317c20 */ /* 0x000fe20008410000 */
[----:B------:R-:W-:Y:S02]  /*1f10*/  IMAD R63, R17, R24, 0x80 ;  /* 0x00000080113f7424 */ /* 0x000fe400078e0218 */
[----:B------:R-:W-:Y:S01]  /*1f20*/  FMUL.FTZ R53, R53, UR7 ;  /* 0x0000000735357c20 */ /* 0x000fe20008410000 */
[----:B------:R-:W-:Y:S01]  /*1f30*/  FMUL.FTZ R57, R57, UR7 ;  /* 0x0000000739397c20 */ /* 0x000fe20008410000 */
[----:B0-----:R-:W-:Y:S01]  /*1f40*/  MOV R48, R0 ;  /* 0x0000000000307202 */ /* 0x001fe20000000f00 */
[----:B------:R-:W-:Y:S01]  /*1f50*/  @P1 IMAD.HI.U32 R23, R0, UR6, RZ ;  /* 0x0000000600171c27 */ /* 0x000fe2000f8e00ff */
[----:B------:R-:W-:-:S03]  /*1f60*/  UIADD3 UR6, UR40, 0x28840, URZ ;  /* 0x0002884028067890 */ /* 0x000fc6000fffe03f */
[----:B------:R-:W-:Y:S01]  /*1f70*/  FMUL.FTZ R88, R25, UR7 ;  /* 0x0000000719587c20 */ /* 0x000fe20008410000 */
[----:B------:R-:W-:Y:S01]  /*1f80*/  UISETP.NE.AND UP0, UPT, UR41, URZ, UPT ;  /* 0x0000003f2900728c */ /* 0x000fe2000bf05270 */
[----:B------:R-:W-:Y:S01]  /*1f90*/  IMAD.IADD R3, R3, 0x1, -R8 ;  /* 0x0000000103037824 */ /* 0x000fe200078e0a08 */
[----:B------:R-:W-:Y:S01]  /*1fa0*/  @P2 SHF.R.U32.HI R48, RZ, UR10, R23 ;  /* 0x0000000aff302c19 */ /* 0x000fe20008011617 */
[----:B------:R-:W-:Y:S01]  /*1fb0*/  UPRMT UR6, UR43, 0x654, UR6 ;  /* 0x000006542b067896 */ /* 0x000fe20008000006 */
[----:B------:R-:W-:Y:S01]  /*1fc0*/  FMUL.FTZ R9, R27, UR7 ;  /* 0x000000071b097c20 */ /* 0x000fe20008410000 */
[----:B------:R-:W-:Y:S01]  /*1fd0*/  FMUL.FTZ R10, R30, UR7 ;  /* 0x000000071e0a7c20 */ /* 0x000fe20008410000 */
[----:B------:R-:W-:Y:S01]  /*1fe0*/  FMUL.FTZ R12, R34, UR7 ;  /* 0x00000007220c7c20 */ /* 0x000fe20008410000 */
[----:B------:R-:W0:Y:S01]  /*1ff0*/  SHFL.IDX PT, R71, R48, RZ, 0x1c1f ;  /* 0x001c1fff30477589 */ /* 0x000e2200000e0000 */
[----:B------:R-:W-:Y:S01]  /*2000*/  FMUL.FTZ R14, R38, UR7 ;  /* 0x00000007260e7c20 */ /* 0x000fe20008410000 */
[----:B------:R-:W-:Y:S01]  /*2010*/  FMUL.FTZ R25, R42, UR7 ;  /* 0x000000072a197c20 */ /* 0x000fe20008410000 */
[----:B------:R-:W-:-:S02]  /*2020*/  VIADD R8, R63, 0x1 ;  /* 0x000000013f087836 */ /* 0x000fc40000000000 */
[----:B------:R-:W-:Y:S01]  /*2030*/  FMUL.FTZ R30, R32, UR7 ;  /* 0x00000007201e7c20 */ /* 0x000fe20008410000 */
        /* <DEDUP_REMOVED lines=9> */
[----:B------:R3:W4:Y:S01]  /*20d0*/  MUFU.TANH R110, R49 ;  /* 0x00000031006e7308 */ /* 0x0007220000002400 */
[----:B------:R-:W-:Y:S01]  /*20e0*/  FMUL.FTZ R35, R51, UR7 ;  /* 0x0000000733237c20 */ /* 0x000fe20008410000 */
[----:B------:R-:W-:Y:S01]  /*20f0*/  FMUL.FTZ R43, R59, UR7 ;  /* 0x000000073b2b7c20 */ /* 0x000fe20008410000 */
[----:B------:R-:W-:Y:S01]  /*2100*/  FMUL.FTZ R33, R50, UR7 ;  /* 0x0000000732217c20 */ /* 0x000fe20008410000 */
[----:B------:R-:W-:Y:S01]  /*2110*/  FMUL.FTZ R37, R54, UR7 ;  /* 0x0000000736257c20 */ /* 0x000fe20008410000 */
[----:B------:R-:W-:Y:S01]  /*2120*/  FMUL.FTZ R56, R56, UR7 ;  /* 0x0000000738387c20 */ /* 0x000fe20008410000 */
[----:B------:R-:W-:Y:S01]  /*2130*/  FMUL.FTZ R41, R58, UR7 ;  /* 0x000000073a297c20 */ /* 0x000fe20008410000 */
[----:B------:R-:W-:Y:S01]  /*2140*/  FMUL.FTZ R60, R60, UR7 ;  /* 0x000000073c3c7c20 */ /* 0x000fe20008410000 */
[----:B------:R5:W0:Y:S01]  /*2150*/  MUFU.TANH R106, R53 ;  /* 0x00000035006a7308 */ /* 0x000a220000002400 */
[----:B------:R-:W-:Y:S01]  /*2160*/  FMUL.FTZ R45, R62, UR7 ;  /* 0x000000073e2d7c20 */ /* 0x000fe20008410000 */
[----:B------:R-:W-:Y:S01]  /*2170*/  FMUL.FTZ R64, R64, UR7 ;  /* 0x0000000740407c20 */ /* 0x000fe20008410000 */
[----:B------:R-:W-:Y:S01]  /*2180*/  FMUL.FTZ R65, R65, UR7 ;  /* 0x0000000741417c20 */ /* 0x000fe20008410000 */
[----:B---3--:R-:W-:Y:S01]  /*2190*/  FMUL.FTZ R49, R66, UR7 ;  /* 0x0000000742317c20 */ /* 0x008fe20008410000 */
[----:B------:R-:W-:Y:S01]  /*21a0*/  FMUL.FTZ R51, R67, UR7 ;  /* 0x0000000743337c20 */ /* 0x000fe20008410000 */
[----:B------:R-:W-:Y:S01]  /*21b0*/  FMUL.FTZ R68, R68, UR7 ;  /* 0x0000000744447c20 */ /* 0x000fe20008410000 */
[----:B------:R-:W-:Y:S01]  /*21c0*/  FMUL.FTZ R69, R69, UR7 ;  /* 0x0000000745457c20 */ /* 0x000fe20008410000 */
[----:B------:R3:W0:Y:S01]  /*21d0*/  MUFU.TANH R102, R57 ;  /* 0x0000003900667308 */ /* 0x0006220000002400 */
[----:B-----5:R-:W-:Y:S01]  /*21e0*/  FMUL.FTZ R53, R70, UR7 ;  /* 0x0000000746357c20 */ /* 0x020fe20008410000 */
[----:B------:R-:W-:Y:S01]  /*21f0*/  FMUL.FTZ R72, R72, UR7 ;  /* 0x0000000748487c20 */ /* 0x000fe20008410000 */
[----:B------:R-:W-:Y:S01]  /*2200*/  FMUL.FTZ R73, R73, UR7 ;  /* 0x0000000749497c20 */ /* 0x000fe20008410000 */
[----:B------:R-:W-:Y:S01]  /*2210*/  FMUL.FTZ R59, R75, UR7 ;  /* 0x000000074b3b7c20 */ /* 0x000fe20008410000 */
[----:B------:R-:W-:Y:S01]  /*2220*/  FMUL.FTZ R76, R76, UR7 ;  /* 0x000000074c4c7c20 */ /* 0x000fe20008410000 */
[----:B------:R-:W-:Y:S01]  /*2230*/  FMUL.FTZ R77, R77, UR7 ;  /* 0x000000074d4d7c20 */ /* 0x000fe20008410000 */
[----:B------:R-:W-:Y:S01]  /*2240*/  FMUL.FTZ R20, R78, UR7 ;  /* 0x000000074e147c20 */ /* 0x000fe20008410000 */
[----:B------:R-:W-:Y:S01]  /*2250*/  FMUL.FTZ R21, R79, UR7 ;  /* 0x000000074f157c20 */ /* 0x000fe20008410000 */
[----:B---3--:R-:W-:Y:S01]  /*2260*/  FMUL.FTZ R57, R74, UR7 ;  /* 0x000000074a397c20 */ /* 0x008fe20008410000 */
        /* <DEDUP_REMOVED lines=8> */
[----:B------:R-:W-:-:S02]  /*22f0*/  IMAD R61, R3, -0x2, R8 ;  /* 0xfffffffe033d7824 */ /* 0x000fc400078e0208 */
[----:B------:R-:W-:Y:S01]  /*2300*/  FMUL.FTZ R52, R52, UR7 ;  /* 0x0000000734347c20 */ /* 0x000fe20008410000 */
[----:B------:R-:W-:Y:S01]  /*2310*/  SYNCS.ARRIVE.TRANS64.RED.A1T0 RZ, [UR6], RZ ;  /* 0x000000ffffff79a7 */ /* 0x000fe20008100406 */
[----:B------:R-:W-:Y:S01]  /*2320*/  ULDC UR51, c[0x0][0x2f0] ;  /* 0x0000bc0000337ab9 */ /* 0x000fe20000000800 */
[----:B------:R-:W-:Y:S01]  /*2330*/  ULDC UR6, c[0x0][0x288] ;  /* 0x0000a20000067ab9 */ /* 0x000fe20000000800 */
[----:B------:R-:W-:Y:S01]  /*2340*/  PLOP3.LUT P1, PT, PT, PT, UP0, 0x40, 0x0 ;  /* 0x000000000000781c */ /* 0x000fe20003f2e808 */
[C---:B------:R-:W-:Y:S01]  /*2350*/  IMAD R61, R2.reuse, UR51, R61 ;  /* 0x00000033023d7c24 */ /* 0x040fe2000f8e023d */
[----:B------:R-:W3:Y:S01]  /*2360*/  MUFU.TANH R5, R5 ;  /* 0x0000000500057308 */ /* 0x000ee20000002400 */
[----:B------:R-:W-:Y:S01]  /*2370*/  IMAD.U32 R8, RZ, RZ, UR6 ;  /* 0x00000006ff087e24 */ /* 0x000fe2000f8e00ff */
[----:B------:R-:W-:Y:S01]  /*2380*/  ULDC UR47, c[0x0][0x9dc] ;  /* 0x00027700002f7ab9 */ /* 0x000fe20000000800 */
[----:B------:R-:W-:Y:S01]  /*2390*/  IMAD R46, R2, UR51, R63 ;  /* 0x00000033022e7c24 */ /* 0x000fe2000f8e023f */
[----:B------:R-:W-:Y:S01]  /*23a0*/  ULOP3.LUT UR47, URZ, UR47, URZ, 0x33, !UPT ;  /* 0x0000002f3f2f7292 */ /* 0x000fe2000f8e333f */
[----:B------:R-:W-:Y:S01]  /*23b0*/  IMAD.IADD R61, R61, 0x1, -R8 ;  /* 0x000000013d3d7824 */ /* 0x000fe200078e0a08 */
[----:B------:R-:W-:Y:S01]  /*23c0*/  ULDC UR10, c[0x0][0x9e0] ;  /* 0x00027800000a7ab9 */ /* 0x000fe20000000800 */
[----:B------:R-:W-:Y:S01]  /*23d0*/  IMAD R58, R3, -0x2, R46 ;  /* 0xfffffffe033a7824 */ /* 0x000fe200078e022e */
[----:B------:R-:W1:Y:S01]  /*23e0*/  MUFU.TANH R88, R88 ;  /* 0x0000005800587308 */ /* 0x000e620000002400 */
[----:B------:R-:W-:Y:S01]  /*23f0*/  VIADD R67, R61, UR10 ;  /* 0x0000000a3d437c36 */ /* 0x000fe20008000000 */
[----:B------:R-:W-:Y:S01]  /*2400*/  LEA R54, R17, 0xffffff80, 0x7 ;  /* 0xffffff8011367811 */ /* 0x000fe200078e38ff */
[----:B------:R-:W-:-:S03]  /*2410*/  VIADD R62, R61, UR47 ;  /* 0x0000002f3d3e7c36 */ /* 0x000fc60008000000 */
[----:B0-----:R-:W-:Y:S01]  /*2420*/  VIADDMNMX R46, R71, R67, R58, PT ;  /* 0x00000043472e7246 */ /* 0x001fe2000380013a */
[----:B------:R-:W-:Y:S01]  /*2430*/  IMAD.IADD R50, R62, 0x1, R71 ;  /* 0x000000013e327824 */ /* 0x000fe200078e0247 */
[----:B------:R-:W0:Y:S08]  /*2440*/  MUFU.TANH R4, R4 ;  /* 0x0000000400047308 */ /* 0x000e300000002400 */
        /* <DEDUP_REMOVED lines=23> */
[----:B------:R0:W0:Y:S08]  /*25c0*/  MUFU.TANH R108, R52 ;  /* 0x00000034006c7308 */ /* 0x0000300000002400 */
        /* <DEDUP_REMOVED lines=31> */
[----:B------:R-:W0:Y:S01]  /*27c0*/  MUFU.TANH R24, R24 ;  /* 0x0000001800187308 */ /* 0x000e220000002400 */
[----:B-1234-:R-:W-:Y:S05]  /*27d0*/  @P1 BRA `(.L_x_1081) ;  /* 0x0000000000641947 */ /* 0x01efea0003800000 */
[----:B------:R-:W-:Y:S01]  /*27e0*/  IMAD R61, R2, UR51, R71 ;  /* 0x00000033023d7c24 */ /* 0x000fe2000f8e0247 */
[----:B------:R-:W-:Y:S03]  /*27f0*/  BSSY B0, `(.L_x_1082) ;  /* 0x0000013000007945 */ /* 0x000fe60003800000 */
[----:B------:R-:W-:-:S05]  /*2800*/  IMAD.IADD R61, R61, 0x1, -R8 ;  /* 0x000000013d3d7824 */ /* 0x000fca00078e0a08 */
[----:B------:R-:W-:-:S13]  /*2810*/  ISETP.GT.AND P1, PT, R61, -0x1, PT ;  /* 0xffffffff3d00780c */ /* 0x000fda0003f24270 */
[----:B------:R-:W-:Y:S05]  /*2820*/  @P1 BRA `(.L_x_1083) ;  /* 0x0000000000241947 */ /* 0x000fea0003800000 */
[----:B------:R-:W-:Y:S01]  /*2830*/  ULDC UR6, c[0x0][0x9e4] ;  /* 0x0002790000067ab9 */ /* 0x000fe20000000800 */
[----:B------:R-:W-:Y:S02]  /*2840*/  LOP3.LUT R61, RZ, R61, RZ, 0x33, !PT ;  /* 0x0000003dff3d7212 */ /* 0x000fe400078e33ff */
[----:B------:R-:W-:-:S04]  /*2850*/  MOV R66, UR6 ;  /* 0x0000000600427c02 */ /* 0x000fc80008000f00 */
[----:B------:R-:W-:-:S13]  /*2860*/  ISETP.NE.AND P1, PT, R66, 0x1, PT ;  /* 0x000000014200780c */ /* 0x000fda0003f25270 */
[----:B------:R-:W0:Y:S02]  /*2870*/  @P1 LDC.64 R70, c[0x0][0x9e8] ;  /* 0x00027a00ff461b82 */ /* 0x000e240000000a00 */
[----:B0-----:R-:W-:-:S05]  /*2880*/  @P1 IMAD.HI.U32 R52, R61, R70, RZ ;  /* 0x000000463d341227 */ /* 0x001fca00078e00ff */
[----:B------:R-:W-:-:S04]  /*2890*/  @P1 SHF.R.U32.HI R61, RZ, R71, R52 ;  /* 0x00000047ff3d1219 */ /* 0x000fc80000011634 */
[----:B------:R-:W-:Y:S01]  /*28a0*/  LOP3.LUT R61, RZ, R61, RZ, 0x33, !PT ;  /* 0x0000003dff3d7212 */ /* 0x000fe200078e33ff */
[----:B------:R-:W-:Y:S06]  /*28b0*/  BRA `(.L_x_1084) ;  /* 0x0000000000187947 */ /* 0x000fec0003800000 */
.L_x_1083:
[----:B------:R-:W-:Y:S02]  /*28c0*/  ULDC UR6, c[0x0][0x9e4] ;  /* 0x0002790000067ab9 */ /* 0x000fe40000000800 */
[----:B------:R-:W-:-:S05]  /*28d0*/  IMAD.U32 R66, RZ, RZ, UR6 ;  /* 0x00000006ff427e24 */ /* 0x000fca000f8e00ff */
[----:B------:R-:W-:-:S13]  /*28e0*/  ISETP.NE.AND P1, PT, R66, 0x1, PT ;  /* 0x000000014200780c */ /* 0x000fda0003f25270 */
[----:B------:R-:W0:Y:S02]  /*28f0*/  @P1 LDC.64 R70, c[0x0][0x9e8] ;  /* 0x00027a00ff461b82 */ /* 0x000e240000000a00 */
[----:B0-----:R-:W-:-:S05]  /*2900*/  @P1 IMAD.HI.U32 R52, R61, R70, RZ ;  /* 0x000000463d341227 */ /* 0x001fca00078e00ff */
[----:B------:R-:W-:-:S07]  /*2910*/  @P1 SHF.R.U32.HI R61, RZ, R71, R52 ;  /* 0x00000047ff3d1219 */ /* 0x000fce0000011634 */
.L_x_1084:
[----:B------:R-:W-:Y:S05]  /*2920*/  BSYNC B0 ;  /* 0x0000000000007941 */ /* 0x000fea0003800000 */
.L_x_1082:
[----:B------:R-:W-:-:S04]  /*2930*/  IMAD R52, R61, R66, -R54 ;  /* 0x000000423d347224 */ /* 0x000fc800078e0a36 */
[----:B------:R-:W-:-:S05]  /*2940*/  IMAD R61, R3, -0x2, R52 ;  /* 0xfffffffe033d7824 */ /* 0x000fca00078e0234 */
[----:B------:R-:W-:Y:S02]  /*2950*/  VIADDMNMX R46, R61, R66, R46, PT ;  /* 0x000000423d2e7246 */ /* 0x000fe4000380012e */
[----:B------:R-:W-:-:S07]  /*2960*/  VIMNMX R50, R50, R61, !PT ;  /* 0x0000003d32327248 */ /* 0x000fce0007fe0100 */
.L_x_1081:
[C---:B------:R-:W-:Y:S01]  /*2970*/  ISETP.GE.AND P2, PT, R63.reuse, 0x9, PT ;  /* 0x000000093f00780c */ /* 0x040fe20003f46270 */
[----:B------:R-:W-:Y:S01]  /*2980*/  UISETP.NE.AND UP0, UPT, UR41, URZ, UPT ;  /* 0x0000003f2900728c */ /* 0x000fe2000bf05270 */
[C---:B------:R-:W-:Y:S02]  /*2990*/  ISETP.GE.AND P1, PT, R63.reuse, 0x2, PT ;  /* 0x000000023f00780c */ /* 0x040fe40003f26270 */
[C---:B------:R-:W-:Y:S02]  /*29a0*/  ISETP.GT.AND P3, PT, R50.reuse, 0x8, !P2 ;  /* 0x000000083200780c */ /* 0x040fe40005764270 */
[----:B------:R-:W-:Y:S02]  /*29b0*/  ISETP.GT.AND P4, PT, R50, 0x1, !P1 ;  /* 0x000000013200780c */ /* 0x000fe40004f84270 */
[----:B------:R-:W-:Y:S02]  /*29c0*/  ISETP.LT.OR P3, PT, R46, 0x9, P3 ;  /* 0x000000092e00780c */ /* 0x000fe40001f61670 */
[----:B------:R-:W-:-:S02]  /*29d0*/  ISETP.GE.AND P5, PT, R63, 0x11, PT ;  /* 0x000000113f00780c */ /* 0x000fc40003fa6270 */
[----:B0-----:R-:W-:Y:S02]  /*29e0*/  FSEL R182, R26, -INF , !P3 ;  /* 0xff8000001ab67808 */ /* 0x001fe40005800000 */
[----:B------:R-:W-:Y:S02]  /*29f0*/  ISETP.LT.OR P4, PT, R46, 0x2, P4 ;  /* 0x000000022e00780c */ /* 0x000fe40002781670 */
[----:B------:R-:W-:Y:S02]  /*2a00*/  ISETP.GT.AND P3, PT, R50, 0x10, !P5 ;  /* 0x000000103200780c */ /* 0x000fe40006f64270 */
[----:B------:R-:W-:Y:S02]  /*2a10*/  ISETP.GE.AND P6, PT, R63, 0xa, PT ;  /* 0x0000000a3f00780c */ /* 0x000fe40003fc6270 */
[----:B------:R-:W-:Y:S02]  /*2a20*/  FSEL R126, R88, -INF , !P4 ;  /* 0xff800000587e7808 */ /* 0x000fe40006000000 */
[----:B------:R-:W-:-:S02]  /*2a30*/  P2R R66, PR, RZ, 0x20 ;  /* 0x00000020ff427803 */ /* 0x000fc40000000000 */
[----:B------:R-:W-:Y:S02]  /*2a40*/  ISETP.LT.OR P3, PT, R46, 0x11, P3 ;  /* 0x000000112e00780c */ /* 0x000fe40001f61670 */
[----:B------:R-:W-:Y:S02]  /*2a50*/  ISETP.GT.AND P4, PT, R50, 0x9, !P6 ;  /* 0x000000093200780c */ /* 0x000fe40007784270 */
[----:B------:R-:W-:Y:S02]  /*2a60*/  ISETP.GE.AND P5, PT, R63, 0x12, PT ;  /* 0x000000123f00780c */ /* 0x000fe40003fa6270 */
[----:B------:R-:W-:Y:S02]  /*2a70*/  FSEL R176, R30, -INF , !P3 ;  /* 0xff8000001eb07808 */ /* 0x000fe40005800000 */
[----:B------:R-:W-:Y:S02]  /*2a80*/  ISETP.LT.OR P4, PT, R46, 0xa, P4 ;  /* 0x0000000a2e00780c */ /* 0x000fe40002781670 */
[----:B------:R-:W-:-:S02]  /*2a90*/  ISETP.GT.AND P3, PT, R50, 0x11, !P5 ;  /* 0x000000113200780c */ /* 0x000fc40006f64270 */
[----:B------:R-:W-:Y:S02]  /*2aa0*/  FSEL R128, R28, -INF , !P4 ;  /* 0xff8000001c807808 */ /* 0x000fe40006000000 */
[----:B------:R-:W-:Y:S02]  /*2ab0*/  ISETP.LT.OR P3, PT, R46, 0x12, P3 ;  /* 0x000000122e00780c */ /* 0x000fe40001f61670 */
[----:B------:R-:W-:Y:S02]  /*2ac0*/  ISETP.GE.AND P4, PT, R63, 0x19, PT ;  /* 0x000000193f00780c */ /* 0x000fe40003f86270 */
[----:B------:R-:W-:Y:S02]  /*2ad0*/  FSEL R130, R32, -INF , !P3 ;  /* 0xff80000020827808 */ /* 0x000fe40005800000 */
[----:B------:R-:W-:Y:S02]  /*2ae0*/  ISETP.GT.AND P3, PT, R50, 0x18, !P4 ;  /* 0x000000183200780c */ /* 0x000fe40006764270 */
[----:B------:R-:W-:-:S02]  /*2af0*/  P2R R71, PR, RZ, 0x10 ;  /* 0x00000010ff477803 */ /* 0x000fc40000000000 */
[----:B------:R-:W-:Y:S02]  /*2b00*/  ISETP.LT.OR P3, PT, R46, 0x19, P3 ;  /* 0x000000192e00780c */ /* 0x000fe40001f61670 */
[----:B------:R-:W-:Y:S02]  /*2b10*/  ISETP.GE.AND P4, PT, R63, 0x1a, PT ;  /* 0x0000001a3f00780c */ /* 0x000fe40003f86270 */
[----:B------:R-:W-:Y:S02]  /*2b20*/  FSEL R124, R34, -INF , !P3 ;  /* 0xff800000227c7808 */ /* 0x000fe40005800000 */
[----:B------:R-:W-:Y:S02]  /*2b30*/  ISETP.GT.AND P3, PT, R50, 0x19, !P4 ;  /* 0x000000193200780c */ /* 0x000fe40006764270 */
[----:B------:R-:W-:Y:S02]  /*2b40*/  P2R R74, PR, RZ, 0x10 ;  /* 0x00000010ff4a7803 */ /* 0x000fe40000000000 */
[----:B------:R-:W-:-:S02]  /*2b50*/  ISETP.LT.OR P3, PT, R46, 0x1a, P3 ;  /* 0x0000001a2e00780c */ /* 0x000fc40001f61670 */
[C---:B------:R-:W-:Y:S02]  /*2b60*/  ISETP.GE.AND P4, PT, R63.reuse, 0x21, PT ;  /* 0x000000213f00780c */ /* 0x040fe40003f86270 */
[----:B------:R-:W-:Y:S02]  /*2b70*/  FSEL R122, R36, -INF , !P3 ;  /* 0xff800000247a7808 */ /* 0x000fe40005800000 */
[----:B------:R-:W-:Y:S02]  /*2b80*/  ISETP.GT.AND P3, PT, R50, 0x20, !P4 ;  /* 0x000000203200780c */ /* 0x000fe40006764270 */
[----:B------:R-:W-:Y:S02]  /*2b90*/  P2R R75, PR, RZ, 0x10 ;  /* 0x00000010ff4b7803 */ /* 0x000fe40000000000 */
[----:B------:R-:W-:Y:S02]  /*2ba0*/  ISETP.LT.OR P3, PT, R46, 0x21, P3 ;  /* 0x000000212e00780c */ /* 0x000fe40001f61670 */
[----:B------:R-:W-:-:S02]  /*2bb0*/  ISETP.GE.AND P4, PT, R63, 0x22, PT ;  /* 0x000000223f00780c */ /* 0x000fc40003f86270 */
[----:B------:R-:W-:Y:S02]  /*2bc0*/  FSEL R120, R38, -INF , !P3 ;  /* 0xff80000026787808 */ /* 0x000fe40005800000 */
[----:B------:R-:W-:Y:S02]  /*2bd0*/  ISETP.GT.AND P3, PT, R50, 0x21, !P4 ;  /* 0x000000213200780c */ /* 0x000fe40006764270 */
[----:B------:R-:W-:Y:S02]  /*2be0*/  P2R R78, PR, RZ, 0x10 ;  /* 0x00000010ff4e7803 */ /* 0x000fe40000000000 */
[----:B------:R-:W-:Y:S02]  /*2bf0*/  ISETP.LT.OR P3, PT, R46, 0x22, P3 ;  /* 0x000000222e00780c */ /* 0x000fe40001f61670 */
[----:B------:R-:W-:Y:S02]  /*2c00*/  ISETP.GE.AND P4, PT, R63, 0x29, PT ;  /* 0x000000293f00780c */ /* 0x000fe40003f86270 */
[----:B------:R-:W-:-:S02]  /*2c10*/  FSEL R118, R40, -INF , !P3 ;  /* 0xff80000028767808 */ /* 0x000fc40005800000 */
[----:B------:R-:W-:Y:S02]  /*2c20*/  ISETP.GT.AND P3, PT, R50, 0x28, !P4 ;  /* 0x000000283200780c */ /* 0x000fe40006764270 */
[----:B------:R-:W-:Y:S02]  /*2c30*/  P2R R79, PR, RZ, 0x10 ;  /* 0x00000010ff4f7803 */ /* 0x000fe40000000000 */
[----:B------:R-:W-:Y:S02]  /*2c40*/  ISETP.LT.OR P3, PT, R46, 0x29, P3 ;  /* 0x000000292e00780c */ /* 0x000fe40001f61670 */
[----:B------:R-:W-:Y:S02]  /*2c50*/  ISETP.GE.AND P4, PT, R63, 0x2a, PT ;  /* 0x0000002a3f00780c */ /* 0x000fe40003f86270 */
[----:B------:R-:W-:Y:S02]  /*2c60*/  FSEL R116, R42, -INF , !P3 ;  /* 0xff8000002a747808 */ /* 0x000fe40005800000 */
[----:B------:R-:W-:-:S02]  /*2c70*/  ISETP.GT.AND P3, PT, R50, 0x29, !P4 ;  /* 0x000000293200780c */ /* 0x000fc40006764270 */
[----:B------:R-:W-:Y:S02]  /*2c80*/  P2R R82, PR, RZ, 0x10 ;  /* 0x00000010ff527803 */ /* 0x000fe40000000000 */
        /* <DEDUP_REMOVED lines=71> */
[----:B------:R-:W-:Y:S02]  /*3100*/  ISETP.GE.AND P4, PT, R63, 0x69, PT ;  /* 0x000000693f00780c */ /* 0x000fe40003f86270 */
        /* <DEDUP_REMOVED lines=9> */
[----:B------:R-:W-:Y:S02]  /*31a0*/  P2R R70, PR, RZ, 0x20 ;  /* 0x00000020ff467803 */ /* 0x000fe40000000000 */
[----:B------:R-:W-:-:S02]  /*31b0*/  FSEL R34, R77, -INF , !P3 ;  /* 0xff8000004d227808 */ /* 0x000fc40005800000 */
[----:B------:R-:W-:Y:S02]  /*31c0*/  ISETP.GE.AND P3, PT, R63, 0x71, PT ;  /* 0x000000713f00780c */ /* 0x000fe40003f66270 */
[----:B------:R-:W-:Y:S02]  /*31d0*/  P2R R52, PR, RZ, 0x40 ;  /* 0x00000040ff347803 */ /* 0x000fe40000000000 */
[----:B------:R-:W-:-:S04]  /*31e0*/  ISETP.GT.AND P4, PT, R50, 0x70, !P3 ;  /* 0x000000703200780c */ /* 0x000fc80005f84270 */
[----:B------:R-:W-:-:S04]  /*31f0*/  ISETP.LT.OR P4, PT, R46, 0x71, P4 ;  /* 0x000000712e00780c */ /* 0x000fc80002781670 */
[----:B------:R-:W-:Y:S02]  /*3200*/  FSEL R30, R80, -INF , !P4 ;  /* 0xff800000501e7808 */ /* 0x000fe40006000000 */
[----:B------:R-:W-:-:S04]  /*3210*/  ISETP.GE.AND P4, PT, R63, 0x72, PT ;  /* 0x000000723f00780c */ /* 0x000fc80003f86270 */
        /* <DEDUP_REMOVED lines=8> */
[----:B------:R-:W-:Y:S02]  /*32a0*/  P2R R69, PR, RZ, 0x40 ;  /* 0x00000040ff457803 */ /* 0x000fe40000000000 */
[----:B------:R-:W-:-:S04]  /*32b0*/  ISETP.GT.AND P6, PT, R50, RZ, !P6 ;  /* 0x000000ff3200720c */ /* 0x000fc800077c4270 */
[----:B------:R-:W-:-:S04]  /*32c0*/  ISETP.LT.OR P6, PT, R46, 0x1, P6 ;  /* 0x000000012e00780c */ /* 0x000fc800037c1670 */
[----:B------:R-:W-:Y:S02]  /*32d0*/  FSEL R180, R5, -INF , !P6 ;  /* 0xff80000005b47808 */ /* 0x000fe40007000000 */
[----:B------:R-:W-:Y:S01]  /*32e0*/  ISETP.GE.AND P6, PT, R63, 0x7a, PT ;  /* 0x0000007a3f00780c */ /* 0x000fe20003fc6270 */
[----:B------:R-:W0:Y:S03]  /*32f0*/  SHFL.IDX PT, R5, R48, 0x1, 0x1c1f ;  /* 0x003c1f0030057f89 */ /* 0x000e2600000e0000 */
[----:B------:R-:W-:Y:S02]  /*3300*/  P2R R77, PR, RZ, 0x40 ;  /* 0x00000040ff4d7803 */ /* 0x000fe40000000000 */
[----:B------:R-:W-:-:S04]  /*3310*/  ISETP.GT.AND P6, PT, R50, 0x79, !P6 ;  /* 0x000000793200780c */ /* 0x000fc800077c4270 */
[----:B------:R-:W-:-:S04]  /*3320*/  ISETP.LT.OR P6, PT, R46, 0x7a, P6 ;  /* 0x0000007a2e00780c */ /* 0x000fc800037c1670 */
[----:B------:R-:W-:Y:S02]  /*3330*/  FSEL R38, R85, -INF , !P6 ;  /* 0xff80000055267808 */ /* 0x000fe40007000000 */
[----:B------:R-:W-:Y:S02]  /*3340*/  PLOP3.LUT P6, PT, PT, PT, UP0, 0x40, 0x0 ;  /* 0x000000000000781c */ /* 0x000fe40003fce808 */
[----:B0-----:R-:W-:Y:S01]  /*3350*/  VIADDMNMX R61, R5, R67, R58, PT ;  /* 0x00000043053d7246 */ /* 0x001fe2000380013a */
[----:B------:R-:W-:-:S10]  /*3360*/  IMAD.IADD R63, R62, 0x1, R5 ;  /* 0x000000013e3f7824 */ /* 0x000fd400078e0205 */
[----:B------:R-:W-:Y:S05]  /*3370*/  @P6 BRA `(.L_x_1085) ;  /* 0x0000000000646947 */ /* 0x000fea0003800000 */
[----:B------:R-:W-:Y:S01]  /*3380*/  IMAD R5, R2, UR51, R5 ;  /* 0x0000003302057c24 */ /* 0x000fe2000f8e0205 */
[----:B------:R-:W-:Y:S03]  /*3390*/  BSSY B0, `(.L_x_1086) ;  /* 0x0000013000007945 */ /* 0x000fe60003800000 */
[----:B------:R-:W-:-:S05]  /*33a0*/  IMAD.IADD R5, R5, 0x1, -R8 ;  /* 0x0000000105057824 */ /* 0x000fca00078e0a08 */
[----:B------:R-:W-:-:S13]  /*33b0*/  ISETP.GT.AND P6, PT, R5, -0x1, PT ;  /* 0xffffffff0500780c */ /* 0x000fda0003fc4270 */
[----:B------:R-:W-:Y:S05]  /*33c0*/  @P6 BRA `(.L_x_1087) ;  /* 0x0000000000246947 */ /* 0x000fea0003800000 */
[----:B------:R-:W-:Y:S01]  /*33d0*/  ULDC UR6, c[0x0][0x9e4] ;  /* 0x0002790000067ab9 */ /* 0x000fe20000000800 */
[----:B------:R-:W-:Y:S01]  /*33e0*/  LOP3.LUT R5, RZ, R5, RZ, 0x33, !PT ;  /* 0x00000005ff057212 */ /* 0x000fe200078e33ff */
[----:B------:R-:W-:-:S05]  /*33f0*/  IMAD.U32 R44, RZ, RZ, UR6 ;  /* 0x00000006ff2c7e24 */ /* 0x000fca000f8e00ff */
[----:B------:R-:W-:-:S13]  /*3400*/  ISETP.NE.AND P6, PT, R44, 0x1, PT ;  /* 0x000000012c00780c */ /* 0x000fda0003fc5270 */
[----:B------:R-:W0:Y:S02]  /*3410*/  @P6 LDC.64 R64, c[0x0][0x9e8] ;  /* 0x00027a00ff406b82 */ /* 0x000e240000000a00 */
[----:B0-----:R-:W-:-:S05]  /*3420*/  @P6 IMAD.HI.U32 R42, R5, R64, RZ ;  /* 0x00000040052a6227 */ /* 0x001fca00078e00ff */
[----:B------:R-:W-:-:S04]  /*3430*/  @P6 SHF.R.U32.HI R5, RZ, R65, R42 ;  /* 0x00000041ff056219 */ /* 0x000fc8000001162a */
[----:B------:R-:W-:Y:S01]  /*3440*/  LOP3.LUT R5, RZ, R5, RZ, 0x33, !PT ;  /* 0x00000005ff057212 */ /* 0x000fe200078e33ff */
[----:B------:R-:W-:Y:S06]  /*3450*/  BRA `(.L_x_1088) ;  /* 0x0000000000187947 */ /* 0x000fec0003800000 */
.L_x_1087:
[----:B------:R-:W-:Y:S02]  /*3460*/  ULDC UR6, c[0x0][0x9e4] ;  /* 0x0002790000067ab9 */ /* 0x000fe40000000800 */
[----:B------:R-:W-:-:S05]  /*3470*/  IMAD.U32 R44, RZ, RZ, UR6 ;  /* 0x00000006ff2c7e24 */ /* 0x000fca000f8e00ff */
[----:B------:R-:W-:-:S13]  /*3480*/  ISETP.NE.AND P6, PT, R44, 0x1, PT ;  /* 0x000000012c00780c */ /* 0x000fda0003fc5270 */
[----:B------:R-:W0:Y:S02]  /*3490*/  @P6 LDC.64 R64, c[0x0][0x9e8] ;  /* 0x00027a00ff406b82 */ /* 0x000e240000000a00 */
[----:B0-----:R-:W-:-:S05]  /*34a0*/  @P6 IMAD.HI.U32 R42, R5, R64, RZ ;  /* 0x00000040052a6227 */ /* 0x001fca00078e00ff */
[----:B------:R-:W-:-:S07]  /*34b0*/  @P6 SHF.R.U32.HI R5, RZ, R65, R42 ;  /* 0x00000041ff056219 */ /* 0x000fce000001162a */
.L_x_1088:
[----:B------:R-:W-:Y:S05]  /*34c0*/  BSYNC B0 ;  /* 0x0000000000007941 */ /* 0x000fea0003800000 */
.L_x_1086:
[----:B------:R-:W-:-:S04]  /*34d0*/  IMAD R42, R5, R44, -R54 ;  /* 0x0000002c052a7224 */ /* 0x000fc800078e0a36 */
[----:B------:R-:W-:-:S05]  /*34e0*/  IMAD R42, R3, -0x2, R42 ;  /* 0xfffffffe032a7824 */ /* 0x000fca00078e022a */
[----:B------:R-:W-:Y:S02]  /*34f0*/  VIADDMNMX R61, R42, R44, R61, PT ;  /* 0x0000002c2a3d7246 */ /* 0x000fe4000380013d */
[----:B------:R-:W-:-:S07]  /*3500*/  VIMNMX R63, R63, R42, !PT ;  /* 0x0000002a3f3f7248 */ /* 0x000fce0007fe0100 */
.L_x_1085:
[----:B------:R-:W-:Y:S01]  /*3510*/  ISETP.GT.AND P1, PT, R63, 0x1, !P1 ;  /* 0x000000013f00780c */ /* 0x000fe20004f24270 */
[----:B------:R-:W-:Y:S01]  /*3520*/  ULDC UR6, c[0x0][0x988] ;  /* 0x0002620000067ab9 */ /* 0x000fe20000000800 */
[----:B------:R-:W-:Y:S01]  /*3530*/  ISETP.NE.AND P6, PT, R52, RZ, PT ;  /* 0x000000ff3400720c */ /* 0x000fe20003fc5270 */
[----:B------:R-:W-:Y:S01]  /*3540*/  UISETP.NE.AND UP1, UPT, UR42, URZ, UPT ;  /* 0x0000003f2a00728c */ /* 0x000fe2000bf25270 */
[----:B------:R-:W-:Y:S01]  /*3550*/  ISETP.LT.OR P1, PT, R61, 0x2, P1 ;  /* 0x000000023d00780c */ /* 0x000fe20000f21670 */
[----:B------:R-:W-:Y:S01]  /*3560*/  UISETP.NE.AND UP0, UPT, UR41, URZ, UPT ;  /* 0x0000003f2900728c */ /* 0x000fe2000bf05270 */
[----:B------:R-:W-:Y:S02]  /*3570*/  FMNMX.FTZ R5, R180, R126, !PT ;  /* 0x0000007eb4057209 */ /* 0x000fe40007810000 */
[----:B------:R-:W-:Y:S01]  /*3580*/  FSEL R42, R9, -INF , !P1 ;  /* 0xff800000092a7808 */ /* 0x000fe20004800000 */
[----:B------:R-:W-:Y:S01]  /*3590*/  IMAD.U32 R9, RZ, RZ, UR6 ;  /* 0x00000006ff097e24 */ /* 0x000fe2000f8e00ff */
[----:B------:R-:W-:-:S02]  /*35a0*/  ISETP.GT.AND P1, PT, R63, 0x9, !P6 ;  /* 0x000000093f00780c */ /* 0x000fc40007724270 */
[----:B------:R-:W-:Y:S02]  /*35b0*/  FMNMX.FTZ R5, R182, R5, !PT ;  /* 0x00000005b6057209 */ /* 0x000fe40007810000 */
[----:B------:R-:W-:Y:S01]  /*35c0*/  ISETP.LT.OR P1, PT, R61, 0xa, P1 ;  /* 0x0000000a3d00780c */ /* 0x000fe20000f21670 */
[----:B------:R-:W-:Y:S01]  /*35d0*/  @UP1 ULDC UR6, c[0x0][0x44c] ;  /* 0x0001130000061ab9 */ /* 0x000fe20000000800 */
[----:B------:R-:W-:Y:S01]  /*35e0*/  FMNMX.FTZ R5, R128, R5, !PT ;  /* 0x0000000580057209 */ /* 0x000fe20007810000 */
[----:B------:R-:W-:Y:S01]  /*35f0*/  UIMAD.WIDE.U32 UR6, UR45, UR6, URZ ;  /* 0x000000062d0672a5 */ /* 0x000fe2000f8e003f */
[----:B------:R-:W-:Y:S01]  /*3600*/  FSEL R46, R11, -INF , !P1 ;  /* 0xff8000000b2e7808 */ /* 0x000fe20004800000 */
[----:B------:R-:W-:Y:S01]  /*3610*/  @UP1 ULDC UR14, c[0x0][0x450] ;  /* 0x00011400000e1ab9 */ /* 0x000fe20000000800 */
[----:B------:R-:W-:Y:S01]  /*3620*/  ISETP.NE.AND P1, PT, R66, RZ, PT ;  /* 0x000000ff4200720c */ /* 0x000fe20003f25270 */
[----:B------:R-:W-:Y:S01]  /*3630*/  @UP1 USHF.R.U32.HI UR45, URZ, UR14, UR7 ;  /* 0x0000000e3f2d1299 */ /* 0x000fe20008011607 */
[----:B------:R-:W-:-:S02]  /*3640*/  FMNMX.FTZ R5, R176, R5, !PT ;  /* 0x00000005b0057209 */ /* 0x000fc40007810000 */
[----:B------:R-:W-:Y:S02]  /*3650*/  ISETP.GT.AND P1, PT, R63, 0x10, !P1 ;  /* 0x000000103f00780c */ /* 0x000fe40004f24270 */
[----:B------:R-:W-:Y:S02]  /*3660*/  FMNMX.FTZ R5, R130, R5, !PT ;  /* 0x0000000582057209 */ /* 0x000fe40007810000 */
[----:B------:R-:W-:Y:S02]  /*3670*/  ISETP.LT.OR P1, PT, R61, 0x11, P1 ;  /* 0x000000113d00780c */ /* 0x000fe40000f21670 */
[----:B------:R-:W-:Y:S02]  /*3680*/  ISETP.GT.AND P2, PT, R63, 0x8, !P2 ;  /* 0x000000083f00780c */ /* 0x000fe40005744270 */
[----:B------:R-:W-:Y:S02]  /*3690*/  FSEL R12, R12, -INF , !P1 ;  /* 0xff8000000c0c7808 */ /* 0x000fe40004800000 */
[----:B------:R-:W-:-:S02]  /*36a0*/  ISETP.NE.AND P1, PT, R70, RZ, PT ;  /* 0x000000ff4600720c */ /* 0x000fc40003f25270 */
[----:B------:R-:W-:Y:S02]  /*36b0*/  FMNMX.FTZ R5, R124, R5, !PT ;  /* 0x000000057c057209 */ /* 0x000fe40007810000 */
[----:B------:R-:W-:Y:S02]  /*36c0*/  ISETP.GT.AND P1, PT, R63, 0x11, !P1 ;  /* 0x000000113f00780c */ /* 0x000fe40004f24270 */
[C---:B------:R-:W-:Y:S02]  /*36d0*/  ISETP.LT.OR P2, PT, R61.reuse, 0x9, P2 ;  /* 0x000000093d00780c */ /* 0x040fe40001741670 */
[----:B------:R-:W-:Y:S02]  /*36e0*/  ISETP.LT.OR P1, PT, R61, 0x12, P1 ;  /* 0x000000123d00780c */ /* 0x000fe40000f21670 */
[----:B------:R-:W-:Y:S02]  /*36f0*/  FMNMX.FTZ R5, R122, R5, !PT ;  /* 0x000000057a057209 */ /* 0x000fe40007810000 */
[----:B------:R-:W-:-:S02]  /*3700*/  FSEL R48, R13, -INF , !P1 ;  /* 0xff8000000d307808 */ /* 0x000fc40004800000 */
[----:B------:R-:W-:Y:S02]  /*3710*/  ISETP.NE.AND P1, PT, R71, RZ, PT ;  /* 0x000000ff4700720c */ /* 0x000fe40003f25270 */
[----:B------:R-:W-:Y:S02]  /*3720*/  FSEL R44, R10, -INF , !P2 ;  /* 0xff8000000a2c7808 */ /* 0x000fe40005000000 */
[----:B------:R-:W-:Y:S02]  /*3730*/  ISETP.GT.AND P1, PT, R63, 0x18, !P1 ;  /* 0x000000183f00780c */ /* 0x000fe40004f24270 */
[----:B------:R-:W-:Y:S02]  /*3740*/  ISETP.NE.AND P2, PT, R86, RZ, PT ;  /* 0x000000ff5600720c */ /* 0x000fe40003f45270 */
[----:B------:R-:W-:Y:S02]  /*3750*/  ISETP.LT.OR P1, PT, R61, 0x19, P1 ;  /* 0x000000193d00780c */ /* 0x000fe40000f21670 */
[----:B------:R-:W-:-:S02]  /*3760*/  FMNMX.FTZ R5, R120, R5, !PT ;  /* 0x0000000578057209 */ /* 0x000fc40007810000 */
[----:B------:R-:W-:Y:S02]  /*3770*/  FSEL R50, R14, -INF , !P1 ;  /* 0xff8000000e327808 */ /* 0x000fe40004800000 */
[----:B------:R-:W-:Y:S02]  /*3780*/  ISETP.NE.AND P1, PT, R74, RZ, PT ;  /* 0x000000ff4a00720c */ /* 0x000fe40003f25270 */
[----:B------:R-:W-:Y:S02]  /*3790*/  FMNMX.FTZ R5, R118, R5, !PT ;  /* 0x0000000576057209 */ /* 0x000fe40007810000 */
[----:B------:R-:W-:Y:S02]  /*37a0*/  ISETP.GT.AND P1, PT, R63, 0x19, !P1 ;  /* 0x000000193f00780c */ /* 0x000fe40004f24270 */
[----:B------:R-:W-:Y:S02]  /*37b0*/  ISETP.NE.AND P6, PT, R87, RZ, PT ;  /* 0x000000ff5700720c */ /* 0x000fe40003fc5270 */
[----:B------:R-:W-:-:S02]  /*37c0*/  ISETP.LT.OR P1, PT, R61, 0x1a, P1 ;  /* 0x0000001a3d00780c */ /* 0x000fc40000f21670 */
[----:B------:R-:W-:Y:S02]  /*37d0*/  FMNMX.FTZ R5, R116, R5, !PT ;  /* 0x0000000574057209 */ /* 0x000fe40007810000 */
[----:B------:R-:W-:Y:S02]  /*37e0*/  FSEL R52, R15, -INF , !P1 ;  /* 0xff8000000f347808 */ /* 0x000fe40004800000 */
[----:B------:R-:W-:Y:S02]  /*37f0*/  ISETP.NE.AND P1, PT, R75, RZ, PT ;  /* 0x000000ff4b00720c */ /* 0x000fe40003f25270 */
[----:B------:R-:W-:Y:S02]  /*3800*/  FMNMX.FTZ R5, R114, R5, !PT ;  /* 0x0000000572057209 */ /* 0x000fe40007810000 */
[----:B------:R-:W-:Y:S02]  /*3810*/  ISETP.GT.AND P1, PT, R63, 0x20, !P1 ;  /* 0x000000203f00780c */ /* 0x000fe40004f24270 */
[----:B------:R-:W-:-:S02]  /*3820*/  FMNMX.FTZ R5, R112, R5, !PT ;  /* 0x0000000570057209 */ /* 0x000fc40007810000 */
[----:B------:R-:W-:Y:S02]  /*3830*/  ISETP.LT.OR P1, PT, R61, 0x21, P1 ;  /* 0x000000213d00780c */ /* 0x000fe40000f21670 */
[----:B------:R-:W-:Y:S02]  /*3840*/  FMNMX.FTZ R5, R110, R5, !PT ;  /* 0x000000056e057209 */ /* 0x000fe40007810000 */
[----:B------:R-:W-:Y:S02]  /*3850*/  FSEL R54, R25, -INF , !P1 ;  /* 0xff80000019367808 */ /* 0x000fe40004800000 */
[----:B------:R-:W-:Y:S02]  /*3860*/  ISETP.NE.AND P1, PT, R78, RZ, PT ;  /* 0x000000ff4e00720c */ /* 0x000fe40003f25270 */
[----:B------:R-:W-:Y:S02]  /*3870*/  FMNMX.FTZ R5, R108, R5, !PT ;  /* 0x000000056c057209 */ /* 0x000fe40007810000 */
[----:B------:R-:W-:-:S02]  /*3880*/  ISETP.GT.AND P1, PT, R63, 0x21, !P1 ;  /* 0x000000213f00780c */ /* 0x000fc40004f24270 */
[----:B------:R-:W-:Y:S02]  /*3890*/  FMNMX.FTZ R5, R106, R5, !PT ;  /* 0x000000056a057209 */ /* 0x000fe40007810000 */
[----:B------:R-:W-:Y:S02]  /*38a0*/  ISETP.LT.OR P1, PT, R61, 0x22, P1 ;  /* 0x000000223d00780c */ /* 0x000fe40000f21670 */
[----:B------:R-:W-:Y:S02]  /*38b0*/  FMNMX.FTZ R5, R104, R5, !PT ;  /* 0x0000000568057209 */ /* 0x000fe40007810000 */
[----:B------:R-:W-:Y:S02]  /*38c0*/  FSEL R56, R27, -INF , !P1 ;  /* 0xff8000001b387808 */ /* 0x000fe40004800000 */
[----:B------:R-:W-:Y:S02]  /*38d0*/  ISETP.NE.AND P1, PT, R79, RZ, PT ;  /* 0x000000ff4f00720c */ /* 0x000fe40003f25270 */
[----:B------:R-:W-:-:S02]  /*38e0*/  FMNMX.FTZ R5, R102, R5, !PT ;  /* 0x0000000566057209 */ /* 0x000fc40007810000 */
[----:B------:R-:W-:Y:S02]  /*38f0*/  ISETP.GT.AND P1, PT, R63, 0x28, !P1 ;  /* 0x000000283f00780c */ /* 0x000fe40004f24270 */
[----:B------:R-:W-:Y:S02]  /*3900*/  FMNMX.FTZ R5, R100, R5, !PT ;  /* 0x0000000564057209 */ /* 0x000fe40007810000 */
[----:B------:R-:W-:Y:S02]  /*3910*/  ISETP.LT.OR P1, PT, R61, 0x29, P1 ;  /* 0x000000293d00780c */ /* 0x000fe40000f21670 */
[----:B------:R-:W-:Y:S02]  /*3920*/  FMNMX.FTZ R5, R98, R5, !PT ;  /* 0x0000000562057209 */ /* 0x000fe40007810000 */
[----:B------:R-:W-:Y:S02]  /*3930*/  FSEL R58, R29, -INF , !P1 ;  /* 0xff8000001d3a7808 */ /* 0x000fe40004800000 */
[----:B------:R-:W-:-:S02]  /*3940*/  ISETP.NE.AND P1, PT, R82, RZ, PT ;  /* 0x000000ff5200720c */ /* 0x000fc40003f25270 */
[----:B------:R-:W-:Y:S02]  /*3950*/  FMNMX.FTZ R5, R96, R5, !PT ;  /* 0x0000000560057209 */ /* 0x000fe40007810000 */
[----:B------:R-:W-:Y:S02]  /*3960*/  ISETP.GT.AND P1, PT, R63, 0x29, !P1 ;  /* 0x000000293f00780c */ /* 0x000fe40004f24270 */
[----:B------:R-:W-:Y:S02]  /*3970*/  FMNMX.FTZ R5, R94, R5, !PT ;  /* 0x000000055e057209 */ /* 0x000fe40007810000 */
[----:B------:R-:W-:Y:S02]  /*3980*/  ISETP.LT.OR P1, PT, R61, 0x2a, P1 ;  /* 0x0000002a3d00780c */ /* 0x000fe40000f21670 */
[----:B------:R-:W-:Y:S02]  /*3990*/  FMNMX.FTZ R5, R92, R5, !PT ;  /* 0x000000055c057209 */ /* 0x000fe40007810000 */
[----:B------:R-:W-:-:S02]  /*39a0*/  FSEL R60, R31, -INF , !P1 ;  /* 0xff8000001f3c7808 */ /* 0x000fc40004800000 */
[----:B------:R-:W-:Y:S02]  /*39b0*/  ISETP.NE.AND P1, PT, R83, RZ, PT ;  /* 0x000000ff5300720c */ /* 0x000fe40003f25270 */
[----:B------:R-:W-:Y:S02]  /*39c0*/  FMNMX.FTZ R5, R90, R5, !PT ;  /* 0x000000055a057209 */ /* 0x000fe40007810000 */
[----:B------:R-:W-:Y:S02]  /*39d0*/  ISETP.GT.AND P1, PT, R63, 0x30, !P1 ;  /* 0x000000303f00780c */ /* 0x000fe40004f24270 */
[----:B------:R-:W-:Y:S02]  /*39e0*/  FMNMX.FTZ R5, R40, R5, !PT ;  /* 0x0000000528057209 */ /* 0x000fe40007810000 */
[----:B------:R-:W-:Y:S02]  /*39f0*/  ISETP.LT.OR P1, PT, R61, 0x31, P1 ;  /* 0x000000313d00780c */ /* 0x000fe40000f21670 */
[----:B------:R-:W-:-:S02]  /*3a00*/  FMNMX.FTZ R5, R36, R5, !PT ;  /* 0x0000000524057209 */ /* 0x000fc40007810000 */
[----:B------:R-:W-:Y:S02]  /*3a10*/  FSEL R62, R33, -INF , !P1 ;  /* 0xff800000213e7808 */ /* 0x000fe40004800000 */
[----:B------:R-:W-:Y:S02]  /*3a20*/  ISETP.GT.AND P1, PT, R63, 0x31, !P2 ;  /* 0x000000313f00780c */ /* 0x000fe40005724270 */
[----:B------:R-:W-:Y:S02]  /*3a30*/  ISETP.NE.AND P2, PT, R68, RZ, PT ;  /* 0x000000ff4400720c */ /* 0x000fe40003f45270 */
[----:B------:R-:W-:Y:S02]  /*3a40*/  ISETP.LT.OR P1, PT, R61, 0x32, P1 ;  /* 0x000000323d00780c */ /* 0x000fe40000f21670 */
[----:B------:R-:W-:Y:S02]  /*3a50*/  FMNMX.FTZ R5, R28, R5, !PT ;  /* 0x000000051c057209 */ /* 0x000fe40007810000 */
[----:B------:R-:W-:-:S02]  /*3a60*/  FSEL R64, R35, -INF , !P1 ;  /* 0xff80000023407808 */ /* 0x000fc40004800000 */
[----:B------:R-:W-:Y:S02]  /*3a70*/  ISETP.GT.AND P1, PT, R63, 0x38, !P6 ;  /* 0x000000383f00780c */ /* 0x000fe40007724270 */
[----:B------:R-:W-:Y:S02]  /*3a80*/  ISETP.NE.AND P6, PT, R72, RZ, PT ;  /* 0x000000ff4800720c */ /* 0x000fe40003fc5270 */
        /* <DEDUP_REMOVED lines=12> */
[C---:B------:R-:W-:Y:S02]  /*3b50*/  ISETP.GT.AND P1, PT, R63.reuse, 0x40, !P1 ;  /* 0x000000403f00780c */ /* 0x040fe40004f24270 */
[----:B------:R-:W-:Y:S01]  /*3b60*/  ISETP.GT.AND P3, PT, R63, 0x70, !P3 ;  /* 0x000000703f00780c */ /* 0x000fe20005f64270 */
[----:B------:R-:W0:Y:S01]  /*3b70*/  SHFL.BFLY PT, R10, R5, 0x2, 0x1f ;  /* 0x0c401f00050a7f89 */ /* 0x000e2200000e0000 */
[----:B------:R-:W-:Y:S02]  /*3b80*/  ISETP.LT.OR P1, PT, R61, 0x41, P1 ;  /* 0x000000413d00780c */ /* 0x000fe40000f21670 */
[----:B------:R-:W-:-:S02]  /*3b90*/  ISETP.GT.AND P4, PT, R63, 0x71, !P4 ;  /* 0x000000713f00780c */ /* 0x000fc40006784270 */
[----:B------:R-:W-:Y:S02]  /*3ba0*/  FSEL R70, R41, -INF , !P1 ;  /* 0xff80000029467808 */ /* 0x000fe40004800000 */
[----:B------:R-:W-:Y:S02]  /*3bb0*/  ISETP.NE.AND P1, PT, R91, RZ, PT ;  /* 0x000000ff5b00720c */ /* 0x000fe40003f25270 */
[----:B------:R-:W-:Y:S02]  /*3bc0*/  ISETP.LT.OR P3, PT, R61, 0x71, P3 ;  /* 0x000000713d00780c */ /* 0x000fe40001f61670 */
[C---:B------:R-:W-:Y:S02]  /*3bd0*/  ISETP.GT.AND P1, PT, R63.reuse, 0x41, !P1 ;  /* 0x000000413f00780c */ /* 0x040fe40004f24270 */
[----:B------:R-:W-:Y:S02]  /*3be0*/  ISETP.GT.AND P5, PT, R63, 0x78, !P5 ;  /* 0x000000783f00780c */ /* 0x000fe40006fa4270 */
[----:B------:R-:W-:-:S02]  /*3bf0*/  ISETP.LT.OR P1, PT, R61, 0x42, P1 ;  /* 0x000000423d00780c */ /* 0x000fc40000f21670 */
[----:B------:R-:W-:Y:S02]  /*3c00*/  ISETP.LT.OR P4, PT, R61, 0x72, P4 ;  /* 0x000000723d00780c */ /* 0x000fe40002781670 */
[----:B------:R-:W-:Y:S02]  /*3c10*/  FSEL R72, R43, -INF , !P1 ;  /* 0xff8000002b487808 */ /* 0x000fe40004800000 */
[----:B------:R-:W-:Y:S02]  /*3c20*/  ISETP.NE.AND P1, PT, R93, RZ, PT ;  /* 0x000000ff5d00720c */ /* 0x000fe40003f25270 */
[----:B------:R-:W-:Y:S02]  /*3c30*/  ISETP.LT.OR P5, PT, R61, 0x79, P5 ;  /* 0x000000793d00780c */ /* 0x000fe40002fa1670 */
[----:B------:R-:W-:Y:S02]  /*3c40*/  ISETP.GT.AND P1, PT, R63, 0x48, !P1 ;  /* 0x000000483f00780c */ /* 0x000fe40004f24270 */
[----:B0-----:R-:W-:-:S02]  /*3c50*/  FMNMX.FTZ R11, R5, R10, !PT ;  /* 0x0000000a050b7209 */ /* 0x001fc40007810000 */
[----:B------:R-:W-:Y:S02]  /*3c60*/  ISETP.LT.OR P1, PT, R61, 0x49, P1 ;  /* 0x000000493d00780c */ /* 0x000fe40000f21670 */
[----:B------:R-:W-:Y:S01]  /*3c70*/  FSEL R22, R22, -INF , !P4 ;  /* 0xff80000016167808 */ /* 0x000fe20006000000 */
[----:B------:R-:W0:Y:S01]  /*3c80*/  SHFL.BFLY PT, R10, R11, 0x1, 0x1f ;  /* 0x0c201f000b0a7f89 */ /* 0x000e2200000e0000 */
[----:B------:R-:W-:Y:S02]  /*3c90*/  FSEL R74, R45, -INF , !P1 ;  /* 0xff8000002d4a7808 */ /* 0x000fe40004800000 */
[----:B------:R-:W-:Y:S02]  /*3ca0*/  ISETP.NE.AND P1, PT, R95, RZ, PT ;  /* 0x000000ff5f00720c */ /* 0x000fe40003f25270 */
[----:B------:R-:W-:Y:S02]  /*3cb0*/  R2UR UR11, R18 ;  /* 0x00000000120b72ca */ /* 0x000fe400000e0000 */
[----:B------:R-:W-:-:S04]  /*3cc0*/  ISETP.GT.AND P1, PT, R63, 0x49, !P1 ;  /* 0x000000493f00780c */ /* 0x000fc80004f24270 */
[----:B------:R-:W-:-:S04]  /*3cd0*/  ISETP.LT.OR P1, PT, R61, 0x4a, P1 ;  /* 0x0000004a3d00780c */ /* 0x000fc80000f21670 */
[----:B------:R-:W-:Y:S02]  /*3ce0*/  FSEL R76, R47, -INF , !P1 ;  /* 0xff8000002f4c7808 */ /* 0x000fe40004800000 */
[----:B------:R-:W-:Y:S01]  /*3cf0*/  ISETP.NE.AND P1, PT, R97, RZ, PT ;  /* 0x000000ff6100720c */ /* 0x000fe20003f25270 */
[----:B------:R-:W-:-:S03]  /*3d00*/  UIADD3 UR45, UR11, UR45, URZ ;  /* 0x0000002d0b2d7290 */ /* 0x000fc6000fffe03f */
[----:B------:R-:W-:Y:S01]  /*3d10*/  ISETP.GT.AND P1, PT, R63, 0x50, !P1 ;  /* 0x000000503f00780c */ /* 0x000fe20004f24270 */
[----:B------:R-:W-:Y:S01]  /*3d20*/  UIADD3 UR10, UR45, UR10, URZ ;  /* 0x0000000a2d0a7290 */ /* 0x000fe2000fffe03f */
[----:B0-----:R-:W-:Y:S02]  /*3d30*/  FMNMX.FTZ R10, R11, R10, !PT ;  /* 0x0000000a0b0a7209 */ /* 0x001fe40007810000 */
[----:B------:R-:W-:-:S03]  /*3d40*/  ISETP.LT.OR P1, PT, R61, 0x51, P1 ;  /* 0x000000513d00780c */ /* 0x000fc60000f21670 */
[----:B------:R-:W-:Y:S01]  /*3d50*/  FMUL.FTZ R13, R10, R9 ;  /* 0x000000090a0d7220 */ /* 0x000fe20000410000 */
[----:B------:R-:W-:Y:S02]  /*3d60*/  FSEL R78, R49, -INF , !P1 ;  /* 0xff800000314e7808 */ /* 0x000fe40004800000 */
[----:B------:R-:W-:-:S04]  /*3d70*/  ISETP.NE.AND P1, PT, R99, RZ, PT ;  /* 0x000000ff6300720c */ /* 0x000fc80003f25270 */
[----:B------:R-:W-:-:S04]  /*3d80*/  ISETP.GT.AND P1, PT, R63, 0x51, !P1 ;  /* 0x000000513f00780c */ /* 0x000fc80004f24270 */
[----:B------:R-:W-:-:S04]  /*3d90*/  ISETP.LT.OR P1, PT, R61, 0x52, P1 ;  /* 0x000000523d00780c */ /* 0x000fc80000f21670 */
        /* <DEDUP_REMOVED lines=9> */
[----:B------:R-:W-:Y:S02]  /*3e30*/  ISETP.GT.AND P1, PT, R63, 0x60, !P2 ;  /* 0x000000603f00780c */ /* 0x000fe40005724270 */
[----:B------:R-:W-:Y:S02]  /*3e40*/  ISETP.NE.AND P2, PT, R105, RZ, PT ;  /* 0x000000ff6900720c */ /* 0x000fe40003f45270 */
[----:B------:R-:W-:Y:S02]  /*3e50*/  ISETP.LT.OR P1, PT, R61, 0x61, P1 ;  /* 0x000000613d00780c */ /* 0x000fe40000f21670 */
[----:B------:R-:W-:Y:S02]  /*3e60*/  ISETP.GT.AND P2, PT, R63, 0x69, !P2 ;  /* 0x000000693f00780c */ /* 0x000fe40005744270 */
[----:B------:R-:W-:-:S02]  /*3e70*/  FSEL R86, R57, -INF , !P1 ;  /* 0xff80000039567808 */ /* 0x000fc40004800000 */
[----:B------:R-:W-:Y:S02]  /*3e80*/  ISETP.GT.AND P1, PT, R63, 0x61, !P6 ;  /* 0x000000613f00780c */ /* 0x000fe40007724270 */
[----:B------:R-:W-:Y:S02]  /*3e90*/  ISETP.NE.AND P6, PT, R69, RZ, PT ;  /* 0x000000ff4500720c */ /* 0x000fe40003fc5270 */
[C---:B------:R-:W-:Y:S02]  /*3ea0*/  ISETP.LT.OR P1, PT, R61.reuse, 0x62, P1 ;  /* 0x000000623d00780c */ /* 0x040fe40000f21670 */
[----:B------:R-:W-:Y:S02]  /*3eb0*/  ISETP.LT.OR P2, PT, R61, 0x6a, P2 ;  /* 0x0000006a3d00780c */ /* 0x000fe40001741670 */
[----:B------:R-:W-:Y:S02]  /*3ec0*/  FSEL R88, R59, -INF , !P1 ;  /* 0xff8000003b587808 */ /* 0x000fe40004800000 */
[----:B------:R-:W-:-:S04]  /*3ed0*/  FSETP.NEU.FTZ.AND P1, PT, R10, -INF , PT ;  /* 0xff8000000a00780b */ /* 0x000fc80003f3d000 */
[----:B------:R-:W-:Y:S02]  /*3ee0*/  FSEL R35, R13, RZ, P1 ;  /* 0x000000ff0d237208 */ /* 0x000fe40000800000 */
[----:B------:R-:W-:Y:S02]  /*3ef0*/  ISETP.GT.AND P1, PT, R63, RZ, !P6 ;  /* 0x000000ff3f00720c */ /* 0x000fe40007724270 */
[----:B------:R-:W-:Y:S01]  /*3f00*/  ISETP.NE.AND P6, PT, R77, RZ, PT ;  /* 0x000000ff4d00720c */ /* 0x000fe20003fc5270 */
[-CC-:B------:R-:W-:Y:S01]  /*3f10*/  FFMA.FTZ R14, R130, R9.reuse, -R35.reuse ;  /* 0x00000009820e7223 */ /* 0x180fe20000010823 */
[----:B------:R-:W-:Y:S01]  /*3f20*/  ISETP.LT.OR P1, PT, R61, 0x1, P1 ;  /* 0x000000013d00780c */ /* 0x000fe20000f21670 */
[-CC-:B------:R-:W-:Y:S01]  /*3f30*/  FFMA.FTZ R164, R104, R9.reuse, -R35.reuse ;  /* 0x0000000968a47223 */ /* 0x180fe20000010823 */
[----:B------:R-:W-:Y:S01]  /*3f40*/  FSEL R104, R19, -INF , !P3 ;  /* 0xff80000013687808 */ /* 0x000fe20005800000 */
[-CC-:B------:R-:W-:Y:S01]  /*3f50*/  FFMA.FTZ R19, R102, R9.reuse, -R35.reuse ;  /* 0x0000000966137223 */ /* 0x180fe20000010823 */
[----:B------:R-:W-:Y:S01]  /*3f60*/  FSEL R4, R4, -INF , !P1 ;  /* 0xff80000004047808 */ /* 0x000fe20004800000 */
[-CC-:B------:R-:W-:Y:S01]  /*3f70*/  FFMA.FTZ R180, R180, R9.reuse, -R35.reuse ;  /* 0x00000009b4b47223 */ /* 0x180fe20000010823 */
[----:B------:R-:W-:Y:S01]  /*3f80*/  ISETP.NE.AND P1, PT, R73, RZ, PT ;  /* 0x000000ff4900720c */ /* 0x000fe20003f25270 */
[-CC-:B------:R-:W-:Y:S01]  /*3f90*/  FFMA.FTZ R5, R126, R9.reuse, -R35.reuse ;  /* 0x000000097e057223 */ /* 0x180fe20000010823 */
[----:B------:R-:W-:Y:S01]  /*3fa0*/  FMNMX.FTZ R13, R4, R42, !PT ;  /* 0x0000002a040d7209 */ /* 0x000fe20007810000 */
[--C-:B------:R-:W-:Y:S01]  /*3fb0*/  FFMA.FTZ R182, R182, R9, -R35.reuse ;  /* 0x00000009b6b67223 */ /* 0x100fe20000010823 */
[----:B------:R-:W-:Y:S01]  /*3fc0*/  ISETP.GT.AND P1, PT, R63, 0x68, !P1 ;  /* 0x000000683f00780c */ /* 0x000fe20004f24270 */
[----:B------:R-:W-:Y:S01]  /*3fd0*/  MUFU.EX2 R180, R180 ;  /* 0x000000b400b47308 */ /* 0x000fe20000000800 */
[----:B------:R-:W-:Y:S01]  /*3fe0*/  FMNMX.FTZ R13, R44, R13, !PT ;  /* 0x0000000d2c0d7209 */ /* 0x000fe20007810000 */
[-CC-:B------:R-:W-:Y:S01]  /*3ff0*/  FFMA.FTZ R11, R128, R9.reuse, -R35.reuse ;  /* 0x00000009800b7223 */ /* 0x180fe20000010823 */
[----:B------:R-:W-:Y:S01]  /*4000*/  ISETP.LT.OR P1, PT, R61, 0x69, P1 ;  /* 0x000000693d00780c */ /* 0x000fe20000f21670 */
[--C-:B------:R-:W-:Y:S01]  /*4010*/  FFMA.FTZ R176, R176, R9, -R35.reuse ;  /* 0x00000009b0b07223 */ /* 0x100fe20000010823 */
[----:B------:R-:W-:Y:S01]  /*4020*/  FMNMX.FTZ R13, R46, R13, !PT ;  /* 0x0000000d2e0d7209 */ /* 0x000fe20007810000 */
[--C-:B------:R-:W-:Y:S01]  /*4030*/  FFMA.FTZ R178, R124, R9, -R35.reuse ;  /* 0x000000097cb27223 */ /* 0x100fe20000010823 */
[----:B------:R-:W-:Y:S01]  /*4040*/  FSEL R20, R20, -INF , !P1 ;  /* 0xff80000014147808 */ /* 0x000fe20004800000 */
[----:B------:R-:W0:Y:S01]  /*4050*/  MUFU.EX2 R5, R5 ;  /* 0x0000000500057308 */ /* 0x000e220000000800 */
[----:B------:R-:W-:Y:S01]  /*4060*/  FMNMX.FTZ R15, R12, R13, !PT ;  /* 0x0000000d0c0f7209 */ /* 0x000fe20007810000 */
[-CC-:B------:R-:W-:Y:S01]  /*4070*/  FFMA.FTZ R32, R32, R9.reuse, -R35.reuse ;  /* 0x0000000920207223 */ /* 0x180fe20000010823 */
[----:B------:R-:W-:Y:S01]  /*4080*/  ISETP.GT.AND P6, PT, R63, 0x79, !P6 ;  /* 0x000000793f00780c */ /* 0x000fe200077c4270 */
[--C-:B------:R-:W-:Y:S01]  /*4090*/  FFMA.FTZ R122, R122, R9, -R35.reuse ;  /* 0x000000097a7a7223 */ /* 0x100fe20000010823 */
[----:B------:R-:W-:Y:S01]  /*40a0*/  FMNMX.FTZ R15, R48, R15, !PT ;  /* 0x0000000f300f7209 */ /* 0x000fe20007810000 */
[--C-:B------:R-:W-:Y:S01]  /*40b0*/  FFMA.FTZ R172, R120, R9, -R35.reuse ;  /* 0x0000000978ac7223 */ /* 0x100fe20000010823 */
[----:B------:R-:W-:Y:S01]  /*40c0*/  ISETP.LT.OR P6, PT, R61, 0x7a, P6 ;  /* 0x0000007a3d00780c */ /* 0x000fe200037c1670 */
[----:B------:R1:W-:Y:S01]  /*40d0*/  MUFU.EX2 R13, R14 ;  /* 0x0000000e000d7308 */ /* 0x0003e20000000800 */
[----:B------:R-:W-:Y:S01]  /*40e0*/  FMNMX.FTZ R15, R50, R15, !PT ;  /* 0x0000000f320f7209 */ /* 0x000fe20007810000 */
[-CC-:B------:R-:W-:Y:S01]  /*40f0*/  FFMA.FTZ R118, R118, R9.reuse, -R35.reuse ;  /* 0x0000000976767223 */ /* 0x180fe20000010823 */
[----:B------:R-:W-:Y:S01]  /*4100*/  FSEL R102, R23, -INF , !P5 ;  /* 0xff80000017667808 */ /* 0x000fe20006800000 */
[--C-:B------:R-:W-:Y:S01]  /*4110*/  FFMA.FTZ R174, R116, R9, -R35.reuse ;  /* 0x0000000974ae7223 */ /* 0x100fe20000010823 */
[----:B------:R-:W-:Y:S01]  /*4120*/  FMNMX.FTZ R15, R52, R15, !PT ;  /* 0x0000000f340f7209 */ /* 0x000fe20007810000 */
[--C-:B------:R-:W-:Y:S01]  /*4130*/  FFMA.FTZ R114, R114, R9, -R35.reuse ;  /* 0x0000000972727223 */ /* 0x100fe20000010823 */
[----:B------:R-:W-:Y:S01]  /*4140*/  FSEL R24, R24, -INF , !P6 ;  /* 0xff80000018187808 */ /* 0x000fe20007000000 */
[----:B------:R-:W2:Y:S01]  /*4150*/  MUFU.EX2 R182, R182 ;  /* 0x000000b600b67308 */ /* 0x000ea20000000800 */
[----:B------:R-:W-:Y:S01]  /*4160*/  FMNMX.FTZ R25, R54, R15, !PT ;  /* 0x0000000f36197209 */ /* 0x000fe20007810000 */
[----:B-1----:R-:W-:Y:S01]  /*4170*/  FFMA.FTZ R14, R106, R9, -R35 ;  /* 0x000000096a0e7223 */ /* 0x002fe20000010823 */
[----:B------:R-:W-:Y:S01]  /*4180*/  FSEL R106, R21, -INF , !P2 ;  /* 0xff800000156a7808 */ /* 0x000fe20005000000 */
[----:B0-----:R-:W-:Y:S01]  /*4190*/  FADD.FTZ R45, R180, R5 ;  /* 0x00000005b42d7221 */ /* 0x001fe20000010000 */
        /* <DEDUP_REMOVED lines=22> */
[----:B------:R-:W-:Y:S01]  /*4300*/  F2FP.BF16.F32.PACK_AB R180, R5, R180 ;  /* 0x000000b405b4723e */ /* 0x000fe200000010ff */
[--C-:B------:R-:W-:Y:S01]  /*4310*/  FFMA.FTZ R30, R30, R9, -R35.reuse ;  /* 0x000000091e1e7223 */ /* 0x100fe20000010823 */
[----:B------:R-:W-:Y:S01]  /*4320*/  FMNMX.FTZ R27, R68, R27, !PT ;  /* 0x0000001b441b7209 */ /* 0x000fe20007810000 */
[-CC-:B------:R-:W-:Y:S01]  /*4330*/  FFMA.FTZ R26, R26, R9.reuse, -R35.reuse ;  /* 0x000000091a1a7223 */ /* 0x180fe20000010823 */
[----:B------:R-:W-:Y:S01]  /*4340*/  FFMA.FTZ R35, R38, R9, -R35 ;  /* 0x0000000926237223 */ /* 0x000fe20000010823 */
[----:B------:R-:W3:Y:S01]  /*4350*/  MUFU.EX2 R178, R178 ;  /* 0x000000b200b27308 */ /* 0x000ee20000000800 */
[----:B------:R-:W-:-:S04]  /*4360*/  FMNMX.FTZ R29, R70, R27, !PT ;  /* 0x0000001b461d7209 */ /* 0x000fc80007810000 */
[----:B------:R-:W-:-:S03]  /*4370*/  FMNMX.FTZ R29, R72, R29, !PT ;  /* 0x0000001d481d7209 */ /* 0x000fc60007810000 */
[----:B------:R2:W-:Y:S01]  /*4380*/  MUFU.EX2 R43, R32 ;  /* 0x00000020002b7308 */ /* 0x0005e20000000800 */
[----:B------:R-:W-:-:S04]  /*4390*/  FMNMX.FTZ R29, R74, R29, !PT ;  /* 0x0000001d4a1d7209 */ /* 0x000fc80007810000 */
[----:B------:R-:W-:-:S03]  /*43a0*/  FMNMX.FTZ R29, R76, R29, !PT ;  /* 0x0000001d4c1d7209 */ /* 0x000fc60007810000 */
[----:B------:R-:W4:Y:S01]  /*43b0*/  MUFU.EX2 R15, R122 ;  /* 0x0000007a000f7308 */ /* 0x000f220000000800 */
[----:B------:R-:W-:Y:S01]  /*43c0*/  FMNMX.FTZ R31, R78, R29, !PT ;  /* 0x0000001d4e1f7209 */ /* 0x000fe20007810000 */
[----:B--2---:R-:W-:Y:S01]  /*43d0*/  FADD.FTZ R32, R182, R45 ;  /* 0x0000002db6207221 */ /* 0x004fe20000010000 */
[C---:B0-----:R-:W-:Y:S02]  /*43e0*/  F2FP.BF16.F32.PACK_AB R182, R11.reuse, R182 ;  /* 0x000000b60bb6723e */ /* 0x041fe400000010ff */
[----:B------:R-:W-:Y:S01]  /*43f0*/  FMNMX.FTZ R31, R80, R31, !PT ;  /* 0x0000001f501f7209 */ /* 0x000fe20007810000 */
[----:B------:R-:W-:Y:S02]  /*4400*/  FADD.FTZ R45, R11, R32 ;  /* 0x000000200b2d7221 */ /* 0x000fe40000010000 */
[----:B------:R-:W0:Y:S01]  /*4410*/  MUFU.EX2 R172, R172 ;  /* 0x000000ac00ac7308 */ /* 0x000e220000000800 */
[----:B------:R-:W-:Y:S01]  /*4420*/  FMNMX.FTZ R31, R82, R31, !PT ;  /* 0x0000001f521f7209 */ /* 0x000fe20007810000 */
[----:B-1----:R-:W-:Y:S01]  /*4430*/  FADD.FTZ R32, R176, R45 ;  /* 0x0000002db0207221 */ /* 0x002fe20000010000 */
[----:B------:R-:W-:-:S02]  /*4440*/  F2FP.BF16.F32.PACK_AB R176, R13, R176 ;  /* 0x000000b00db0723e */ /* 0x000fc400000010ff */
[----:B------:R-:W-:Y:S01]  /*4450*/  FMNMX.FTZ R31, R84, R31, !PT ;  /* 0x0000001f541f7209 */ /* 0x000fe20007810000 */
[----:B------:R-:W-:Y:S02]  /*4460*/  FADD.FTZ R45, R13, R32 ;  /* 0x000000200d2d7221 */ /* 0x000fe40000010000 */
[----:B------:R-:W1:Y:S01]  /*4470*/  MUFU.EX2 R25, R118 ;  /* 0x0000007600197308 */ /* 0x000e620000000800 */
[----:B------:R-:W-:Y:S01]  /*4480*/  FMNMX.FTZ R33, R86, R31, !PT ;  /* 0x0000001f56217209 */ /* 0x000fe20007810000 */
[----:B---3--:R-:W-:Y:S01]  /*4490*/  FADD.FTZ R32, R178, R45 ;  /* 0x0000002db2207221 */ /* 0x008fe20000010000 */
[C---:B----4-:R-:W-:Y:S02]  /*44a0*/  F2FP.BF16.F32.PACK_AB R178, R15.reuse, R178 ;  /* 0x000000b20fb2723e */ /* 0x050fe400000010ff */
[----:B------:R-:W-:Y:S01]  /*44b0*/  FMNMX.FTZ R33, R88, R33, !PT ;  /* 0x0000002158217209 */ /* 0x000fe20007810000 */
[----:B------:R-:W-:Y:S01]  /*44c0*/  FADD.FTZ R45, R15, R32 ;  /* 0x000000200f2d7221 */ /* 0x000fe20000010000 */
[----:B------:R-:W-:Y:S01]  /*44d0*/  VIADD R15, R17, 0xfffffffe ;  /* 0xfffffffe110f7836 */ /* 0x000fe20000000000 */
[----:B------:R2:W-:Y:S01]  /*44e0*/  MUFU.EX2 R31, R14 ;  /* 0x0000000e001f7308 */ /* 0x0005e20000000800 */
[----:B------:R-:W-:Y:S01]  /*44f0*/  FMNMX.FTZ R33, R20, R33, !PT ;  /* 0x0000002114217209 */ /* 0x000fe20007810000 */
[----:B0-----:R-:W-:-:S03]  /*4500*/  FADD.FTZ R32, R172, R45 ;  /* 0x0000002dac207221 */ /* 0x001fc60000010000 */
[----:B------:R-:W-:-:S03]  /*4510*/  FMNMX.FTZ R33, R106, R33, !PT ;  /* 0x000000216a217209 */ /* 0x000fc60007810000 */
[----:B------:R-:W0:Y:S01]  /*4520*/  MUFU.EX2 R174, R174 ;  /* 0x000000ae00ae7308 */ /* 0x000e220000000800 */
[----:B------:R-:W-:Y:S01]  /*4530*/  FMNMX.FTZ R33, R104, R33, !PT ;  /* 0x0000002168217209 */ /* 0x000fe20007810000 */
[C---:B-1----:R-:W-:Y:S01]  /*4540*/  FADD.FTZ R47, R25.reuse, R32 ;  /* 0x00000020192f7221 */ /* 0x042fe20000010000 */
[----:B------:R-:W-:Y:S02]  /*4550*/  F2FP.BF16.F32.PACK_AB R172, R25, R172 ;  /* 0x000000ac19ac723e */ /* 0x000fe400000010ff */
[----:B------:R-:W-:-:S03]  /*4560*/  FMNMX.FTZ R33, R22, R33, !PT ;  /* 0x0000002116217209 */ /* 0x000fc60007810000 */
[----:B------:R-:W1:Y:S01]  /*4570*/  MUFU.EX2 R27, R114 ;  /* 0x00000072001b7308 */ /* 0x000e620000000800 */
[----:B------:R-:W-:-:S04]  /*4580*/  FMNMX.FTZ R33, R102, R33, !PT ;  /* 0x0000002166217209 */ /* 0x000fc80007810000 */
[----:B------:R-:W-:-:S03]  /*4590*/  FMNMX.FTZ R33, R24, R33, !PT ;  /* 0x0000002118217209 */ /* 0x000fc60007810000 */
[----:B------:R-:W3:Y:S02]  /*45a0*/  MUFU.EX2 R168, R168 ;  /* 0x000000a800a87308 */ /* 0x000ee40000000800 */
[----:B--2---:R-:W2:Y:S06]  /*45b0*/  SHFL.BFLY PT, R14, R33, 0x2, 0x1f ;  /* 0x0c401f00210e7f89 */ /* 0x004eac00000e0000 */
[----:B------:R-:W4:Y:S08]  /*45c0*/  MUFU.EX2 R29, R110 ;  /* 0x0000006e001d7308 */ /* 0x000f300000000800 */
[----:B------:R-:W-:Y:S08]  /*45d0*/  MUFU.EX2 R170, R170 ;  /* 0x000000aa00aa7308 */ /* 0x000ff00000000800 */
[----:B------:R0:W-:Y:S01]  /*45e0*/  MUFU.EX2 R41, R34 ;  /* 0x0000002200297308 */ /* 0x0001e20000000800 */
[----:B--2---:R-:W-:-:S05]  /*45f0*/  FMNMX.FTZ R19, R33, R14, !PT ;  /* 0x0000000e21137209 */ /* 0x004fca0007810000 */
[----:B------:R-:W2:Y:S02]  /*4600*/  SHFL.BFLY PT, R14, R19, 0x1, 0x1f ;  /* 0x0c201f00130e7f89 */ /* 0x000ea400000e0000 */
[----:B------:R-:W-:Y:S01]  /*4610*/  MUFU.EX2 R164, R164 ;  /* 0x000000a400a47308 */ /* 0x000fe20000000800 */
[----:B0-----:R-:W-:Y:S01]  /*4620*/  FADD.FTZ R34, R174, R47 ;  /* 0x0000002fae227221 */ /* 0x001fe20000010000 */
[----:B-1----:R-:W-:-:S03]  /*4630*/  F2FP.BF16.F32.PACK_AB R174, R27, R174 ;  /* 0x000000ae1bae723e */ /* 0x002fc600000010ff */
[----:B------:R-:W-:-:S03]  /*4640*/  FADD.FTZ R47, R27, R34 ;  /* 0x000000221b2f7221 */ /* 0x000fc60000010000 */
[----:B------:R-:W-:Y:S01]  /*4650*/  MUFU.EX2 R100, R100 ;  /* 0x0000006400647308 */ /* 0x000fe20000000800 */
[----:B---3--:R-:W-:Y:S01]  /*4660*/  FADD.FTZ R34, R168, R47 ;  /* 0x0000002fa8227221 */ /* 0x008fe20000010000 */
[----:B----4-:R-:W-:-:S03]  /*4670*/  F2FP.BF16.F32.PACK_AB R168, R29, R168 ;  /* 0x000000a81da8723e */ /* 0x010fc600000010ff */
[----:B------:R-:W-:-:S03]  /*4680*/  FADD.FTZ R47, R29, R34 ;  /* 0x000000221d2f7221 */ /* 0x000fc60000010000 */
[----:B------:R-:W0:Y:S01]  /*4690*/  MUFU.EX2 R23, R98 ;  /* 0x0000006200177308 */ /* 0x000e220000000800 */
[----:B--2---:R-:W-:-:S07]  /*46a0*/  FMNMX.FTZ R14, R19, R14, !PT ;  /* 0x0000000e130e7209 */ /* 0x004fce0007810000 */
[----:B------:R-:W-:Y:S01]  /*46b0*/  MUFU.EX2 R96, R96 ;  /* 0x0000006000607308 */ /* 0x000fe20000000800 */
[C---:B------:R-:W-:Y:S01]  /*46c0*/  FSETP.NEU.FTZ.AND P1, PT, R14.reuse, -INF , PT ;  /* 0xff8000000e00780b */ /* 0x040fe20003f3d000 */
[----:B------:R-:W-:-:S06]  /*46d0*/  FMUL.FTZ R19, R14, R9 ;  /* 0x000000090e137220 */ /* 0x000fcc0000410000 */
[----:B------:R-:W-:Y:S01]  /*46e0*/  MUFU.EX2 R37, R94 ;  /* 0x0000005e00257308 */ /* 0x000fe20000000800 */
[----:B------:R-:W-:Y:S02]  /*46f0*/  FSEL R19, R19, RZ, P1 ;  /* 0x000000ff13137208 */ /* 0x000fe40000800000 */
[----:B------:R-:W-:Y:S02]  /*4700*/  PLOP3.LUT P1, PT, PT, PT, UP0, 0x40, 0x0 ;  /* 0x000000000000781c */ /* 0x000fe40003f2e808 */
[----:B0-----:R-:W-:Y:S01]  /*4710*/  F2FP.BF16.F32.PACK_AB R166, R23, R100 ;  /* 0x0000006417a6723e */ /* 0x001fe200000010ff */
[-CC-:B------:R-:W-:Y:S01]  /*4720*/  FFMA.FTZ R4, R4, R9.reuse, -R19.reuse ;  /* 0x0000000904047223 */ /* 0x180fe20000010813 */
[-CC-:B------:R-:W-:Y:S01]  /*4730*/  FFMA.FTZ R42, R42, R9.reuse, -R19.reuse ;  /* 0x000000092a2a7223 */ /* 0x180fe20000010813 */
[-CC-:B------:R-:W-:Y:S01]  /*4740*/  FFMA.FTZ R44, R44, R9.reuse, -R19.reuse ;  /* 0x000000092c2c7223 */ /* 0x180fe20000010813 */
[-CC-:B------:R-:W-:Y:S01]  /*4750*/  FFMA.FTZ R46, R46, R9.reuse, -R19.reuse ;  /* 0x000000092e2e7223 */ /* 0x180fe20000010813 */
[-CC-:B------:R-:W-:Y:S01]  /*4760*/  FFMA.FTZ R12, R12, R9.reuse, -R19.reuse ;  /* 0x000000090c0c7223 */ /* 0x180fe20000010813 */
        /* <DEDUP_REMOVED lines=8> */
[----:B------:R-:W0:Y:S01]  /*47f0*/  MUFU.EX2 R4, R4 ;  /* 0x0000000400047308 */ /* 0x000e220000000800 */
        /* <DEDUP_REMOVED lines=13> */
[-CC-:B------:R-:W-:Y:S01]  /*48d0*/  FFMA.FTZ R86, R86, R9.reuse, -R19.reuse ;  /* 0x0000000956567223 */ /* 0x180fe20000010813 */
[-C--:B------:R-:W-:Y:S01]  /*48e0*/  FFMA.FTZ R88, R88, R9.reuse, -R19 ;  /* 0x0000000958587223 */ /* 0x080fe20000010813 */
[----:B------:R-:W2:Y:S01]  /*48f0*/  MUFU.EX2 R183, R46 ;  /* 0x0000002e00b77308 */ /* 0x000ea20000000800 */
[----:B0-----:R-:W-:Y:S01]  /*4900*/  FADD.FTZ R45, R4, R181 ;  /* 0x000000b5042d7221 */ /* 0x001fe20000010000 */
[-CC-:B------:R-:W-:Y:S01]  /*4910*/  FFMA.FTZ R20, R20, R9.reuse, -R19.reuse ;  /* 0x0000000914147223 */ /* 0x180fe20000010813 */
[-CC-:B------:R-:W-:Y:S01]  /*4920*/  FFMA.FTZ R106, R106, R9.reuse, -R19.reuse ;  /* 0x000000096a6a7223 */ /* 0x180fe20000010813 */
[-CC-:B------:R-:W-:Y:S01]  /*4930*/  FFMA.FTZ R104, R104, R9.reuse, -R19.reuse ;  /* 0x0000000968687223 */ /* 0x180fe20000010813 */
[-CC-:B------:R-:W-:Y:S01]  /*4940*/  FFMA.FTZ R22, R22, R9.reuse, -R19.reuse ;  /* 0x0000000916167223 */ /* 0x180fe20000010813 */
[-CC-:B------:R-:W-:Y:S01]  /*4950*/  FFMA.FTZ R102, R102, R9.reuse, -R19.reuse ;  /* 0x0000000966667223 */ /* 0x180fe20000010813 */
[----:B------:R-:W-:Y:S01]  /*4960*/  FFMA.FTZ R19, R24, R9, -R19 ;  /* 0x0000000918137223 */ /* 0x000fe20000010813 */
[----:B------:R-:W0:Y:S01]  /*4970*/  MUFU.EX2 R12, R12 ;  /* 0x0000000c000c7308 */ /* 0x000e220000000800 */
[----:B-1----:R-:W-:Y:S01]  /*4980*/  FADD.FTZ R32, R44, R45 ;  /* 0x0000002d2c207221 */ /* 0x002fe20000010000 */
[----:B------:R-:W-:-:S02]  /*4990*/  F2FP.BF16.F32.PACK_AB R181, R181, R4 ;  /* 0x00000004b5b5723e */ /* 0x000fc400000010ff */
[----:B------:R-:W-:-:S04]  /*49a0*/  F2FP.BF16.F32.PACK_AB R160, R37, R96 ;  /* 0x0000006025a0723e */ /* 0x000fc800000010ff */
[----:B------:R-:W1:Y:S01]  /*49b0*/  MUFU.EX2 R177, R48 ;  /* 0x0000003000b17308 */ /* 0x000e620000000800 */
[C---:B--2---:R-:W-:Y:S01]  /*49c0*/  FADD.FTZ R45, R183.reuse, R32 ;  /* 0x00000020b72d7221 */ /* 0x044fe20000010000 */
[----:B------:R-:W-:-:S06]  /*49d0*/  F2FP.BF16.F32.PACK_AB R183, R183, R44 ;  /* 0x0000002cb7b7723e */ /* 0x000fcc00000010ff */
[----:B------:R-:W2:Y:S01]  /*49e0*/  MUFU.EX2 R50, R50 ;  /* 0x0000003200327308 */ /* 0x000ea20000000800 */
[----:B0-----:R-:W-:-:S07]  /*49f0*/  FADD.FTZ R32, R12, R45 ;  /* 0x0000002d0c207221 */ /* 0x001fce0000010000 */
[----:B------:R-:W0:Y:S01]  /*4a00*/  MUFU.EX2 R179, R52 ;  /* 0x0000003400b37308 */ /* 0x000e220000000800 */
[----:B-1----:R-:W-:Y:S01]  /*4a10*/  FADD.FTZ R45, R177, R32 ;  /* 0x00000020b12d7221 */ /* 0x002fe20000010000 */
[----:B------:R-:W-:Y:S01]  /*4a20*/  FADD.FTZ R32, R170, R47 ;  /* 0x0000002faa207221 */ /* 0x000fe20000010000 */
[----:B------:R-:W-:Y:S02]  /*4a30*/  F2FP.BF16.F32.PACK_AB R170, R31, R170 ;  /* 0x000000aa1faa723e */ /* 0x000fe400000010ff */
[----:B------:R-:W-:Y:S01]  /*4a40*/  F2FP.BF16.F32.PACK_AB R177, R177, R12 ;  /* 0x0000000cb1b1723e */ /* 0x000fe200000010ff */
[----:B------:R-:W-:Y:S02]  /*4a50*/  FADD.FTZ R47, R31, R32 ;  /* 0x000000201f2f7221 */ /* 0x000fe40000010000 */
[----:B------:R-:W1:Y:S01]  /*4a60*/  MUFU.EX2 R54, R54 ;  /* 0x0000003600367308 */ /* 0x000e620000000800 */
[----:B--2---:R-:W-:Y:S01]  /*4a70*/  FADD.FTZ R18, R50, R45 ;  /* 0x0000002d32127221 */ /* 0x004fe20000010000 */
[----:B------:R-:W-:Y:S01]  /*4a80*/  FADD.FTZ R32, R164, R47 ;  /* 0x0000002fa4207221 */ /* 0x000fe20000010000 */
[----:B------:R-:W-:-:S03]  /*4a90*/  F2FP.BF16.F32.PACK_AB R164, R21, R164 ;  /* 0x000000a415a4723e */ /* 0x000fc600000010ff */
[----:B------:R-:W-:Y:S02]  /*4aa0*/  FADD.FTZ R47, R21, R32 ;  /* 0x00000020152f7221 */ /* 0x000fe40000010000 */
[----:B------:R-:W2:Y:S01]  /*4ab0*/  MUFU.EX2 R173, R56 ;  /* 0x0000003800ad7308 */ /* 0x000ea20000000800 */
[C---:B0-----:R-:W-:Y:S01]  /*4ac0*/  FADD.FTZ R45, R179.reuse, R18 ;  /* 0x00000012b32d7221 */ /* 0x041fe20000010000 */
[----:B------:R-:W-:Y:S01]  /*4ad0*/  FADD.FTZ R32, R100, R47 ;  /* 0x0000002f64207221 */ /* 0x000fe20000010000 */
[----:B------:R-:W-:-:S03]  /*4ae0*/  F2FP.BF16.F32.PACK_AB R179, R179, R50 ;  /* 0x00000032b3b3723e */ /* 0x000fc600000010ff */
[----:B------:R-:W-:Y:S02]  /*4af0*/  FADD.FTZ R47, R23, R32 ;  /* 0x00000020172f7221 */ /* 0x000fe40000010000 */
[----:B------:R-:W0:Y:S01]  /*4b00*/  MUFU.EX2 R58, R58 ;  /* 0x0000003a003a7308 */ /* 0x000e220000000800 */
[----:B-1----:R-:W-:Y:S01]  /*4b10*/  FADD.FTZ R18, R54, R45 ;  /* 0x0000002d36127221 */ /* 0x002fe20000010000 */
[----:B------:R-:W-:-:S06]  /*4b20*/  FADD.FTZ R32, R96, R47 ;  /* 0x0000002f60207221 */ /* 0x000fcc0000010000 */
        /* <DEDUP_REMOVED lines=37> */
[----:B-1----:R-:W-:Y:S01]  /*4d80*/  FADD.FTZ R24, R28, R11 ;  /* 0x0000000b1c187221 */ /* 0x002fe20000010000 */
[----:B------:R-:W-:-:S03]  /*4d90*/  F2FP.BF16.F32.PACK_AB R158, R41, R28 ;  /* 0x0000001c299e723e */ /* 0x000fc600000010ff */
[----:B------:R-:W-:-:S03]  /*4da0*/  FADD.FTZ R11, R41, R24 ;  /* 0x00000018290b7221 */ /* 0x000fc60000010000 */
        /* <DEDUP_REMOVED lines=35> */
[----:B0-----:R-:W-:Y:S01]  /*4fe0*/  FADD.FTZ R4, R102, R11 ;  /* 0x0000000b66047221 */ /* 0x001fe20000010000 */
[C---:B-1----:R-:W-:Y:S01]  /*4ff0*/  FADD.FTZ R5, R35.reuse, R24 ;  /* 0x0000001823057221 */ /* 0x042fe20000010000 */
[----:B------:R-:W-:Y:S02]  /*5000*/  F2FP.BF16.F32.PACK_AB R154, R35, R26 ;  /* 0x0000001a239a723e */ /* 0x000fe400000010ff */
[C---:B--2---:R-:W-:Y:S01]  /*5010*/  FADD.FTZ R4, R19.reuse, R4 ;  /* 0x0000000413047221 */ /* 0x044fe20000010000 */
[----:B------:R-:W-:Y:S01]  /*5020*/  F2FP.BF16.F32.PACK_AB R155, R19, R102 ;  /* 0x00000066139b723e */ /* 0x000fe200000010ff */
[----:B------:R-:W-:Y:S06]  /*5030*/  @P1 BRA `(.L_x_1089) ;  /* 0x00000000004c1947 */ /* 0x000fec0003800000 */
[----:B------:R-:W-:Y:S01]  /*5040*/  ISETP.LT.AND P1, PT, RZ, UR45, PT ;  /* 0x0000002dff007c0c */ /* 0x000fe2000bf21270 */
[----:B------:R-:W-:-:S12]  /*5050*/  UIADD3 UR11, UR45, -0x1, URZ ;  /* 0xffffffff2d0b7890 */ /* 0x000fd8000fffe03f */
[----:B------:R-:W-:Y:S05]  /*5060*/  @P1 BRA `(.L_x_1090) ;  /* 0x0000000000201947 */ /* 0x000fea0003800000 */
[----:B------:R-:W-:Y:S01]  /*5070*/  ULDC UR14, c[0x0][0x9e4] ;  /* 0x00027900000e7ab9 */ /* 0x000fe20000000800 */
[----:B------:R-:W-:Y:S02]  /*5080*/  UIADD3 UR11, -UR45, URZ, URZ ;  /* 0x0000003f2d0b7290 */ /* 0x000fe4000fffe13f */
[----:B------:R-:W-:-:S11]  /*5090*/  UISETP.NE.AND UP0, UPT, UR14, 0x1, UPT ;  /* 0x000000010e00788c */ /* 0x000fd6000bf05270 */
[----:B------:R-:W-:Y:S02]  /*50a0*/  @UP0 ULDC.64 UR18, c[0x0][0x9e8] ;  /* 0x00027a0000120ab9 */ /* 0x000fe40000000a00 */
[----:B------:R-:W-:-:S04]  /*50b0*/  UIMAD.WIDE.U32 UR6, UR11, UR18, URZ ;  /* 0x000000120b0672a5 */ /* 0x000fc8000f8e003f */
[----:B------:R-:W-:-:S04]  /*50c0*/  @UP0 USHF.R.U32.HI UR11, URZ, UR19, UR7 ;  /* 0x000000133f0b0299 */ /* 0x000fc80008011607 */
[----:B------:R-:W-:Y:S01]  /*50d0*/  ULOP3.LUT UR11, URZ, UR11, URZ, 0x33, !UPT ;  /* 0x0000000b3f0b7292 */ /* 0x000fe2000f8e333f */
[----:B------:R-:W-:Y:S11]  /*50e0*/  BRA `(.L_x_1091) ;  /* 0x0000000000147947 */ /* 0x000ff60003800000 */
.L_x_1090:
[----:B------:R-:W-:Y:S02]  /*50f0*/  ULDC UR14, c[0x0][0x9e4] ;  /* 0x00027900000e7ab9 */ /* 0x000fe40000000800 */
[----:B------:R-:W-:-:S11]  /*5100*/  UISETP.NE.AND UP0, UPT, UR14, 0x1, UPT ;  /* 0x000000010e00788c */ /* 0x000fd6000bf05270 */
[----:B------:R-:W-:Y:S02]  /*5110*/  @UP0 ULDC.64 UR18, c[0x0][0x9e8] ;  /* 0x00027a0000120ab9 */ /* 0x000fe40000000a00 */
[----:B------:R-:W-:-:S04]  /*5120*/  UIMAD.WIDE.U32 UR6, UR11, UR18, URZ ;  /* 0x000000120b0672a5 */ /* 0x000fc8000f8e003f */
[----:B------:R-:W-:-:S12]  /*5130*/  @UP0 USHF.R.U32.HI UR11, URZ, UR19, UR7 ;  /* 0x000000133f0b0299 */ /* 0x000fd80008011607 */
.L_x_1091:
[----:B------:R-:W-:-:S04]  /*5140*/  UIMAD UR11, UR11, UR14, UR14 ;  /* 0x0000000e0b0b72a4 */ /* 0x000fc8000f8e020e */
[----:B------:R-:W-:-:S04]  /*5150*/  UISETP.LT.AND UP0, UPT, UR10, UR11, UPT ;  /* 0x0000000b0a00728c */ /* 0x000fc8000bf01270 */
[----:B------:R-:W-:-:S12]  /*5160*/  USEL UR10, UR10, UR11, UP0 ;  /* 0x0000000b0a0a7287 */ /* 0x000fd80008000000 */
.L_x_1089:
[----:B------:R-:W-:Y:S01]  /*5170*/  USHF.R.S32.HI UR6, URZ, 0x1f, UR10 ;  /* 0x0000001f3f067899 */ /* 0x000fe2000801140a */
[----:B------:R-:W-:Y:S01]  /*5180*/  CS2R R150, SRZ ;  /* 0x0000000000967805 */ /* 0x000fe2000001ff00 */
[----:B------:R-:W-:Y:S01]  /*5190*/  UMOV UR46, URZ ;  /* 0x0000003f002e7c82 */ /* 0x000fe20008000000 */
[----:B------:R-:W-:Y:S01]  /*51a0*/  UMOV UR45, URZ ;  /* 0x0000003f002d7c82 */ /* 0x000fe20008000000 */
[----:B------:R-:W-:Y:S01]  /*51b0*/  ULEA.HI UR6, UR6, UR10, URZ, 0x7 ;  /* 0x0000000a06067291 */ /* 0x000fe2000f8f383f */
[----:B------:R-:W-:Y:S02]  /*51c0*/  CS2R R148, SRZ ;  /* 0x0000000000947805 */ /* 0x000fe4000001ff00 */
[----:B------:R-:W-:Y:S02]  /*51d0*/  CS2R R146, SRZ ;  /* 0x0000000000927805 */ /* 0x000fe4000001ff00 */
[----:B------:R-:W-:Y:S01]  /*51e0*/  CS2R R144, SRZ ;  /* 0x0000000000907805 */ /* 0x000fe2000001ff00 */
[----:B------:R-:W-:Y:S01]  /*51f0*/  USHF.R.S32.HI UR6, URZ, 0x7, UR6 ;  /* 0x000000073f067899 */ /* 0x000fe20008011406 */
[----:B------:R-:W-:-:S02]  /*5200*/  CS2R R142, SRZ ;  /* 0x00000000008e7805 */ /* 0x000fc4000001ff00 */
[----:B------:R-:W-:Y:S02]  /*5210*/  CS2R R140, SRZ ;  /* 0x00000000008c7805 */ /* 0x000fe4000001ff00 */
[----:B------:R-:W-:Y:S01]  /*5220*/  CS2R R138, SRZ ;  /* 0x00000000008a7805 */ /* 0x000fe2000001ff00 */
[----:B------:R-:W-:Y:S01]  /*5230*/  UISETP.LT.AND UP0, UPT, UR38, UR6, UPT ;  /* 0x000000062600728c */ /* 0x000fe2000bf01270 */
[----:B------:R-:W-:Y:S02]  /*5240*/  CS2R R136, SRZ ;  /* 0x0000000000887805 */ /* 0x000fe4000001ff00 */
[----:B------:R-:W-:Y:S02]  /*5250*/  CS2R R134, SRZ ;  /* 0x0000000000867805 */ /* 0x000fe4000001ff00 */
[----:B------:R-:W-:Y:S01]  /*5260*/  CS2R R132, SRZ ;  /* 0x0000000000847805 */ /* 0x000fe2000001ff00 */
[----:B------:R-:W-:Y:S01]  /*5270*/  USEL UR54, UR38, UR6, !UP0 ;  /* 0x0000000626367287 */ /* 0x000fe2000c000000 */
[----:B------:R-:W-:-:S02]  /*5280*/  CS2R R130, SRZ ;  /* 0x0000000000827805 */ /* 0x000fc4000001ff00 */
[----:B------:R-:W-:Y:S02]  /*5290*/  CS2R R128, SRZ ;  /* 0x0000000000807805 */ /* 0x000fe4000001ff00 */
[----:B------:R-:W-:Y:S02]  /*52a0*/  CS2R R126, SRZ ;  /* 0x00000000007e7805 */ /* 0x000fe4000001ff00 */
[----:B------:R-:W-:Y:S02]  /*52b0*/  CS2R R124, SRZ ;  /* 0x00000000007c7805 */ /* 0x000fe4000001ff00 */
[----:B------:R-:W-:Y:S02]  /*52c0*/  CS2R R122, SRZ ;  /* 0x00000000007a7805 */ /* 0x000fe4000001ff00 */
[----:B------:R-:W-:Y:S02]  /*52d0*/  ISETP.GE.AND P1, PT, R15, UR54, PT ;  /* 0x000000360f007c0c */ /* 0x000fe4000bf26270 */
        /* <DEDUP_REMOVED lines=16> */
[----:B------:R-:W-:Y:S01]  /*53e0*/  CS2R R88, SRZ ;  /* 0x0000000000587805 */ /* 0x000fe2000001ff00 */
[----:B------:R-:W-:Y:S06]  /*53f0*/  @!P1 BRA `(.L_x_1092) ;  /* 0x0000003800749947 */ /* 0x000fec0003800000 */
[----:B------:R-:W-:Y:S01]  /*5400*/  IMAD.MOV.U32 R12, RZ, RZ, R14 ;  /* 0x000000ffff0c7224 */ /* 0x000fe200078e000e */
[----:B------:R-:W-:Y:S01]  /*5410*/  MOV R13, R15 ;  /* 0x0000000f000d7202 */ /* 0x000fe20000000f00 */
[----:B------:R-:W-:Y:S01]  /*5420*/  IMAD.MOV.U32 R11, RZ, RZ, R10 ;  /* 0x000000ffff0b7224 */ /* 0x000fe200078e000a */
[----:B------:R-:W-:Y:S01]  /*5430*/  UMOV UR56, URZ ;  /* 0x0000003f00387c82 */ /* 0x000fe20008000000 */
[----:B------:R-:W-:Y:S01]  /*5440*/  IMAD.MOV.U32 R151, RZ, RZ, RZ ;  /* 0x000000ffff977224 */ /* 0x000fe200078e00ff */
[----:B------:R-:W-:Y:S01]  /*5450*/  UMOV UR55, URZ ;  /* 0x0000003f00377c82 */ /* 0x000fe20008000000 */
[----:B------:R-:W-:Y:S01]  /*5460*/  ULDC UR50, c[0x0][0x9e4] ;  /* 0x0002790000327ab9 */ /* 0x000fe20000000800 */
[----:B------:R-:W-:Y:S01]  /*5470*/  ULDC UR51, c[0x0][0x2f0] ;  /* 0x0000bc0000337ab9 */ /* 0x000fe20000000800 */
[----:B------:R-:W-:Y:S01]  /*5480*/  ULDC UR53, c[0x0][0x9d8] ;  /* 0x0002760000357ab9 */ /* 0x000fe20000000800 */
[----:B------:R-:W-:-:S05]  /*5490*/  ULDC UR52, c[0x0][0x9e0] ;  /* 0x0002780000347ab9 */ /* 0x000fca0000000800 */
.L_x_1111:
[----:B------:R-:W-:Y:S01]  /*54a0*/  ISETP.NE.AND P2, PT, RZ, UR39, PT ;  /* 0x00000027ff007c0c */ /* 0x000fe2000bf45270 */
[----:B------:R-:W-:-:S04]  /*54b0*/  UISETP.NE.AND UP0, UPT, UR55, 0x1, UPT ;  /* 0x000000013700788c */ /* 0x000fc8000bf05270 */
[----:B------:R-:W-:-:S04]  /*54c0*/  USEL UR45, URZ, 0x1, UP0 ;  /* 0x000000013f2d7887 */ /* 0x000fc80008000000 */
[----:B------:R-:W-:-:S04]  /*54d0*/  ULOP3.LUT UR45, UR56, UR45, URZ, 0x3c, !UPT ;  /* 0x0000002d382d7292 */ /* 0x000fc8000f8e3c3f */
[----:B------:R-:W-:Y:S08]  /*54e0*/  @P2 BRA `(.L_x_1093) ;  /* 0x0000000000382947 */ /* 0x000ff00003800000 */
[----:B------:R-:W-:Y:S05]  /*54f0*/  @!P0 BRA `(.L_x_1094) ;  /* 0x0000000000048947 */ /* 0x000fea0003800000 */
[----:B------:R-:W-:Y:S01]  /*5500*/  BPT.TRAP 0x1 ;  /* 0x000000040000795c */ /* 0x000fe20000300000 */
.L_x_1094:
[----:B------:R-:W-:Y:S01]  /*5510*/  UIADD3 UR6, UR55, 0x1, URZ ;  /* 0x0000000137067890 */ /* 0x000fe2000fffe03f */
[----:B------:R-:W-:-:S03]  /*5520*/  IMAD.U32 R8, RZ, RZ, UR45 ;  /* 0x0000002dff087e24 */ /* 0x000fc6000f8e00ff */
[----:B------:R-:W-:Y:S02]  /*5530*/  UISETP.NE.AND UP0, UPT, UR6, 0x2, UPT ;  /* 0x000000020600788c */ /* 0x000fe4000bf05270 */
[----:B------:R-:W-:Y:S02]  /*5540*/  SHF.L.U32 R8, R8, 0x1f, RZ ;  /* 0x0000001f08087819 */ /* 0x000fe400000006ff */
[----:B------:R-:W-:-:S04]  /*5550*/  USEL UR6, UR6, URZ, UP0 ;  /* 0x0000003f06067287 */ /* 0x000fc80008000000 */
[----:B------:R-:W-:-:S09]  /*5560*/  ULEA UR6, UR6, UR40, 0x3 ;  /* 0x0000002806067291 */ /* 0x000fd2000f8e183f */
[----:B------:R0:W1:Y:S01]  /*5570*/  SYNCS.PHASECHK.TRANS64.TRYWAIT P1, [UR6+0x28830], R8 ;  /* 0x02883008ff0075a7 */ /* 0x0000620008020146 */
[----:B------:R-:W-:Y:S05]  /*5580*/  @!P0 BRA `(.L_x_1095) ;  /* 0x0000000000048947 */ /* 0x000fea0003800000 */
[----:B------:R-:W-:Y:S01]  /*5590*/  BPT.TRAP 0x1 ;  /* 0x000000040000795c */ /* 0x000fe20000300000 */
.L_x_1095:
[----:B-1----:R-:W-:Y:S05]  /*55a0*/  @P1 BRA `(.L_x_1093) ;  /* 0x0000000000081947 */ /* 0x002fea0003800000 */
[----:B------:R-:W1:Y:S02]  /*55b0*/  SYNCS.PHASECHK.TRANS64.TRYWAIT P1, [UR6+0x28830], R8 ;  /* 0x02883008ff0075a7 */ /* 0x000e640008020146 */
[----:B-1----:R-:W-:Y:S05]  /*55c0*/  @!P1 BRA `(.L_x_1096) ;  /* 0x000000fc00f09947 */ /* 0x002fea0003800000 */
.L_x_1093:
        /* <DEDUP_REMOVED lines=13> */
[----:B------:R-:W-:Y:S02]  /*56a0*/  UIADD3 UR6, UR34, 0x2, URZ ;  /* 0x0000000222067890 */ /* 0x000fe4000fffe03f */
        /* <DEDUP_REMOVED lines=36> */
.L_x_1098:
[----:B------:R-:W-:Y:S01]  /*58f0*/  ULEA UR6, UR55, UR40, 0x3 ;  /* 0x0000002837067291 */ /* 0x000fe2000f8e183f */
[----:B------:R-:W-:-:S05]  /*5900*/  IMAD.U32 R8, RZ, RZ, UR56 ;  /* 0x00000038ff087e24 */ /* 0x000fca000f8e00ff */
[----:B------:R-:W-:-:S04]  /*5910*/  SHF.L.U32 R8, R8, 0x1f, RZ ;  /* 0x0000001f08087819 */ /* 0x000fc800000006ff */
[----:B------:R0:W1:Y:S01]  /*5920*/  SYNCS.PHASECHK.TRANS64.TRYWAIT P1, [UR6+0x28850], R8 ;  /* 0x02885008ff0075a7 */ /* 0x0000620008020146 */
[----:B------:R-:W-:Y:S05]  /*5930*/  @!P0 BRA `(.L_x_1099) ;  /* 0x0000000000048947 */ /* 0x000fea0003800000 */
[----:B------:R-:W-:Y:S01]  /*5940*/  BPT.TRAP 0x1 ;  /* 0x000000040000795c */ /* 0x000fe20000300000 */
.L_x_1099:
[----:B-1----:R-:W-:Y:S05]  /*5950*/  @P1 BRA `(.L_x_1097) ;  /* 0x0000000000081947 */ /* 0x002fea0003800000 */
[----:B------:R-:W1:Y:S02]  /*5960*/  SYNCS.PHASECHK.TRANS64.TRYWAIT P1, [UR6+0x28850], R8 ;  /* 0x02885008ff0075a7 */ /* 0x000e640008020146 */
[----:B-1----:R-:W-:Y:S05]  /*5970*/  @!P1 BRA `(.L_x_1100) ;  /* 0x000000fc001c9947 */ /* 0x002fea0003800000 */
.L_x_1097:
        /* <DEDUP_REMOVED lines=49> */
.L_x_1101:
[----:B------:R-:W-:Y:S01]  /*5c90*/  UISETP.NE.AND UP1, UPT, UR42, URZ, UPT ;  /* 0x0000003f2a00728c */ /* 0x000fe2000bf25270 */
[----:B------:R-:W-:Y:S01]  /*5ca0*/  FMUL.FTZ R152, R28, UR53 ;  /* 0x000000351c987c20 */ /* 0x000fe20008410000 */
[----:B------:R-:W-:Y:S01]  /*5cb0*/  FMUL.FTZ R159, R49, UR53 ;  /* 0x00000035319f7c20 */ /* 0x000fe20008410000 */
[----:B------:R-:W-:Y:S01]  /*5cc0*/  FMUL.FTZ R28, R51, UR53 ;  /* 0x00000035331c7c20 */ /* 0x000fe20008410000 */
[----:B------:R-:W-:Y:S01]  /*5cd0*/  FMUL.FTZ R51, R52, UR53 ;  /* 0x0000003534337c20 */ /* 0x000fe20008410000 */
[----:B------:R-:W-:Y:S01]  /*5ce0*/  FMUL.FTZ R52, R53, UR53 ;  /* 0x0000003535347c20 */ /* 0x000fe20008410000 */
[----:B------:R-:W-:Y:S01]  /*5cf0*/  PLOP3.LUT P1, PT, PT, PT, UP1, 0x80, 0x0 ;  /* 0x000000000000781c */ /* 0x000fe20003f2f018 */
[----:B0-----:R-:W0:Y:S01]  /*5d00*/  LDC R8, c[0x0][0x288] ;  /* 0x0000a200ff087b82 */ /* 0x001e220000000800 */
[----:B------:R-:W-:Y:S01]  /*5d10*/  PLOP3.LUT P2, PT, PT, PT, UP1, 0x80, 0x0 ;  /* 0x000000000000781c */ /* 0x000fe20003f4f018 */
[----:B------:R-:W-:Y:S01]  /*5d20*/  FMUL.FTZ R53, R56, UR53 ;  /* 0x0000003538357c20 */ /* 0x000fe20008410000 */
[----:B------:R-:W-:Y:S01]  /*5d30*/  FMUL.FTZ R56, R61, UR53 ;  /* 0x000000353d387c20 */ /* 0x000fe20008410000 */
[----:B------:R-:W-:Y:S01]  /*5d40*/  @UP1 ULDC UR7, c[0x0][0x44c] ;  /* 0x0001130000071ab9 */ /* 0x000fe20000000800 */
[----:B------:R-:W-:-:S02]  /*5d50*/  IMAD.MOV.U32 R61, RZ, RZ, R0 ;  /* 0x000000ffff3d7224 */ /* 0x000fc400078e0000 */
[----:B------:R-:W-:Y:S01]  /*5d60*/  FMUL.FTZ R15, R27, UR53 ;  /* 0x000000351b0f7c20 */ /* 0x000fe20008410000 */
[----:B------:R-:W-:Y:S02]  /*5d70*/  IMAD.SHL.U32 R180, R13, 0x80, RZ ;  /* 0x000000800db47824 */ /* 0x000fe400078e00ff */
[----:B------:R-:W-:Y:S01]  /*5d80*/  FMUL.FTZ R17, R31, UR53 ;  /* 0x000000351f117c20 */ /* 0x000fe20008410000 */
[----:B------:R-:W-:Y:S01]  /*5d90*/  FMUL.FTZ R27, R50, UR53 ;  /* 0x00000035321b7c20 */ /* 0x000fe20008410000 */
[----:B------:R-:W-:Y:S01]  /*5da0*/  FMUL.FTZ R31, R58, UR53 ;  /* 0x000000353a1f7c20 */ /* 0x000fe20008410000 */
[----:B------:R-:W-:Y:S01]  /*5db0*/  UISETP.NE.AND UP0, UPT, UR41, URZ, UPT ;  /* 0x0000003f2900728c */ /* 0x000fe2000bf05270 */
[----:B------:R-:W-:Y:S01]  /*5dc0*/  @P1 IMAD.HI.U32 R49, R0, UR7, RZ ;  /* 0x0000000700311c27 */ /* 0x000fe2000f8e00ff */
[----:B------:R-:W-:Y:S01]  /*5dd0*/  @UP1 ULDC UR7, c[0x0][0x450] ;  /* 0x0001140000071ab9 */ /* 0x000fe20000000800 */
[----:B------:R-:W-:Y:S02]  /*5de0*/  IADD3 R50, -R180, 0x1, RZ ;  /* 0x00000001b4327810 */ /* 0x000fe40007ffe1ff */
[----:B------:R-:W-:Y:S01]  /*5df0*/  FMUL.FTZ R153, R29, UR53 ;  /* 0x000000351d997c20 */ /* 0x000fe20008410000 */
[----:B------:R-:W-:Y:S01]  /*5e00*/  FMUL.FTZ R18, R30, UR53 ;  /* 0x000000351e127c20 */ /* 0x000fe20008410000 */
[----:B------:R-:W-:Y:S01]  /*5e10*/  @P2 SHF.R.U32.HI R61, RZ, UR7, R49 ;  /* 0x00000007ff3d2c19 */ /* 0x000fe20008011631 */
[----:B------:R-:W-:Y:S01]  /*5e20*/  FMUL.FTZ R154, R32, UR53 ;  /* 0x00000035209a7c20 */ /* 0x000fe20008410000 */
[----:B------:R-:W-:Y:S01]  /*5e30*/  FMUL.FTZ R9, R24, UR53 ;  /* 0x0000003518097c20 */ /* 0x000fe20008410000 */
[----:B------:R-:W-:Y:S01]  /*5e40*/  FMUL.FTZ R10, R25, UR53 ;  /* 0x00000035190a7c20 */ /* 0x000fe20008410000 */
[----:B------:R-:W-:Y:S01]  /*5e50*/  FMUL.FTZ R14, R26, UR53 ;  /* 0x000000351a0e7c20 */ /* 0x000fe20008410000 */
[----:B------:R-:W1:Y:S01]  /*5e60*/  SHFL.IDX PT, R58, R61, RZ, 0x1c1f ;  /* 0x001c1fff3d3a7589 */ /* 0x000e6200000e0000 */
[----:B------:R-:W-:Y:S01]  /*5e70*/  FMUL.FTZ R29, R54, UR53 ;  /* 0x00000035361d7c20 */ /* 0x000fe20008410000 */
[----:B------:R-:W-:Y:S01]  /*5e80*/  FMUL.FTZ R30, R55, UR53 ;  /* 0x00000035371e7c20 */ /* 0x000fe20008410000 */
[----:B------:R-:W-:Y:S01]  /*5e90*/  FMUL.FTZ R32, R59, UR53 ;  /* 0x000000353b207c20 */ /* 0x000fe20008410000 */
[----:B------:R-:W-:Y:S01]  /*5ea0*/  ULEA UR6, UR46, UR40, 0x3 ;  /* 0x000000282e067291 */ /* 0x000fe2000f8e183f */
        /* <DEDUP_REMOVED lines=45> */
[----:B------:R-:W-:Y:S01]  /*6180*/  UIADD3 UR6, UR6, 0x28840, URZ ;  /* 0x0002884006067890 */ /* 0x000fe2000fffe03f */
[----:B------:R-:W-:Y:S01]  /*6190*/  PLOP3.LUT P1, PT, PT, PT, UP0, 0x40, 0x0 ;  /* 0x000000000000781c */ /* 0x000fe20003f2e808 */
[----:B------:R2:W3:Y:S01]  /*61a0*/  MUFU.TANH R64, R69 ;  /* 0x0000004500407308 */ /* 0x0004e20000002400 */
[----:B------:R-:W-:Y:S01]  /*61b0*/  IMAD R59, R2, UR51, R59 ;  /* 0x00000033023b7c24 */ /* 0x000fe2000f8e023b */
[----:B------:R-:W-:-:S03]  /*61c0*/  UPRMT UR6, UR43, 0x654, UR6 ;  /* 0x000006542b067896 */ /* 0x000fc60008000006 */
[----:B0-----:R-:W-:-:S03]  /*61d0*/  IMAD.IADD R59, R59, 0x1, -R8 ;  /* 0x000000013b3b7824 */ /* 0x001fc600078e0a08 */
[----:B------:R-:W0:Y:S01]  /*61e0*/  MUFU.TANH R9, R9 ;  /* 0x0000000900097308 */ /* 0x000e220000002400 */
[C---:B------:R-:W-:Y:S02]  /*61f0*/  VIADD R79, R59.reuse, UR52 ;  /* 0x000000343b4f7c36 */ /* 0x040fe40008000000 */
[----:B------:R-:W-:Y:S01]  /*6200*/  VIADD R83, R59, UR47 ;  /* 0x0000002f3b537c36 */ /* 0x000fe20008000000 */
[----:B------:R-:W-:Y:S02]  /*6210*/  SYNCS.ARRIVE.TRANS64.RED.A1T0 RZ, [UR6], RZ ;  /* 0x000000ffffff79a7 */ /* 0x000fe40008100406 */
[----:B-1----:R-:W-:Y:S01]  /*6220*/  IADD3 R63, R79, R58, RZ ;  /* 0x0000003a4f3f7210 */ /* 0x002fe20007ffe0ff */
[----:B------:R-:W-:Y:S01]  /*6230*/  IMAD.IADD R65, R83, 0x1, R58 ;  /* 0x0000000153417824 */ /* 0x000fe200078e023a */
[----:B------:R-:W1:Y:S08]  /*6240*/  MUFU.TANH R10, R10 ;  /* 0x0000000a000a7308 */ /* 0x000e700000002400 */
[----:B------:R-:W4:Y:S08]  /*6250*/  MUFU.TANH R14, R14 ;  /* 0x0000000e000e7308 */ /* 0x000f300000002400 */
        /* <DEDUP_REMOVED lines=44> */
[----:B------:R2:W0:Y:S08]  /*6520*/  MUFU.TANH R62, R72 ;  /* 0x00000048003e7308 */ /* 0x0004300000002400 */
[----:B------:R-:W0:Y:S08]  /*6530*/  MUFU.TANH R73, R73 ;  /* 0x0000004900497308 */ /* 0x000e300000002400 */
        /* <DEDUP_REMOVED lines=20> */
[----:B------:R-:W-:Y:S01]  /*6680*/  IMAD.U32 R68, RZ, RZ, UR50 ;  /* 0x00000032ff447e24 */ /* 0x000fe2000f8e00ff */
[----:B------:R-:W-:-:S04]  /*6690*/  LOP3.LUT R67, RZ, R67, RZ, 0x33, !PT ;  /* 0x00000043ff437212 */ /* 0x000fc800078e33ff */
[----:B------:R-:W-:-:S13]  /*66a0*/  ISETP.NE.AND P1, PT, R68, 0x1, PT ;  /* 0x000000014400780c */ /* 0x000fda0003f25270 */
[----:B------:R-:W1:Y:S02]  /*66b0*/  @P1 LDC.64 R58, c[0x0][0x9e8] ;  /* 0x00027a00ff3a1b82 */ /* 0x000e640000000a00 */
[----:B-1----:R-:W-:-:S05]  /*66c0*/  @P1 IMAD.HI.U32 R58, R67, R58, RZ ;  /* 0x0000003a433a1227 */ /* 0x002fca00078e00ff */
[----:B------:R-:W-:-:S04]  /*66d0*/  @P1 SHF.R.U32.HI R67, RZ, R59, R58 ;  /* 0x0000003bff431219 */ /* 0x000fc8000001163a */
[----:B------:R-:W-:Y:S01]  /*66e0*/  LOP3.LUT R67, RZ, R67, RZ, 0x33, !PT ;  /* 0x00000043ff437212 */ /* 0x000fe200078e33ff */
[----:B------:R-:W-:Y:S06]  /*66f0*/  BRA `(.L_x_1105) ;  /* 0x0000000000147947 */ /* 0x000fec0003800000 */
.L_x_1104:
[----:B------:R-:W-:-:S05]  /*6700*/  IMAD.U32 R68, RZ, RZ, UR50 ;  /* 0x00000032ff447e24 */ /* 0x000fca000f8e00ff */
[----:B------:R-:W-:-:S13]  /*6710*/  ISETP.NE.AND P1, PT, R68, 0x1, PT ;  /* 0x000000014400780c */ /* 0x000fda0003f25270 */
[----:B------:R-:W1:Y:S02]  /*6720*/  @P1 LDC.64 R58, c[0x0][0x9e8] ;  /* 0x00027a00ff3a1b82 */ /* 0x000e640000000a00 */
[----:B-1----:R-:W-:-:S05]  /*6730*/  @P1 IMAD.HI.U32 R58, R67, R58, RZ ;  /* 0x0000003a433a1227 */ /* 0x002fca00078e00ff */
[----:B------:R-:W-:-:S07]  /*6740*/  @P1 SHF.R.U32.HI R67, RZ, R59, R58 ;  /* 0x0000003bff431219 */ /* 0x000fce000001163a */
.L_x_1105:
[----:B------:R-:W-:Y:S05]  /*6750*/  BSYNC B0 ;  /* 0x0000000000007941 */ /* 0x000fea0003800000 */
.L_x_1103:
[----:B------:R-:W-:-:S04]  /*6760*/  IMAD R58, R67, R68, -R180 ;  /* 0x00000044433a7224 */ /* 0x000fc800078e0ab4 */
[----:B------:R-:W-:-:S05]  /*6770*/  IMAD R58, R3, -0x2, R58 ;  /* 0xfffffffe033a7824 */ /* 0x000fca00078e023a */
[----:B------:R-:W-:Y:S02]  /*6780*/  VIADDMNMX R63, R58, R68, R63, PT ;  /* 0x000000443a3f7246 */ /* 0x000fe4000380013f */
[----:B------:R-:W-:-:S07]  /*6790*/  VIMNMX R65, R65, R58, !PT ;  /* 0x0000003a41417248 */ /* 0x000fce0007fe0100 */
.L_x_1102:
[----:B------:R-:W-:Y:S01]  /*67a0*/  ISETP.GT.AND P1, PT, R13, -0x1, PT ;  /* 0xffffffff0d00780c */ /* 0x000fe20003f24270 */
[----:B------:R-:W1:Y:S01]  /*67b0*/  SHFL.IDX PT, R182, R61, 0x1, 0x1c1f ;  /* 0x003c1f003db67f89 */ /* 0x000e6200000e0000 */
[----:B------:R-:W-:Y:S02]  /*67c0*/  UISETP.NE.AND UP0, UPT, UR41, URZ, UPT ;  /* 0x0000003f2900728c */ /* 0x000fe4000bf05270 */
[C---:B------:R-:W-:Y:S02]  /*67d0*/  ISETP.GT.AND P3, PT, R65.reuse, 0x8, P1 ;  /* 0x000000084100780c */ /* 0x040fe40000f64270 */
[----:B------:R-:W-:Y:S02]  /*67e0*/  ISETP.GT.AND P6, PT, R65, RZ, P1 ;  /* 0x000000ff4100720c */ /* 0x000fe40000fc4270 */
[----:B------:R-:W-:Y:S02]  /*67f0*/  ISETP.LT.OR P3, PT, R63, 0x9, P3 ;  /* 0x000000093f00780c */ /* 0x000fe40001f61670 */
[----:B------:R-:W-:-:S02]  /*6800*/  ISETP.GT.AND P2, PT, R65, 0x1, P1 ;  /* 0x000000014100780c */ /* 0x000fc40000f44270 */
[----:B0-----:R-:W-:Y:S02]  /*6810*/  FSEL R176, R152, -INF , !P3 ;  /* 0xff80000098b07808 */ /* 0x001fe40005800000 */
[----:B------:R-:W-:Y:S02]  /*6820*/  ISETP.GT.AND P3, PT, R65, 0x19, P1 ;  /* 0x000000194100780c */ /* 0x000fe40000f64270 */
[C---:B------:R-:W-:Y:S02]  /*6830*/  ISETP.LT.OR P6, PT, R63.reuse, 0x1, P6 ;  /* 0x000000013f00780c */ /* 0x040fe400037c1670 */
[C---:B------:R-:W-:Y:S02]  /*6840*/  ISETP.LT.OR P2, PT, R63.reuse, 0x2, P2 ;  /* 0x000000023f00780c */ /* 0x040fe40001741670 */
[----:B------:R-:W-:Y:S02]  /*6850*/  ISETP.LT.OR P3, PT, R63, 0x1a, P3 ;  /* 0x0000001a3f00780c */ /* 0x000fe40001f61670 */
[----:B------:R-:W-:-:S02]  /*6860*/  FSEL R160, R9, -INF , !P6 ;  /* 0xff80000009a07808 */ /* 0x000fc40007000000 */
[----:B------:R-:W-:Y:S02]  /*6870*/  FSEL R162, R10, -INF , !P2 ;  /* 0xff8000000aa27808 */ /* 0x000fe40005000000 */
[C---:B------:R-:W-:Y:S02]  /*6880*/  ISETP.GT.AND P5, PT, R65.reuse, 0x9, P1 ;  /* 0x000000094100780c */ /* 0x040fe40000fa4270 */
[C---:B------:R-:W-:Y:S02]  /*6890*/  ISETP.GT.AND P4, PT, R65.reuse, 0x10, P1 ;  /* 0x000000104100780c */ /* 0x040fe40000f84270 */
[C---:B------:R-:W-:Y:S02]  /*68a0*/  ISETP.GT.AND P6, PT, R65.reuse, 0x11, P1 ;  /* 0x000000114100780c */ /* 0x040fe40000fc4270 */
[----:B------:R-:W-:Y:S02]  /*68b0*/  ISETP.GT.AND P2, PT, R65, 0x18, P1 ;  /* 0x000000184100780c */ /* 0x000fe40000f44270 */
[----:B------:R-:W-:Y:S01]  /*68c0*/  FSEL R174, R37, -INF , !P3 ;  /* 0xff80000025ae7808 */ /* 0x000fe20005800000 */
[----:B-1----:R-:W-:Y:S01]  /*68d0*/  IMAD.IADD R37, R79, 0x1, R182 ;  /* 0x000000014f257824 */ /* 0x002fe200078e02b6 */
[----:B------:R-:W-:-:S02]  /*68e0*/  ISETP.GT.AND P3, PT, R65, 0x30, P1 ;  /* 0x000000304100780c */ /* 0x000fc40000f64270 */
[C---:B------:R-:W-:Y:S02]  /*68f0*/  ISETP.LT.OR P5, PT, R63.reuse, 0xa, P5 ;  /* 0x0000000a3f00780c */ /* 0x040fe40002fa1670 */
[C---:B------:R-:W-:Y:S02]  /*6900*/  ISETP.LT.OR P4, PT, R63.reuse, 0x11, P4 ;  /* 0x000000113f00780c */ /* 0x040fe40002781670 */
[C---:B------:R-:W-:Y:S02]  /*6910*/  ISETP.LT.OR P6, PT, R63.reuse, 0x12, P6 ;  /* 0x000000123f00780c */ /* 0x040fe400037c1670 */
[C---:B------:R-:W-:Y:S02]  /*6920*/  ISETP.LT.OR P2, PT, R63.reuse, 0x19, P2 ;  /* 0x000000193f00780c */ /* 0x040fe40001741670 */
[----:B------:R-:W-:Y:S02]  /*6930*/  ISETP.LT.OR P3, PT, R63, 0x31, P3 ;  /* 0x000000313f00780c */ /* 0x000fe40001f61670 */
[----:B------:R-:W-:-:S02]  /*6940*/  FSEL R170, R153, -INF , !P5 ;  /* 0xff80000099aa7808 */ /* 0x000fc40006800000 */
[----:B------:R-:W-:Y:S02]  /*6950*/  FSEL R168, R154, -INF , !P4 ;  /* 0xff8000009aa87808 */ /* 0x000fe40006000000 */
[----:B------:R-:W-:Y:S02]  /*6960*/  FSEL R184, R155, -INF , !P6 ;  /* 0xff8000009bb87808 */ /* 0x000fe40007000000 */
[----:B------:R-:W-:Y:S02]  /*6970*/  FSEL R178, R156, -INF , !P2 ;  /* 0xff8000009cb27808 */ /* 0x000fe40005000000 */
[C---:B------:R-:W-:Y:S02]  /*6980*/  ISETP.GT.AND P5, PT, R65.reuse, 0x20, P1 ;  /* 0x000000204100780c */ /* 0x040fe40000fa4270 */
[C---:B------:R-:W-:Y:S02]  /*6990*/  ISETP.GT.AND P4, PT, R65.reuse, 0x21, P1 ;  /* 0x000000214100780c */ /* 0x040fe40000f84270 */
[----:B------:R-:W-:-:S02]  /*69a0*/  ISETP.GT.AND P6, PT, R65, 0x28, P1 ;  /* 0x000000284100780c */ /* 0x000fc40000fc4270 */
[C---:B------:R-:W-:Y:S02]  /*69b0*/  ISETP.GT.AND P2, PT, R65.reuse, 0x29, P1 ;  /* 0x000000294100780c */ /* 0x040fe40000f44270 */
[----:B------:R-:W-:Y:S02]  /*69c0*/  FSEL R86, R48, -INF , !P3 ;  /* 0xff80000030567808 */ /* 0x000fe40005800000 */
[----:B------:R-:W-:Y:S02]  /*69d0*/  ISETP.GT.AND P3, PT, R65, 0x41, P1 ;  /* 0x000000414100780c */ /* 0x000fe40000f64270 */
[C---:B------:R-:W-:Y:S02]  /*69e0*/  ISETP.LT.OR P5, PT, R63.reuse, 0x21, P5 ;  /* 0x000000213f00780c */ /* 0x040fe40002fa1670 */
[C---:B------:R-:W-:Y:S02]  /*69f0*/  ISETP.LT.OR P4, PT, R63.reuse, 0x22, P4 ;  /* 0x000000223f00780c */ /* 0x040fe40002781670 */
[----:B------:R-:W-:-:S02]  /*6a00*/  ISETP.LT.OR P6, PT, R63, 0x29, P6 ;  /* 0x000000293f00780c */ /* 0x000fc400037c1670 */
[C---:B------:R-:W-:Y:S02]  /*6a10*/  ISETP.LT.OR P2, PT, R63.reuse, 0x2a, P2 ;  /* 0x0000002a3f00780c */ /* 0x040fe40001741670 */
[----:B------:R-:W-:Y:S02]  /*6a20*/  ISETP.LT.OR P3, PT, R63, 0x42, P3 ;  /* 0x000000423f00780c */ /* 0x000fe40001f61670 */
[----:B------:R-:W-:Y:S02]  /*6a30*/  FSEL R172, R157, -INF , !P5 ;  /* 0xff8000009dac7808 */ /* 0x000fe40006800000 */
[----:B------:R-:W-:Y:S02]  /*6a40*/  FSEL R166, R158, -INF , !P4 ;  /* 0xff8000009ea67808 */ /* 0x000fe40006000000 */
[----:B------:R-:W-:Y:S02]  /*6a50*/  FSEL R164, R44, -INF , !P6 ;  /* 0xff8000002ca47808 */ /* 0x000fe40007000000 */
[----:B------:R-:W-:Y:S01]  /*6a60*/  FSEL R152, R45, -INF , !P2 ;  /* 0xff8000002d987808 */ /* 0x000fe20005000000 */
[----:B------:R-:W-:Y:S01]  /*6a70*/  IMAD.IADD R45, R83, 0x1, R182 ;  /* 0x00000001532d7824 */ /* 0x000fe200078e02b6 */
[----:B------:R-:W-:-:S02]  /*6a80*/  ISETP.GT.AND P5, PT, R65, 0x31, P1 ;  /* 0x000000314100780c */ /* 0x000fc40000fa4270 */
[C---:B------:R-:W-:Y:S02]  /*6a90*/  ISETP.GT.AND P4, PT, R65.reuse, 0x38, P1 ;  /* 0x000000384100780c */ /* 0x040fe40000f84270 */
[C---:B------:R-:W-:Y:S02]  /*6aa0*/  ISETP.GT.AND P6, PT, R65.reuse, 0x39, P1 ;  /* 0x000000394100780c */ /* 0x040fe40000fc4270 */
[C---:B------:R-:W-:Y:S02]  /*6ab0*/  ISETP.GT.AND P2, PT, R65.reuse, 0x40, P1 ;  /* 0x000000404100780c */ /* 0x040fe40000f44270 */
[----:B------:R-:W-:Y:S02]  /*6ac0*/  FSEL R76, R54, -INF , !P3 ;  /* 0xff800000364c7808 */ /* 0x000fe40005800000 */
[----:B------:R-:W-:Y:S02]  /*6ad0*/  ISETP.GT.AND P3, PT, R65, 0x58, P1 ;  /* 0x000000584100780c */ /* 0x000fe40000f64270 */
[----:B------:R-:W-:-:S02]  /*6ae0*/  ISETP.LT.OR P5, PT, R63, 0x32, P5 ;  /* 0x000000323f00780c */ /* 0x000fc40002fa1670 */
[C---:B------:R-:W-:Y:S02]  /*6af0*/  ISETP.LT.OR P4, PT, R63.reuse, 0x39, P4 ;  /* 0x000000393f00780c */ /* 0x040fe40002781670 */
[C---:B------:R-:W-:Y:S02]  /*6b00*/  ISETP.LT.OR P6, PT, R63.reuse, 0x3a, P6 ;  /* 0x0000003a3f00780c */ /* 0x040fe400037c1670 */
[C---:B------:R-:W-:Y:S02]  /*6b10*/  ISETP.LT.OR P2, PT, R63.reuse, 0x41, P2 ;  /* 0x000000413f00780c */ /* 0x040fe40001741670 */
[----:B------:R-:W-:Y:S02]  /*6b20*/  ISETP.LT.OR P3, PT, R63, 0x59, P3 ;  /* 0x000000593f00780c */ /* 0x000fe40001f61670 */
[----:B------:R-:W-:Y:S02]  /*6b30*/  FSEL R84, R159, -INF , !P5 ;  /* 0xff8000009f547808 */ /* 0x000fe40006800000 */
[----:B------:R-:W-:-:S02]  /*6b40*/  FSEL R82, R51, -INF , !P4 ;  /* 0xff80000033527808 */ /* 0x000fc40006000000 */
[----:B------:R-:W-:Y:S02]  /*6b50*/  FSEL R80, R52, -INF , !P6 ;  /* 0xff80000034507808 */ /* 0x000fe40007000000 */
[----:B------:R-:W-:Y:S02]  /*6b60*/  FSEL R78, R53, -INF , !P2 ;  /* 0xff800000354e7808 */ /* 0x000fe40005000000 */
[C---:B------:R-:W-:Y:S02]  /*6b70*/  ISETP.GT.AND P5, PT, R65.reuse, 0x48, P1 ;  /* 0x000000484100780c */ /* 0x040fe40000fa4270 */
[C---:B------:R-:W-:Y:S02]  /*6b80*/  ISETP.GT.AND P4, PT, R65.reuse, 0x49, P1 ;  /* 0x000000494100780c */ /* 0x040fe40000f84270 */
[C---:B------:R-:W-:Y:S02]  /*6b90*/  ISETP.GT.AND P6, PT, R65.reuse, 0x50, P1 ;  /* 0x000000504100780c */ /* 0x040fe40000fc4270 */
[----:B------:R-:W-:-:S02]  /*6ba0*/  ISETP.GT.AND P2, PT, R65, 0x51, P1 ;  /* 0x000000514100780c */ /* 0x000fc40000f44270 */
[----:B------:R-:W-:Y:S02]  /*6bb0*/  FSEL R66, R66, -INF , !P3 ;  /* 0xff80000042427808 */ /* 0x000fe40005800000 */
[----:B------:R-:W-:Y:S02]  /*6bc0*/  ISETP.GT.AND P3, PT, R65, 0x69, P1 ;  /* 0x000000694100780c */ /* 0x000fe40000f64270 */
[C---:B------:R-:W-:Y:S02]  /*6bd0*/  ISETP.LT.OR P5, PT, R63.reuse, 0x49, P5 ;  /* 0x000000493f00780c */ /* 0x040fe40002fa1670 */
[C---:B------:R-:W-:Y:S02]  /*6be0*/  ISETP.LT.OR P4, PT, R63.reuse, 0x4a, P4 ;  /* 0x0000004a3f00780c */ /* 0x040fe40002781670 */
[C---:B------:R-:W-:Y:S02]  /*6bf0*/  ISETP.LT.OR P6, PT, R63.reuse, 0x51, P6 ;  /* 0x000000513f00780c */ /* 0x040fe400037c1670 */
[----:B------:R-:W-:-:S02]  /*6c00*/  ISETP.LT.OR P2, PT, R63, 0x52, P2 ;  /* 0x000000523f00780c */ /* 0x000fc40001741670 */
[----:B------:R-:W-:Y:S02]  /*6c10*/  ISETP.LT.OR P3, PT, R63, 0x6a, P3 ;  /* 0x0000006a3f00780c */ /* 0x000fe40001f61670 */
[----:B------:R-:W-:Y:S02]  /*6c20*/  FSEL R74, R55, -INF , !P5 ;  /* 0xff800000374a7808 */ /* 0x000fe40006800000 */
[----:B------:R-:W-:Y:S02]  /*6c30*/  FSEL R72, R56, -INF , !P4 ;  /* 0xff80000038487808 */ /* 0x000fe40006000000 */
[----:B------:R-:W-:Y:S02]  /*6c40*/  FSEL R68, R57, -INF , !P6 ;  /* 0xff80000039447808 */ /* 0x000fe40007000000 */
[----:B------:R-:W-:Y:S02]  /*6c50*/  FSEL R70, R60, -INF , !P2 ;  /* 0xff8000003c467808 */ /* 0x000fe40005000000 */
[----:B------:R-:W-:-:S02]  /*6c60*/  ISETP.GT.AND P5, PT, R65, 0x59, P1 ;  /* 0x000000594100780c */ /* 0x000fc40000fa4270 */
[C---:B------:R-:W-:Y:S02]  /*6c70*/  ISETP.GT.AND P4, PT, R65.reuse, 0x60, P1 ;  /* 0x000000604100780c */ /* 0x040fe40000f84270 */
[C---:B------:R-:W-:Y:S02]  /*6c80*/  ISETP.GT.AND P6, PT, R65.reuse, 0x61, P1 ;  /* 0x000000614100780c */ /* 0x040fe40000fc4270 */
[----:B------:R-:W-:Y:S02]  /*6c90*/  ISETP.GT.AND P2, PT, R65, 0x68, P1 ;  /* 0x000000684100780c */ /* 0x000fe40000f44270 */
[----:B------:R-:W-:Y:S02]  /*6ca0*/  FSEL R58, R77, -INF , !P3 ;  /* 0xff8000004d3a7808 */ /* 0x000fe40005800000 */
[----:B------:R-:W-:Y:S02]  /*6cb0*/  PLOP3.LUT P3, PT, PT, PT, UP0, 0x40, 0x0 ;  /* 0x000000000000781c */ /* 0x000fe40003f6e808 */
[----:B------:R-:W-:-:S02]  /*6cc0*/  ISETP.LT.OR P5, PT, R63, 0x5a, P5 ;  /* 0x0000005a3f00780c */ /* 0x000fc40002fa1670 */
[C---:B------:R-:W-:Y:S02]  /*6cd0*/  ISETP.LT.OR P4, PT, R63.reuse, 0x61, P4 ;  /* 0x000000613f00780c */ /* 0x040fe40002781670 */
[C---:B------:R-:W-:Y:S02]  /*6ce0*/  ISETP.LT.OR P6, PT, R63.reuse, 0x62, P6 ;  /* 0x000000623f00780c */ /* 0x040fe400037c1670 */
[----:B------:R-:W-:Y:S02]  /*6cf0*/  ISETP.LT.OR P2, PT, R63, 0x69, P2 ;  /* 0x000000693f00780c */ /* 0x000fe40001741670 */
[----:B------:R-:W-:Y:S02]  /*6d00*/  FSEL R64, R64, -INF , !P5 ;  /* 0xff80000040407808 */ /* 0x000fe40006800000 */
[----:B------:R-:W-:Y:S02]  /*6d10*/  FSEL R62, R62, -INF , !P4 ;  /* 0xff8000003e3e7808 */ /* 0x000fe40006000000 */
[----:B------:R-:W-:-:S02]  /*6d20*/  FSEL R60, R73, -INF , !P6 ;  /* 0xff800000493c7808 */ /* 0x000fc40007000000 */
[----:B------:R-:W-:Y:S02]  /*6d30*/  FSEL R54, R69, -INF , !P2 ;  /* 0xff80000045367808 */ /* 0x000fe40005000000 */
[C---:B------:R-:W-:Y:S02]  /*6d40*/  ISETP.GT.AND P5, PT, R65.reuse, 0x70, P1 ;  /* 0x000000704100780c */ /* 0x040fe40000fa4270 */
[C---:B------:R-:W-:Y:S02]  /*6d50*/  ISETP.GT.AND P4, PT, R65.reuse, 0x71, P1 ;  /* 0x000000714100780c */ /* 0x040fe40000f84270 */
[C---:B------:R-:W-:Y:S02]  /*6d60*/  ISETP.GT.AND P6, PT, R65.reuse, 0x78, P1 ;  /* 0x000000784100780c */ /* 0x040fe40000fc4270 */
[----:B------:R-:W-:Y:S02]  /*6d70*/  ISETP.GT.AND P2, PT, R65, 0x79, P1 ;  /* 0x000000794100780c */ /* 0x000fe40000f44270 */
[----:B------:R-:W-:-:S02]  /*6d80*/  ISETP.LT.OR P5, PT, R63, 0x71, P5 ;  /* 0x000000713f00780c */ /* 0x000fc40002fa1670 */
[C---:B------:R-:W-:Y:S02]  /*6d90*/  ISETP.LT.OR P4, PT, R63.reuse, 0x72, P4 ;  /* 0x000000723f00780c */ /* 0x040fe40002781670 */
[C---:B------:R-:W-:Y:S02]  /*6da0*/  ISETP.LT.OR P6, PT, R63.reuse, 0x79, P6 ;  /* 0x000000793f00780c */ /* 0x040fe400037c1670 */
[----:B------:R-:W-:Y:S02]  /*6db0*/  ISETP.LT.OR P2, PT, R63, 0x7a, P2 ;  /* 0x0000007a3f00780c */ /* 0x000fe40001741670 */
[----:B------:R-:W-:Y:S02]  /*6dc0*/  FSEL R56, R71, -INF , !P5 ;  /* 0xff80000047387808 */ /* 0x000fe40006800000 */
[----:B------:R-:W-:Y:S02]  /*6dd0*/  FSEL R52, R81, -INF , !P4 ;  /* 0xff80000051347808 */ /* 0x000fe40006000000 */
[----:B------:R-:W-:-:S02]  /*6de0*/  FSEL R48, R75, -INF , !P6 ;  /* 0xff8000004b307808 */ /* 0x000fc40007000000 */
[----:B------:R-:W-:Y:S01]  /*6df0*/  FSEL R44, R85, -INF , !P2 ;  /* 0xff800000552c7808 */ /* 0x000fe20005000000 */
[----:B------:R-:W-:Y:S06]  /*6e00*/  @P3 BRA `(.L_x_1106) ;  /* 0x00000000005c3947 */ /* 0x000fec0003800000 */
        /* <DEDUP_REMOVED lines=8> */
[----:B------:R-:W0:Y:S02]  /*6e90*/  @P2 LDC.64 R154, c[0x0][0x9e8] ;  /* 0x00027a00ff9a2b82 */ /* 0x000e240000000a00 */
[----:B0-----:R-:W-:-:S05]  /*6ea0*/  @P2 IMAD.HI.U32 R154, R9, R154, RZ ;  /* 0x0000009a099a2227 */ /* 0x001fca00078e00ff */
[----:B------:R-:W-:-:S04]  /*6eb0*/  @P2 SHF.R.U32.HI R9, RZ, R155, R154 ;  /* 0x0000009bff092219 */ /* 0x000fc8000001169a */
[----:B------:R-:W-:Y:S01]  /*6ec0*/  LOP3.LUT R9, RZ, R9, RZ, 0x33, !PT ;  /* 0x00000009ff097212 */ /* 0x000fe200078e33ff */
[----:B------:R-:W-:Y:S06]  /*6ed0*/  BRA `(.L_x_1109) ;  /* 0x0000000000147947 */ /* 0x000fec0003800000 */
.L_x_1108:
[----:B------:R-:W-:-:S05]  /*6ee0*/  IMAD.U32 R51, RZ, RZ, UR50 ;  /* 0x00000032ff337e24 */ /* 0x000fca000f8e00ff */
[----:B------:R-:W-:-:S13]  /*6ef0*/  ISETP.NE.AND P2, PT, R51, 0x1, PT ;  /* 0x000000013300780c */ /* 0x000fda0003f45270 */
[----:B------:R-:W0:Y:S02]  /*6f00*/  @P2 LDC.64 R154, c[0x0][0x9e8] ;  /* 0x00027a00ff9a2b82 */ /* 0x000e240000000a00 */
[----:B0-----:R-:W-:-:S05]  /*6f10*/  @P2 IMAD.HI.U32 R10, R9, R154, RZ ;  /* 0x0000009a090a2227 */ /* 0x001fca00078e00ff */
[----:B------:R-:W-:-:S07]  /*6f20*/  @P2 SHF.R.U32.HI R9, RZ, R155, R10 ;  /* 0x0000009bff092219 */ /* 0x000fce000001160a */
.L_x_1109:
[----:B------:R-:W-:Y:S05]  /*6f30*/  BSYNC B0 ;  /* 0x0000000000007941 */ /* 0x000fea0003800000 */
.L_x_1107:
[----:B------:R-:W-:-:S04]  /*6f40*/  IMAD R10, R9, R51, -R180 ;  /* 0x00000033090a7224 */ /* 0x000fc800078e0ab4 */
[----:B------:R-:W-:-:S05]  /*6f50*/  IMAD R10, R3, -0x2, R10 ;  /* 0xfffffffe030a7824 */ /* 0x000fca00078e020a */
[----:B------:R-:W-:Y:S02]  /*6f60*/  VIADDMNMX R37, R10, R51, R37, PT ;  /* 0x000000330a257246 */ /* 0x000fe40003800125 */
[----:B------:R-:W-:-:S07]  /*6f70*/  VIMNMX R45, R45, R10, !PT ;  /* 0x0000000a2d2d7248 */ /* 0x000fce0007fe0100 */
.L_x_1106:
[----:B------:R-:W-:Y:S02]  /*6f80*/  FMNMX.FTZ R9, R160, R11, !PT ;  /* 0x0000000ba0097209 */ /* 0x000fe40007810000 */
[C---:B------:R-:W-:Y:S02]  /*6f90*/  ISETP.GT.AND P6, PT, R45.reuse, 0x1, P1 ;  /* 0x000000012d00780c */ /* 0x040fe40000fc4270 */
[----:B------:R-:W-:Y:S02]  /*6fa0*/  FMNMX.FTZ R9, R162, R9, !PT ;  /* 0x00000009a2097209 */ /* 0x000fe40007810000 */
[----:B------:R-:W-:Y:S02]  /*6fb0*/  ISETP.GT.AND P5, PT, R45, 0x10, P1 ;  /* 0x000000102d00780c */ /* 0x000fe40000fa4270 */
[----:B------:R-:W-:Y:S02]  /*6fc0*/  FMNMX.FTZ R9, R176, R9, !PT ;  /* 0x00000009b0097209 */ /* 0x000fe40007810000 */
[----:B------:R-:W-:-:S02]  /*6fd0*/  ISETP.LT.OR P6, PT, R37, 0x2, P6 ;  /* 0x000000022500780c */ /* 0x000fc400037c1670 */
[----:B------:R-:W-:Y:S02]  /*6fe0*/  FMNMX.FTZ R9, R170, R9, !PT ;  /* 0x00000009aa097209 */ /* 0x000fe40007810000 */
[----:B------:R-:W-:Y:S02]  /*6ff0*/  ISETP.LT.OR P5, PT, R37, 0x11, P5 ;  /* 0x000000112500780c */ /* 0x000fe40002fa1670 */
[----:B------:R-:W-:Y:S02]  /*7000*/  FMNMX.FTZ R9, R168, R9, !PT ;  /* 0x00000009a8097209 */ /* 0x000fe40007810000 */
[----:B------:R-:W-:Y:S02]  /*7010*/  FSEL R154, R15, -INF , !P6 ;  /* 0xff8000000f9a7808 */ /* 0x000fe40007000000 */
[----:B------:R-:W-:Y:S02]  /*7020*/  FMNMX.FTZ R9, R184, R9, !PT ;  /* 0x00000009b8097209 */ /* 0x000fe40007810000 */
[----:B------:R-:W-:-:S02]  /*7030*/  FSEL R158, R19, -INF , !P5 ;  /* 0xff800000139e7808 */ /* 0x000fc40006800000 */
[----:B------:R-:W-:Y:S02]  /*7040*/  FMNMX.FTZ R9, R178, R9, !PT ;  /* 0x00000009b2097209 */ /* 0x000fe40007810000 */
[----:B------:R-:W-:Y:S02]  /*7050*/  ISETP.GT.AND P5, PT, R45, 0x20, P1 ;  /* 0x000000202d00780c */ /* 0x000fe40000fa4270 */
[----:B------:R-:W-:Y:S02]  /*7060*/  FMNMX.FTZ R9, R174, R9, !PT ;  /* 0x00000009ae097209 */ /* 0x000fe40007810000 */
[----:B------:R-:W-:Y:S02]  /*7070*/  ISETP.LT.OR P5, PT, R37, 0x21, P5 ;  /* 0x000000212500780c */ /* 0x000fe40002fa1670 */
[----:B------:R-:W-:Y:S02]  /*7080*/  FMNMX.FTZ R9, R172, R9, !PT ;  /* 0x00000009ac097209 */ /* 0x000fe40007810000 */
[----:B------:R-:W-:-:S02]  /*7090*/  ISETP.GT.AND P3, PT, R45, 0x8, P1 ;  /* 0x000000082d00780c */ /* 0x000fc40000f64270 */
[----:B------:R-:W-:Y:S02]  /*70a0*/  FMNMX.FTZ R9, R166, R9, !PT ;  /* 0x00000009a6097209 */ /* 0x000fe40007810000 */
[----:B------:R-:W-:Y:S02]  /*70b0*/  ISETP.LT.OR P3, PT, R37, 0x9, P3 ;  /* 0x000000092500780c */ /* 0x000fe40001f61670 */
[----:B------:R-:W-:Y:S02]  /*70c0*/  FMNMX.FTZ R9, R164, R9, !PT ;  /* 0x00000009a4097209 */ /* 0x000fe40007810000 */
[----:B------:R-:W-:Y:S02]  /*70d0*/  ISETP.GT.AND P4, PT, R45, 0x9, P1 ;  /* 0x000000092d00780c */ /* 0x000fe40000f84270 */
[----:B------:R-:W-:Y:S02]  /*70e0*/  FMNMX.FTZ R9, R152, R9, !PT ;  /* 0x0000000998097209 */ /* 0x000fe40007810000 */
[----:B------:R-:W-:-:S02]  /*70f0*/  FSEL R18, R18, -INF , !P3 ;  /* 0xff80000012127808 */ /* 0x000fc40005800000 */
[----:B------:R-:W-:Y:S02]  /*7100*/  FMNMX.FTZ R9, R86, R9, !PT ;  /* 0x0000000956097209 */ /* 0x000fe40007810000 */
[----:B------:R-:W-:Y:S02]  /*7110*/  ISETP.GT.AND P3, PT, R45, 0x18, P1 ;  /* 0x000000182d00780c */ /* 0x000fe40000f64270 */
[----:B------:R-:W-:Y:S02]  /*7120*/  FMNMX.FTZ R9, R84, R9, !PT ;  /* 0x0000000954097209 */ /* 0x000fe40007810000 */
[C---:B------:R-:W-:Y:S02]  /*7130*/  ISETP.LT.OR P4, PT, R37.reuse, 0xa, P4 ;  /* 0x0000000a2500780c */ /* 0x040fe40002781670 */
[----:B------:R-:W-:Y:S02]  /*7140*/  FMNMX.FTZ R9, R82, R9, !PT ;  /* 0x0000000952097209 */ /* 0x000fe40007810000 */
[----:B------:R-:W-:-:S02]  /*7150*/  ISETP.LT.OR P3, PT, R37, 0x19, P3 ;  /* 0x000000192500780c */ /* 0x000fc40001f61670 */
[----:B------:R-:W-:Y:S02]  /*7160*/  FMNMX.FTZ R9, R80, R9, !PT ;  /* 0x0000000950097209 */ /* 0x000fe40007810000 */
[----:B------:R-:W-:Y:S02]  /*7170*/  ISETP.GT.AND P2, PT, R45, 0x11, P1 ;  /* 0x000000112d00780c */ /* 0x000fe40000f44270 */
[----:B------:R-:W-:Y:S02]  /*7180*/  FMNMX.FTZ R9, R78, R9, !PT ;  /* 0x000000094e097209 */ /* 0x000fe40007810000 */
[----:B------:R-:W-:Y:S02]  /*7190*/  FSEL R156, R17, -INF , !P4 ;  /* 0xff800000119c7808 */ /* 0x000fe40006000000 */
        /* <DEDUP_REMOVED lines=15> */
[C---:B------:R-:W-:Y:S02]  /*7290*/  ISETP.GT.AND P4, PT, R45.reuse, 0x29, P1 ;  /* 0x000000292d00780c */ /* 0x040fe40000f84270 */
[----:B------:R-:W-:Y:S02]  /*72a0*/  FMNMX.FTZ R9, R60, R9, !PT ;  /* 0x000000093c097209 */ /* 0x000fe40007810000 */
[----:B------:R-:W-:Y:S02]  /*72b0*/  FSEL R24, R24, -INF , !P2 ;  /* 0xff80000018187808 */ /* 0x000fe40005000000 */
[----:B------:R-:W-:Y:S02]  /*72c0*/  FMNMX.FTZ R9, R54, R9, !PT ;  /* 0x0000000936097209 */ /* 0x000fe40007810000 */
[----:B------:R-:W-:-:S02]  /*72d0*/  ISETP.GT.AND P2, PT, R45, 0x30, P1 ;  /* 0x000000302d00780c */ /* 0x000fc40000f44270 */
[----:B------:R-:W-:Y:S02]  /*72e0*/  FMNMX.FTZ R9, R58, R9, !PT ;  /* 0x000000093a097209 */ /* 0x000fe40007810000 */
[C---:B------:R-:W-:Y:S02]  /*72f0*/  ISETP.LT.OR P4, PT, R37.reuse, 0x2a, P4 ;  /* 0x0000002a2500780c */ /* 0x040fe40002781670 */
[----:B------:R-:W-:Y:S02]  /*7300*/  FMNMX.FTZ R9, R56, R9, !PT ;  /* 0x0000000938097209 */ /* 0x000fe40007810000 */
[----:B------:R-:W-:Y:S02]  /*7310*/  ISETP.LT.OR P2, PT, R37, 0x31, P2 ;  /* 0x000000312500780c */ /* 0x000fe40001741670 */
[----:B------:R-:W-:-:S04]  /*7320*/  FMNMX.FTZ R9, R52, R9, !PT ;  /* 0x0000000934097209 */ /* 0x000fc80007810000 */
[----:B------:R-:W-:-:S04]  /*7330*/  FMNMX.FTZ R9, R48, R9, !PT ;  /* 0x0000000930097209 */ /* 0x000fc80007810000 */
[----:B------:R-:W-:Y:S02]  /*7340*/  FMNMX.FTZ R51, R44, R9, !PT ;  /* 0x000000092c337209 */ /* 0x000fe40007810000 */
[----:B------:R-:W0:Y:S03]  /*7350*/  LDC R9, c[0x0][0x988] ;  /* 0x00026200ff097b82 */ /* 0x000e260000000800 */
[----:B------:R-:W1:Y:S02]  /*7360*/  SHFL.BFLY PT, R10, R51, 0x2, 0x1f ;  /* 0x0c401f00330a7f89 */ /* 0x000e6400000e0000 */
[----:B-1----:R-:W-:-:S05]  /*7370*/  FMNMX.FTZ R53, R51, R10, !PT ;  /* 0x0000000a33357209 */ /* 0x002fca0007810000 */
[----:B------:R-:W1:Y:S02]  /*7380*/  SHFL.BFLY PT, R10, R53, 0x1, 0x1f ;  /* 0x0c201f00350a7f89 */ /* 0x000e6400000e0000 */
[----:B-1----:R-:W-:-:S04]  /*7390*/  FMNMX.FTZ R10, R53, R10, !PT ;  /* 0x0000000a350a7209 */ /* 0x002fc80007810000 */
[C---:B------:R-:W-:Y:S01]  /*73a0*/  FSETP.NEU.FTZ.AND P6, PT, R10.reuse, -INF , PT ;  /* 0xff8000000a00780b */ /* 0x040fe20003fdd000 */
[----:B0-----:R-:W-:-:S05]  /*73b0*/  FMUL.FTZ R51, R10, R9 ;  /* 0x000000090a337220 */ /* 0x001fca0000410000 */
[----:B------:R-:W-:-:S05]  /*73c0*/  FSEL R51, R51, RZ, P6 ;  /* 0x000000ff33337208 */ /* 0x000fca0003000000 */
[-CC-:B------:R-:W-:Y:S01]  /*73d0*/  FFMA.FTZ R15, R162, R9.reuse, -R51.reuse ;  /* 0x00000009a20f7223 */ /* 0x180fe20000010833 */
[----:B------:R-:W-:Y:S01]  /*73e0*/  FSEL R162, R23, -INF , !P5 ;  /* 0xff80000017a27808 */ /* 0x000fe20006800000 */
[-CC-:B------:R-:W-:Y:S01]  /*73f0*/  FFMA.FTZ R180, R160, R9.reuse, -R51.reuse ;  /* 0x00000009a0b47223 */ /* 0x180fe20000010833 */
[----:B------:R-:W-:Y:S01]  /*7400*/  ISETP.GT.AND P5, PT, R45, RZ, P1 ;  /* 0x000000ff2d00720c */ /* 0x000fe20000fa4270 */
[-CC-:B------:R-:W-:Y:S01]  /*7410*/  FFMA.FTZ R182, R176, R9.reuse, -R51.reuse ;  /* 0x00000009b0b67223 */ /* 0x180fe20000010833 */
[----:B------:R-:W-:Y:S01]  /*7420*/  FSEL R160, R21, -INF , !P3 ;  /* 0xff80000015a07808 */ /* 0x000fe20005800000 */
[-CC-:B------:R-:W-:Y:S01]  /*7430*/  FFMA.FTZ R176, R168, R9.reuse, -R51.reuse ;  /* 0x00000009a8b07223 */ /* 0x180fe20000010833 */
[----:B------:R-:W-:Y:S01]  /*7440*/  ISETP.LT.OR P5, PT, R37, 0x1, P5 ;  /* 0x000000012500780c */ /* 0x000fe20002fa1670 */
[-CC-:B------:R-:W-:Y:S01]  /*7450*/  FFMA.FTZ R17, R170, R9.reuse, -R51.reuse ;  /* 0x00000009aa117223 */ /* 0x180fe20000010833 */
[----:B------:R-:W-:Y:S01]  /*7460*/  ISETP.GT.AND P3, PT, R45, 0x28, P1 ;  /* 0x000000282d00780c */ /* 0x000fe20000f64270 */
[-CC-:B------:R-:W-:Y:S01]  /*7470*/  FFMA.FTZ R174, R174, R9.reuse, -R51.reuse ;  /* 0x00000009aeae7223 */ /* 0x180fe20000010833 */
[----:B------:R-:W-:Y:S01]  /*7480*/  FSEL R53, R14, -INF , !P5 ;  /* 0xff8000000e357808 */ /* 0x000fe20006800000 */
[-CC-:B------:R-:W-:Y:S01]  /*7490*/  FFMA.FTZ R14, R184, R9.reuse, -R51.reuse ;  /* 0x00000009b80e7223 */ /* 0x180fe20000010833 */
[----:B------:R-:W-:Y:S01]  /*74a0*/  ISETP.LT.OR P3, PT, R37, 0x29, P3 ;  /* 0x000000292500780c */ /* 0x000fe20001f61670 */
[-CC-:B------:R-:W-:Y:S01]  /*74b0*/  FFMA.FTZ R152, R152, R9.reuse, -R51.reuse ;  /* 0x0000000998987223 */ /* 0x180fe20000010833 */
[----:B------:R-:W-:Y:S01]  /*74c0*/  FMNMX.FTZ R19, R53, R12, !PT ;  /* 0x0000000c35137209 */ /* 0x000fe20007810000 */
[--C-:B------:R-:W-:Y:S01]  /*74d0*/  FFMA.FTZ R48, R48, R9, -R51.reuse ;  /* 0x0000000930307223 */ /* 0x100fe20000010833 */
[----:B------:R-:W-:Y:S01]  /*74e0*/  FSEL R26, R26, -INF , !P3 ;  /* 0xff8000001a1a7808 */ /* 0x000fe20005800000 */
[----:B------:R-:W-:Y:S01]  /*74f0*/  MUFU.EX2 R180, R180 ;  /* 0x000000b400b47308 */ /* 0x000fe20000000800 */
[----:B------:R-:W-:Y:S01]  /*7500*/  FMNMX.FTZ R19, R154, R19, !PT ;  /* 0x000000139a137209 */ /* 0x000fe20007810000 */
[-CC-:B------:R-:W-:Y:S01]  /*7510*/  FFMA.FTZ R178, R178, R9.reuse, -R51.reuse ;  /* 0x00000009b2b27223 */ /* 0x180fe20000010833 */
[----:B------:R-:W-:Y:S01]  /*7520*/  ISETP.GT.AND P3, PT, R45, 0x31, P1 ;  /* 0x000000312d00780c */ /* 0x000fe20000f64270 */
[--C-:B------:R-:W-:Y:S01]  /*7530*/  FFMA.FTZ R172, R172, R9, -R51.reuse ;  /* 0x00000009acac7223 */ /* 0x100fe20000010833 */
        /* <DEDUP_REMOVED lines=11> */
[----:B------:R0:W-:Y:S01]  /*75f0*/  MUFU.EX2 R19, R14 ;  /* 0x0000000e00137308 */ /* 0x0001e20000000800 */
[----:B------:R-:W-:Y:S01]  /*7600*/  FMNMX.FTZ R21, R20, R21, !PT ;  /* 0x0000001514157209 */ /* 0x000fe20007810000 */
[----:B------:R-:W-:Y:S01]  /*7610*/  FFMA.FTZ R44, R44, R9, -R51 ;  /* 0x000000092c2c7223 */ /* 0x000fe20000010833 */
[----:B------:R-:W-:-:S02]  /*7620*/  ISETP.LT.OR P3, PT, R37, 0x32, P3 ;  /* 0x000000322500780c */ /* 0x000fc40001f61670 */
[----:B------:R-:W-:Y:S02]  /*7630*/  FMNMX.FTZ R21, R160, R21, !PT ;  /* 0x00000015a0157209 */ /* 0x000fe40007810000 */
[----:B------:R-:W-:Y:S01]  /*7640*/  ISETP.GT.AND P4, PT, R45, 0x39, P1 ;  /* 0x000000392d00780c */ /* 0x000fe20000f84270 */
[----:B------:R-:W-:Y:S01]  /*7650*/  MUFU.EX2 R182, R182 ;  /* 0x000000b600b67308 */ /* 0x000fe20000000800 */
[----:B------:R-:W-:Y:S01]  /*7660*/  FMNMX.FTZ R23, R22, R21, !PT ;  /* 0x0000001516177209 */ /* 0x000fe20007810000 */
[----:B0-----:R-:W-:Y:S01]  /*7670*/  FFMA.FTZ R14, R166, R9, -R51 ;  /* 0x00000009a60e7223 */ /* 0x001fe20000010833 */
[----:B------:R-:W-:Y:S02]  /*7680*/  ISETP.LT.OR P5, PT, R37, 0x39, P5 ;  /* 0x000000392500780c */ /* 0x000fe40002fa1670 */
[----:B------:R-:W-:Y:S02]  /*7690*/  FMNMX.FTZ R23, R162, R23, !PT ;  /* 0x00000017a2177209 */ /* 0x000fe40007810000 */
[----:B------:R-:W-:Y:S01]  /*76a0*/  FSEL R28, R28, -INF , !P3 ;  /* 0xff8000001c1c7808 */ /* 0x000fe20005800000 */
[----:B------:R0:W-:Y:S01]  /*76b0*/  MUFU.EX2 R21, R174 ;  /* 0x000000ae00157308 */ /* 0x0001e20000000800 */
[----:B------:R-:W-:-:S02]  /*76c0*/  FMNMX.FTZ R23, R24, R23, !PT ;  /* 0x0000001718177209 */ /* 0x000fc40007810000 */
[----:B------:R-:W-:Y:S02]  /*76d0*/  ISETP.GT.AND P2, PT, R45, 0x40, P1 ;  /* 0x000000402d00780c */ /* 0x000fe40000f44270 */
[----:B------:R-:W-:Y:S02]  /*76e0*/  FMNMX.FTZ R23, R26, R23, !PT ;  /* 0x000000171a177209 */ /* 0x000fe40007810000 */
[----:B------:R-:W-:Y:S01]  /*76f0*/  FSEL R184, R29, -INF , !P5 ;  /* 0xff8000001db87808 */ /* 0x000fe20006800000 */
[----:B------:R-:W-:Y:S01]  /*7700*/  MUFU.EX2 R17, R17 ;  /* 0x0000001100117308 */ /* 0x000fe20000000800 */
[----:B------:R-:W-:Y:S01]  /*7710*/  FMNMX.FTZ R25, R168, R23, !PT ;  /* 0x00000017a8197209 */ /* 0x000fe20007810000 */
[----:B0-----:R-:W-:Y:S01]  /*7720*/  FFMA.FTZ R174, R164, R9, -R51 ;  /* 0x00000009a4ae7223 */ /* 0x001fe20000010833 */
[----:B------:R-:W-:Y:S02]  /*7730*/  ISETP.LT.OR P4, PT, R37, 0x3a, P4 ;  /* 0x0000003a2500780c */ /* 0x000fe40002781670 */
[----:B------:R-:W-:-:S02]  /*7740*/  FMNMX.FTZ R25, R170, R25, !PT ;  /* 0x00000019aa197209 */ /* 0x000fc40007810000 */
[----:B------:R-:W-:Y:S01]  /*7750*/  ISETP.GT.AND P3, PT, R45, 0x41, P1 ;  /* 0x000000412d00780c */ /* 0x000fe20000f64270 */
[----:B------:R0:W-:Y:S01]  /*7760*/  MUFU.EX2 R23, R14 ;  /* 0x0000000e00177308 */ /* 0x0001e20000000800 */
[----:B------:R-:W-:Y:S02]  /*7770*/  FMNMX.FTZ R25, R28, R25, !PT ;  /* 0x000000191c197209 */ /* 0x000fe40007810000 */
[----:B------:R-:W-:Y:S02]  /*7780*/  ISETP.LT.OR P2, PT, R37, 0x41, P2 ;  /* 0x000000412500780c */ /* 0x000fe40001741670 */
[----:B------:R-:W-:Y:S02]  /*7790*/  FSEL R30, R30, -INF , !P4 ;  /* 0xff8000001e1e7808 */ /* 0x000fe40006000000 */
[----:B------:R-:W-:Y:S01]  /*77a0*/  FMNMX.FTZ R25, R184, R25, !PT ;  /* 0x00000019b8197209 */ /* 0x000fe20007810000 */
[----:B------:R-:W-:Y:S01]  /*77b0*/  MUFU.EX2 R176, R176 ;  /* 0x000000b000b07308 */ /* 0x000fe20000000800 */
[----:B------:R-:W-:Y:S01]  /*77c0*/  ISETP.GT.AND P5, PT, R45, 0x48, P1 ;  /* 0x000000482d00780c */ /* 0x000fe20000fa4270 */
[----:B0-----:R-:W-:Y:S01]  /*77d0*/  FFMA.FTZ R14, R86, R9, -R51 ;  /* 0x00000009560e7223 */ /* 0x001fe20000010833 */
[----:B------:R-:W-:-:S02]  /*77e0*/  FSEL R186, R31, -INF , !P2 ;  /* 0xff8000001fba7808 */ /* 0x000fc40005000000 */
[----:B------:R-:W-:Y:S02]  /*77f0*/  ISETP.LT.OR P3, PT, R37, 0x42, P3 ;  /* 0x000000422500780c */ /* 0x000fe40001f61670 */
[----:B------:R-:W-:Y:S01]  /*7800*/  FMNMX.FTZ R27, R30, R25, !PT ;  /* 0x000000191e1b7209 */ /* 0x000fe20007810000 */
[----:B------:R-:W-:Y:S01]  /*7810*/  MUFU.EX2 R178, R178 ;  /* 0x000000b200b27308 */ /* 0x000fe20000000800 */
[----:B------:R-:W-:Y:S02]  /*7820*/  ISETP.GT.AND P4, PT, R45, 0x49, P1 ;  /* 0x000000492d00780c */ /* 0x000fe40000f84270 */
[----:B------:R-:W-:Y:S02]  /*7830*/  ISETP.LT.OR P5, PT, R37, 0x49, P5 ;  /* 0x000000492500780c */ /* 0x000fe40002fa1670 */
[----:B------:R-:W-:Y:S02]  /*7840*/  FSEL R32, R32, -INF , !P3 ;  /* 0xff80000020207808 */ /* 0x000fe40005800000 */
[----:B------:R-:W-:Y:S01]  /*7850*/  FMNMX.FTZ R27, R186, R27, !PT ;  /* 0x0000001bba1b7209 */ /* 0x000fe20007810000 */
[----:B------:R-:W-:Y:S01]  /*7860*/  MUFU.EX2 R25, R152 ;  /* 0x0000009800197308 */ /* 0x000fe20000000800 */
[----:B------:R-:W-:-:S02]  /*7870*/  ISETP.GT.AND P2, PT, R45, 0x50, P1 ;  /* 0x000000502d00780c */ /* 0x000fc40000f44270 */
[----:B------:R-:W-:Y:S02]  /*7880*/  FSEL R166, R33, -INF , !P5 ;  /* 0xff80000021a67808 */ /* 0x000fe40006800000 */
[----:B------:R-:W-:Y:S02]  /*7890*/  ISETP.LT.OR P4, PT, R37, 0x4a, P4 ;  /* 0x0000004a2500780c */ /* 0x000fe40002781670 */
[----:B------:R-:W-:Y:S01]  /*78a0*/  FMNMX.FTZ R29, R32, R27, !PT ;  /* 0x0000001b201d7209 */ /* 0x000fe20007810000 */
[----:B------:R-:W-:Y:S01]  /*78b0*/  MUFU.EX2 R172, R172 ;  /* 0x000000ac00ac7308 */ /* 0x000fe20000000800 */
[----:B------:R-:W-:Y:S02]  /*78c0*/  ISETP.GT.AND P3, PT, R45, 0x51, P1 ;  /* 0x000000512d00780c */ /* 0x000fe40000f64270 */
[----:B------:R-:W-:Y:S02]  /*78d0*/  ISETP.LT.OR P2, PT, R37, 0x51, P2 ;  /* 0x000000512500780c */ /* 0x000fe40001741670 */
[----:B------:R-:W-:Y:S01]  /*78e0*/  FSEL R164, R34, -INF , !P4 ;  /* 0xff80000022a47808 */ /* 0x000fe20006000000 */
[----:B------:R-:W-:Y:S01]  /*78f0*/  FFMA.FTZ R34, R84, R9, -R51 ;  /* 0x0000000954227223 */ /* 0x000fe20000010833 */
[----:B------:R-:W-:Y:S01]  /*7900*/  FMNMX.FTZ R29, R166, R29, !PT ;  /* 0x0000001da61d7209 */ /* 0x000fe20007810000 */
[----:B------:R0:W-:Y:S01]  /*7910*/  MUFU.EX2 R27, R14 ;  /* 0x0000000e001b7308 */ /* 0x0001e20000000800 */
[----:B------:R-:W-:-:S02]  /*7920*/  ISETP.GT.AND P5, PT, R45, 0x58, P1 ;  /* 0x000000582d00780c */ /* 0x000fc40000fa4270 */
[----:B------:R-:W-:Y:S02]  /*7930*/  FSEL R188, R35, -INF , !P2 ;  /* 0xff80000023bc7808 */ /* 0x000fe40005000000 */
[----:B------:R-:W-:Y:S02]  /*7940*/  ISETP.LT.OR P3, PT, R37, 0x52, P3 ;  /* 0x000000522500780c */ /* 0x000fe40001f61670 */
[----:B------:R-:W-:Y:S01]  /*7950*/  FMNMX.FTZ R29, R164, R29, !PT ;  /* 0x0000001da41d7209 */ /* 0x000fe20007810000 */
[----:B------:R-:W-:Y:S01]  /*7960*/  MUFU.EX2 R174, R174 ;  /* 0x000000ae00ae7308 */ /* 0x000fe20000000800 */
[----:B------:R-:W-:Y:S01]  /*7970*/  ISETP.GT.AND P4, PT, R45, 0x59, P1 ;  /* 0x000000592d00780c */ /* 0x000fe20000f84270 */
[----:B0-----:R-:W-:Y:S01]  /*7980*/  FFMA.FTZ R14, R82, R9, -R51 ;  /* 0x00000009520e7223 */ /* 0x001fe20000010833 */
[----:B------:R-:W-:Y:S02]  /*7990*/  ISETP.LT.OR P5, PT, R37, 0x59, P5 ;  /* 0x000000592500780c */ /* 0x000fe40002fa1670 */
[----:B------:R-:W-:-:S02]  /*79a0*/  FSEL R36, R36, -INF , !P3 ;  /* 0xff80000024247808 */ /* 0x000fc40005800000 */
[----:B------:R-:W-:Y:S01]  /*79b0*/  FMNMX.FTZ R29, R188, R29, !PT ;  /* 0x0000001dbc1d7209 */ /* 0x000fe20007810000 */
[----:B------:R-:W-:Y:S01]  /*79c0*/  MUFU.EX2 R34, R34 ;  /* 0x0000002200227308 */ /* 0x000fe20000000800 */
[----:B------:R-:W-:Y:S02]  /*79d0*/  ISETP.GT.AND P2, PT, R45, 0x60, P1 ;  /* 0x000000602d00780c */ /* 0x000fe40000f44270 */
[----:B------:R-:W-:Y:S02]  /*79e0*/  FSEL R38, R38, -INF , !P5 ;  /* 0xff80000026267808 */ /* 0x000fe40006800000 */
[----:B------:R-:W-:Y:S02]  /*79f0*/  ISETP.LT.OR P4, PT, R37, 0x5a, P4 ;  /* 0x0000005a2500780c */ /* 0x000fe40002781670 */
[----:B------:R-:W-:Y:S01]  /*7a00*/  FMNMX.FTZ R31, R36, R29, !PT ;  /* 0x0000001d241f7209 */ /* 0x000fe20007810000 */
[----:B------:R-:W-:Y:S01]  /*7a10*/  MUFU.EX2 R64, R64 ;  /* 0x0000004000407308 */ /* 0x000fe20000000800 */
[----:B------:R-:W-:-:S02]  /*7a20*/  ISETP.GT.AND P3, PT, R45, 0x61, P1 ;  /* 0x000000612d00780c */ /* 0x000fc40000f64270 */
[----:B------:R-:W-:Y:S02]  /*7a30*/  ISETP.LT.OR P2, PT, R37, 0x61, P2 ;  /* 0x000000612500780c */ /* 0x000fe40001741670 */
[----:B------:R-:W-:Y:S01]  /*7a40*/  FSEL R84, R39, -INF , !P4 ;  /* 0xff80000027547808 */ /* 0x000fe20006000000 */
[--C-:B------:R-:W-:Y:S01]  /*7a50*/  FFMA.FTZ R39, R62, R9, -R51.reuse ;  /* 0x000000093e277223 */ /* 0x100fe20000010833 */
[----:B------:R-:W-:Y:S01]  /*7a60*/  FMNMX.FTZ R31, R38, R31, !PT ;  /* 0x0000001f261f7209 */ /* 0x000fe20007810000 */
[----:B------:R0:W-:Y:S01]  /*7a70*/  MUFU.EX2 R29, R14 ;  /* 0x0000000e001d7308 */ /* 0x0001e20000000800 */
[----:B------:R-:W-:Y:S02]  /*7a80*/  ISETP.GT.AND P5, PT, R45, 0x68, P1 ;  /* 0x000000682d00780c */ /* 0x000fe40000fa4270 */
[----:B------:R-:W-:Y:S01]  /*7a90*/  FSEL R86, R40, -INF , !P2 ;  /* 0xff80000028567808 */ /* 0x000fe20005000000 */
[----:B------:R-:W-:Y:S01]  /*7aa0*/  FFMA.FTZ R40, R80, R9, -R51 ;  /* 0x0000000950287223 */ /* 0x000fe20000010833 */
[----:B------:R-:W-:-:S02]  /*7ab0*/  ISETP.LT.OR P3, PT, R37, 0x62, P3 ;  /* 0x000000622500780c */ /* 0x000fc40001f61670 */
[----:B------:R-:W-:Y:S01]  /*7ac0*/  FMNMX.FTZ R31, R84, R31, !PT ;  /* 0x0000001f541f7209 */ /* 0x000fe20007810000 */
[----:B------:R-:W-:Y:S01]  /*7ad0*/  MUFU.EX2 R39, R39 ;  /* 0x0000002700277308 */ /* 0x000fe20000000800 */
[----:B------:R-:W-:Y:S01]  /*7ae0*/  ISETP.GT.AND P4, PT, R45, 0x69, P1 ;  /* 0x000000692d00780c */ /* 0x000fe20000f84270 */
[----:B0-----:R-:W-:Y:S01]  /*7af0*/  FFMA.FTZ R14, R78, R9, -R51 ;  /* 0x000000094e0e7223 */ /* 0x001fe20000010833 */
[----:B------:R-:W-:Y:S02]  /*7b00*/  ISETP.LT.OR P5, PT, R37, 0x69, P5 ;  /* 0x000000692500780c */ /* 0x000fe40002fa1670 */
[----:B------:R-:W-:Y:S02]  /*7b10*/  FSEL R82, R41, -INF , !P3 ;  /* 0xff80000029527808 */ /* 0x000fe40005800000 */
[----:B------:R-:W-:Y:S01]  /*7b20*/  FMNMX.FTZ R31, R86, R31, !PT ;  /* 0x0000001f561f7209 */ /* 0x000fe20007810000 */
[----:B------:R-:W-:Y:S01]  /*7b30*/  MUFU.EX2 R40, R40 ;  /* 0x0000002800287308 */ /* 0x000fe20000000800 */
[----:B------:R-:W-:-:S02]  /*7b40*/  ISETP.GT.AND P2, PT, R45, 0x70, P1 ;  /* 0x000000702d00780c */ /* 0x000fc40000f44270 */
[----:B------:R-:W-:Y:S01]  /*7b50*/  FSEL R80, R42, -INF , !P5 ;  /* 0xff8000002a507808 */ /* 0x000fe20006800000 */
[--C-:B------:R-:W-:Y:S01]  /*7b60*/  FFMA.FTZ R42, R76, R9, -R51.reuse ;  /* 0x000000094c2a7223 */ /* 0x100fe20000010833 */
        /* <DEDUP_REMOVED lines=10> */
[----:B------:R-:W-:Y:S02]  /*7c10*/  ISETP.LT.OR P3, PT, R37, 0x72, P3 ;  /* 0x000000722500780c */ /* 0x000fe40001f61670 */
[----:B------:R-:W-:Y:S01]  /*7c20*/  FSEL R152, R46, -INF , !P2 ;  /* 0xff8000002e987808 */ /* 0x000fe20005000000 */
[----:B------:R-:W-:Y:S01]  /*7c30*/  FFMA.FTZ R46, R72, R9, -R51 ;  /* 0x00000009482e7223 */ /* 0x000fe20000010833 */
[----:B------:R-:W-:Y:S01]  /*7c40*/  FMNMX.FTZ R33, R78, R33, !PT ;  /* 0x000000214e217209 */ /* 0x000fe20007810000 */
[----:B------:R-:W-:Y:S01]  /*7c50*/  MUFU.EX2 R42, R42 ;  /* 0x0000002a002a7308 */ /* 0x000fe20000000800 */
[----:B------:R-:W-:Y:S02]  /*7c60*/  ISETP.GT.AND P1, PT, R45, 0x79, P1 ;  /* 0x000000792d00780c */ /* 0x000fe40000f24270 */
[----:B------:R-:W-:Y:S02]  /*7c70*/  ISETP.LT.OR P5, PT, R37, 0x79, P5 ;  /* 0x000000792500780c */ /* 0x000fe40002fa1670 */
[----:B------:R-:W-:-:S02]  /*7c80*/  FSEL R76, R47, -INF , !P3 ;  /* 0xff8000002f4c7808 */ /* 0x000fc40005800000 */
[----:B------:R-:W-:Y:S01]  /*7c90*/  FMNMX.FTZ R33, R152, R33, !PT ;  /* 0x0000002198217209 */ /* 0x000fe20007810000 */
[----:B------:R-:W-:Y:S01]  /*7ca0*/  MUFU.EX2 R46, R46 ;  /* 0x0000002e002e7308 */ /* 0x000fe20000000800 */
[----:B------:R-:W-:Y:S01]  /*7cb0*/  ISETP.LT.OR P1, PT, R37, 0x7a, P1 ;  /* 0x0000007a2500780c */ /* 0x000fe20000f21670 */
[--C-:B------:R-:W-:Y:S01]  /*7cc0*/  FFMA.FTZ R37, R74, R9, -R51.reuse ;  /* 0x000000094a257223 */ /* 0x100fe20000010833 */
[----:B------:R-:W-:Y:S02]  /*7cd0*/  FSEL R190, R49, -INF , !P5 ;  /* 0xff80000031be7808 */ /* 0x000fe40006800000 */
[----:B------:R-:W-:Y:S02]  /*7ce0*/  FMNMX.FTZ R35, R76, R33, !PT ;  /* 0x000000214c237209 */ /* 0x000fe40007810000 */
[----:B------:R-:W-:Y:S01]  /*7cf0*/  FSEL R74, R50, -INF , !P1 ;  /* 0xff800000324a7808 */ /* 0x000fe20004800000 */
[----:B------:R-:W-:Y:S01]  /*7d00*/  MUFU.EX2 R33, R37 ;  /* 0x0000002500217308 */ /* 0x000fe20000000800 */
[----:B------:R-:W-:Y:S01]  /*7d10*/  FMNMX.FTZ R35, R190, R35, !PT ;  /* 0x00000023be237209 */ /* 0x000fe20007810000 */
[----:B------:R-:W-:Y:S01]  /*7d20*/  FFMA.FTZ R50, R70, R9, -R51 ;  /* 0x0000000946327223 */ /* 0x000fe20000010833 */
[----:B------:R-:W-:-:S02]  /*7d30*/  FSEL R56, R10, RZ, P6 ;  /* 0x000000ff0a387208 */ /* 0x000fc40003000000 */
[----:B0-----:R-:W-:Y:S01]  /*7d40*/  FMNMX.FTZ R14, R74, R35, !PT ;  /* 0x000000234a0e7209 */ /* 0x001fe20007810000 */
[-C--:B------:R-:W-:Y:S02]  /*7d50*/  FFMA.FTZ R35, R68, R9.reuse, -R51 ;  /* 0x0000000944237223 */ /* 0x080fe40000010833 */
[----:B------:R-:W-:Y:S01]  /*7d60*/  FADD.FTZ R56, -R56, R11 ;  /* 0x0000000b38387221 */ /* 0x000fe20000010100 */
[----:B------:R-:W-:Y:S01]  /*7d70*/  MUFU.EX2 R50, R50 ;  /* 0x0000003200327308 */ /* 0x000fe20000000800 */
[----:B------:R-:W0:Y:S02]  /*7d80*/  SHFL.BFLY PT, R41, R14, 0x2, 0x1f ;  /* 0x0c401f000e297f89 */ /* 0x000e2400000e0000 */
[----:B------:R-:W-:-:S05]  /*7d90*/  FMUL.FTZ R11, R56, R9 ;  /* 0x00000009380b7220 */ /* 0x000fca0000410000 */
[----:B------:R-:W-:Y:S08]  /*7da0*/  MUFU.EX2 R35, R35 ;  /* 0x0000002300237308 */ /* 0x000ff00000000800 */
[----:B------:R-:W1:Y:S08]  /*7db0*/  MUFU.EX2 R11, R11 ;  /* 0x0000000b000b7308 */ /* 0x000e700000000800 */
[----:B------:R-:W-:Y:S01]  /*7dc0*/  MUFU.EX2 R37, R66 ;  /* 0x0000004200257308 */ /* 0x000fe20000000800 */
[----:B0-----:R-:W-:Y:S01]  /*7dd0*/  FMNMX.FTZ R45, R14, R41, !PT ;  /* 0x000000290e2d7209 */ /* 0x001fe20007810000 */
[-CC-:B------:R-:W-:Y:S01]  /*7de0*/  FFMA.FTZ R41, R54, R9.reuse, -R51.reuse ;  /* 0x0000000936297223 */ /* 0x180fe20000010833 */
[----:B------:R-:W-:-:S03]  /*7df0*/  FFMA.FTZ R54, R58, R9, -R51 ;  /* 0x000000093a367223 */ /* 0x000fc60000010833 */
[----:B------:R-:W0:Y:S02]  /*7e00*/  SHFL.BFLY PT, R14, R45, 0x1, 0x1f ;  /* 0x0c201f002d0e7f89 */ /* 0x000e2400000e0000 */
[----:B------:R-:W-:Y:S01]  /*7e10*/  MUFU.EX2 R41, R41 ;  /* 0x0000002900297308 */ /* 0x000fe20000000800 */
[----:B-1----:R-:W-:-:S07]  /*7e20*/  FFMA.FTZ R56, R11, R5, R180 ;  /* 0x000000050b387223 */ /* 0x002fce00000100b4 */
[----:B------:R-:W-:Y:S08]  /*7e30*/  MUFU.EX2 R54, R54 ;  /* 0x0000003600367308 */ /* 0x000ff00000000800 */
[----:B------:R-:W-:Y:S01]  /*7e40*/  MUFU.EX2 R43, R43 ;  /* 0x0000002b002b7308 */ /* 0x000fe20000000800 */
[----:B0-----:R-:W-:-:S07]  /*7e50*/  FMNMX.FTZ R14, R45, R14, !PT ;  /* 0x0000000e2d0e7209 */ /* 0x001fce0007810000 */
[----:B------:R0:W-:Y:S01]  /*7e60*/  MUFU.EX2 R45, R48 ;  /* 0x00000030002d7308 */ /* 0x0001e20000000800 */
[C---:B------:R-:W-:Y:S01]  /*7e70*/  FSETP.NEU.FTZ.AND P1, PT, R14.reuse, -INF , PT ;  /* 0xff8000000e00780b */ /* 0x040fe20003f3d000 */
[----:B------:R-:W-:-:S03]  /*7e80*/  FMUL.FTZ R47, R14, R9 ;  /* 0x000000090e2f7220 */ /* 0x000fc60000410000 */
[----:B------:R-:W-:Y:S02]  /*7e90*/  FSEL R49, R14, RZ, P1 ;  /* 0x000000ff0e317208 */ /* 0x000fe40000800000 */
[----:B------:R-:W-:Y:S01]  /*7ea0*/  FSEL R47, R47, RZ, P1 ;  /* 0x000000ff2f2f7208 */ /* 0x000fe20000800000 */
[----:B------:R-:W-:Y:S02]  /*7eb0*/  MUFU.EX2 R52, R52 ;  /* 0x0000003400347308 */ /* 0x000fe40000000800 */
[----:B------:R-:W-:Y:S01]  /*7ec0*/  FADD.FTZ R12, -R49, R12 ;  /* 0x0000000c310c7221 */ /* 0x000fe20000010100 */
[----:B------:R-:W-:Y:S01]  /*7ed0*/  FADD.FTZ R49, R15, R56 ;  /* 0x000000380f317221 */ /* 0x000fe20000010000 */
[-CC-:B------:R-:W-:Y:S01]  /*7ee0*/  FFMA.FTZ R181, R53, R9.reuse, -R47.reuse ;  /* 0x0000000935b57223 */ /* 0x180fe2000001082f */
[-CC-:B0-----:R-:W-:Y:S01]  /*7ef0*/  FFMA.FTZ R48, R154, R9.reuse, -R47.reuse ;  /* 0x000000099a307223 */ /* 0x181fe2000001082f */
[-C--:B------:R-:W-:Y:S01]  /*7f00*/  FMUL.FTZ R12, R12, R9.reuse ;  /* 0x000000090c0c7220 */ /* 0x080fe20000410000 */
[-CC-:B------:R-:W-:Y:S01]  /*7f10*/  FFMA.FTZ R183, R18, R9.reuse, -R47.reuse ;  /* 0x0000000912b77223 */ /* 0x180fe2000001082f */
[-CC-:B------:R-:W-:Y:S01]  /*7f20*/  FFMA.FTZ R18, R156, R9.reuse, -R47.reuse ;  /* 0x000000099c127223 */ /* 0x180fe2000001082f */
[-CC-:B------:R-:W-:Y:S01]  /*7f30*/  FFMA.FTZ R177, R158, R9.reuse, -R47.reuse ;  /* 0x000000099eb17223 */ /* 0x180fe2000001082f */
[----:B------:R-:W-:Y:S01]  /*7f40*/  MUFU.EX2 R181, R181 ;  /* 0x000000b500b57308 */ /* 0x000fe20000000800 */
[-CC-:B------:R-:W-:Y:S01]  /*7f50*/  FFMA.FTZ R20, R20, R9.reuse, -R47.reuse ;  /* 0x0000000914147223 */ /* 0x180fe2000001082f */
[-CC-:B------:R-:W-:Y:S01]  /*7f60*/  FFMA.FTZ R179, R160, R9.reuse, -R47.reuse ;  /* 0x00000009a0b37223 */ /* 0x180fe2000001082f */
[-C--:B------:R-:W-:Y:S01]  /*7f70*/  FFMA.FTZ R22, R22, R9.reuse, -R47 ;  /* 0x0000000916167223 */ /* 0x080fe2000001082f */
[----:B------:R-:W-:Y:S01]  /*7f80*/  FADD.FTZ R58, R182, R49 ;  /* 0x00000031b63a7221 */ /* 0x000fe20000010000 */
[-CC-:B------:R-:W-:Y:S01]  /*7f90*/  FFMA.FTZ R173, R162, R9.reuse, -R47.reuse ;  /* 0x00000009a2ad7223 */ /* 0x180fe2000001082f */
[-CC-:B------:R-:W-:Y:S01]  /*7fa0*/  FFMA.FTZ R24, R24, R9.reuse, -R47.reuse ;  /* 0x0000000918187223 */ /* 0x180fe2000001082f */
[-CC-:B------:R-:W-:Y:S01]  /*7fb0*/  FFMA.FTZ R175, R26, R9.reuse, -R47.reuse ;  /* 0x000000091aaf7223 */ /* 0x180fe2000001082f */
[----:B------:R-:W0:Y:S01]  /*7fc0*/  MUFU.EX2 R12, R12 ;  /* 0x0000000c000c7308 */ /* 0x000e220000000800 */
[----:B------:R-:W-:Y:S01]  /*7fd0*/  FADD.FTZ R49, R17, R58 ;  /* 0x0000003a11317221 */ /* 0x000fe20000010000 */
[-CC-:B------:R-:W-:Y:S01]  /*7fe0*/  FFMA.FTZ R26, R168, R9.reuse, -R47.reuse ;  /* 0x00000009a81a7223 */ /* 0x180fe2000001082f */
[-CC-:B------:R-:W-:Y:S01]  /*7ff0*/  FFMA.FTZ R169, R170, R9.reuse, -R47.reuse ;  /* 0x00000009aaa97223 */ /* 0x180fe2000001082f */
[-C--:B------:R-:W-:Y:S01]  /*8000*/  FFMA.FTZ R28, R28, R9.reuse, -R47 ;  /* 0x000000091c1c7223 */ /* 0x080fe2000001082f */
[----:B------:R-:W-:Y:S01]  /*8010*/  FADD.FTZ R58, R176, R49 ;  /* 0x00000031b03a7221 */ /* 0x000fe20000010000 */
[-CC-:B------:R-:W-:Y:S01]  /*8020*/  FFMA.FTZ R163, R38, R9.reuse, -R47.reuse ;  /* 0x0000000926a37223 */ /* 0x180fe2000001082f */
[-CC-:B------:R-:W-:Y:S01]  /*8030*/  FFMA.FTZ R171, R184, R9.reuse, -R47.reuse ;  /* 0x00000009b8ab7223 */ /* 0x180fe2000001082f */
[----:B------:R-:W1:Y:S01]  /*8040*/  MUFU.EX2 R48, R48 ;  /* 0x0000003000307308 */ /* 0x000e620000000800 */
[----:B------:R-:W-:Y:S01]  /*8050*/  FADD.FTZ R49, R19, R58 ;  /* 0x0000003a13317221 */ /* 0x000fe20000010000 */
[-CC-:B------:R-:W-:Y:S01]  /*8060*/  FFMA.FTZ R30, R30, R9.reuse, -R47.reuse ;  /* 0x000000091e1e7223 */ /* 0x180fe2000001082f */
[-CC-:B------:R-:W-:Y:S01]  /*8070*/  FFMA.FTZ R165, R186, R9.reuse, -R47.reuse ;  /* 0x00000009baa57223 */ /* 0x180fe2000001082f */
[-C--:B------:R-:W-:Y:S01]  /*8080*/  FFMA.FTZ R32, R32, R9.reuse, -R47 ;  /* 0x0000000920207223 */ /* 0x080fe2000001082f */
[----:B------:R-:W-:Y:S01]  /*8090*/  FADD.FTZ R58, R178, R49 ;  /* 0x00000031b23a7221 */ /* 0x000fe20000010000 */
[-CC-:B------:R-:W-:Y:S01]  /*80a0*/  FFMA.FTZ R167, R166, R9.reuse, -R47.reuse ;  /* 0x00000009a6a77223 */ /* 0x180fe2000001082f */
[-C--:B------:R-:W-:Y:S01]  /*80b0*/  FFMA.FTZ R56, R164, R9.reuse, -R47 ;  /* 0x00000009a4387223 */ /* 0x080fe2000001082f */
[----:B------:R-:W2:Y:S01]  /*80c0*/  MUFU.EX2 R183, R183 ;  /* 0x000000b700b77308 */ /* 0x000ea20000000800 */
[----:B0-----:R-:W-:Y:S01]  /*80d0*/  FFMA.FTZ R5, R12, R4, R181 ;  /* 0x000000040c057223 */ /* 0x001fe200000100b5 */
[----:B------:R-:W-:Y:S01]  /*80e0*/  FADD.FTZ R49, R21, R58 ;  /* 0x0000003a15317221 */ /* 0x000fe20000010000 */
[-CC-:B------:R-:W-:Y:S01]  /*80f0*/  FFMA.FTZ R161, R188, R9.reuse, -R47.reuse ;  /* 0x00000009bca17223 */ /* 0x180fe2000001082f */
[-CC-:B------:R-:W-:Y:S01]  /*8100*/  FFMA.FTZ R36, R36, R9.reuse, -R47.reuse ;  /* 0x0000000924247223 */ /* 0x180fe2000001082f */
[-C--:B------:R-:W-:Y:S01]  /*8110*/  FFMA.FTZ R84, R84, R9.reuse, -R47 ;  /* 0x0000000954547223 */ /* 0x080fe2000001082f */
[----:B------:R-:W-:Y:S01]  /*8120*/  FADD.FTZ R38, R172, R49 ;  /* 0x00000031ac267221 */ /* 0x000fe20000010000 */
[-C--:B------:R-:W-:Y:S01]  /*8130*/  FFMA.FTZ R86, R86, R9.reuse, -R47 ;  /* 0x0000000956567223 */ /* 0x080fe2000001082f */
[----:B------:R-:W0:Y:S01]  /*8140*/  MUFU.EX2 R18, R18 ;  /* 0x0000001200127308 */ /* 0x000e220000000800 */
[----:B-1----:R-:W-:Y:S01]  /*8150*/  FADD.FTZ R4, R48, R5 ;  /* 0x0000000530047221 */ /* 0x002fe20000010000 */
[----:B------:R-:W-:Y:S01]  /*8160*/  FADD.FTZ R49, R23, R38 ;  /* 0x0000002617317221 */ /* 0x000fe20000010000 */
[-CC-:B------:R-:W-:Y:S01]  /*8170*/  FFMA.FTZ R82, R82, R9.reuse, -R47.reuse ;  /* 0x0000000952527223 */ /* 0x180fe2000001082f */
[-CC-:B------:R-:W-:Y:S01]  /*8180*/  FFMA.FTZ R80, R80, R9.reuse, -R47.reuse ;  /* 0x0000000950507223 */ /* 0x180fe2000001082f */
[-C--:B------:R-:W-:Y:S01]  /*8190*/  FFMA.FTZ R78, R78, R9.reuse, -R47 ;  /* 0x000000094e4e7223 */ /* 0x080fe2000001082f */
[----:B------:R-:W-:Y:S01]  /*81a0*/  FADD.FTZ R38, R174, R49 ;  /* 0x00000031ae267221 */ /* 0x000fe20000010000 */
[-CC-:B------:R-:W-:Y:S01]  /*81b0*/  FFMA.FTZ R152, R152, R9.reuse, -R47.reuse ;  /* 0x0000000998987223 */ /* 0x180fe2000001082f */
[----:B------:R-:W1:Y:S01]  /*81c0*/  MUFU.EX2 R177, R177 ;  /* 0x000000b100b17308 */ /* 0x000e620000000800 */
[----:B--2---:R-:W-:Y:S01]  /*81d0*/  FADD.FTZ R5, R183, R4 ;  /* 0x00000004b7057221 */ /* 0x004fe20000010000 */
[----:B------:R-:W-:Y:S01]  /*81e0*/  FADD.FTZ R38, R25, R38 ;  /* 0x0000002619267221 */ /* 0x000fe20000010000 */
[-CC-:B------:R-:W-:Y:S01]  /*81f0*/  FFMA.FTZ R76, R76, R9.reuse, -R47.reuse ;  /* 0x000000094c4c7223 */ /* 0x180fe2000001082f */
[-CC-:B------:R-:W-:Y:S01]  /*8200*/  FFMA.FTZ R190, R190, R9.reuse, -R47.reuse ;  /* 0x00000009bebe7223 */ /* 0x180fe2000001082f */
[----:B------:R-:W-:-:S03]  /*8210*/  FFMA.FTZ R47, R74, R9, -R47 ;  /* 0x000000094a2f7223 */ /* 0x000fc6000001082f */
        /* <DEDUP_REMOVED lines=18> */
[----:B------:R-:W-:-:S06]  /*8340*/  FADD.FTZ R5, R27, R38 ;  /* 0x000000261b057221 */ /* 0x000fcc0000010000 */
[----:B------:R-:W2:Y:S01]  /*8350*/  MUFU.EX2 R171, R171 ;  /* 0x000000ab00ab7308 */ /* 0x000ea20000000800 */
[----:B0-----:R-:W-:Y:S01]  /*8360*/  FADD.FTZ R49, R169, R4 ;  /* 0x00000004a9317221 */ /* 0x001fe20000010000 */
[----:B------:R-:W-:-:S04]  /*8370*/  FADD.FTZ R4, R34, R5 ;  /* 0x0000000522047221 */ /* 0x000fc80000010000 */
[----:B------:R-:W-:Y:S02]  /*8380*/  FADD.FTZ R5, R29, R4 ;  /* 0x000000041d057221 */ /* 0x000fe40000010000 */
[----:B------:R-:W0:Y:S01]  /*8390*/  MUFU.EX2 R30, R30 ;  /* 0x0000001e001e7308 */ /* 0x000e220000000800 */
[----:B-1----:R-:W-:Y:S01]  /*83a0*/  FADD.FTZ R38, R28, R49 ;  /* 0x000000311c267221 */ /* 0x002fe20000010000 */
[----:B------:R-:W-:-:S04]  /*83b0*/  FADD.FTZ R4, R40, R5 ;  /* 0x0000000528047221 */ /* 0x000fc80000010000 */
[----:B------:R-:W-:Y:S02]  /*83c0*/  FADD.FTZ R5, R31, R4 ;  /* 0x000000041f057221 */ /* 0x000fe40000010000 */
[----:B------:R-:W1:Y:S01]  /*83d0*/  MUFU.EX2 R165, R165 ;  /* 0x000000a500a57308 */ /* 0x000e620000000800 */
[----:B--2---:R-:W-:Y:S01]  /*83e0*/  FADD.FTZ R49, R171, R38 ;  /* 0x00000026ab317221 */ /* 0x004fe20000010000 */
[----:B------:R-:W-:-:S04]  /*83f0*/  FADD.FTZ R4, R42, R5 ;  /* 0x000000052a047221 */ /* 0x000fc80000010000 */
[----:B------:R-:W-:Y:S02]  /*8400*/  FADD.FTZ R5, R33, R4 ;  /* 0x0000000421057221 */ /* 0x000fe40000010000 */
        /* <DEDUP_REMOVED lines=48> */
.L_x_1110:
[----:B------:R-:W-:Y:S01]  /*8710*/  ULEA UR6, UR55, UR40, 0x3 ;  /* 0x0000002837067291 */ /* 0x000fe2000f8e183f */
[----:B------:R-:W-:Y:S01]  /*8720*/  ISETP.GT.AND P1, PT, R13, UR54, PT ;  /* 0x000000360d007c0c */ /* 0x000fe2000bf24270 */
[----:B------:R-:W-:Y:S01]  /*8730*/  UMOV UR56, UR45 ;  /* 0x0000002d00387c82 */ /* 0x000fe20008000000 */
[----:B------:R-:W-:Y:S01]  /*8740*/  UMOV UR55, UR46 ;  /* 0x0000002e00377c82 */ /* 0x000fe20008000000 */
        /* <DEDUP_REMOVED lines=101> */
[----:B------:R-:W-:Y:S01]  /*8da0*/  IADD3 R13, R13, -0x1, RZ ;  /* 0xffffffff0d0d7810 */ /* 0x000fe20007ffe0ff */
[----:B------:R-:W-:Y:S06]  /*8db0*/  @P1 BRA `(.L_x_1111) ;  /* 0xffffffc400b81947 */ /* 0x000fec000383ffff */
[----:B------:R-:W-:-:S07]  /*8dc0*/  IMAD.MOV.U32 R15, RZ, RZ, R13 ;  /* 0x000000ffff0f7224 */ /* 0x000fce00078e000d */
.L_x_1092:
[----:B------:R-:W0:Y:S01]  /*8dd0*/  S2UR UR6, SR_CTAID.X ;  /* 0x00000000000679c3 */ /* 0x000e220000002500 */
[----:B------:R-:W-:Y:S01]  /*8de0*/  IADD3 R11, -R8, 0x1, RZ ;  /* 0x00000001080b7810 */ /* 0x000fe20007ffe1ff */
[----:B------:R-:W-:Y:S02]  /*8df0*/  UISETP.NE.AND UP1, UPT, UR42, URZ, UPT ;  /* 0x0000003f2a00728c */ /* 0x000fe4000bf25270 */
[----:B------:R-:W-:Y:S02]  /*8e00*/  UISETP.NE.AND UP0, UPT, UR41, URZ, UPT ;  /* 0x0000003f2900728c */ /* 0x000fe4000bf05270 */
[----:B------:R-:W-:-:S04]  /*8e10*/  IMAD R11, R2, UR51, R11 ;  /* 0x00000033020b7c24 */ /* 0x000fc8000f8e020b */
[----:B------:R-:W-:Y:S02]  /*8e20*/  PLOP3.LUT P1, PT, PT, PT, UP0, 0x40, 0x0 ;  /* 0x000000000000781c */ /* 0x000fe40003f2e808 */
[----:B------:R-:W-:Y:S01]  /*8e30*/  R2UR UR11, R11 ;  /* 0x000000000b0b72ca */ /* 0x000fe200000e0000 */
[----:B------:R-:W-:Y:S01]  /*8e40*/  @UP1 ULDC UR14, c[0x0][0x450] ;  /* 0x00011400000e1ab9 */ /* 0x000fe20000000800 */
[----:B0-----:R-:W-:-:S03]  /*8e50*/  ULEA UR10, UR6, 0x7f, 0x7 ;  /* 0x0000007f060a7891 */ /* 0x001fc6000f8e383f */
[----:B------:R-:W-:Y:S02]  /*8e60*/  @UP1 ULDC UR6, c[0x0][0x44c] ;  /* 0x0001130000061ab9 */ /* 0x000fe40000000800 */
[----:B------:R-:W-:-:S04]  /*8e70*/  UIMAD.WIDE.U32 UR6, UR10, UR6, URZ ;  /* 0x000000060a0672a5 */ /* 0x000fc8000f8e003f */
[----:B------:R-:W-:-:S04]  /*8e80*/  @UP1 USHF.R.U32.HI UR10, URZ, UR14, UR7 ;  /* 0x0000000e3f0a1299 */ /* 0x000fc80008011607 */
[----:B------:R-:W-:-:S03]  /*8e90*/  UIADD3 UR10, UR11, UR10, URZ ;  /* 0x0000000a0b0a7290 */ /* 0x000fc6000fffe03f */
[----:B------:R-:W-:Y:S02]  /*8ea0*/  ULDC UR11, c[0x0][0x9dc] ;  /* 0x00027700000b7ab9 */ /* 0x000fe40000000800 */
[----:B------:R-:W-:Y:S01]  /*8eb0*/  UIADD3 UR11, UR10, -UR11, URZ ;  /* 0x8000000b0a0b7290 */ /* 0x000fe2000fffe03f */
[----:B------:R-:W-:Y:S11]  /*8ec0*/  @P1 BRA `(.L_x_1112) ;  /* 0x00000000004c1947 */ /* 0x000ff60003800000 */
[----:B------:R-:W-:-:S06]  /*8ed0*/  UISETP.GT.AND UP0, UPT, UR10, -0x1, UPT ;  /* 0xffffffff0a00788c */ /* 0x000fcc000bf04270 */
[----:B------:R-:W-:-:S13]  /*8ee0*/  PLOP3.LUT P1, PT, PT, PT, UP0, 0x80, 0x0 ;  /* 0x000000000000781c */ /* 0x000fda0003f2f008 */
[----:B------:R-:W-:Y:S05]  /*8ef0*/  @P1 BRA `(.L_x_1113) ;  /* 0x0000000000201947 */ /* 0x000fea0003800000 */
[----:B------:R-:W-:Y:S01]  /*8f00*/  ULDC UR14, c[0x0][0x9e4] ;  /* 0x00027900000e7ab9 */ /* 0x000fe20000000800 */
[----:B------:R-:W-:Y:S02]  /*8f10*/  ULOP3.LUT UR10, URZ, UR10, URZ, 0x33, !UPT ;  /* 0x0000000a3f0a7292 */ /* 0x000fe4000f8e333f */
[----:B------:R-:W-:-:S11]  /*8f20*/  UISETP.NE.AND UP0, UPT, UR14, 0x1, UPT ;  /* 0x000000010e00788c */ /* 0x000fd6000bf05270 */
[----:B------:R-:W-:Y:S02]  /*8f30*/  @UP0 ULDC.64 UR18, c[0x0][0x9e8] ;  /* 0x00027a0000120ab9 */ /* 0x000fe40000000a00 */
[----:B------:R-:W-:-:S04]  /*8f40*/  UIMAD.WIDE.U32 UR6, UR10, UR18, URZ ;  /* 0x000000120a0672a5 */ /* 0x000fc8000f8e003f */
[----:B------:R-:W-:-:S04]  /*8f50*/  @UP0 USHF.R.U32.HI UR10, URZ, UR19, UR7 ;  /* 0x000000133f0a0299 */ /* 0x000fc80008011607 */
[----:B------:R-:W-:Y:S01]  /*8f60*/  ULOP3.LUT UR10, URZ, UR10, URZ, 0x33, !UPT ;  /* 0x0000000a3f0a7292 */ /* 0x000fe2000f8e333f */
[----:B------:R-:W-:Y:S11]  /*8f70*/  BRA `(.L_x_1114) ;  /* 0x0000000000147947 */ /* 0x000ff60003800000 */
.L_x_1113:
[----:B------:R-:W-:Y:S02]  /*8f80*/  ULDC UR14, c[0x0][0x9e4] ;  /* 0x00027900000e7ab9 */ /* 0x000fe40000000800 */
[----:B------:R-:W-:-:S11]  /*8f90*/  UISETP.NE.AND UP0, UPT, UR14, 0x1, UPT ;  /* 0x000000010e00788c */ /* 0x000fd6000bf05270 */
[----:B------:R-:W-:Y:S02]  /*8fa0*/  @UP0 ULDC.64 UR18, c[0x0][0x9e8] ;  /* 0x00027a0000120ab9 */ /* 0x000fe40000000a00 */
[----:B------:R-:W-:-:S04]  /*8fb0*/  UIMAD.WIDE.U32 UR6, UR10, UR18, URZ ;  /* 0x000000120a0672a5 */ /* 0x000fc8000f8e003f */
[----:B------:R-:W-:-:S12]  /*8fc0*/  @UP0 USHF.R.U32.HI UR10, URZ, UR19, UR7 ;  /* 0x000000133f0a0299 */ /* 0x000fd80008011607 */
.L_x_1114:
[----:B------:R-:W-:-:S04]  /*8fd0*/  UIMAD UR10, UR10, UR14, URZ ;  /* 0x0000000e0a0a72a4 */ /* 0x000fc8000f8e023f */
[----:B------:R-:W-:-:S04]  /*8fe0*/  UISETP.LT.AND UP0, UPT, UR11, UR10, UPT ;  /* 0x0000000a0b00728c */ /* 0x000fc8000bf01270 */
[----:B------:R-:W-:-:S12]  /*8ff0*/  USEL UR11, UR11, UR10, !UP0 ;  /* 0x0000000a0b0b7287 */ /* 0x000fd8000c000000 */
.L_x_1112:
[----:B------:R-:W-:-:S04]  /*9000*/  UIADD3 UR11, UR11, 0x7f, URZ ;  /* 0x0000007f0b0b7890 */ /* 0x000fc8000fffe03f */
[----:B------:R-:W-:-:S04]  /*9010*/  USHF.R.S32.HI UR6, URZ, 0x1f, UR11 ;  /* 0x0000001f3f067899 */ /* 0x000fc8000801140b */
[----:B------:R-:W-:-:S04]  /*9020*/  ULEA.HI UR6, UR6, UR11, URZ, 0x7 ;  /* 0x0000000b06067291 */ /* 0x000fc8000f8f383f */
[----:B------:R-:W-:-:S04]  /*9030*/  USHF.R.S32.HI UR6, URZ, 0x7, UR6 ;  /* 0x000000073f067899 */ /* 0x000fc80008011406 */
[----:B------:R-:W-:-:S04]  /*9040*/  UISETP.LT.AND UP0, UPT, UR38, UR6, UPT ;  /* 0x000000062600728c */ /* 0x000fc8000bf01270 */
[----:B------:R-:W-:-:S06]  /*9050*/  USEL UR51, UR38, UR6, !UP0 ;  /* 0x0000000626337287 */ /* 0x000fcc000c000000 */
[----:B------:R-:W-:-:S13]  /*9060*/  ISETP.GE.AND P1, PT, R15, UR51, PT ;  /* 0x000000330f007c0c */ /* 0x000fda000bf26270 */
[----:B------:R-:W-:Y:S05]  /*9070*/  @!P1 BRA `(.L_x_1115) ;  /* 0x0000002800209947 */ /* 0x000fea0003800000 */
[----:B------:R-:W-:Y:S01]  /*9080*/  IMAD.MOV.U32 R13, RZ, RZ, R14 ;  /* 0x000000ffff0d7224 */ /* 0x000fe200078e000e */
[----:B------:R-:W-:Y:S01]  /*9090*/  UMOV UR53, UR45 ;  /* 0x0000002d00357c82 */ /* 0x000fe20008000000 */
[----:B------:R-:W-:Y:S01]  /*90a0*/  IMAD.MOV.U32 R11, RZ, RZ, R10 ;  /* 0x000000ffff0b7224 */ /* 0x000fe200078e000a */
[----:B------:R-:W-:Y:S01]  /*90b0*/  UMOV UR52, UR46 ;  /* 0x0000002e00347c82 */ /* 0x000fe20008000000 */
[----:B------:R-:W-:Y:S01]  /*90c0*/  IMAD.MOV.U32 R8, RZ, RZ, R15 ;  /* 0x000000ffff087224 */ /* 0x000fe200078e000f */
[----:B------:R-:W-:-:S06]  /*90d0*/  ULDC UR50, c[0x0][0x9d8] ;  /* 0x0002760000327ab9 */ /* 0x000fcc0000000800 */
.L_x_1126:
[----:B------:R-:W-:Y:S01]  /*90e0*/  ISETP.NE.AND P2, PT, RZ, UR39, PT ;  /* 0x00000027ff007c0c */ /* 0x000fe2000bf45270 */
[----:B------:R-:W-:-:S04]  /*90f0*/  UISETP.NE.AND UP0, UPT, UR52, 0x1, UPT ;  /* 0x000000013400788c */ /* 0x000fc8000bf05270 */
[----:B------:R-:W-:-:S04]  /*9100*/  USEL UR45, URZ, 0x1, UP0 ;  /* 0x000000013f2d7887 */ /* 0x000fc80008000000 */
[----:B------:R-:W-:-:S04]  /*9110*/  ULOP3.LUT UR45, UR53, UR45, URZ, 0x3c, !UPT ;  /* 0x0000002d352d7292 */ /* 0x000fc8000f8e3c3f */
[----:B------:R-:W-:Y:S08]  /*9120*/  @P2 BRA `(.L_x_1116) ;  /* 0x0000000000382947 */ /* 0x000ff00003800000 */
[----:B------:R-:W-:Y:S05]  /*9130*/  @!P0 BRA `(.L_x_1117) ;  /* 0x0000000000048947 */ /* 0x000fea0003800000 */
[----:B------:R-:W-:Y:S01]  /*9140*/  BPT.TRAP 0x1 ;  /* 0x000000040000795c */ /* 0x000fe20000300000 */
.L_x_1117:
        /* <DEDUP_REMOVED lines=9> */
.L_x_1118:
[----:B-1----:R-:W-:Y:S05]  /*91e0*/  @P1 BRA `(.L_x_1116) ;  /* 0x0000000000081947 */ /* 0x002fea0003800000 */
[----:B------:R-:W1:Y:S02]  /*91f0*/  SYNCS.PHASECHK.TRANS64.TRYWAIT P1, [UR6+0x28830], R9 ;  /* 0x02883009ff0075a7 */ /* 0x000e640008020146 */
[----:B-1----:R-:W-:Y:S05]  /*9200*/  @!P1 BRA `(.L_x_1119) ;  /* 0x000000c400109947 */ /* 0x002fea0003800000 */
.L_x_1116:
        /* <DEDUP_REMOVED lines=50> */
.L_x_1121:
[----:B------:R-:W-:Y:S01]  /*9530*/  ULEA UR6, UR52, UR40, 0x3 ;  /* 0x0000002834067291 */ /* 0x000fe2000f8e183f */
[----:B------:R-:W-:-:S05]  /*9540*/  IMAD.U32 R9, RZ, RZ, UR53 ;  /* 0x00000035ff097e24 */ /* 0x000fca000f8e00ff */
[----:B------:R-:W-:-:S04]  /*9550*/  SHF.L.U32 R9, R9, 0x1f, RZ ;  /* 0x0000001f09097819 */ /* 0x000fc800000006ff */
[----:B------:R0:W1:Y:S01]  /*9560*/  SYNCS.PHASECHK.TRANS64.TRYWAIT P1, [UR6+0x28850], R9 ;  /* 0x02885009ff0075a7 */ /* 0x0000620008020146 */
[----:B------:R-:W-:Y:S05]  /*9570*/  @!P0 BRA `(.L_x_1122) ;  /* 0x0000000000048947 */ /* 0x000fea0003800000 */
[----:B------:R-:W-:Y:S01]  /*9580*/  BPT.TRAP 0x1 ;  /* 0x000000040000795c */ /* 0x000fe20000300000 */
.L_x_1122:
[----:B-1----:R-:W-:Y:S05]  /*9590*/  @P1 BRA `(.L_x_1120) ;  /* 0x0000000000081947 */ /* 0x002fea0003800000 */
[----:B------:R-:W1:Y:S02]  /*95a0*/  SYNCS.PHASECHK.TRANS64.TRYWAIT P1, [UR6+0x28850], R9 ;  /* 0x02885009ff0075a7 */ /* 0x000e640008020146 */
[----:B-1----:R-:W-:Y:S05]  /*95b0*/  @!P1 BRA `(.L_x_1123) ;  /* 0x000000c0003c9947 */ /* 0x002fea0003800000 */
.L_x_1120:
        /* <DEDUP_REMOVED lines=49> */
.L_x_1124:
        /* <DEDUP_REMOVED lines=194> */
[----:B--2---:R-:W-:Y:S02]  /*a4f0*/  FMNMX.FTZ R17, R210, R9, !PT ;  /* 0x00000009d2117209 */ /* 0x004fe40007810000 */
[----:B------:R-:W1:Y:S03]  /*a500*/  LDC R9, c[0x0][0x988] ;  /* 0x00026200ff097b82 */ /* 0x000e660000000800 */
[----:B------:R-:W2:Y:S01]  /*a510*/  SHFL.BFLY PT, R10, R17, 0x2, 0x1f ;  /* 0x0c401f00110a7f89 */ /* 0x000ea200000e0000 */
[----:B0-----:R-:W-:-:S05]  /*a520*/  FMNMX.FTZ R15, R84, R15, !PT ;  /* 0x0000000f540f7209 */ /* 0x001fca0007810000 */
[----:B------:R-:W0:Y:S01]  /*a530*/  SHFL.BFLY PT, R14, R15, 0x2, 0x1f ;  /* 0x0c401f000f0e7f89 */ /* 0x000e2200000e0000 */
[----:B--2---:R-:W-:-:S05]  /*a540*/  FMNMX.FTZ R19, R17, R10, !PT ;  /* 0x0000000a11137209 */ /* 0x004fca0007810000 */
[----:B------:R-:W2:Y:S01]  /*a550*/  SHFL.BFLY PT, R10, R19, 0x1, 0x1f ;  /* 0x0c201f00130a7f89 */ /* 0x000ea200000e0000 */
[----:B0-----:R-:W-:-:S05]  /*a560*/  FMNMX.FTZ R21, R15, R14, !PT ;  /* 0x0000000e0f157209 */ /* 0x001fca0007810000 */
[----:B------:R-:W0:Y:S01]  /*a570*/  SHFL.BFLY PT, R14, R21, 0x1, 0x1f ;  /* 0x0c201f00150e7f89 */ /* 0x000e2200000e0000 */
[----:B--2---:R-:W-:-:S05]  /*a580*/  FMNMX.FTZ R10, R19, R10, !PT ;  /* 0x0000000a130a7209 */ /* 0x004fca0007810000 */
[CC--:B-1----:R-:W-:Y:S01]  /*a590*/  FMUL.FTZ R45, R10.reuse, R9.reuse ;  /* 0x000000090a2d7220 */ /* 0x0c2fe20000410000 */
[----:B------:R-:W-:Y:S01]  /*a5a0*/  FADD.FTZ R36, -R10, R11 ;  /* 0x0000000b0a247221 */ /* 0x000fe20000010100 */
[----:B0-----:R-:W-:Y:S02]  /*a5b0*/  FMNMX.FTZ R14, R21, R14, !PT ;  /* 0x0000000e150e7209 */ /* 0x001fe40007810000 */
[-CC-:B------:R-:W-:Y:S01]  /*a5c0*/  FFMA.FTZ R15, R156, R9.reuse, -R45.reuse ;  /* 0x000000099c0f7223 */ /* 0x180fe2000001082d */
[-CC-:B------:R-:W-:Y:S01]  /*a5d0*/  FFMA.FTZ R19, R164, R9.reuse, -R45.reuse ;  /* 0x00000009a4137223 */ /* 0x180fe2000001082d */
[-CC-:B------:R-:W-:Y:S01]  /*a5e0*/  FFMA.FTZ R17, R160, R9.reuse, -R45.reuse ;  /* 0x00000009a0117223 */ /* 0x180fe2000001082d */
[-C--:B------:R-:W-:Y:S01]  /*a5f0*/  FFMA.FTZ R156, R166, R9.reuse, -R45 ;  /* 0x00000009a69c7223 */ /* 0x080fe2000001082d */
[----:B------:R-:W-:Y:S01]  /*a600*/  FADD.FTZ R86, -R14, R13 ;  /* 0x0000000d0e567221 */ /* 0x000fe20000010100 */
[-CC-:B------:R-:W-:Y:S01]  /*a610*/  FFMA.FTZ R13, R152, R9.reuse, -R45.reuse ;  /* 0x00000009980d7223 */ /* 0x180fe2000001082d */
[-CC-:B------:R-:W-:Y:S01]  /*a620*/  FFMA.FTZ R152, R158, R9.reuse, -R45.reuse ;  /* 0x000000099e987223 */ /* 0x180fe2000001082d */
[-CC-:B------:R-:W-:Y:S01]  /*a630*/  FFMA.FTZ R21, R168, R9.reuse, -R45.reuse ;  /* 0x00000009a8157223 */ /* 0x180fe2000001082d */
[-C--:B------:R-:W-:Y:S01]  /*a640*/  FMUL.FTZ R11, R86, R9.reuse ;  /* 0x00000009560b7220 */ /* 0x080fe20000410000 */
[-CC-:B------:R-:W-:Y:S01]  /*a650*/  FFMA.FTZ R86, R154, R9.reuse, -R45.reuse ;  /* 0x000000099a567223 */ /* 0x180fe2000001082d */
        /* <DEDUP_REMOVED lines=23> */
[-C--:B------:R-:W-:Y:S01]  /*a7d0*/  FFMA.FTZ R186, R210, R9.reuse, -R45 ;  /* 0x00000009d2ba7223 */ /* 0x080fe2000001082d */
[-C--:B------:R-:W-:Y:S01]  /*a7e0*/  FMUL.FTZ R45, R14, R9.reuse ;  /* 0x000000090e2d7220 */ /* 0x080fe20000410000 */
[-C--:B------:R-:W-:Y:S01]  /*a7f0*/  FMUL.FTZ R36, R36, R9.reuse ;  /* 0x0000000924247220 */ /* 0x080fe20000410000 */
[----:B------:R-:W-:Y:S02]  /*a800*/  MUFU.EX2 R13, R13 ;  /* 0x0000000d000d7308 */ /* 0x000fe40000000800 */
        /* <DEDUP_REMOVED lines=21> */
[----:B------:R-:W-:Y:S01]  /*a960*/  FFMA.FTZ R34, R56, R9, -R45 ;  /* 0x0000000938227223 */ /* 0x000fe2000001082d */
[----:B------:R-:W1:Y:S01]  /*a970*/  MUFU.EX2 R12, R12 ;  /* 0x0000000c000c7308 */ /* 0x000e620000000800 */
[----:B0-----:R-:W-:Y:S01]  /*a980*/  FFMA.FTZ R5, R36, R5, R13 ;  /* 0x0000000524057223 */ /* 0x001fe2000001000d */
        /* <DEDUP_REMOVED lines=10> */
[----:B------:R-:W-:-:S04]  /*aa30*/  FFMA.FTZ R82, R82, R9, -R45 ;  /* 0x0000000952527223 */ /* 0x000fc8000001082d */
[----:B------:R-:W2:Y:S01]  /*aa40*/  MUFU.EX2 R181, R181 ;  /* 0x000000b500b57308 */ /* 0x000ea20000000800 */
[----:B-1----:R-:W-:-:S07]  /*aa50*/  FFMA.FTZ R4, R11, R4, R12 ;  /* 0x000000040b047223 */ /* 0x002fce000001000c */
        /* <DEDUP_REMOVED lines=16> */
[-CC-:B------:R-:W-:Y:S01]  /*ab60*/  FFMA.FTZ R38, R60, R9.reuse, -R45.reuse ;  /* 0x000000093c267223 */ /* 0x180fe2000001082d */
[----:B------:R-:W-:-:S05]  /*ab70*/  FFMA.FTZ R45, R84, R9, -R45 ;  /* 0x00000009542d7223 */ /* 0x000fca000001082d */
        /* <DEDUP_REMOVED lines=108> */
.L_x_1125:
[----:B------:R-:W-:Y:S01]  /*b240*/  ULEA UR6, UR52, UR40, 0x3 ;  /* 0x0000002834067291 */ /* 0x000fe2000f8e183f */
[----:B------:R-:W-:Y:S01]  /*b250*/  ISETP.GT.AND P1, PT, R8, UR51, PT ;  /* 0x0000003308007c0c */ /* 0x000fe2000bf24270 */
[----:B------:R-:W-:Y:S01]  /*b260*/  UMOV UR53, UR45 ;  /* 0x0000002d00357c82 */ /* 0x000fe20008000000 */
[----:B------:R-:W-:Y:S01]  /*b270*/  UMOV UR52, UR46 ;  /* 0x0000002e00347c82 */ /* 0x000fe20008000000 */
[----:B------:R-:W-:Y:S01]  /*b280*/  UIADD3 UR6, UR6, 0x28860, URZ ;  /* 0x0002886006067890 */ /* 0x000fe2000fffe03f */
[----:B------:R-:W-:Y:S01]  /*b290*/  F2FP.BF16.F32.PACK_AB R180, R86, R13 ;  /* 0x0000000d56b4723e */ /* 0x000fe200000010ff */
[----:B------:R-:W-:Y:S01]  /*b2a0*/  FMUL.FTZ R90, R90, R11 ;  /* 0x0000000b5a5a7220 */ /* 0x000fe20000410000 */
[----:B------:R-:W-:Y:S01]  /*b2b0*/  F2FP.BF16.F32.PACK_AB R182, R152, R15 ;  /* 0x0000000f98b6723e */ /* 0x000fe200000010ff */
[----:B------:R-:W-:Y:S01]  /*b2c0*/  UPRMT UR6, UR43, 0x654, UR6 ;  /* 0x000006542b067896 */ /* 0x000fe20008000006 */
[----:B------:R-:W-:Y:S01]  /*b2d0*/  F2FP.BF16.F32.PACK_AB R176, R154, R17 ;  /* 0x000000119ab0723e */ /* 0x000fe200000010ff */
[----:B------:R-:W-:Y:S01]  /*b2e0*/  FMUL.FTZ R91, R91, R11 ;  /* 0x0000000b5b5b7220 */ /* 0x000fe20000410000 */
[----:B------:R-:W-:Y:S01]  /*b2f0*/  F2FP.BF16.F32.PACK_AB R178, R156, R19 ;  /* 0x000000139cb2723e */ /* 0x000fe200000010ff */
[----:B------:R-:W-:Y:S01]  /*b300*/  FMUL.FTZ R94, R94, R11 ;  /* 0x0000000b5e5e7220 */ /* 0x000fe20000410000 */
[----:B------:R-:W-:Y:S01]  /*b310*/  F2FP.BF16.F32.PACK_AB R172, R158, R21 ;  /* 0x000000159eac723e */ /* 0x000fe200000010ff */
        /* <DEDUP_REMOVED lines=31> */
[-C--:B------:R-:W-:Y:S01]  /*b510*/  FMUL.FTZ R88, R88, R36.reuse ;  /* 0x0000002458587220 */ /* 0x080fe20000410000 */
        /* <DEDUP_REMOVED lines=11> */
[----:B------:R-:W-:Y:S01]  /*b5d0*/  FMUL.FTZ R100, R100, R36 ;  /* 0x0000002464647220 */ /* 0x000fe20000410000 */
        /* <DEDUP_REMOVED lines=40> */
[-C--:B------:R-:W-:Y:S01]  /*b860*/  FMUL.FTZ R141, R141, R36.reuse ;  /* 0x000000248d8d7220 */ /* 0x080fe20000410000 */
[-C--:B------:R-:W-:Y:S01]  /*b870*/  FMUL.FTZ R144, R144, R36.reuse ;  /* 0x0000002490907220 */ /* 0x080fe20000410000 */
[-C--:B------:R-:W-:Y:S01]  /*b880*/  FMUL.FTZ R145, R145, R36.reuse ;  /* 0x0000002491917220 */ /* 0x080fe20000410000 */
[-C--:B------:R-:W-:Y:S01]  /*b890*/  FMUL.FTZ R148, R148, R36.reuse ;  /* 0x0000002494947220 */ /* 0x080fe20000410000 */
[----:B------:R-:W-:Y:S01]  /*b8a0*/  FMUL.FTZ R149, R149, R36 ;  /* 0x0000002495957220 */ /* 0x000fe20000410000 */
[----:B------:R-:W-:Y:S01]  /*b8b0*/  IADD3 R8, R8, -0x1, RZ ;  /* 0xffffffff08087810 */ /* 0x000fe20007ffe0ff */
[----:B------:R-:W-:-:S02]  /*b8c0*/  IMAD.MOV.U32 R13, RZ, RZ, R14 ;  /* 0x000000ffff0d7224 */ /* 0x000fc400078e000e */
[----:B------:R-:W-:Y:S01]  /*b8d0*/  IMAD.MOV.U32 R11, RZ, RZ, R10 ;  /* 0x000000ffff0b7224 */ /* 0x000fe200078e000a */
[----:B------:R-:W-:Y:S06]  /*b8e0*/  @P1 BRA `(.L_x_1126) ;  /* 0xffffffd400fc1947 */ /* 0x000fec000383ffff */
[----:B------:R-:W-:-:S07]  /*b8f0*/  IMAD.MOV.U32 R15, RZ, RZ, R8 ;  /* 0x000000ffff0f7224 */ /* 0x000fce00078e0008 */
.L_x_1115:
[----:B------:R-:W-:-:S13]  /*b900*/  ISETP.GE.AND P1, PT, R15, UR38, PT ;  /* 0x000000260f007c0c */ /* 0x000fda000bf26270 */
[----:B------:R-:W-:Y:S05]  /*b910*/  @!P1 BRA `(.L_x_1127) ;  /* 0x0000003800589947 */ /* 0x000fea0003800000 */
[C---:B------:R-:W-:Y:S01]  /*b920*/  VIADD R8, R16.reuse, 0x8 ;  /* 0x0000000810087836 */ /* 0x040fe20000000000 */
[----:B------:R-:W-:Y:S01]  /*b930*/  IADD3 R16, -R16, 0xb, RZ ;  /* 0x0000000b10107810 */ /* 0x000fe20007ffe1ff */
[----:B------:R-:W-:Y:S01]  /*b940*/  IMAD.MOV.U32 R12, RZ, RZ, R14 ;  /* 0x000000ffff0c7224 */ /* 0x000fe200078e000e */
[----:B------:R-:W-:Y:S01]  /*b950*/  UMOV UR56, UR45 ;  /* 0x0000002d00387c82 */ /* 0x000fe20008000000 */
[----:B------:R-:W-:Y:S01]  /*b960*/  IMAD.MOV.U32 R11, RZ, RZ, R10 ;  /* 0x000000ffff0b7224 */ /* 0x000fe200078e000a */
[----:B------:R-:W-:Y:S01]  /*b970*/  UMOV UR55, UR46 ;  /* 0x0000002e00377c82 */ /* 0x000fe20008000000 */
[----:B------:R-:W-:Y:S01]  /*b980*/  ULDC UR50, c[0x0][0x9e4] ;  /* 0x0002790000327ab9 */ /* 0x000fe20000000800 */
[----:B------:R-:W-:Y:S01]  /*b990*/  ULDC UR52, c[0x0][0x288] ;  /* 0x0000a20000347ab9 */ /* 0x000fe20000000800 */
[----:B------:R-:W-:Y:S01]  /*b9a0*/  ULDC UR53, c[0x0][0x2f0] ;  /* 0x0000bc0000357ab9 */ /* 0x000fe20000000800 */
[----:B------:R-:W-:Y:S01]  /*b9b0*/  ULDC UR54, c[0x0][0x9d8] ;  /* 0x0002760000367ab9 */ /* 0x000fe20000000800 */
[----:B------:R-:W-:-:S05]  /*b9c0*/  ULDC UR51, c[0x0][0x9e0] ;  /* 0x0002780000337ab9 */ /* 0x000fca0000000800 */
.L_x_1146:
[----:B------:R-:W-:Y:S01]  /*b9d0*/  UIADD3 UR46, UR55, 0x1, URZ ;  /* 0x00000001372e7890 */ /* 0x000fe2000fffe03f */
[----:B------:R-:W-:-:S03]  /*b9e0*/  ISETP.NE.AND P2, PT, RZ, UR39, PT ;  /* 0x00000027ff007c0c */ /* 0x000fc6000bf45270 */
[----:B------:R-:W-:-:S04]  /*b9f0*/  UISETP.NE.AND UP0, UPT, UR46, 0x2, UPT ;  /* 0x000000022e00788c */ /* 0x000fc8000bf05270 */
[----:B------:R-:W-:Y:S02]  /*ba00*/  USEL UR45, URZ, 0x1, UP0 ;  /* 0x000000013f2d7887 */ /* 0x000fe40008000000 */
[----:B------:R-:W-:Y:S02]  /*ba10*/  USEL UR46, UR46, URZ, UP0 ;  /* 0x0000003f2e2e7287 */ /* 0x000fe40008000000 */
[----:B------:R-:W-:Y:S02]  /*ba20*/  ULOP3.LUT UR45, UR56, UR45, URZ, 0x3c, !UPT ;  /* 0x0000002d382d7292 */ /* 0x000fe4000f8e3c3f */
[----:B--2---:R-:W-:Y:S10]  /*ba30*/  @P2 BRA `(.L_x_1128) ;  /* 0x00000000002c2947 */ /* 0x004ff40003800000 */
[----:B------:R-:W-:Y:S05]  /*ba40*/  @!P0 BRA `(.L_x_1129) ;  /* 0x0000000000048947 */ /* 0x000fea0003800000 */
[----:B------:R-:W-:Y:S01]  /*ba50*/  BPT.TRAP 0x1 ;  /* 0x000000040000795c */ /* 0x000fe20000300000 */
.L_x_1129:
[----:B------:R-:W-:Y:S01]  /*ba60*/  ULEA UR6, UR46, UR40, 0x3 ;  /* 0x000000282e067291 */ /* 0x000fe2000f8e183f */
[----:B------:R-:W-:-:S05]  /*ba70*/  IMAD.U32 R9, RZ, RZ, UR45 ;  /* 0x0000002dff097e24 */ /* 0x000fca000f8e00ff */
[----:B------:R-:W-:-:S04]  /*ba80*/  SHF.L.U32 R9, R9, 0x1f, RZ ;  /* 0x0000001f09097819 */ /* 0x000fc800000006ff */
[----:B------:R0:W1:Y:S01]  /*ba90*/  SYNCS.PHASECHK.TRANS64.TRYWAIT P1, [UR6+0x28830], R9 ;  /* 0x02883009ff0075a7 */ /* 0x0000620008020146 */
[----:B------:R-:W-:Y:S05]  /*baa0*/  @!P0 BRA `(.L_x_1130) ;  /* 0x0000000000048947 */ /* 0x000fea0003800000 */
[----:B------:R-:W-:Y:S01]  /*bab0*/  BPT.TRAP 0x1 ;  /* 0x000000040000795c */ /* 0x000fe20000300000 */
.L_x_1130:
[----:B-1----:R-:W-:Y:S05]  /*bac0*/  @P1 BRA `(.L_x_1128) ;  /* 0x0000000000081947 */ /* 0x002fea0003800000 */
[----:B------:R-:W1:Y:S02]  /*bad0*/  SYNCS.PHASECHK.TRANS64.TRYWAIT P1, [UR6+0x28830], R9 ;  /* 0x02883009ff0075a7 */ /* 0x000e640008020146 */
[----:B-1----:R-:W-:Y:S05]  /*bae0*/  @!P1 BRA `(.L_x_1131) ;  /* 0x0000009c00089947 */ /* 0x002fea0003800000 */
.L_x_1128:
[----:B------:R2:W-:Y:S01]  /*baf0*/  BAR.SYNC.DEFER_BLOCKING R8, 0x100 ;  /* 0x000400080000751d */ /* 0x0005e20000010000 */
[----:B------:R-:W-:Y:S01]  /*bb00*/  R2UR UR32, R6 ;  /* 0x00000000062072ca */ /* 0x000fe200000e0000 */
[----:B------:R-:W-:Y:S01]  /*bb10*/  ULEA UR34, UR46, UR44, 0xb ;  /* 0x0000002c2e227291 */ /* 0x000fe2000f8e583f */
[----:B------:R-:W-:-:S03]  /*bb20*/  R2UR UR33, R7 ;  /* 0x00000000072172ca */ /* 0x000fc600000e0000 */
[----:B------:R-:W-:Y:S01]  /*bb30*/  UMOV UR35, 0x40000040 ;  /* 0x4000004000237882 */ /* 0x000fe20000000000 */
[----:B------:R-:W-:Y:S01]  /*bb40*/  UIADD3 UR6, UR34, 0x2, URZ ;  /* 0x0000000222067890 */ /* 0x000fe2000fffe03f */
        /* <DEDUP_REMOVED lines=10> */
[----:B------:R-:W-:Y:S01]  /*bbf0*/  WARPGROUP.ARRIVE ;  /* 0x00000000000079c5 */ /* 0x000fe20000000000 */
[----:B------:R-:W-:Y:S01]  /*bc00*/  UMOV UR27, 0x40000040 ;  /* 0x40000040001b7882 */ /* 0x000fe20000000000 */
[----:B------:R-:W-:Y:S01]  /*bc10*/  UIADD3 UR30, UR34, 0x406, URZ ;  /* 0x00000406221e7890 */ /* 0x000fe2000fffe03f */
[----:B------:R-:W-:-:S03]  /*bc20*/  UMOV UR31, 0x40000040 ;  /* 0x40000040001f7882 */ /* 0x000fc60000000000 */
        /* <DEDUP_REMOVED lines=23> */
[----:B--2---:R-:W-:Y:S05]  /*bda0*/  @P2 BRA `(.L_x_1132) ;  /* 0x00000000002c2947 */ /* 0x004fea0003800000 */
[----:B------:R-:W-:Y:S05]  /*bdb0*/  @!P0 BRA `(.L_x_1133) ;  /* 0x0000000000048947 */ /* 0x000fea0003800000 */
[----:B------:R-:W-:Y:S01]  /*bdc0*/  BPT.TRAP 0x1 ;  /* 0x000000040000795c */ /* 0x000fe20000300000 */
.L_x_1133:
[----:B------:R-:W-:Y:S01]  /*bdd0*/  ULEA UR6, UR55, UR40, 0x3 ;  /* 0x0000002837067291 */ /* 0x000fe2000f8e183f */
[----:B01----:R-:W-:-:S05]  /*bde0*/  IMAD.U32 R9, RZ, RZ, UR56 ;  /* 0x00000038ff097e24 */ /* 0x003fca000f8e00ff */
[----:B------:R-:W-:-:S04]  /*bdf0*/  SHF.L.U32 R9, R9, 0x1f, RZ ;  /* 0x0000001f09097819 */ /* 0x000fc800000006ff */
[----:B------:R0:W1:Y:S01]  /*be00*/  SYNCS.PHASECHK.TRANS64.TRYWAIT P1, [UR6+0x28850], R9 ;  /* 0x02885009ff0075a7 */ /* 0x0000620008020146 */
[----:B------:R-:W-:Y:S05]  /*be10*/  @!P0 BRA `(.L_x_1134) ;  /* 0x0000000000048947 */ /* 0x000fea0003800000 */
[----:B------:R-:W-:Y:S01]  /*be20*/  BPT.TRAP 0x1 ;  /* 0x000000040000795c */ /* 0x000fe20000300000 */
.L_x_1134:
[----:B-1----:R-:W-:Y:S05]  /*be30*/  @P1 BRA `(.L_x_1132) ;  /* 0x0000000000081947 */ /* 0x002fea0003800000 */
[----:B------:R-:W1:Y:S02]  /*be40*/  SYNCS.PHASECHK.TRANS64.TRYWAIT P1, [UR6+0x28850], R9 ;  /* 0x02885009ff0075a7 */ /* 0x000e640008020146 */
[----:B-1----:R-:W-:Y:S05]  /*be50*/  @!P1 BRA `(.L_x_1135) ;  /* 0x0000009800449947 */ /* 0x002fea0003800000 */
.L_x_1132:
[----:B------:R-:W-:Y:S01]  /*be60*/  UIADD3 UR6, UR40, 0x400, URZ ;  /* 0x0000040028067890 */ /* 0x000fe2000fffe03f */
[----:B------:R-:W-:Y:S01]  /*be70*/  WARPGROUP.ARRIVE ;  /* 0x00000000000079c5 */ /* 0x000fe20000000000 */
[----:B------:R-:W-:Y:S02]  /*be80*/  UMOV UR7, 0x40000040 ;  /* 0x4000004000077882 */ /* 0x000fe40000000000 */
        /* <DEDUP_REMOVED lines=45> */
.L_x_1136:
[----:B------:R-:W-:Y:S01]  /*c160*/  UISETP.NE.AND UP1, UPT, UR42, URZ, UPT ;  /* 0x0000003f2a00728c */ /* 0x000fe2000bf25270 */
[----:B------:R-:W-:Y:S01]  /*c170*/  FMUL.FTZ R152, R28, UR54 ;  /* 0x000000361c987c20 */ /* 0x000fe20008410000 */
[----:B------:R-:W-:Y:S01]  /*c180*/  FMUL.FTZ R159, R49, UR54 ;  /* 0x00000036319f7c20 */ /* 0x000fe20008410000 */
[----:B------:R-:W-:Y:S01]  /*c190*/  FMUL.FTZ R28, R51, UR54 ;  /* 0x00000036331c7c20 */ /* 0x000fe20008410000 */
[----:B------:R-:W-:Y:S01]  /*c1a0*/  FMUL.FTZ R51, R52, UR54 ;  /* 0x0000003634337c20 */ /* 0x000fe20008410000 */
[----:B------:R-:W-:Y:S01]  /*c1b0*/  FMUL.FTZ R52, R53, UR54 ;  /* 0x0000003635347c20 */ /* 0x000fe20008410000 */
[----:B------:R-:W-:Y:S01]  /*c1c0*/  PLOP3.LUT P1, PT, PT, PT, UP1, 0x80, 0x0 ;  /* 0x000000000000781c */ /* 0x000fe20003f2f018 */
[----:B------:R-:W-:Y:S01]  /*c1d0*/  FMUL.FTZ R53, R56, UR54 ;  /* 0x0000003638357c20 */ /* 0x000fe20008410000 */
[----:B------:R-:W-:Y:S01]  /*c1e0*/  PLOP3.LUT P2, PT, PT, PT, UP1, 0x80, 0x0 ;  /* 0x000000000000781c */ /* 0x000fe20003f4f018 */
[----:B------:R-:W-:Y:S01]  /*c1f0*/  FMUL.FTZ R56, R61, UR54 ;  /* 0x000000363d387c20 */ /* 0x000fe20008410000 */
[----:B------:R-:W-:Y:S01]  /*c200*/  IMAD.MOV.U32 R61, RZ, RZ, R0 ;  /* 0x000000ffff3d7224 */ /* 0x000fe200078e0000 */
[----:B------:R-:W-:Y:S01]  /*c210*/  @UP1 ULDC UR7, c[0x0][0x44c] ;  /* 0x0001130000071ab9 */ /* 0x000fe20000000800 */
[----:B------:R-:W-:Y:S01]  /*c220*/  SHF.L.U32 R180, R15, 0x7, RZ ;  /* 0x000000070fb47819 */ /* 0x000fe200000006ff */
[----:B------:R-:W-:Y:S01]  /*c230*/  FMUL.FTZ R14, R27, UR54 ;  /* 0x000000361b0e7c20 */ /* 0x000fe20008410000 */
[----:B------:R-:W-:Y:S01]  /*c240*/  FMUL.FTZ R17, R31, UR54 ;  /* 0x000000361f117c20 */ /* 0x000fe20008410000 */
[----:B------:R-:W-:Y:S01]  /*c250*/  FMUL.FTZ R27, R50, UR54 ;  /* 0x00000036321b7c20 */ /* 0x000fe20008410000 */
[----:B------:R-:W-:Y:S01]  /*c260*/  FMUL.FTZ R31, R58, UR54 ;  /* 0x000000363a1f7c20 */ /* 0x000fe20008410000 */
[----:B------:R-:W-:Y:S01]  /*c270*/  IADD3 R50, -R180, 0x1, RZ ;  /* 0x00000001b4327810 */ /* 0x000fe20007ffe1ff */
[----:B------:R-:W-:Y:S01]  /*c280*/  UISETP.NE.AND UP0, UPT, UR41, URZ, UPT ;  /* 0x0000003f2900728c */ /* 0x000fe2000bf05270 */
[----:B------:R-:W-:Y:S01]  /*c290*/  @P1 IMAD.HI.U32 R49, R0, UR7, RZ ;  /* 0x0000000700311c27 */ /* 0x000fe2000f8e00ff */
[----:B------:R-:W-:-:S03]  /*c2a0*/  @UP1 ULDC UR7, c[0x0][0x450] ;  /* 0x0001140000071ab9 */ /* 0x000fc60000000800 */
[----:B------:R-:W-:Y:S01]  /*c2b0*/  FMUL.FTZ R153, R29, UR54 ;  /* 0x000000361d997c20 */ /* 0x000fe20008410000 */
[----:B------:R-:W-:Y:S01]  /*c2c0*/  FMUL.FTZ R18, R30, UR54 ;  /* 0x000000361e127c20 */ /* 0x000fe20008410000 */
[----:B------:R-:W-:Y:S01]  /*c2d0*/  FMUL.FTZ R154, R32, UR54 ;  /* 0x00000036209a7c20 */ /* 0x000fe20008410000 */
[----:B------:R-:W-:Y:S01]  /*c2e0*/  @P2 SHF.R.U32.HI R61, RZ, UR7, R49 ;  /* 0x00000007ff3d2c19 */ /* 0x000fe20008011631 */
[----:B01----:R-:W-:Y:S01]  /*c2f0*/  FMUL.FTZ R9, R24, UR54 ;  /* 0x0000003618097c20 */ /* 0x003fe20008410000 */
[----:B------:R-:W-:Y:S01]  /*c300*/  FMUL.FTZ R10, R25, UR54 ;  /* 0x00000036190a7c20 */ /* 0x000fe20008410000 */
[----:B------:R-:W-:Y:S01]  /*c310*/  FMUL.FTZ R13, R26, UR54 ;  /* 0x000000361a0d7c20 */ /* 0x000fe20008410000 */
[----:B------:R-:W-:Y:S01]  /*c320*/  FMUL.FTZ R29, R54, UR54 ;  /* 0x00000036361d7c20 */ /* 0x000fe20008410000 */
[----:B------:R-:W0:Y:S01]  /*c330*/  SHFL.IDX PT, R58, R61, RZ, 0x1c1f ;  /* 0x001c1fff3d3a7589 */ /* 0x000e2200000e0000 */
        /* <DEDUP_REMOVED lines=53> */
[----:B------:R-:W-:-:S03]  /*c690*/  VIADD R59, R59, -UR52 ;  /* 0x800000343b3b7c36 */ /* 0x000fc60008000000 */
[----:B------:R-:W4:Y:S01]  /*c6a0*/  MUFU.TANH R9, R9 ;  /* 0x0000000900097308 */ /* 0x000f220000002400 */
[C---:B------:R-:W-:Y:S02]  /*c6b0*/  VIADD R79, R59.reuse, UR51 ;  /* 0x000000333b4f7c36 */ /* 0x040fe40008000000 */
[----:B------:R-:W-:Y:S01]  /*c6c0*/  VIADD R83, R59, UR47 ;  /* 0x0000002f3b537c36 */ /* 0x000fe20008000000 */
[----:B------:R-:W-:Y:S01]  /*c6d0*/  SYNCS.ARRIVE.TRANS64.RED.A1T0 RZ, [UR6], RZ ;  /* 0x000000ffffff79a7 */ /* 0x000fe20008100406 */
[--C-:B0-----:R-:W-:Y:S02]  /*c6e0*/  IMAD.IADD R63, R79, 0x1, R58.reuse ;  /* 0x000000014f3f7824 */ /* 0x101fe400078e023a */
        /* <DEDUP_REMOVED lines=63> */
[----:B-1-34-:R-:W-:Y:S05]  /*cae0*/  @P1 BRA `(.L_x_1137) ;  /* 0x00000000005c1947 */ /* 0x01afea0003800000 */
[----:B------:R-:W-:Y:S01]  /*caf0*/  IMAD R58, R2, UR53, R58 ;  /* 0x00000035023a7c24 */ /* 0x000fe2000f8e023a */
[----:B------:R-:W-:Y:S03]  /*cb00*/  BSSY B0, `(.L_x_1138) ;  /* 0x0000011000007945 */ /* 0x000fe60003800000 */
[----:B------:R-:W-:-:S05]  /*cb10*/  VIADD R67, R58, -UR52 ;  /* 0x800000343a437c36 */ /* 0x000fca0008000000 */
        /* <DEDUP_REMOVED lines=10> */
.L_x_1139:
[----:B------:R-:W-:-:S05]  /*cbc0*/  IMAD.U32 R68, RZ, RZ, UR50 ;  /* 0x00000032ff447e24 */ /* 0x000fca000f8e00ff */
[----:B------:R-:W-:-:S13]  /*cbd0*/  ISETP.NE.AND P1, PT, R68, 0x1, PT ;  /* 0x000000014400780c */ /* 0x000fda0003f25270 */
[----:B------:R-:W1:Y:S02]  /*cbe0*/  @P1 LDC.64 R58, c[0x0][0x9e8] ;  /* 0x00027a00ff3a1b82 */ /* 0x000e640000000a00 */
[----:B-1----:R-:W-:-:S05]  /*cbf0*/  @P1 IMAD.HI.U32 R58, R67, R58, RZ ;  /* 0x0000003a433a1227 */ /* 0x002fca00078e00ff */
[----:B------:R-:W-:-:S07]  /*cc00*/  @P1 SHF.R.U32.HI R67, RZ, R59, R58 ;  /* 0x0000003bff431219 */ /* 0x000fce000001163a */
.L_x_1140:
[----:B------:R-:W-:Y:S05]  /*cc10*/  BSYNC B0 ;  /* 0x0000000000007941 */ /* 0x000fea0003800000 */
.L_x_1138:
[----:B------:R-:W-:-:S04]  /*cc20*/  IMAD R58, R67, R68, -R180 ;  /* 0x00000044433a7224 */ /* 0x000fc800078e0ab4 */
[----:B------:R-:W-:-:S05]  /*cc30*/  IMAD R58, R3, -0x2, R58 ;  /* 0xfffffffe033a7824 */ /* 0x000fca00078e023a */
[----:B------:R-:W-:Y:S02]  /*cc40*/  VIADDMNMX R63, R58, R68, R63, PT ;  /* 0x000000443a3f7246 */ /* 0x000fe4000380013f */
[----:B------:R-:W-:-:S07]  /*cc50*/  VIMNMX R65, R65, R58, !PT ;  /* 0x0000003a41417248 */ /* 0x000fce0007fe0100 */
.L_x_1137:
        /* <DEDUP_REMOVED lines=44> */
[----:B------:R-:W-:-:S02]  /*cf20*/  FSEL R152, R45, -INF , !P2 ;  /* 0xff8000002d987808 */ /* 0x000fc40005000000 */
[C---:B------:R-:W-:Y:S02]  /*cf30*/  ISETP.GT.AND P5, PT, R65.reuse, 0x31, P1 ;  /* 0x000000314100780c */ /* 0x040fe40000fa4270 */
[C---:B------:R-:W-:Y:S02]  /*cf40*/  ISETP.GT.AND P4, PT, R65.reuse, 0x38, P1 ;  /* 0x000000384100780c */ /* 0x040fe40000f84270 */
[C---:B------:R-:W-:Y:S02]  /*cf50*/  ISETP.GT.AND P6, PT, R65.reuse, 0x39, P1 ;  /* 0x000000394100780c */ /* 0x040fe40000fc4270 */
[C---:B------:R-:W-:Y:S02]  /*cf60*/  ISETP.GT.AND P2, PT, R65.reuse, 0x40, P1 ;  /* 0x000000404100780c */ /* 0x040fe40000f44270 */
[----:B------:R-:W-:Y:S02]  /*cf70*/  FSEL R76, R54, -INF , !P3 ;  /* 0xff800000364c7808 */ /* 0x000fe40005800000 */
        /* <DEDUP_REMOVED lines=28> */
[----:B------:R-:W-:Y:S02]  /*d140*/  ISETP.GT.AND P2, PT, R65, 0x68, P1 ;  /* 0x000000684100780c */ /* 0x000fe40000f44270 */
[----:B------:R-:W-:Y:S02]  /*d150*/  FSEL R58, R77, -INF , !P3 ;  /* 0xff8000004d3a7808 */ /* 0x000fe40005800000 */
[----:B------:R-:W-:-:S02]  /*d160*/  PLOP3.LUT P3, PT, PT, PT, UP0, 0x40, 0x0 ;  /* 0x000000000000781c */ /* 0x000fc40003f6e808 */
        /* <DEDUP_REMOVED lines=12> */
[C---:B------:R-:W-:Y:S02]  /*d230*/  ISETP.LT.OR P5, PT, R63.reuse, 0x71, P5 ;  /* 0x000000713f00780c */ /* 0x040fe40002fa1670 */
[C---:B------:R-:W-:Y:S02]  /*d240*/  ISETP.LT.OR P4, PT, R63.reuse, 0x72, P4 ;  /* 0x000000723f00780c */ /* 0x040fe40002781670 */
[C---:B------:R-:W-:Y:S02]  /*d250*/  ISETP.LT.OR P6, PT, R63.reuse, 0x79, P6 ;  /* 0x000000793f00780c */ /* 0x040fe400037c1670 */
[----:B------:R-:W-:Y:S02]  /*d260*/  ISETP.LT.OR P2, PT, R63, 0x7a, P2 ;  /* 0x0000007a3f00780c */ /* 0x000fe40001741670 */
[----:B------:R-:W-:Y:S02]  /*d270*/  IADD3 R45, R83, R182, RZ ;  /* 0x000000b6532d7210 */ /* 0x000fe40007ffe0ff */
[----:B------:R-:W-:-:S02]  /*d280*/  FSEL R56, R71, -INF , !P5 ;  /* 0xff80000047387808 */ /* 0x000fc40006800000 */
[----:B------:R-:W-:Y:S02]  /*d290*/  FSEL R52, R81, -INF , !P4 ;  /* 0xff80000051347808 */ /* 0x000fe40006000000 */
[----:B------:R-:W-:Y:S02]  /*d2a0*/  FSEL R48, R75, -INF , !P6 ;  /* 0xff8000004b307808 */ /* 0x000fe40007000000 */
[----:B------:R-:W-:Y:S01]  /*d2b0*/  FSEL R44, R85, -INF , !P2 ;  /* 0xff800000552c7808 */ /* 0x000fe20005000000 */
[----:B------:R-:W-:Y:S06]  /*d2c0*/  @P3 BRA `(.L_x_1141) ;  /* 0x00000000005c3947 */ /* 0x000fec0003800000 */
        /* <DEDUP_REMOVED lines=13> */
.L_x_1143:
[----:B------:R-:W-:-:S05]  /*d3a0*/  IMAD.U32 R51, RZ, RZ, UR50 ;  /* 0x00000032ff337e24 */ /* 0x000fca000f8e00ff */
[----:B------:R-:W-:-:S13]  /*d3b0*/  ISETP.NE.AND P2, PT, R51, 0x1, PT ;  /* 0x000000013300780c */ /* 0x000fda0003f45270 */
[----:B------:R-:W0:Y:S02]  /*d3c0*/  @P2 LDC.64 R154, c[0x0][0x9e8] ;  /* 0x00027a00ff9a2b82 */ /* 0x000e240000000a00 */
[----:B0-----:R-:W-:-:S05]  /*d3d0*/  @P2 IMAD.HI.U32 R10, R9, R154, RZ ;  /* 0x0000009a090a2227 */ /* 0x001fca00078e00ff */
[----:B------:R-:W-:-:S07]  /*d3e0*/  @P2 SHF.R.U32.HI R9, RZ, R155, R10 ;  /* 0x0000009bff092219 */ /* 0x000fce000001160a */
.L_x_1144:
[----:B------:R-:W-:Y:S05]  /*d3f0*/  BSYNC B0 ;  /* 0x0000000000007941 */ /* 0x000fea0003800000 */
.L_x_1142:
[----:B------:R-:W-:-:S04]  /*d400*/  IMAD R10, R9, R51, -R180 ;  /* 0x00000033090a7224 */ /* 0x000fc800078e0ab4 */
[----:B------:R-:W-:-:S05]  /*d410*/  IMAD R10, R3, -0x2, R10 ;  /* 0xfffffffe030a7824 */ /* 0x000fca00078e020a */
[----:B------:R-:W-:Y:S02]  /*d420*/  VIADDMNMX R37, R10, R51, R37, PT ;  /* 0x000000330a257246 */ /* 0x000fe40003800125 */
[----:B------:R-:W-:-:S07]  /*d430*/  VIMNMX R45, R45, R10, !PT ;  /* 0x0000000a2d2d7248 */ /* 0x000fce0007fe0100 */
.L_x_1141:
        /* <DEDUP_REMOVED lines=11> */
[----:B------:R-:W-:-:S02]  /*d4f0*/  ISETP.GT.AND P4, PT, R45, 0x9, P1 ;  /* 0x000000092d00780c */ /* 0x000fc40000f84270 */
[----:B------:R-:W-:Y:S02]  /*d500*/  FMNMX.FTZ R9, R178, R9, !PT ;  /* 0x00000009b2097209 */ /* 0x000fe40007810000 */
[----:B------:R-:W-:Y:S02]  /*d510*/  FSEL R158, R19, -INF , !P5 ;  /* 0xff800000139e7808 */ /* 0x000fe40006800000 */
        /* <DEDUP_REMOVED lines=19> */
[----:B------:R-:W-:Y:S02]  /*d650*/  ISETP.GT.AND P2, PT, R45, 0x11, P1 ;  /* 0x000000112d00780c */ /* 0x000fe40000f44270 */
        /* <DEDUP_REMOVED lines=56> */
[----:B------:R-:W-:Y:S01]  /*d9e0*/  ISETP.GT.AND P3, PT, R45, 0x31, P1 ;  /* 0x000000312d00780c */ /* 0x000fe20000f64270 */
[----:B------:R-:W-:Y:S01]  /*d9f0*/  MUFU.EX2 R180, R180 ;  /* 0x000000b400b47308 */ /* 0x000fe20000000800 */
[----:B------:R-:W-:Y:S01]  /*da00*/  FMNMX.FTZ R19, R18, R19, !PT ;  /* 0x0000001312137209 */ /* 0x000fe20007810000 */
[-CC-:B0-----:R-:W-:Y:S01]  /*da10*/  FFMA.FTZ R14, R184, R9.reuse, -R51.reuse ;  /* 0x00000009b80e7223 */ /* 0x181fe20000010833 */
[----:B------:R-:W-:Y:S01]  /*da20*/  FSEL R168, R25, -INF , !P4 ;  /* 0xff80000019a87808 */ /* 0x000fe20006000000 */
[--C-:B------:R-:W-:Y:S01]  /*da30*/  FFMA.FTZ R66, R66, R9, -R51.reuse ;  /* 0x0000000942427223 */ /* 0x100fe20000010833 */
[----:B------:R-:W-:Y:S01]  /*da40*/  FMNMX.FTZ R21, R156, R19, !PT ;  /* 0x000000139c157209 */ /* 0x000fe20007810000 */
[--C-:B------:R-:W-:Y:S01]  /*da50*/  FFMA.FTZ R64, R64, R9, -R51.reuse ;  /* 0x0000000940407223 */ /* 0x100fe20000010833 */
[----:B------:R-:W-:Y:S01]  /*da60*/  ISETP.GT.AND P5, PT, R45, 0x38, P1 ;  /* 0x000000382d00780c */ /* 0x000fe20000fa4270 */
[----:B------:R0:W-:Y:S01]  /*da70*/  MUFU.EX2 R19, R14 ;  /* 0x0000000e00137308 */ /* 0x0001e20000000800 */
[----:B------:R-:W-:Y:S01]  /*da80*/  FMNMX.FTZ R21, R158, R21, !PT ;  /* 0x000000159e157209 */ /* 0x000fe20007810000 */
[-CC-:B------:R-:W-:Y:S01]  /*da90*/  FFMA.FTZ R60, R60, R9.reuse, -R51.reuse ;  /* 0x000000093c3c7223 */ /* 0x180fe20000010833 */
[----:B------:R-:W-:Y:S01]  /*daa0*/  FSEL R170, R27, -INF , !P2 ;  /* 0xff8000001baa7808 */ /* 0x000fe20005000000 */
[--C-:B------:R-:W-:Y:S01]  /*dab0*/  FFMA.FTZ R52, R52, R9, -R51.reuse ;  /* 0x0000000934347223 */ /* 0x100fe20000010833 */
[----:B------:R-:W-:Y:S01]  /*dac0*/  FMNMX.FTZ R21, R20, R21, !PT ;  /* 0x0000001514157209 */ /* 0x000fe20007810000 */
[--C-:B------:R-:W-:Y:S01]  /*dad0*/  FFMA.FTZ R44, R44, R9, -R51.reuse ;  /* 0x000000092c2c7223 */ /* 0x100fe20000010833 */
[----:B------:R-:W-:Y:S01]  /*dae0*/  ISETP.LT.OR P3, PT, R37, 0x32, P3 ;  /* 0x000000322500780c */ /* 0x000fe20001f61670 */
[----:B------:R-:W-:Y:S01]  /*daf0*/  MUFU.EX2 R17, R17 ;  /* 0x0000001100117308 */ /* 0x000fe20000000800 */
[----:B------:R-:W-:Y:S01]  /*db00*/  FMNMX.FTZ R21, R160, R21, !PT ;  /* 0x00000015a0157209 */ /* 0x000fe20007810000 */
[----:B0-----:R-:W-:Y:S01]  /*db10*/  FFMA.FTZ R14, R166, R9, -R51 ;  /* 0x00000009a60e7223 */ /* 0x001fe20000010833 */
[----:B------:R-:W-:-:S02]  /*db20*/  ISETP.GT.AND P4, PT, R45, 0x39, P1 ;  /* 0x000000392d00780c */ /* 0x000fc40000f84270 */
[----:B------:R-:W-:Y:S02]  /*db30*/  FMNMX.FTZ R23, R22, R21, !PT ;  /* 0x0000001516177209 */ /* 0x000fe40007810000 */
[----:B------:R-:W-:Y:S01]  /*db40*/  ISETP.LT.OR P5, PT, R37, 0x39, P5 ;  /* 0x000000392500780c */ /* 0x000fe20002fa1670 */
[----:B------:R0:W-:Y:S01]  /*db50*/  MUFU.EX2 R21, R174 ;  /* 0x000000ae00157308 */ /* 0x0001e20000000800 */
[----:B------:R-:W-:Y:S02]  /*db60*/  FMNMX.FTZ R23, R162, R23, !PT ;  /* 0x00000017a2177209 */ /* 0x000fe40007810000 */
[----:B------:R-:W-:Y:S02]  /*db70*/  FSEL R28, R28, -INF , !P3 ;  /* 0xff8000001c1c7808 */ /* 0x000fe40005800000 */
[----:B------:R-:W-:Y:S02]  /*db80*/  FMNMX.FTZ R23, R24, R23, !PT ;  /* 0x0000001718177209 */ /* 0x000fe40007810000 */
[----:B------:R-:W-:Y:S01]  /*db90*/  ISETP.GT.AND P2, PT, R45, 0x40, P1 ;  /* 0x000000402d00780c */ /* 0x000fe20000f44270 */
[----:B------:R-:W-:Y:S01]  /*dba0*/  MUFU.EX2 R182, R182 ;  /* 0x000000b600b67308 */ /* 0x000fe20000000800 */
[----:B------:R-:W-:Y:S01]  /*dbb0*/  FMNMX.FTZ R23, R26, R23, !PT ;  /* 0x000000171a177209 */ /* 0x000fe20007810000 */
[----:B0-----:R-:W-:Y:S01]  /*dbc0*/  FFMA.FTZ R174, R164, R9, -R51 ;  /* 0x00000009a4ae7223 */ /* 0x001fe20000010833 */
[----:B------:R-:W-:-:S02]  /*dbd0*/  FSEL R184, R29, -INF , !P5 ;  /* 0xff8000001db87808 */ /* 0x000fc40006800000 */
[----:B------:R-:W-:Y:S02]  /*dbe0*/  FMNMX.FTZ R25, R168, R23, !PT ;  /* 0x00000017a8197209 */ /* 0x000fe40007810000 */
[----:B------:R-:W-:Y:S01]  /*dbf0*/  ISETP.LT.OR P4, PT, R37, 0x3a, P4 ;  /* 0x0000003a2500780c */ /* 0x000fe20002781670 */
[----:B------:R0:W-:Y:S01]  /*dc00*/  MUFU.EX2 R23, R14 ;  /* 0x0000000e00177308 */ /* 0x0001e20000000800 */
[----:B------:R-:W-:Y:S02]  /*dc10*/  FMNMX.FTZ R25, R170, R25, !PT ;  /* 0x00000019aa197209 */ /* 0x000fe40007810000 */
[----:B------:R-:W-:Y:S02]  /*dc20*/  ISETP.GT.AND P3, PT, R45, 0x41, P1 ;  /* 0x000000412d00780c */ /* 0x000fe40000f64270 */
[----:B------:R-:W-:Y:S02]  /*dc30*/  FMNMX.FTZ R25, R28, R25, !PT ;  /* 0x000000191c197209 */ /* 0x000fe40007810000 */
[----:B------:R-:W-:Y:S01]  /*dc40*/  ISETP.LT.OR P2, PT, R37, 0x41, P2 ;  /* 0x000000412500780c */ /* 0x000fe20001741670 */
[----:B------:R-:W-:Y:S01]  /*dc50*/  MUFU.EX2 R176, R176 ;  /* 0x000000b000b07308 */ /* 0x000fe20000000800 */
[----:B------:R-:W-:Y:S01]  /*dc60*/  FSEL R30, R30, -INF , !P4 ;  /* 0xff8000001e1e7808 */ /* 0x000fe20006000000 */
[----:B0-----:R-:W-:Y:S01]  /*dc70*/  FFMA.FTZ R14, R86, R9, -R51 ;  /* 0x00000009560e7223 */ /* 0x001fe20000010833 */
[----:B------:R-:W-:-:S02]  /*dc80*/  FMNMX.FTZ R25, R184, R25, !PT ;  /* 0x00000019b8197209 */ /* 0x000fc40007810000 */
[----:B------:R-:W-:Y:S02]  /*dc90*/  ISETP.GT.AND P5, PT, R45, 0x48, P1 ;  /* 0x000000482d00780c */ /* 0x000fe40000fa4270 */
[----:B------:R-:W-:Y:S01]  /*dca0*/  FSEL R186, R31, -INF , !P2 ;  /* 0xff8000001fba7808 */ /* 0x000fe20005000000 */
[----:B------:R-:W-:Y:S01]  /*dcb0*/  MUFU.EX2 R178, R178 ;  /* 0x000000b200b27308 */ /* 0x000fe20000000800 */
[----:B------:R-:W-:Y:S02]  /*dcc0*/  ISETP.LT.OR P3, PT, R37, 0x42, P3 ;  /* 0x000000422500780c */ /* 0x000fe40001f61670 */
[----:B------:R-:W-:Y:S02]  /*dcd0*/  FMNMX.FTZ R27, R30, R25, !PT ;  /* 0x000000191e1b7209 */ /* 0x000fe40007810000 */
[----:B------:R-:W-:Y:S02]  /*dce0*/  ISETP.GT.AND P4, PT, R45, 0x49, P1 ;  /* 0x000000492d00780c */ /* 0x000fe40000f84270 */
[----:B------:R-:W-:Y:S01]  /*dcf0*/  ISETP.LT.OR P5, PT, R37, 0x49, P5 ;  /* 0x000000492500780c */ /* 0x000fe20002fa1670 */
[----:B------:R-:W-:Y:S01]  /*dd00*/  MUFU.EX2 R25, R152 ;  /* 0x0000009800197308 */ /* 0x000fe20000000800 */
[----:B------:R-:W-:-:S02]  /*dd10*/  FSEL R32, R32, -INF , !P3 ;  /* 0xff80000020207808 */ /* 0x000fc40005800000 */
[----:B------:R-:W-:Y:S02]  /*dd20*/  FMNMX.FTZ R27, R186, R27, !PT ;  /* 0x0000001bba1b7209 */ /* 0x000fe40007810000 */
[----:B------:R-:W-:Y:S02]  /*dd30*/  ISETP.GT.AND P2, PT, R45, 0x50, P1 ;  /* 0x000000502d00780c */ /* 0x000fe40000f44270 */
[----:B------:R-:W-:Y:S01]  /*dd40*/  FSEL R166, R33, -INF , !P5 ;  /* 0xff80000021a67808 */ /* 0x000fe20006800000 */
[----:B------:R-:W-:Y:S01]  /*dd50*/  MUFU.EX2 R172, R172 ;  /* 0x000000ac00ac7308 */ /* 0x000fe20000000800 */
[----:B------:R-:W-:Y:S02]  /*dd60*/  ISETP.LT.OR P4, PT, R37, 0x4a, P4 ;  /* 0x0000004a2500780c */ /* 0x000fe40002781670 */
[----:B------:R-:W-:Y:S02]  /*dd70*/  FMNMX.FTZ R29, R32, R27, !PT ;  /* 0x0000001b201d7209 */ /* 0x000fe40007810000 */
[----:B------:R-:W-:-:S02]  /*dd80*/  ISETP.GT.AND P3, PT, R45, 0x51, P1 ;  /* 0x000000512d00780c */ /* 0x000fc40000f64270 */
[----:B------:R-:W-:Y:S01]  /*dd90*/  ISETP.LT.OR P2, PT, R37, 0x51, P2 ;  /* 0x000000512500780c */ /* 0x000fe20001741670 */
[----:B------:R0:W-:Y:S01]  /*dda0*/  MUFU.EX2 R27, R14 ;  /* 0x0000000e001b7308 */ /* 0x0001e20000000800 */
[----:B------:R-:W-:Y:S01]  /*ddb0*/  FSEL R164, R34, -INF , !P4 ;  /* 0xff80000022a47808 */ /* 0x000fe20006000000 */
[--C-:B------:R-:W-:Y:S01]  /*ddc0*/  FFMA.FTZ R34, R84, R9, -R51.reuse ;  /* 0x0000000954227223 */ /* 0x100fe20000010833 */
[----:B------:R-:W-:Y:S02]  /*ddd0*/  FMNMX.FTZ R29, R166, R29, !PT ;  /* 0x0000001da61d7209 */ /* 0x000fe40007810000 */
[----:B------:R-:W-:Y:S02]  /*dde0*/  ISETP.GT.AND P5, PT, R45, 0x58, P1 ;  /* 0x000000582d00780c */ /* 0x000fe40000fa4270 */
[----:B------:R-:W-:Y:S01]  /*ddf0*/  FSEL R188, R35, -INF , !P2 ;  /* 0xff80000023bc7808 */ /* 0x000fe20005000000 */
[----:B------:R-:W-:Y:S01]  /*de00*/  MUFU.EX2 R174, R174 ;  /* 0x000000ae00ae7308 */ /* 0x000fe20000000800 */
[----:B------:R-:W-:Y:S01]  /*de10*/  ISETP.LT.OR P3, PT, R37, 0x52, P3 ;  /* 0x000000522500780c */ /* 0x000fe20001f61670 */
[----:B0-----:R-:W-:Y:S01]  /*de20*/  FFMA.FTZ R14, R82, R9, -R51 ;  /* 0x00000009520e7223 */ /* 0x001fe20000010833 */
[----:B------:R-:W-:-:S02]  /*de30*/  FMNMX.FTZ R29, R164, R29, !PT ;  /* 0x0000001da41d7209 */ /* 0x000fc40007810000 */
[----:B------:R-:W-:Y:S02]  /*de40*/  ISETP.GT.AND P4, PT, R45, 0x59, P1 ;  /* 0x000000592d00780c */ /* 0x000fe40000f84270 */
[----:B------:R-:W-:Y:S01]  /*de50*/  ISETP.LT.OR P5, PT, R37, 0x59, P5 ;  /* 0x000000592500780c */ /* 0x000fe20002fa1670 */
[----:B------:R-:W-:Y:S01]  /*de60*/  MUFU.EX2 R34, R34 ;  /* 0x0000002200227308 */ /* 0x000fe20000000800 */
[----:B------:R-:W-:Y:S02]  /*de70*/  FSEL R36, R36, -INF , !P3 ;  /* 0xff80000024247808 */ /* 0x000fe40005800000 */
[----:B------:R-:W-:Y:S02]  /*de80*/  FMNMX.FTZ R29, R188, R29, !PT ;  /* 0x0000001dbc1d7209 */ /* 0x000fe40007810000 */
[----:B------:R-:W-:Y:S02]  /*de90*/  ISETP.GT.AND P2, PT, R45, 0x60, P1 ;  /* 0x000000602d00780c */ /* 0x000fe40000f44270 */
[----:B------:R-:W-:Y:S01]  /*dea0*/  FSEL R38, R38, -INF , !P5 ;  /* 0xff80000026267808 */ /* 0x000fe20006800000 */
[----:B------:R-:W-:Y:S01]  /*deb0*/  MUFU.EX2 R64, R64 ;  /* 0x0000004000407308 */ /* 0x000fe20000000800 */
[----:B------:R-:W-:-:S02]  /*dec0*/  ISETP.LT.OR P4, PT, R37, 0x5a, P4 ;  /* 0x0000005a2500780c */ /* 0x000fc40002781670 */
[----:B------:R-:W-:Y:S02]  /*ded0*/  FMNMX.FTZ R31, R36, R29, !PT ;  /* 0x0000001d241f7209 */ /* 0x000fe40007810000 */
[----:B------:R-:W-:Y:S02]  /*dee0*/  ISETP.GT.AND P3, PT, R45, 0x61, P1 ;  /* 0x000000612d00780c */ /* 0x000fe40000f64270 */
[----:B------:R-:W-:Y:S01]  /*def0*/  ISETP.LT.OR P2, PT, R37, 0x61, P2 ;  /* 0x000000612500780c */ /* 0x000fe20001741670 */
[----:B------:R0:W-:Y:S01]  /*df00*/  MUFU.EX2 R29, R14 ;  /* 0x0000000e001d7308 */ /* 0x0001e20000000800 */
[----:B------:R-:W-:Y:S01]  /*df10*/  FSEL R84, R39, -INF , !P4 ;  /* 0xff80000027547808 */ /* 0x000fe20006000000 */
[----:B------:R-:W-:Y:S01]  /*df20*/  FFMA.FTZ R39, R62, R9, -R51 ;  /* 0x000000093e277223 */ /* 0x000fe20000010833 */
[----:B------:R-:W-:Y:S02]  /*df30*/  FMNMX.FTZ R31, R38, R31, !PT ;  /* 0x0000001f261f7209 */ /* 0x000fe40007810000 */
[----:B------:R-:W-:-:S02]  /*df40*/  ISETP.GT.AND P5, PT, R45, 0x68, P1 ;  /* 0x000000682d00780c */ /* 0x000fc40000fa4270 */
[----:B------:R-:W-:Y:S01]  /*df50*/  FSEL R86, R40, -INF , !P2 ;  /* 0xff80000028567808 */ /* 0x000fe20005000000 */
[-CC-:B------:R-:W-:Y:S01]  /*df60*/  FFMA.FTZ R40, R80, R9.reuse, -R51.reuse ;  /* 0x0000000950287223 */ /* 0x180fe20000010833 */
[----:B------:R-:W-:Y:S01]  /*df70*/  ISETP.LT.OR P3, PT, R37, 0x62, P3 ;  /* 0x000000622500780c */ /* 0x000fe20001f61670 */
[----:B0-----:R-:W-:Y:S01]  /*df80*/  FFMA.FTZ R14, R78, R9, -R51 ;  /* 0x000000094e0e7223 */ /* 0x001fe20000010833 */
[----:B------:R-:W-:Y:S01]  /*df90*/  FMNMX.FTZ R31, R84, R31, !PT ;  /* 0x0000001f541f7209 */ /* 0x000fe20007810000 */
[----:B------:R-:W-:Y:S01]  /*dfa0*/  MUFU.EX2 R39, R39 ;  /* 0x0000002700277308 */ /* 0x000fe20000000800 */
[----:B------:R-:W-:Y:S02]  /*dfb0*/  ISETP.GT.AND P4, PT, R45, 0x69, P1 ;  /* 0x000000692d00780c */ /* 0x000fe40000f84270 */
[----:B------:R-:W-:Y:S02]  /*dfc0*/  ISETP.LT.OR P5, PT, R37, 0x69, P5 ;  /* 0x000000692500780c */ /* 0x000fe40002fa1670 */
[----:B------:R-:W-:-:S02]  /*dfd0*/  FSEL R82, R41, -INF , !P3 ;  /* 0xff80000029527808 */ /* 0x000fc40005800000 */
[----:B------:R-:W-:Y:S01]  /*dfe0*/  FMNMX.FTZ R31, R86, R31, !PT ;  /* 0x0000001f561f7209 */ /* 0x000fe20007810000 */
[----:B------:R-:W-:Y:S01]  /*dff0*/  MUFU.EX2 R40, R40 ;  /* 0x0000002800287308 */ /* 0x000fe20000000800 */
[----:B------:R-:W-:Y:S02]  /*e000*/  ISETP.GT.AND P2, PT, R45, 0x70, P1 ;  /* 0x000000702d00780c */ /* 0x000fe40000f44270 */
[----:B------:R-:W-:Y:S01]  /*e010*/  FSEL R80, R42, -INF , !P5 ;  /* 0xff8000002a507808 */ /* 0x000fe20006800000 */
[----:B------:R-:W-:Y:S01]  /*e020*/  FFMA.FTZ R42, R76, R9, -R51 ;  /* 0x000000094c2a7223 */ /* 0x000fe20000010833 */
        /* <DEDUP_REMOVED lines=10> */
[----:B------:R-:W-:Y:S02]  /*e0d0*/  ISETP.LT.OR P3, PT, R37, 0x72, P3 ;  /* 0x000000722500780c */ /* 0x000fe40001f61670 */
[----:B------:R-:W-:Y:S01]  /*e0e0*/  FSEL R152, R46, -INF , !P2 ;  /* 0xff8000002e987808 */ /* 0x000fe20005000000 */
[----:B------:R-:W-:Y:S01]  /*e0f0*/  FFMA.FTZ R46, R72, R9, -R51 ;  /* 0x00000009482e7223 */ /* 0x000fe20000010833 */
[----:B------:R-:W-:Y:S01]  /*e100*/  FMNMX.FTZ R33, R78, R33, !PT ;  /* 0x000000214e217209 */ /* 0x000fe20007810000 */
[----:B------:R-:W-:Y:S01]  /*e110*/  MUFU.EX2 R42, R42 ;  /* 0x0000002a002a7308 */ /* 0x000fe20000000800 */
[----:B------:R-:W-:-:S02]  /*e120*/  ISETP.GT.AND P1, PT, R45, 0x79, P1 ;  /* 0x000000792d00780c */ /* 0x000fc40000f24270 */
[----:B------:R-:W-:Y:S02]  /*e130*/  ISETP.LT.OR P5, PT, R37, 0x79, P5 ;  /* 0x000000792500780c */ /* 0x000fe40002fa1670 */
[----:B------:R-:W-:Y:S02]  /*e140*/  FSEL R76, R47, -INF , !P3 ;  /* 0xff8000002f4c7808 */ /* 0x000fe40005800000 */
[----:B------:R-:W-:Y:S01]  /*e150*/  FMNMX.FTZ R33, R152, R33, !PT ;  /* 0x0000002198217209 */ /* 0x000fe20007810000 */
[----:B------:R-:W-:Y:S01]  /*e160*/  MUFU.EX2 R46, R46 ;  /* 0x0000002e002e7308 */ /* 0x000fe20000000800 */
[----:B------:R-:W-:Y:S01]  /*e170*/  ISETP.LT.OR P1, PT, R37, 0x7a, P1 ;  /* 0x0000007a2500780c */ /* 0x000fe20000f21670 */
[----:B------:R-:W-:Y:S01]  /*e180*/  FFMA.FTZ R37, R74, R9, -R51 ;  /* 0x000000094a257223 */ /* 0x000fe20000010833 */
[----:B------:R-:W-:Y:S02]  /*e190*/  FSEL R190, R49, -INF , !P5 ;  /* 0xff80000031be7808 */ /* 0x000fe40006800000 */
[----:B------:R-:W-:-:S02]  /*e1a0*/  FMNMX.FTZ R35, R76, R33, !PT ;  /* 0x000000214c237209 */ /* 0x000fc40007810000 */
[----:B------:R-:W-:Y:S01]  /*e1b0*/  FSEL R74, R50, -INF , !P1 ;  /* 0xff800000324a7808 */ /* 0x000fe20004800000 */
[----:B------:R-:W-:Y:S01]  /*e1c0*/  MUFU.EX2 R33, R37 ;  /* 0x0000002500217308 */ /* 0x000fe20000000800 */
[----:B------:R-:W-:Y:S01]  /*e1d0*/  FMNMX.FTZ R35, R190, R35, !PT ;  /* 0x00000023be237209 */ /* 0x000fe20007810000 */
[--C-:B------:R-:W-:Y:S01]  /*e1e0*/  FFMA.FTZ R50, R70, R9, -R51.reuse ;  /* 0x0000000946327223 */ /* 0x100fe20000010833 */
[----:B------:R-:W-:Y:S02]  /*e1f0*/  FSEL R56, R10, RZ, P6 ;  /* 0x000000ff0a387208 */ /* 0x000fe40003000000 */
        /* <DEDUP_REMOVED lines=56> */
[----:B------:R-:W3:Y:S01]  /*e580*/  MUFU.EX2 R183, R183 ;  /* 0x000000b700b77308 */ /* 0x000ee20000000800 */
        /* <DEDUP_REMOVED lines=16> */
[----:B---3--:R-:W-:Y:S01]  /*e690*/  FADD.FTZ R5, R183, R4 ;  /* 0x00000004b7057221 */ /* 0x008fe20000010000 */
[----:B------:R-:W-:Y:S01]  /*e6a0*/  FADD.FTZ R38, R25, R38 ;  /* 0x0000002619267221 */ /* 0x000fe20000010000 */
[-CC-:B------:R-:W-:Y:S01]  /*e6b0*/  FFMA.FTZ R76, R76, R9.reuse, -R47.reuse ;  /* 0x000000094c4c7223 */ /* 0x180fe2000001082f */
[-CC-:B------:R-:W-:Y:S01]  /*e6c0*/  FFMA.FTZ R190, R190, R9.reuse, -R47.reuse ;  /* 0x00000009bebe7223 */ /* 0x180fe2000001082f */
[----:B------:R-:W-:-:S03]  /*e6d0*/  FFMA.FTZ R47, R74, R9, -R47 ;  /* 0x000000094a2f7223 */ /* 0x000fc6000001082f */
[----:B------:R-:W3:Y:S01]  /*e6e0*/  MUFU.EX2 R20, R20 ;  /* 0x0000001400147308 */ /* 0x000ee20000000800 */
[----:B0-----:R-:W-:-:S07]  /*e6f0*/  FADD.FTZ R4, R18, R5 ;  /* 0x0000000512047221 */ /* 0x001fce0000010000 */
[----:B------:R-:W0:Y:S01]  /*e700*/  MUFU.EX2 R179, R179 ;  /* 0x000000b300b37308 */ /* 0x000e220000000800 */
[----:B-1----:R-:W-:-:S07]  /*e710*/  FADD.FTZ R5, R177, R4 ;  /* 0x00000004b1057221 */ /* 0x002fce0000010000 */
[----:B------:R-:W1:Y:S01]  /*e720*/  MUFU.EX2 R22, R22 ;  /* 0x0000001600167308 */ /* 0x000e620000000800 */
[----:B---3--:R-:W-:-:S07]  /*e730*/  FADD.FTZ R4, R20, R5 ;  /* 0x0000000514047221 */ /* 0x008fce0000010000 */
        /* <DEDUP_REMOVED lines=11> */
[----:B---3--:R-:W-:Y:S01]  /*e7f0*/  FADD.FTZ R4, R26, R5 ;  /* 0x000000051a047221 */ /* 0x008fe20000010000 */
[----:B------:R-:W-:-:S06]  /*e800*/  FADD.FTZ R5, R27, R38 ;  /* 0x000000261b057221 */ /* 0x000fcc0000010000 */
[----:B------:R-:W3:Y:S01]  /*e810*/  MUFU.EX2 R171, R171 ;  /* 0x000000ab00ab7308 */ /* 0x000ee20000000800 */
        /* <DEDUP_REMOVED lines=8> */
[----:B---3--:R-:W-:Y:S01]  /*e8a0*/  FADD.FTZ R49, R171, R38 ;  /* 0x00000026ab317221 */ /* 0x008fe20000010000 */
[----:B------:R-:W-:-:S04]  /*e8b0*/  FADD.FTZ R4, R42, R5 ;  /* 0x000000052a047221 */ /* 0x000fc80000010000 */
[----:B------:R-:W-:Y:S02]  /*e8c0*/  FADD.FTZ R5, R33, R4 ;  /* 0x0000000421057221 */ /* 0x000fe40000010000 */
        /* <DEDUP_REMOVED lines=43> */
[----:B0-----:R-:W-:Y:S01]  /*eb80*/  FADD.FTZ R38, R155, R38 ;  /* 0x000000269b267221 */ /* 0x001fe20000010000 */
[----:B-1----:R-:W-:-:S03]  /*eb90*/  FADD.FTZ R5, R44, R5 ;  /* 0x000000052c057221 */ /* 0x002fc60000010000 */
[----:B---3--:R-:W-:Y:S01]  /*eba0*/  FADD.FTZ R4, R47, R38 ;  /* 0x000000262f047221 */ /* 0x008fe20000010000 */
[----:B------:R-:W-:Y:S06]  /*ebb0*/  @!P0 BRA `(.L_x_1145) ;  /* 0x0000000000048947 */ /* 0x000fec0003800000 */
[----:B------:R-:W-:Y:S01]  /*ebc0*/  BPT.TRAP 0x1 ;  /* 0x000000040000795c */ /* 0x000fe20000300000 */
.L_x_1145:
        /* <DEDUP_REMOVED lines=105> */
[----:B------:R-:W-:Y:S01]  /*f260*/  F2FP.BF16.F32.PACK_AB R155, R47, R155 ;  /* 0x0000009b2f9b723e */ /* 0x000fe200000010ff */
[----:B------:R-:W-:Y:S06]  /*f270*/  @P1 BRA `(.L_x_1146) ;  /* 0xffffffc400d41947 */ /* 0x000fec000383ffff */
.L_x_1127:
[----:B------:R-:W-:Y:S06]  /*f280*/  BAR.ARV 0x8, 0x180 ;  /* 0x0206000000007b1d */ /* 0x000fec0000002000 */
[----:B------:R-:W-:Y:S05]  /*f290*/  @!P0 BRA `(.L_x_1147) ;  /* 0x0000000000048947 */ /* 0x000fea0003800000 */
[----:B------:R-:W-:Y:S01]  /*f2a0*/  BPT.TRAP 0x1 ;  /* 0x000000040000795c */ /* 0x000fe20000300000 */
.L_x_1147:
[----:B------:R-:W-:Y:S01]  /*f2b0*/  ULEA UR5, UR46, UR40, 0x3 ;  /* 0x000000282e057291 */ /* 0x000fe2000f8e183f */
[----:B------:R-:W-:-:S05]  /*f2c0*/  IMAD.U32 R0, RZ, RZ, UR45 ;  /* 0x0000002dff007e24 */ /* 0x000fca000f8e00ff */
[----:B------:R-:W-:-:S04]  /*f2d0*/  SHF.L.U32 R0, R0, 0x1f, RZ ;  /* 0x0000001f00007819 */ /* 0x000fc800000006ff */
[----:B------:R0:W1:Y:S01]  /*f2e0*/  SYNCS.PHASECHK.TRANS64.TRYWAIT P1, [UR5+0x28850], R0 ;  /* 0x02885000ff0075a7 */ /* 0x0000620008020145 */
[----:B------:R-:W-:Y:S05]  /*f2f0*/  @!P0 BRA `(.L_x_1148) ;  /* 0x0000000000048947 */ /* 0x000fea0003800000 */
[----:B------:R-:W-:Y:S01]  /*f300*/  BPT.TRAP 0x1 ;  /* 0x000000040000795c */ /* 0x000fe20000300000 */
.L_x_1148:
[----:B-1----:R-:W-:Y:S05]  /*f310*/  @P1 BRA `(.L_x_1149) ;  /* 0x0000000000081947 */ /* 0x002fea0003800000 */
[----:B------:R-:W1:Y:S02]  /*f320*/  SYNCS.PHASECHK.TRANS64.TRYWAIT P1, [UR5+0x28850], R0 ;  /* 0x02885000ff0075a7 */ /* 0x000e640008020145 */
[----:B-1----:R-:W-:Y:S05]  /*f330*/  @!P1 BRA `(.L_x_1150) ;  /* 0x0000006400249947 */ /* 0x002fea0003800000 */
.L_x_1149:
[----:B------:R-:W-:Y:S01]  /*f340*/  UIADD3 UR40, UR40, 0x400, URZ ;  /* 0x0000040028287890 */ /* 0x000fe2000fffe03f */
[----:B------:R-:W-:Y:S01]  /*f350*/  WARPGROUP.ARRIVE ;  /* 0x00000000000079c5 */ /* 0x000fe20000000000 */
[----:B------:R-:W-:Y:S01]  /*f360*/  UMOV UR47, 0x40000040 ;  /* 0x40000040002f7882 */ /* 0x000fe20000000000 */
[----:B------:R-:W-:Y:S01]  /*f370*/  UMOV UR7, 0x40000040 ;  /* 0x4000004000077882 */ /* 0x000fe20000000000 */
[----:B------:R-:W-:Y:S01]  /*f380*/  USHF.R.U32.HI UR40, URZ, 0x4, UR40 ;  /* 0x000000043f287899 */ /* 0x000fe20008011628 */
[----:B01----:R-:W0:Y:S03]  /*f390*/  SHFL.BFLY PT, R0, R5, 0x2, 0x1f ;  /* 0x0c401f0005007f89 */ /* 0x003e2600000e0000 */
[----:B------:R-:W-:Y:S01]  /*f3a0*/  ULOP3.LUT UR40, UR40, 0x3fff, URZ, 0xc0, !UPT ;  /* 0x00003fff28287892 */ /* 0x000fe2000f8ec03f */
[----:B------:R-:W1:Y:S03]  /*f3b0*/  SHFL.BFLY PT, R3, R4, 0x2, 0x1f ;  /* 0x0c401f0004037f89 */ /* 0x000e6600000e0000 */
[----:B------:R-:W-:-:S04]  /*f3c0*/  ULOP3.LUT UR40, UR40, 0x4000000, URZ, 0xfc, !UPT ;  /* 0x0400000028287892 */ /* 0x000fc8000f8efc3f */
[----:B------:R-:W-:-:S04]  /*f3d0*/  ULEA UR46, UR46, UR40, 0xb ;  /* 0x000000282e2e7291 */ /* 0x000fc8000f8e583f */
[----:B------:R-:W-:-:S05]  /*f3e0*/  UIADD3 UR4, UR46, 0x80, URZ ;  /* 0x000000802e047890 */ /* 0x000fca000fffe03f */
[----:B------:R-:W-:Y:S01]  /*f3f0*/  HGMMA.64x128x16.F32.BF16 R88, R180, gdesc[UR44].tnspB, R88, gsb0 ;  /* 0x41e0002cb4587df0 */ /* 0x000fe20008001858 */
[----:B------:R-:W-:Y:S01]  /*f400*/  UMOV UR47, 0x40000040 ;  /* 0x40000040002f7882 */ /* 0x000fe20000000000 */
[----:B------:R-:W-:Y:S01]  /*f410*/  UMOV UR6, UR4 ;  /* 0x0000000400067c82 */ /* 0x000fe20008000000 */
[----:B------:R-:W-:Y:S01]  /*f420*/  UIADD3 UR4, UR46, 0x100, URZ ;  /* 0x000001002e047890 */ /* 0x000fe2000fffe03f */
[----:B0-----:R-:W-:Y:S01]  /*f430*/  FADD.FTZ R0, R0, R5 ;  /* 0x0000000500007221 */ /* 0x001fe20000010000 */
[----:B-1----:R-:W-:Y:S01]  /*f440*/  FADD.FTZ R2, R3, R4 ;  /* 0x0000000403027221 */ /* 0x002fe20000010000 */
[----:B------:R-:W-:-:S03]  /*f450*/  IMAD.MOV.U32 R4, RZ, RZ, RZ ;  /* 0x000000ffff047224 */ /* 0x000fc600078e00ff */
[----:B------:R-:W0:Y:S04]  /*f460*/  SHFL.BFLY PT, R3, R0, 0x1, 0x1f ;  /* 0x0c201f0000037f89 */ /* 0x000e2800000e0000 */
[----:B------:R-:W1:Y:S01]  /*f470*/  SHFL.BFLY PT, R7, R2, 0x1, 0x1f ;  /* 0x0c201f0002077f89 */ /* 0x000e6200000e0000 */
[----:B0-----:R-:W-:Y:S01]  /*f480*/  FADD.FTZ R11, R0, R3 ;  /* 0x00000003000b7221 */ /* 0x001fe20000010000 */
[----:B------:R-:W-:Y:S01]  /*f490*/  MOV R3, 0xff800000 ;  /* 0xff80000000037802 */ /* 0x000fe20000000f00 */
[----:B------:R-:W-:Y:S02]  /*f4a0*/  IMAD.MOV.U32 R0, RZ, RZ, -0x800000 ;  /* 0xff800000ff007424 */ /* 0x000fe400078e00ff */
[----:B-1----:R-:W-:Y:S01]  /*f4b0*/  FADD.FTZ R12, R2, R7 ;  /* 0x00000007020c7221 */ /* 0x002fe20000010000 */
[----:B------:R-:W-:Y:S01]  /*f4c0*/  FSETP.NE.FTZ.AND P1, PT, R11, RZ, PT ;  /* 0x000000ff0b00720b */ /* 0x000fe20003f35000 */
[----:B------:R-:W-:-:S03]  /*f4d0*/  IMAD.MOV.U32 R7, RZ, RZ, RZ ;  /* 0x000000ffff077224 */ /* 0x000fc600078e00ff */
[----:B------:R-:W-:-:S09]  /*f4e0*/  FSETP.NE.FTZ.AND P2, PT, R12, RZ, PT ;  /* 0x000000ff0c00720b */ /* 0x000fd20003f55000 */
[----:B------:R-:W0:Y:S01]  /*f4f0*/  @P1 MUFU.LG2 R6, R11 ;  /* 0x0000000b00061308 */ /* 0x000e220000000c00 */
[----:B------:R-:W-:-:S03]  /*f500*/  @P1 FMUL.FTZ R5, R9, 0.69314718246459960938 ;  /* 0x3f31721809051820 */ /* 0x000fc60000410000 */
[----:B------:R-:W-:-:S04]  /*f510*/  @P2 FMUL.FTZ R2, R9, 0.69314718246459960938 ;  /* 0x3f31721809022820 */ /* 0x000fc80000410000 */
[----:B------:R-:W1:Y:S08]  /*f520*/  @P2 MUFU.LG2 R8, R12 ;  /* 0x0000000c00082308 */ /* 0x000e700000000c00 */
[----:B------:R3:W4:Y:S01]  /*f530*/  @P1 MUFU.RCP R4, R11 ;  /* 0x0000000b00041308 */ /* 0x0007220000001000 */
        /* <DEDUP_REMOVED lines=39> */
[----:B------:R-:W-:-:S07]  /*f7b0*/  WARPGROUP.ARRIVE ;  /* 0x00000000000079c5 */ /* 0x000fce0000000000 */
[----:B------:R-:W-:Y:S03]  /*f7c0*/  HGMMA.64x128x16.F32.BF16 R88, R152, gdesc[UR44].tnspB, R88, gsb0 ;  /* 0x41e0002c98587df0 */ /* 0x000fe60008001858 */
[----:B------:R-:W-:Y:S02]  /*f7d0*/  WARPGROUP.DEPBAR.LE gsb0, 0x0 ;  /* 0x00008000000079c5 */ /* 0x000fe40000010000 */
[----:B0--34-:R-:W-:Y:S05]  /*f7e0*/  @!P0 BRA `(.L_x_1151) ;  /* 0x0000000000048947 */ /* 0x019fea0003800000 */
[----:B------:R-:W-:Y:S01]  /*f7f0*/  BPT.TRAP 0x1 ;  /* 0x000000040000795c */ /* 0x000fe20000300000 */
.L_x_1151:
        /* <DEDUP_REMOVED lines=68> */
.L_x_1073:
[----:B------:R-:W-:Y:S05]  /*fc40*/  @P0 BRA `(.L_x_1152) ;  /* 0x00000014004c0947 */ /* 0x000fea0003800000 */
[----:B------:R-:W0:Y:S01]  /*fc50*/  S2R R2, SR_TID.X ;  /* 0x0000000000027919 */ /* 0x000e220000002100 */
[----:B------:R-:W1:Y:S01]  /*fc60*/  LDC R17, c[0x0][0xbe8] ;  /* 0x0002fa00ff117b82 */ /* 0x000e620000000800 */
[----:B------:R-:W-:Y:S02]  /*fc70*/  USHF.R.S32.HI UR7, URZ, 0x1f, UR37 ;  /* 0x0000001f3f077899 */ /* 0x000fe40008011425 */
[----:B--2---:R-:W-:Y:S01]  /*fc80*/  IMAD R16, RZ, RZ, -UR37 ;  /* 0x80000025ff107e24 */ /* 0x004fe2000f8e02ff */
        /* <DEDUP_REMOVED lines=9> */
[----:B------:R-:W4:Y:S01]  /*fd20*/  S2UR UR11, SR_CTAID.Y ;  /* 0x00000000000b79c3 */ /* 0x000f220000002600 */
[----:B------:R-:W-:-:S07]  /*fd30*/  UIMAD UR7, UR7, UR8, URZ ;  /* 0x00000008070772a4 */ /* 0x000fce000f8e023f */
[----:B------:R-:W-:Y:S01]  /*fd40*/  BAR.SYNC.DEFER_BLOCKING 0x1, 0x100 ;  /* 0x0044000000007b1d */ /* 0x000fe20000010000 */
[----:B-1----:R-:W-:-:S07]  /*fd50*/  ISETP.NE.AND P0, PT, R17, 0x1, PT ;  /* 0x000000011100780c */ /* 0x002fce0003f05270 */
[----:B------:R-:W4:Y:S01]  /*fd60*/  LDC R21, c[0x0][0xc50] ;  /* 0x00031400ff157b82 */ /* 0x000f220000000800 */
[----:B0-----:R-:W-:Y:S01]  /*fd70*/  VIADD R4, R2, 0xffffff80 ;  /* 0xffffff8002047836 */ /* 0x001fe20000000000 */
[----:B---3--:R-:W-:-:S06]  /*fd80*/  USHF.R.S32.HI UR10, URZ, 0x1f, UR12 ;  /* 0x0000001f3f0a7899 */ /* 0x008fcc000801140c */
[----:B------:R-:W0:Y:S01]  /*fd90*/  LDC.64 R14, c[0x0][0xb40] ;  /* 0x0002d000ff0e7b82 */ /* 0x000e220000000a00 */
[----:B------:R-:W-:-:S04]  /*fda0*/  SHF.R.S32.HI R5, RZ, 0x1f, R4 ;  /* 0x0000001fff057819 */ /* 0x000fc80000011404 */
[----:B------:R-:W-:-:S03]  /*fdb0*/  LEA.HI R2, R5, R4, RZ, 0x7 ;  /* 0x0000000405027211 */ /* 0x000fc600078f38ff */
[----:B------:R-:W1:Y:S01]  /*fdc0*/  @P0 LDC R13, c[0x0][0xbf0] ;  /* 0x0002fc00ff0d0b82 */ /* 0x000e620000000800 */
[----:B------:R-:W-:Y:S02]  /*fdd0*/  LEA.HI R5, R5, R4, RZ, 0x2 ;  /* 0x0000000405057211 */ /* 0x000fe400078f10ff */
[----:B------:R-:W-:Y:S02]  /*fde0*/  LOP3.LUT R7, R2, 0xffffff80, RZ, 0xc0, !PT ;  /* 0xffffff8002077812 */ /* 0x000fe400078ec0ff */
[----:B------:R-:W-:-:S03]  /*fdf0*/  LOP3.LUT R5, R5, 0xfffffffc, RZ, 0xc0, !PT ;  /* 0xfffffffc05057812 */ /* 0x000fc600078ec0ff */
[C---:B------:R-:W-:Y:S01]  /*fe00*/  IMAD.IADD R18, R4.reuse, 0x1, -R7 ;  /* 0x0000000104127824 */ /* 0x040fe200078e0a07 */
[----:B------:R-:W-:Y:S01]  /*fe10*/  SHF.R.S32.HI R7, RZ, 0x7, R2 ;  /* 0x00000007ff077819 */ /* 0x000fe20000011402 */
[----:B------:R-:W-:Y:S01]  /*fe20*/  IMAD.IADD R5, R4, 0x1, -R5 ;  /* 0x0000000104057824 */ /* 0x000fe200078e0a05 */
[----:B------:R-:W3:Y:S01]  /*fe30*/  @P0 LDC R27, c[0x0][0xbec] ;  /* 0x0002fb00ff1b0b82 */ /* 0x000ee20000000800 */
[----:B----4-:R-:W-:Y:S01]  /*fe40*/  IMAD R21, R21, R16, UR11 ;  /* 0x0000000b15157e24 */ /* 0x010fe2000f8e0210 */
[----:B------:R-:W-:Y:S02]  /*fe50*/  SHF.R.S32.HI R9, RZ, 0x1f, R18 ;  /* 0x0000001fff097819 */ /* 0x000fe40000011412 */
[----:B------:R-:W-:Y:S01]  /*fe60*/  LEA.HI R2, R2, R7, RZ, 0x1 ;  /* 0x0000000702027211 */ /* 0x000fe200078f08ff */
[----:B0-----:R-:W-:Y:S01]  /*fe70*/  IMAD R12, R14, UR10, RZ ;  /* 0x0000000a0e0c7c24 */ /* 0x001fe2000f8e02ff */
[----:B------:R-:W-:Y:S02]  /*fe80*/  LEA.HI R23, R9, R18, RZ, 0x2 ;  /* 0x0000001209177211 */ /* 0x000fe400078f10ff */
[----:B------:R-:W-:Y:S01]  /*fe90*/  LOP3.LUT R2, R2, 0x3fffffe, RZ, 0xc0, !PT ;  /* 0x03fffffe02027812 */ /* 0x000fe200078ec0ff */
[----:B------:R-:W0:Y:S01]  /*fea0*/  @P0 LDC R20, c[0x0][0xbf0] ;  /* 0x0002fc00ff140b82 */ /* 0x000e220000000800 */
[----:B------:R-:W-:-:S02]  /*feb0*/  SHF.R.S32.HI R6, RZ, 0x2, R23 ;  /* 0x00000002ff067819 */ /* 0x000fc40000011417 */
[----:B------:R-:W-:Y:S01]  /*fec0*/  SHF.R.S32.HI R11, RZ, 0x1f, R23 ;  /* 0x0000001fff0b7819 */ /* 0x000fe20000011417 */
[----:B------:R-:W-:Y:S01]  /*fed0*/  IMAD.IADD R2, R7, 0x1, -R2 ;  /* 0x0000000107027824 */ /* 0x000fe200078e0a02 */
[----:B------:R-:W-:Y:S02]  /*fee0*/  LEA.HI R9, R9, R18, RZ, 0x5 ;  /* 0x0000001209097211 */ /* 0x000fe400078f28ff */
[----:B------:R-:W-:Y:S02]  /*fef0*/  LEA.HI R11, R11, R6, RZ, 0x3 ;  /* 0x000000060b0b7211 */ /* 0x000fe400078f18ff */
[----:B------:R-:W-:Y:S02]  /*ff00*/  SHF.R.S32.HI R7, RZ, 0x5, R9 ;  /* 0x00000005ff077819 */ /* 0x000fe40000011409 */
[----:B------:R-:W-:Y:S01]  /*ff10*/  LOP3.LUT R11, R11, 0xfffffff8, RZ, 0xc0, !PT ;  /* 0xfffffff80b0b7812 */ /* 0x000fe200078ec0ff */
[----:B------:R-:W4:Y:S01]  /*ff20*/  @P0 LDC R9, c[0x0][0xbec] ;  /* 0x0002fb00ff090b82 */ /* 0x000f220000000800 */
[----:B------:R-:W-:-:S03]  /*ff30*/  LOP3.LUT R23, R23, 0x7ffffffc, RZ, 0xc0, !PT ;  /* 0x7ffffffc17177812 */ /* 0x000fc600078ec0ff */
[----:B------:R-:W-:Y:S01]  /*ff40*/  IMAD.IADD R4, R6, 0x1, -R11 ;  /* 0x0000000106047824 */ /* 0x000fe200078e0a0b */
[----:B------:R-:W-:-:S03]  /*ff50*/  LEA.HI R6, R5, R5, RZ, 0x1 ;  /* 0x0000000505067211 */ /* 0x000fc600078f08ff */
[----:B------:R-:W5:Y:S01]  /*ff60*/  LDC.64 R10, c[0x0][0xbd8] ;  /* 0x0002f600ff0a7b82 */ /* 0x000f620000000a00 */
[----:B------:R-:W-:Y:S01]  /*ff70*/  LOP3.LUT R6, R6, 0x1ffffffe, RZ, 0xc0, !PT ;  /* 0x1ffffffe06067812 */ /* 0x000fe200078ec0ff */
[----:B------:R-:W-:Y:S02]  /*ff80*/  IMAD R7, R7, 0x10, R4 ;  /* 0x0000001007077824 */ /* 0x000fe400078e0204 */
[----:B------:R-:W-:Y:S02]  /*ff90*/  IMAD.U32 R4, RZ, RZ, UR4 ;  /* 0x00000004ff047e24 */ /* 0x000fe4000f8e00ff */
[----:B------:R-:W-:Y:S01]  /*ffa0*/  IMAD.IADD R25, R5, 0x1, -R6 ;  /* 0x0000000105197824 */ /* 0x000fe200078e0a06 */
[----:B------:R-:W-:Y:S01]  /*ffb0*/  MOV R5, UR5 ;  /* 0x0000000500057c02 */ /* 0x000fe20008000f00 */
[----:B------:R-:W-:Y:S01]  /*ffc0*/  IMAD R2, R2, 0x40, R7 ;  /* 0x0000004002027824 */ /* 0x000fe200078e0207 */
[----:B------:R-:W-:Y:S01]  /*ffd0*/  UIMAD.WIDE.U32 UR4, UR37, UR8, URZ ;  /* 0x00000008250472a5 */ /* 0x000fe2000f8e003f */
[----:B------:R-:W-:Y:S01]  /*ffe0*/  IMAD.U32 R5, RZ, RZ, UR6 ;  /* 0x00000006ff057e24 */ /* 0x000fe2000f8e00ff */
[----:B------:R-:W-:Y:S01]  /*fff0*/  UIMAD UR6, UR37, UR9, UR7 ;  /* 0x00000009250672a4 */ /* 0x000fe2000f8e0207 */
[----:B------:R-:W-:-:S02]  /*10000*/  IMAD R6, R25, 0x8, R2 ;  /* 0x0000000819067824 */ /* 0x000fc400078e0202 */
[----:B------:R-:W-:Y:S01]  /*10010*/  ULDC.64 UR8, c[0x0][0xb28] ;  /* 0x0002ca0000087ab9 */ /* 0x000fe20000000a00 */
[----:B------:R-:W-:Y:S02]  /*10020*/  UIADD3 UR6, UR5, UR6, URZ ;  /* 0x0000000605067290 */ /* 0x000fe4000fffe03f */
[----:B------:R-:W-:Y:S02]  /*10030*/  IMAD.U32 R7, RZ, RZ, UR5 ;  /* 0x00000005ff077e24 */ /* 0x000fe4000f8e00ff */
[----:B--2---:R-:W-:Y:S02]  /*10040*/  IMAD R2, R19, 0x80, R2 ;  /* 0x0000008013027824 */ /* 0x004fe400078e0202 */
[----:B------:R-:W-:Y:S01]  /*10050*/  IMAD.U32 R7, RZ, RZ, UR6 ;  /* 0x00000006ff077e24 */ /* 0x000fe2000f8e00ff */
[----:B------:R-:W-:Y:S02]  /*10060*/  ULDC.64 UR6, c[0x0][0xb48] ;  /* 0x0002d20000067ab9 */ /* 0x000fe40000000a00 */
[----:B------:R-:W-:Y:S01]  /*10070*/  IADD3 R16, R2, 0x8, RZ ;  /* 0x0000000802107810 */ /* 0x000fe20007ffe0ff */
[----:B-----5:R-:W-:-:S02]  /*10080*/  IMAD R8, R10, UR10, RZ ;  /* 0x0000000a0a087c24 */ /* 0x020fc4000f8e02ff */
[----:B------:R-:W-:-:S04]  /*10090*/  IMAD.WIDE.U32 R4, R10, UR12, R4 ;  /* 0x0000000c0a047c25 */ /* 0x000fc8000f8e0004 */
[----:B------:R-:W-:Y:S02]  /*100a0*/  IMAD R11, R11, UR12, R8 ;  /* 0x0000000c0b0b7c24 */ /* 0x000fe4000f8e0208 */
[----:B------:R-:W-:Y:S02]  /*100b0*/  IMAD R8, R19, 0x80, R6 ;  /* 0x0000008013087824 */ /* 0x000fe400078e0206 */
[----:B------:R-:W-:Y:S01]  /*100c0*/  IMAD.U32 R6, RZ, RZ, UR4 ;  /* 0x00000004ff067e24 */ /* 0x000fe2000f8e00ff */
[----:B------:R-:W-:Y:S01]  /*100d0*/  IADD3 R5, R5, R11, RZ ;  /* 0x0000000b05057210 */ /* 0x000fe20007ffe0ff */
[----:B----4-:R-:W-:Y:S01]  /*100e0*/  @P0 IMAD.HI.U32 R10, R8, R9, RZ ;  /* 0x00000009080a0227 */ /* 0x010fe200078e00ff */
[----:B------:R-:W-:-:S03]  /*100f0*/  ULDC.64 UR4, c[0x0][0xbe0] ;  /* 0x0002f80000047ab9 */ /* 0x000fc60000000a00 */
[----:B------:R-:W-:Y:S01]  /*10100*/  IMAD.MOV.U32 R9, RZ, RZ, R8 ;  /* 0x000000ffff097224 */ /* 0x000fe200078e0008 */
[----:B-1----:R-:W-:Y:S01]  /*10110*/  @P0 SHF.R.U32.HI R9, RZ, R13, R10 ;  /* 0x0000000dff090219 */ /* 0x002fe2000001160a */
[----:B------:R-:W-:Y:S01]  /*10120*/  IMAD R13, R15, UR12, R12 ;  /* 0x0000000c0f0d7c24 */ /* 0x000fe2000f8e020c */
[----:B------:R-:W-:Y:S01]  /*10130*/  SHF.R.S32.HI R12, RZ, 0x1f, R21 ;  /* 0x0000001fff0c7819 */ /* 0x000fe20000011415 */
[----:B------:R-:W-:-:S04]  /*10140*/  IMAD.WIDE.U32 R6, R14, UR12, R6 ;  /* 0x0000000c0e067c25 */ /* 0x000fc8000f8e0006 */
[----:B---3--:R-:W-:-:S04]  /*10150*/  @P0 IMAD.HI.U32 R27, R8, R27, RZ ;  /* 0x0000001b081b0227 */ /* 0x008fc800078e00ff */
[----:B------:R-:W-:Y:S02]  /*10160*/  IMAD.IADD R7, R7, 0x1, R13 ;  /* 0x0000000107077824 */ /* 0x000fe400078e020d */
[----:B------:R-:W-:Y:S02]  /*10170*/  IMAD R13, R12, UR6, RZ ;  /* 0x000000060c0d7c24 */ /* 0x000fe4000f8e02ff */
[----:B------:R-:W-:-:S04]  /*10180*/  IMAD.WIDE.U32 R4, R21, UR4, R4 ;  /* 0x0000000415047c25 */ /* 0x000fc8000f8e0004 */
[----:B------:R-:W-:Y:S01]  /*10190*/  IMAD.MOV.U32 R11, RZ, RZ, R8 ;  /* 0x000000ffff0b7224 */ /* 0x000fe200078e0008 */
[----:B0-----:R-:W-:Y:S01]  /*101a0*/  @P0 SHF.R.U32.HI R11, RZ, R20, R27 ;  /* 0x00000014ff0b0219 */ /* 0x001fe2000001161b */
[----:B------:R-:W-:Y:S01]  /*101b0*/  IMAD R10, R12, UR4, RZ ;  /* 0x000000040c0a7c24 */ /* 0x000fe2000f8e02ff */
[----:B------:R-:W-:Y:S01]  /*101c0*/  IADD3 R4, P0, R9, R4, RZ ;  /* 0x0000000409047210 */ /* 0x000fe20007f1e0ff */
[C---:B------:R-:W-:Y:S01]  /*101d0*/  IMAD R15, R21.reuse, UR7, R13 ;  /* 0x00000007150f7c24 */ /* 0x040fe2000f8e020d */
[--C-:B------:R-:W-:Y:S01]  /*101e0*/  SHF.R.S32.HI R13, RZ, 0x1f, R9.reuse ;  /* 0x0000001fff0d7819 */ /* 0x100fe20000011409 */
[----:B------:R-:W-:Y:S02]  /*101f0*/  IMAD.MOV R9, RZ, RZ, -R9 ;  /* 0x000000ffff097224 */ /* 0x000fe400078e0a09 */
[----:B------:R-:W-:Y:S01]  /*10200*/  IMAD R12, R21, UR5, R10 ;  /* 0x00000005150c7c24 */ /* 0x000fe2000f8e020a */
[--C-:B------:R-:W-:Y:S01]  /*10210*/  SHF.R.S32.HI R10, RZ, 0x1f, R11.reuse ;  /* 0x0000001fff0a7819 */ /* 0x100fe2000001140b */
[----:B------:R-:W-:Y:S01]  /*10220*/  IMAD.MOV R14, RZ, RZ, -R11 ;  /* 0x000000ffff0e7224 */ /* 0x000fe200078e0a0b */
[----:B------:R-:W-:Y:S01]  /*10230*/  ULDC.64 UR4, c[0x0][0xb30] ;  /* 0x0002cc0000047ab9 */ /* 0x000fe20000000a00 */
[----:B------:R-:W-:Y:S01]  /*10240*/  IMAD R9, R17, R9, R8 ;  /* 0x0000000911097224 */ /* 0x000fe200078e0208 */
[----:B------:R-:W-:Y:S01]  /*10250*/  IADD3.X R5, R13, R5, R12, P0, !PT ;  /* 0x000000050d057210 */ /* 0x000fe200007fe40c */
[----:B------:R-:W-:Y:S01]  /*10260*/  IMAD.WIDE.U32 R6, R21, UR6, R6 ;  /* 0x0000000615067c25 */ /* 0x000fe2000f8e0006 */
[----:B------:R-:W-:-:S03]  /*10270*/  ULDC.64 UR6, c[0x0][0xbc8] ;  /* 0x0002f20000067ab9 */ /* 0x000fc60000000a00 */
[----:B------:R-:W-:Y:S02]  /*10280*/  IMAD R10, R10, UR4, RZ ;  /* 0x000000040a0a7c24 */ /* 0x000fe4000f8e02ff */
[----:B------:R-:W-:Y:S01]  /*10290*/  IMAD R13, R17, R14, R8 ;  /* 0x0000000e110d7224 */ /* 0x000fe200078e0208 */
[----:B------:R-:W-:Y:S01]  /*102a0*/  SHF.R.S32.HI R8, RZ, 0x1f, R9 ;  /* 0x0000001fff087819 */ /* 0x000fe20000011409 */
[----:B------:R-:W-:Y:S02]  /*102b0*/  IMAD.IADD R7, R7, 0x1, R15 ;  /* 0x0000000107077824 */ /* 0x000fe400078e020f */
[C---:B------:R-:W-:Y:S01]  /*102c0*/  IMAD R15, R11.reuse, UR5, R10 ;  /* 0x000000050b0f7c24 */ /* 0x040fe2000f8e020a */
[----:B------:R-:W-:Y:S01]  /*102d0*/  SHF.R.S32.HI R10, RZ, 0x1f, R13 ;  /* 0x0000001fff0a7819 */ /* 0x000fe2000001140d */
[----:B------:R-:W-:Y:S01]  /*102e0*/  IMAD.WIDE.U32 R6, R11, UR4, R6 ;  /* 0x000000040b067c25 */ /* 0x000fe2000f8e0006 */
[----:B------:R-:W0:Y:S01]  /*102f0*/  S2UR UR5, SR_CgaCtaId ;  /* 0x00000000000579c3 */ /* 0x000e220000008800 */
[----:B------:R-:W-:-:S02]  /*10300*/  UMOV UR4, 0x400 ;  /* 0x0000040000047882 */ /* 0x000fc40000000000 */
[----:B------:R-:W-:Y:S02]  /*10310*/  IMAD R8, R8, UR6, RZ ;  /* 0x0000000608087c24 */ /* 0x000fe4000f8e02ff */
[----:B------:R-:W-:Y:S02]  /*10320*/  IMAD.IADD R7, R7, 0x1, R15 ;  /* 0x0000000107077824 */ /* 0x000fe400078e020f */
[----:B------:R-:W-:Y:S02]  /*10330*/  IMAD R10, R10, UR8, RZ ;  /* 0x000000080a0a7c24 */ /* 0x000fe4000f8e02ff */
[C---:B------:R-:W-:Y:S02]  /*10340*/  IMAD R11, R9.reuse, UR7, R8 ;  /* 0x00000007090b7c24 */ /* 0x040fe4000f8e0208 */
[----:B------:R-:W-:Y:S01]  /*10350*/  IMAD.WIDE.U32 R4, R9, UR6, R4 ;  /* 0x0000000609047c25 */ /* 0x000fe2000f8e0004 */
[----:B------:R-:W-:-:S03]  /*10360*/  ULDC.64 UR6, c[0x0][0xba8] ;  /* 0x0002ea0000067ab9 */ /* 0x000fc60000000a00 */
[C---:B------:R-:W-:Y:S01]  /*10370*/  IMAD R15, R13.reuse, UR9, R10 ;  /* 0x000000090d0f7c24 */ /* 0x040fe2000f8e020a */
[----:B------:R-:W-:Y:S01]  /*10380*/  LEA R8, P0, R4, UR6, 0x2 ;  /* 0x0000000604087c11 */ /* 0x000fe2000f8010ff */
[----:B------:R-:W-:Y:S01]  /*10390*/  IMAD.WIDE.U32 R6, R13, UR8, R6 ;  /* 0x000000080d067c25 */ /* 0x000fe2000f8e0006 */
[----:B------:R-:W-:Y:S01]  /*103a0*/  ULDC.64 UR8, c[0x0][0xb00] ;  /* 0x0002c00000087ab9 */ /* 0x000fe20000000a00 */
[----:B------:R-:W-:Y:S02]  /*103b0*/  ULDC UR6, c[0x0][0xa88] ;  /* 0x0002a20000067ab9 */ /* 0x000fe40000000800 */
[----:B------:R-:W-:Y:S01]  /*103c0*/  IMAD.IADD R9, R5, 0x1, R11 ;  /* 0x0000000105097824 */ /* 0x000fe200078e020b */
[----:B------:R-:W-:Y:S01]  /*103d0*/  LEA R20, P1, R6, UR8, 0x2 ;  /* 0x0000000806147c11 */ /* 0x000fe2000f8210ff */
[----:B------:R-:W-:Y:S01]  /*103e0*/  IMAD.IADD R5, R7, 0x1, R15 ;  /* 0x0000000107057824 */ /* 0x000fe200078e020f */
[----:B0-----:R-:W-:Y:S01]  /*103f0*/  ULEA UR4, UR5, UR4, 0x18 ;  /* 0x0000000405047291 */ /* 0x001fe2000f8ec03f */
[----:B------:R-:W-:Y:S01]  /*10400*/  IMAD R17, R17, UR6, RZ ;  /* 0x0000000611117c24 */ /* 0x000fe2000f8e02ff */
[----:B------:R-:W-:Y:S01]  /*10410*/  LEA.HI.X R9, R4, UR7, R9, 0x2, P0 ;  /* 0x0000000704097c11 */ /* 0x000fe200080f1409 */
[----:B------:R-:W-:Y:S01]  /*10420*/  IMAD.IADD R19, R18, 0x1, -R23 ;  /* 0x0000000112137824 */ /* 0x000fe200078e0a17 */
[----:B------:R-:W-:Y:S01]  /*10430*/  LEA.HI.X R22, R6, UR9, R5, 0x2, P1 ;  /* 0x0000000906167c11 */ /* 0x000fe200088f1405 */
[----:B------:R-:W-:Y:S01]  /*10440*/  SHFL.IDX PT, R4, R8, RZ, 0x1c1f ;  /* 0x001c1fff08047589 */ /* 0x000fe200000e0000 */
[----:B------:R-:W-:Y:S01]  /*10450*/  LOP3.LUT P0, RZ, R18, 0x3, RZ, 0xc0, !PT ;  /* 0x0000000312ff7812 */ /* 0x000fe2000780c0ff */
[----:B------:R-:W-:Y:S01]  /*10460*/  UIADD3 UR4, UR4, 0x28820, URZ ;  /* 0x0002882004047890 */ /* 0x000fe2000fffe03f */
[CC--:B------:R-:W-:Y:S01]  /*10470*/  ISETP.GE.AND P2, PT, R2.reuse, R17.reuse, PT ;  /* 0x000000110200720c */ /* 0x0c0fe20003f46270 */
[----:B------:R-:W0:Y:S01]  /*10480*/  SHFL.IDX PT, R5, R9, RZ, 0x1c1f ;  /* 0x001c1fff09057589 */ /* 0x000e2200000e0000 */
[-C--:B------:R-:W-:Y:S01]  /*10490*/  ISETP.GE.OR P1, PT, R2, R17.reuse, P0 ;  /* 0x000000110200720c */ /* 0x080fe20000726670 */
[----:B------:R-:W-:Y:S01]  /*104a0*/  UPRMT UR4, URZ, 0x654, UR4 ;  /* 0x000006543f047896 */ /* 0x000fe20008000004 */
[----:B------:R-:W-:Y:S01]  /*104b0*/  ISETP.GE.OR P0, PT, R16, R17, P0 ;  /* 0x000000111000720c */ /* 0x000fe20000706670 */
[----:B------:R-:W-:Y:S01]  /*104c0*/  SHFL.IDX PT, R6, R8, 0x1, 0x1c1f ;  /* 0x003c1f0008067f89 */ /* 0x000fe200000e0000 */
[----:B------:R-:W-:-:S03]  /*104d0*/  IMAD.SHL.U32 R19, R19, 0x2, RZ ;  /* 0x0000000213137824 */ /* 0x000fc600078e00ff */
[----:B------:R-:W1:Y:S03]  /*104e0*/  SHFL.IDX PT, R7, R9, 0x1, 0x1c1f ;  /* 0x003c1f0009077f89 */ /* 0x000e6600000e0000 */
[----:B------:R-:W-:Y:S01]  /*104f0*/  SYNCS.ARRIVE.TRANS64.RED.A1T0 RZ, [UR4], RZ ;  /* 0x000000ffffff79a7 */ /* 0x000fe20008100404 */
[----:B------:R2:W3:Y:S04]  /*10500*/  SHFL.IDX PT, R14, R20, RZ, 0x1c1f ;  /* 0x001c1fff140e7589 */ /* 0x0004e800000e0000 */
[----:B------:R2:W4:Y:S04]  /*10510*/  SHFL.IDX PT, R15, R22, RZ, 0x1c1f ;  /* 0x001c1fff160f7589 */ /* 0x00052800000e0000 */
[----:B0-----:R2:W-:Y:S04]  /*10520*/  @!P1 ST.E desc[UR48][R4.64], R3 ;  /* 0x0000000304009985 */ /* 0x0015e8000c101930 */
[----:B-1----:R2:W-:Y:S01]  /*10530*/  @!P0 ST.E desc[UR48][R6.64], R0 ;  /* 0x0000000006008985 */ /* 0x0025e2000c101930 */
[----:B------:R-:W-:Y:S05]  /*10540*/  @P2 BRA `(.L_x_1154) ;  /* 0x0000000400782947 */ /* 0x000fea0003800000 */
[C---:B--2---:R-:W-:Y:S01]  /*10550*/  VIADD R0, R19.reuse, 0x8 ;  /* 0x0000000813007836 */ /* 0x044fe20000000000 */
        /* <DEDUP_REMOVED lines=10> */
[C---:B------:R-:W-:Y:S01]  /*10600*/  IADD3 R11, R19.reuse, 0x40, RZ ;  /* 0x00000040130b7810 */ /* 0x040fe20007ffe0ff */
[----:B------:R-:W-:Y:S01]  /*10610*/  VIADD R12, R19, 0x50 ;  /* 0x00000050130c7836 */ /* 0x000fe20000000000 */
[----:B------:R-:W-:Y:S01]  /*10620*/  ISETP.GE.AND P4, PT, R9, UR4, PT ;  /* 0x0000000409007c0c */ /* 0x000fe2000bf86270 */
[C---:B------:R-:W-:Y:S01]  /*10630*/  VIADD R18, R19.reuse, 0x60 ;  /* 0x0000006013127836 */ /* 0x040fe20000000000 */
[----:B------:R-:W-:Y:S01]  /*10640*/  ISETP.GE.AND P5, PT, R10, UR4, PT ;  /* 0x000000040a007c0c */ /* 0x000fe2000bfa6270 */
[----:B---34-:R-:W-:Y:S01]  /*10650*/  @!P2 IMAD.WIDE R2, R19, 0x4, R14 ;  /* 0x000000041302a825 */ /* 0x018fe200078e020e */
[----:B------:R-:W-:-:S02]  /*10660*/  ISETP.GE.AND P6, PT, R11, UR4, PT ;  /* 0x000000040b007c0c */ /* 0x000fc4000bfc6270 */
[----:B------:R-:W-:Y:S02]  /*10670*/  @!P3 LEA.HI R0, R0, R0, RZ, 0x1 ;  /* 0x000000000000b211 */ /* 0x000fe400078f08ff */
[----:B------:R0:W-:Y:S01]  /*10680*/  @!P2 ST.E.64 desc[UR48][R2.64], R88 ;  /* 0x000000580200a985 */ /* 0x0001e2000c101b30 */
[----:B------:R-:W-:Y:S02]  /*10690*/  @!P0 LEA.HI R6, R6, R6, RZ, 0x1 ;  /* 0x0000000606068211 */ /* 0x000fe400078f08ff */
[----:B------:R-:W-:Y:S01]  /*106a0*/  @!P3 LOP3.LUT R5, R0, 0xfffffffe, RZ, 0xc0, !PT ;  /* 0xfffffffe0005b812 */ /* 0x000fe200078ec0ff */
[----:B------:R-:W-:Y:S01]  /*106b0*/  VIADD R0, R19, 0x20 ;  /* 0x0000002013007836 */ /* 0x000fe20000000000 */
[----:B------:R-:W-:Y:S02]  /*106c0*/  @!P1 LEA.HI R7, R7, R7, RZ, 0x1 ;  /* 0x0000000707079211 */ /* 0x000fe400078f08ff */
[----:B------:R-:W-:Y:S01]  /*106d0*/  @!P5 LEA.HI R10, R10, R10, RZ, 0x1 ;  /* 0x0000000a0a0ad211 */ /* 0x000fe200078f08ff */
[----:B------:R-:W-:Y:S01]  /*106e0*/  @!P3 IMAD.WIDE R4, R5, 0x4, R14 ;  /* 0x000000040504b825 */ /* 0x000fe200078e020e */
[----:B------:R-:W-:-:S02]  /*106f0*/  ISETP.GE.AND P2, PT, R0, UR4, PT ;  /* 0x0000000400007c0c */ /* 0x000fc4000bf46270 */
[----:B------:R-:W-:Y:S02]  /*10700*/  @!P5 LOP3.LUT R13, R10, 0xfffffffe, RZ, 0xc0, !PT ;  /* 0xfffffffe0a0dd812 */ /* 0x000fe400078ec0ff */
[----:B------:R1:W-:Y:S01]  /*10710*/  @!P3 ST.E.64 desc[UR48][R4.64], R92 ;  /* 0x0000005c0400b985 */ /* 0x0003e2000c101b30 */
[----:B------:R-:W-:Y:S02]  /*10720*/  ISETP.GE.AND P3, PT, R8, UR4, PT ;  /* 0x0000000408007c0c */ /* 0x000fe4000bf66270 */
[----:B0-----:R-:W-:Y:S02]  /*10730*/  @!P0 LOP3.LUT R3, R6, 0xfffffffe, RZ, 0xc0, !PT ;  /* 0xfffffffe06038812 */ /* 0x001fe400078ec0ff */
[----:B------:R-:W-:-:S03]  /*10740*/  @!P4 LEA.HI R6, R9, R9, RZ, 0x1 ;  /* 0x000000090906c211 */ /* 0x000fc600078f08ff */
[----:B------:R-:W-:Y:S01]  /*10750*/  @!P0 IMAD.WIDE R2, R3, 0x4, R14 ;  /* 0x0000000403028825 */ /* 0x000fe200078e020e */
[----:B------:R-:W-:-:S04]  /*10760*/  @!P2 LEA.HI R0, R0, R0, RZ, 0x1 ;  /* 0x000000000000a211 */ /* 0x000fc800078f08ff */
[----:B------:R0:W-:Y:S01]  /*10770*/  @!P0 ST.E.64 desc[UR48][R2.64], R96 ;  /* 0x0000006002008985 */ /* 0x0001e2000c101b30 */
[----:B------:R-:W-:Y:S02]  /*10780*/  @!P3 LEA.HI R8, R8, R8, RZ, 0x1 ;  /* 0x000000080808b211 */ /* 0x000fe400078f08ff */
[----:B-1----:R-:W-:Y:S02]  /*10790*/  @!P1 LOP3.LUT R5, R7, 0xfffffffe, RZ, 0xc0, !PT ;  /* 0xfffffffe07059812 */ /* 0x002fe400078ec0ff */
[----:B------:R-:W-:Y:S02]  /*107a0*/  @!P2 LOP3.LUT R7, R0, 0xfffffffe, RZ, 0xc0, !PT ;  /* 0xfffffffe0007a812 */ /* 0x000fe400078ec0ff */
[----:B------:R-:W-:Y:S01]  /*107b0*/  @!P3 LOP3.LUT R9, R8, 0xfffffffe, RZ, 0xc0, !PT ;  /* 0xfffffffe0809b812 */ /* 0x000fe200078ec0ff */
[--C-:B------:R-:W-:Y:S01]  /*107c0*/  @!P1 IMAD.WIDE R4, R5, 0x4, R14.reuse ;  /* 0x0000000405049825 */ /* 0x100fe200078e020e */
[----:B------:R-:W-:Y:S02]  /*107d0*/  @!P6 LEA.HI R0, R11, R11, RZ, 0x1 ;  /* 0x0000000b0b00e211 */ /* 0x000fe400078f08ff */
[----:B------:R-:W-:Y:S01]  /*107e0*/  @!P4 LOP3.LUT R11, R6, 0xfffffffe, RZ, 0xc0, !PT ;  /* 0xfffffffe060bc812 */ /* 0x000fe200078ec0ff */
[--C-:B------:R-:W-:Y:S01]  /*107f0*/  @!P2 IMAD.WIDE R6, R7, 0x4, R14.reuse ;  /* 0x000000040706a825 */ /* 0x100fe200078e020e */
[----:B------:R-:W-:Y:S01]  /*10800*/  @!P6 LOP3.LUT R21, R0, 0xfffffffe, RZ, 0xc0, !PT ;  /* 0xfffffffe0015e812 */ /* 0x000fe200078ec0ff */
[----:B------:R1:W-:Y:S01]  /*10810*/  @!P1 ST.E.64 desc[UR48][R4.64], R100 ;  /* 0x0000006404009985 */ /* 0x0003e2000c101b30 */
[----:B------:R-:W-:Y:S01]  /*10820*/  ISETP.GE.AND P1, PT, R12, UR4, PT ;  /* 0x000000040c007c0c */ /* 0x000fe2000bf26270 */
[----:B0-----:R-:W-:-:S02]  /*10830*/  @!P3 IMAD.WIDE R2, R9, 0x4, R14 ;  /* 0x000000040902b825 */ /* 0x001fc400078e020e */
[----:B------:R0:W-:Y:S02]  /*10840*/  @!P2 ST.E.64 desc[UR48][R6.64], R104 ;  /* 0x000000680600a985 */ /* 0x0001e4000c101b30 */
[----:B------:R-:W-:Y:S02]  /*10850*/  VIADD R0, R19, 0x48 ;  /* 0x0000004813007836 */ /* 0x000fe40000000000 */
[--C-:B------:R-:W-:Y:S01]  /*10860*/  @!P5 IMAD.WIDE R8, R13, 0x4, R14.reuse ;  /* 0x000000040d08d825 */ /* 0x100fe200078e020e */
[----:B------:R2:W-:Y:S01]  /*10870*/  @!P3 ST.E.64 desc[UR48][R2.64], R108 ;  /* 0x0000006c0200b985 */ /* 0x0005e2000c101b30 */
[----:B------:R-:W-:Y:S02]  /*10880*/  ISETP.GE.AND P3, PT, R18, UR4, PT ;  /* 0x0000000412007c0c */ /* 0x000fe4000bf66270 */
[----:B------:R-:W-:Y:S01]  /*10890*/  VIADD R13, R19, 0x58 ;  /* 0x00000058130d7836 */ /* 0x000fe20000000000 */
[----:B------:R-:W-:Y:S01]  /*108a0*/  ISETP.GE.AND P0, PT, R0, UR4, PT ;  /* 0x0000000400007c0c */ /* 0x000fe2000bf06270 */
[----:B-1----:R-:W-:Y:S01]  /*108b0*/  @!P4 IMAD.WIDE R4, R11, 0x4, R14 ;  /* 0x000000040b04c825 */ /* 0x002fe200078e020e */
[----:B------:R-:W-:-:S02]  /*108c0*/  @!P1 LEA.HI R12, R12, R12, RZ, 0x1 ;  /* 0x0000000c0c0c9211 */ /* 0x000fc400078f08ff */
[----:B------:R-:W-:Y:S01]  /*108d0*/  ISETP.GE.AND P2, PT, R13, UR4, PT ;  /* 0x000000040d007c0c */ /* 0x000fe2000bf46270 */
[----:B------:R-:W-:Y:S01]  /*108e0*/  @!P6 IMAD.WIDE R10, R21, 0x4, R14 ;  /* 0x00000004150ae825 */ /* 0x000fe200078e020e */
[----:B------:R1:W-:Y:S03]  /*108f0*/  @!P4 ST.E.64 desc[UR48][R4.64], R112 ;  /* 0x000000700400c985 */ /* 0x0003e6000c101b30 */
[C---:B0-----:R-:W-:Y:S01]  /*10900*/  VIADD R6, R19.reuse, 0x68 ;  /* 0x0000006813067836 */ /* 0x041fe20000000000 */
[----:B------:R0:W-:Y:S01]  /*10910*/  @!P5 ST.E.64 desc[UR48][R8.64], R116 ;  /* 0x000000740800d985 */ /* 0x0001e2000c101b30 */
[C---:B--2---:R-:W-:Y:S01]  /*10920*/  VIADD R3, R19.reuse, 0x78 ;  /* 0x0000007813037836 */ /* 0x044fe20000000000 */
[----:B------:R-:W-:Y:S01]  /*10930*/  @!P3 LEA.HI R18, R18, R18, RZ, 0x1 ;  /* 0x000000121212b211 */ /* 0x000fe200078f08ff */
[----:B------:R-:W-:Y:S01]  /*10940*/  VIADD R7, R19, 0x70 ;  /* 0x0000007013077836 */ /* 0x000fe20000000000 */
[----:B------:R2:W-:Y:S01]  /*10950*/  @!P6 ST.E.64 desc[UR48][R10.64], R120 ;  /* 0x000000780a00e985 */ /* 0x0005e2000c101b30 */
[----:B------:R-:W-:-:S02]  /*10960*/  ISETP.GE.AND P4, PT, R6, UR4, PT ;  /* 0x0000000406007c0c */ /* 0x000fc4000bf86270 */
[----:B------:R-:W-:Y:S02]  /*10970*/  ISETP.GE.AND P6, PT, R3, UR4, PT ;  /* 0x0000000403007c0c */ /* 0x000fe4000bfc6270 */
[----:B------:R-:W-:Y:S02]  /*10980*/  ISETP.GE.AND P5, PT, R7, UR4, PT ;  /* 0x0000000407007c0c */ /* 0x000fe4000bfa6270 */
[----:B------:R-:W-:Y:S02]  /*10990*/  @!P0 LEA.HI R0, R0, R0, RZ, 0x1 ;  /* 0x0000000000008211 */ /* 0x000fe400078f08ff */
[----:B------:R-:W-:Y:S02]  /*109a0*/  @!P2 LEA.HI R13, R13, R13, RZ, 0x1 ;  /* 0x0000000d0d0da211 */ /* 0x000fe400078f08ff */
[----:B-1----:R-:W-:Y:S02]  /*109b0*/  @!P1 LOP3.LUT R5, R12, 0xfffffffe, RZ, 0xc0, !PT ;  /* 0xfffffffe0c059812 */ /* 0x002fe400078ec0ff */
[----:B0-----:R-:W-:-:S02]  /*109c0*/  @!P3 LOP3.LUT R9, R18, 0xfffffffe, RZ, 0xc0, !PT ;  /* 0xfffffffe1209b812 */ /* 0x001fc400078ec0ff */
[----:B------:R-:W-:Y:S02]  /*109d0*/  @!P4 LEA.HI R6, R6, R6, RZ, 0x1 ;  /* 0x000000060606c211 */ /* 0x000fe400078f08ff */
[----:B------:R-:W-:Y:S01]  /*109e0*/  @!P6 LEA.HI R4, R3, R3, RZ, 0x1 ;  /* 0x000000030304e211 */ /* 0x000fe200078f08ff */
[----:B------:R-:W-:Y:S01]  /*109f0*/  @!P3 IMAD.WIDE R8, R9, 0x4, R14 ;  /* 0x000000040908b825 */ /* 0x000fe200078e020e */
[----:B------:R-:W-:Y:S02]  /*10a00*/  @!P5 LEA.HI R2, R7, R7, RZ, 0x1 ;  /* 0x000000070702d211 */ /* 0x000fe400078f08ff */
[----:B------:R-:W-:Y:S02]  /*10a10*/  @!P0 LOP3.LUT R3, R0, 0xfffffffe, RZ, 0xc0, !PT ;  /* 0xfffffffe00038812 */ /* 0x000fe400078ec0ff */
[----:B------:R-:W-:Y:S02]  /*10a20*/  @!P2 LOP3.LUT R7, R13, 0xfffffffe, RZ, 0xc0, !PT ;  /* 0xfffffffe0d07a812 */ /* 0x000fe400078ec0ff */
[----:B--2---:R-:W-:-:S02]  /*10a30*/  @!P4 LOP3.LUT R11, R6, 0xfffffffe, RZ, 0xc0, !PT ;  /* 0xfffffffe060bc812 */ /* 0x004fc400078ec0ff */
[----:B------:R-:W-:Y:S01]  /*10a40*/  @!P5 LOP3.LUT R13, R2, 0xfffffffe, RZ, 0xc0, !PT ;  /* 0xfffffffe020dd812 */ /* 0x000fe200078ec0ff */
[----:B------:R-:W-:Y:S01]  /*10a50*/  @!P0 IMAD.WIDE R2, R3, 0x4, R14 ;  /* 0x0000000403028825 */ /* 0x000fe200078e020e */
[----:B------:R-:W-:-:S03]  /*10a60*/  @!P6 LOP3.LUT R21, R4, 0xfffffffe, RZ, 0xc0, !PT ;  /* 0xfffffffe0415e812 */ /* 0x000fc600078ec0ff */
        /* <DEDUP_REMOVED lines=12> */
.L_x_1154:
[----:B------:R-:W-:Y:S05]  /*10b30*/  BSYNC B0 ;  /* 0x0000000000007941 */ /* 0x000fea0003800000 */
.L_x_1153:
[----:B------:R-:W-:Y:S01]  /*10b40*/  ISETP.GE.AND P0, PT, R16, R17, PT ;  /* 0x000000111000720c */ /* 0x000fe20003f06270 */
[----:B0-----:R0:W1:Y:S04]  /*10b50*/  SHFL.IDX PT, R13, R22, 0x1, 0x1c1f ;  /* 0x003c1f00160d7f89 */ /* 0x00106800000e0000 */
[----:B------:R0:W0:Y:S08]  /*10b60*/  SHFL.IDX PT, R12, R20, 0x1, 0x1c1f ;  /* 0x003c1f00140c7f89 */ /* 0x00003000000e0000 */
[----:B------:R-:W-:Y:S05]  /*10b70*/  @P0 BRA `(.L_x_1065) ;  /* 0x00000048004c0947 */ /* 0x000fea0003800000 */
[----:B------:R-:W-:Y:S01]  /*10b80*/  ULDC UR4, c[0x0][0xac8] ;  /* 0x0002b20000047ab9 */ /* 0x000fe20000000800 */
[C---:B--2---:R-:W-:Y:S01]  /*10b90*/  VIADD R0, R19.reuse, 0x8 ;  /* 0x0000000813007836 */ /* 0x044fe20000000000 */
[C---:B------:R-:W-:Y:S01]  /*10ba0*/  ISETP.GE.AND P0, PT, R19.reuse, UR4, PT ;  /* 0x0000000413007c0c */ /* 0x040fe2000bf06270 */
[C---:B------:R-:W-:Y:S01]  /*10bb0*/  VIADD R4, R19.reuse, 0x10 ;  /* 0x0000001013047836 */ /* 0x040fe20000000000 */
[C---:B------:R-:W-:Y:S01]  /*10bc0*/  IADD3 R6, R19.reuse, 0x18, RZ ;  /* 0x0000001813067810 */ /* 0x040fe20007ffe0ff */
[C---:B------:R-:W-:Y:S01]  /*10bd0*/  VIADD R8, R19.reuse, 0x20 ;  /* 0x0000002013087836 */ /* 0x040fe20000000000 */
[----:B------:R-:W-:Y:S01]  /*10be0*/  ISETP.GE.AND P5, PT, R0, UR4, PT ;  /* 0x0000000400007c0c */ /* 0x000fe2000bfa6270 */
[C---:B------:R-:W-:Y:S01]  /*10bf0*/  VIADD R9, R19.reuse, 0x28 ;  /* 0x0000002813097836 */ /* 0x040fe20000000000 */
[----:B------:R-:W-:Y:S01]  /*10c00*/  ISETP.GE.AND P6, PT, R4, UR4, PT ;  /* 0x0000000404007c0c */ /* 0x000fe2000bfc6270 */
[C---:B------:R-:W-:Y:S01]  /*10c10*/  VIADD R10, R19.reuse, 0x30 ;  /* 0x00000030130a7836 */ /* 0x040fe20000000000 */
[----:B------:R-:W-:Y:S01]  /*10c20*/  ISETP.GE.AND P4, PT, R8, UR4, PT ;  /* 0x0000000408007c0c */ /* 0x000fe2000bf86270 */
[----:B------:R-:W-:Y:S01]  /*10c30*/  VIADD R11, R19, 0x38 ;  /* 0x00000038130b7836 */ /* 0x000fe20000000000 */
[----:B------:R-:W-:Y:S01]  /*10c40*/  ISETP.GE.AND P3, PT, R9, UR4, PT ;  /* 0x0000000409007c0c */ /* 0x000fe2000bf66270 */
[C---:B------:R-:W-:Y:S01]  /*10c50*/  VIADD R16, R19.reuse, 0x40 ;  /* 0x0000004013107836 */ /* 0x040fe20000000000 */
[----:B------:R-:W-:Y:S01]  /*10c60*/  ISETP.GE.AND P2, PT, R10, UR4, PT ;  /* 0x000000040a007c0c */ /* 0x000fe2000bf46270 */
[----:B01----:R-:W-:Y:S01]  /*10c70*/  @!P0 IMAD.WIDE R2, R19, 0x4, R12 ;  /* 0x0000000413028825 */ /* 0x003fe200078e020c */
[----:B------:R-:W-:-:S03]  /*10c80*/  ISETP.GE.AND P1, PT, R11, UR4, PT ;  /* 0x000000040b007c0c */ /* 0x000fc6000bf26270 */
[----:B------:R-:W-:Y:S01]  /*10c90*/  @!P5 LEA.HI R0, R0, R0, RZ, 0x1 ;  /* 0x000000000000d211 */ /* 0x000fe200078f08ff */
[----:B------:R0:W-:Y:S01]  /*10ca0*/  @!P0 ST.E.64 desc[UR48][R2.64], R90 ;  /* 0x0000005a02008985 */ /* 0x0001e2000c101b30 */
[----:B------:R-:W-:Y:S01]  /*10cb0*/  ISETP.GE.AND P0, PT, R6, UR4, PT ;  /* 0x0000000406007c0c */ /* 0x000fe2000bf06270 */
[C---:B------:R-:W-:Y:S01]  /*10cc0*/  VIADD R18, R19.reuse, 0x48 ;  /* 0x0000004813127836 */ /* 0x040fe20000000000 */
[----:B------:R-:W-:Y:S01]  /*10cd0*/  @!P6 LEA.HI R4, R4, R4, RZ, 0x1 ;  /* 0x000000040404e211 */ /* 0x000fe200078f08ff */
[----:B------:R-:W-:Y:S01]  /*10ce0*/  VIADD R20, R19, 0x70 ;  /* 0x0000007013147836 */ /* 0x000fe20000000000 */
[----:B------:R-:W-:Y:S02]  /*10cf0*/  @!P5 LOP3.LUT R5, R0, 0xfffffffe, RZ, 0xc0, !PT ;  /* 0xfffffffe0005d812 */ /* 0x000fe400078ec0ff */
[----:B------:R-:W-:Y:S02]  /*10d00*/  @!P6 LOP3.LUT R7, R4, 0xfffffffe, RZ, 0xc0, !PT ;  /* 0xfffffffe0407e812 */ /* 0x000fe400078ec0ff */
[----:B------:R-:W-:-:S02]  /*10d10*/  @!P4 LEA.HI R8, R8, R8, RZ, 0x1 ;  /* 0x000000080808c211 */ /* 0x000fc400078f08ff */
[----:B------:R-:W-:Y:S02]  /*10d20*/  @!P3 LEA.HI R0, R9, R9, RZ, 0x1 ;  /* 0x000000090900b211 */ /* 0x000fe400078f08ff */
[----:B------:R-:W-:Y:S01]  /*10d30*/  @!P2 LEA.HI R10, R10, R10, RZ, 0x1 ;  /* 0x0000000a0a0aa211 */ /* 0x000fe200078f08ff */
[--C-:B0-----:R-:W-:Y:S01]  /*10d40*/  @!P5 IMAD.WIDE R2, R5, 0x4, R12.reuse ;  /* 0x000000040502d825 */ /* 0x101fe200078e020c */
[----:B------:R-:W-:Y:S02]  /*10d50*/  @!P0 LEA.HI R6, R6, R6, RZ, 0x1 ;  /* 0x0000000606068211 */ /* 0x000fe400078f08ff */
[----:B---3--:R-:W-:Y:S01]  /*10d60*/  @!P1 LEA.HI R14, R11, R11, RZ, 0x1 ;  /* 0x0000000b0b0e9211 */ /* 0x008fe200078f08ff */
[----:B------:R-:W-:Y:S01]  /*10d70*/  @!P6 IMAD.WIDE R4, R7, 0x4, R12 ;  /* 0x000000040704e825 */ /* 0x000fe200078e020c */
[----:B------:R-:W-:Y:S01]  /*10d80*/  @!P0 LOP3.LUT R7, R6, 0xfffffffe, RZ, 0xc0, !PT ;  /* 0xfffffffe06078812 */ /* 0x000fe200078ec0ff */
[----:B------:R0:W-:Y:S01]  /*10d90*/  @!P5 ST.E.64 desc[UR48][R2.64], R94 ;  /* 0x0000005e0200d985 */ /* 0x0001e2000c101b30 */
[----:B------:R-:W-:-:S02]  /*10da0*/  @!P4 LOP3.LUT R9, R8, 0xfffffffe, RZ, 0xc0, !PT ;  /* 0xfffffffe0809c812 */ /* 0x000fc400078ec0ff */
[----:B------:R-:W-:Y:S01]  /*10db0*/  @!P3 LOP3.LUT R11, R0, 0xfffffffe, RZ, 0xc0, !PT ;  /* 0xfffffffe000bb812 */ /* 0x000fe200078ec0ff */
[----:B------:R1:W-:Y:S01]  /*10dc0*/  @!P6 ST.E.64 desc[UR48][R4.64], R98 ;  /* 0x000000620400e985 */ /* 0x0003e2000c101b30 */
[----:B----4-:R-:W-:Y:S01]  /*10dd0*/  @!P2 LOP3.LUT R15, R10, 0xfffffffe, RZ, 0xc0, !PT ;  /* 0xfffffffe0a0fa812 */ /* 0x010fe200078ec0ff */
[C---:B------:R-:W-:Y:S01]  /*10de0*/  VIADD R0, R19.reuse, 0x50 ;  /* 0x0000005013007836 */ /* 0x040fe20000000000 */
[----:B------:R-:W-:Y:S01]  /*10df0*/  @!P1 LOP3.LUT R17, R14, 0xfffffffe, RZ, 0xc0, !PT ;  /* 0xfffffffe0e119812 */ /* 0x000fe200078ec0ff */
[----:B------:R-:W-:Y:S01]  /*10e00*/  VIADD R14, R19, 0x58 ;  /* 0x00000058130e7836 */ /* 0x000fe20000000000 */
[----:B------:R-:W-:Y:S02]  /*10e10*/  ISETP.GE.AND P5, PT, R16, UR4, PT ;  /* 0x0000000410007c0c */ /* 0x000fe4000bfa6270 */
[----:B------:R-:W-:Y:S01]  /*10e20*/  ISETP.GE.AND P6, PT, R18, UR4, PT ;  /* 0x0000000412007c0c */ /* 0x000fe2000bfc6270 */
[----:B0-----:R-:W-:-:S04]  /*10e30*/  @!P0 IMAD.WIDE R2, R7, 0x4, R12 ;  /* 0x0000000407028825 */ /* 0x001fc800078e020c */
[--C-:B-1----:R-:W-:Y:S01]  /*10e40*/  @!P4 IMAD.WIDE R4, R9, 0x4, R12.reuse ;  /* 0x000000040904c825 */ /* 0x102fe200078e020c */
        /* <DEDUP_REMOVED lines=12> */
[----:B------:R4:W-:Y:S01]  /*10f10*/  @!P1 ST.E.64 desc[UR48][R10.64], R118 ;  /* 0x000000760a009985 */ /* 0x0009e2000c101b30 */
[----:B------:R-:W-:Y:S01]  /*10f20*/  ISETP.GE.AND P1, PT, R14, UR4, PT ;  /* 0x000000040e007c0c */ /* 0x000fe2000bf26270 */
[----:B------:R-:W-:Y:S01]  /*10f30*/  VIADD R19, R19, 0x78 ;  /* 0x0000007813137836 */ /* 0x000fe20000000000 */
[----:B------:R-:W-:Y:S02]  /*10f40*/  ISETP.GE.AND P3, PT, R17, UR4, PT ;  /* 0x0000000411007c0c */ /* 0x000fe4000bf66270 */
[----:B------:R-:W-:-:S02]  /*10f50*/  ISETP.GE.AND P2, PT, R15, UR4, PT ;  /* 0x000000040f007c0c */ /* 0x000fc4000bf46270 */
[----:B------:R-:W-:Y:S02]  /*10f60*/  @!P6 LEA.HI R18, R18, R18, RZ, 0x1 ;  /* 0x000000121212e211 */ /* 0x000fe400078f08ff */
[----:B0-----:R-:W-:Y:S02]  /*10f70*/  @!P5 LOP3.LUT R3, R16, 0xfffffffe, RZ, 0xc0, !PT ;  /* 0xfffffffe1003d812 */ /* 0x001fe400078ec0ff */
[----:B-1----:R-:W-:Y:S02]  /*10f80*/  @!P6 LOP3.LUT R5, R18, 0xfffffffe, RZ, 0xc0, !PT ;  /* 0xfffffffe1205e812 */ /* 0x002fe400078ec0ff */
        /* <DEDUP_REMOVED lines=8> */
[----:B--2---:R-:W-:Y:S01]  /*11010*/  @!P0 LOP3.LUT R7, R0, 0xfffffffe, RZ, 0xc0, !PT ;  /* 0xfffffffe00078812 */ /* 0x004fe200078ec0ff */
[----:B------:R1:W-:Y:S01]  /*11020*/  @!P6 ST.E.64 desc[UR48][R4.64], R126 ;  /* 0x0000007e0400e985 */ /* 0x0003e2000c101b30 */
[----:B---3--:R-:W-:Y:S02]  /*11030*/  @!P1 LOP3.LUT R9, R14, 0xfffffffe, RZ, 0xc0, !PT ;  /* 0xfffffffe0e099812 */ /* 0x008fe400078ec0ff */
[----:B------:R-:W-:Y:S02]  /*11040*/  @!P2 LOP3.LUT R15, R15, 0xfffffffe, RZ, 0xc0, !PT ;  /* 0xfffffffe0f0fa812 */ /* 0x000fe400078ec0ff */
[----:B------:R-:W-:Y:S02]  /*11050*/  @!P3 LOP3.LUT R17, R17, 0xfffffffe, RZ, 0xc0, !PT ;  /* 0xfffffffe1111b812 */ /* 0x000fe400078ec0ff */
[----:B----4-:R-:W-:Y:S01]  /*11060*/  @!P4 LOP3.LUT R11, R20, 0xfffffffe, RZ, 0xc0, !PT ;  /* 0xfffffffe140bc812 */ /* 0x010fe200078ec0ff */
[----:B0-----:R-:W-:-:S04]  /*11070*/  @!P0 IMAD.WIDE R2, R7, 0x4, R12 ;  /* 0x0000000407028825 */ /* 0x001fc800078e020c */
[--C-:B-1----:R-:W-:Y:S01]  /*11080*/  @!P1 IMAD.WIDE R4, R9, 0x4, R12.reuse ;  /* 0x0000000409049825 */ /* 0x102fe200078e020c */
        /* <DEDUP_REMOVED lines=11> */
[----:B0-----:R-:W-:-:S05]  /*11140*/  LOP3.LUT R3, R19, 0xfffffffe, RZ, 0xc0, !PT ;  /* 0xfffffffe13037812 */ /* 0x001fca00078ec0ff */
[----:B------:R-:W-:-:S05]  /*11150*/  IMAD.WIDE R2, R3, 0x4, R12 ;  /* 0x0000000403027825 */ /* 0x000fca00078e020c */
[----:B------:R0:W-:Y:S01]  /*11160*/  ST.E.64 desc[UR48][R2.64], R150 ;  /* 0x0000009602007985 */ /* 0x0001e2000c101b30 */
[----:B------:R-:W-:Y:S05]  /*11170*/  BRA `(.L_x_1065) ;  /* 0x0000004000cc7947 */ /* 0x000fea0003800000 */
.L_x_1152:
[----:B------:R-:W0:Y:S02]  /*11180*/  S2R R0, SR_TID.X ;  /* 0x0000000000007919 */ /* 0x000e240000002100 */
[----:B0-----:R-:W-:-:S05]  /*11190*/  VIADD R2, R0, 0xffffff80 ;  /* 0xffffff8000027836 */ /* 0x001fca0000000000 */
        /* <DEDUP_REMOVED lines=13> */
[----:B------:R-:W-:Y:S01]  /*11270*/  IMAD.MOV.U32 R5, RZ, RZ, R0 ;  /* 0x000000ffff057224 */ /* 0x000fe200078e0000 */
[----:B------:R-:W-:Y:S02]  /*11280*/  ULDC.64 UR8, c[0x0][0xbd0] ;  /* 0x0002f40000087ab9 */ /* 0x000fe40000000a00 */
[----:B------:R-:W-:Y:S02]  /*11290*/  UIMAD UR6, UR6, UR8, URZ ;  /* 0x00000008060672a4 */ /* 0x000fe4000f8e023f */
[----:B------:R-:W-:Y:S01]  /*112a0*/  UIMAD.WIDE.U32 UR4, UR37, UR8, URZ ;  /* 0x00000008250472a5 */ /* 0x000fe2000f8e003f */
[----:B------:R-:W1:Y:S01]  /*112b0*/  LDC.64 R10, c[0x0][0xbd8] ;  /* 0x0002f600ff0a7b82 */ /* 0x000e620000000a00 */
[----:B------:R-:W-:-:S04]  /*112c0*/  UIMAD UR6, UR37, UR9, UR6 ;  /* 0x00000009250672a4 */ /* 0x000fc8000f8e0206 */
[----:B------:R-:W-:Y:S02]  /*112d0*/  UIADD3 UR6, UR5, UR6, URZ ;  /* 0x0000000605067290 */ /* 0x000fe4000fffe03f */
[----:B------:R-:W-:Y:S01]  /*112e0*/  IMAD.U32 R3, RZ, RZ, UR5 ;  /* 0x00000005ff037e24 */ /* 0x000fe2000f8e00ff */
[----:B------:R-:W3:Y:S01]  /*112f0*/  @P0 LDC R7, c[0x0][0xbec] ;  /* 0x0002fb00ff070b82 */ /* 0x000ee20000000800 */
[----:B------:R-:W-:Y:S01]  /*11300*/  IMAD.U32 R2, RZ, RZ, UR4 ;  /* 0x00000004ff027e24 */ /* 0x000fe2000f8e00ff */
[----:B------:R-:W-:Y:S01]  /*11310*/  ULDC.64 UR4, c[0x0][0xbe0] ;  /* 0x0002f80000047ab9 */ /* 0x000fe20000000a00 */
[----:B------:R-:W-:-:S05]  /*11320*/  IMAD.U32 R3, RZ, RZ, UR6 ;  /* 0x00000006ff037e24 */ /* 0x000fca000f8e00ff */
[----:B------:R-:W4:Y:S01]  /*11330*/  @P0 LDC R9, c[0x0][0xbf0] ;  /* 0x0002fc00ff090b82 */ /* 0x000f220000000800 */
[----:B0-----:R-:W-:-:S07]  /*11340*/  USHF.R.S32.HI UR8, URZ, 0x1f, UR7 ;  /* 0x0000001f3f087899 */ /* 0x001fce0008011407 */
[----:B------:R-:W0:Y:S01]  /*11350*/  S2UR UR10, SR_CTAID.Y ;  /* 0x00000000000a79c3 */ /* 0x000e220000002600 */
[C---:B-1----:R-:W-:Y:S02]  /*11360*/  IMAD R12, R10.reuse, UR8, RZ ;  /* 0x000000080a0c7c24 */ /* 0x042fe4000f8e02ff */
[----:B------:R-:W-:-:S04]  /*11370*/  IMAD.WIDE.U32 R2, R10, UR7, R2 ;  /* 0x000000070a027c25 */ /* 0x000fc8000f8e0002 */
[----:B------:R-:W-:Y:S01]  /*11380*/  IMAD R11, R11, UR7, R12 ;  /* 0x000000070b0b7c24 */ /* 0x000fe2000f8e020c */
[----:B------:R-:W0:Y:S01]  /*11390*/  LDC R8, c[0x0][0xc50] ;  /* 0x00031400ff087b82 */ /* 0x000e220000000800 */
[----:B---3--:R-:W-:Y:S01]  /*113a0*/  @P0 IMAD.HI.U32 R4, R0, R7, RZ ;  /* 0x0000000700040227 */ /* 0x008fe200078e00ff */
[----:B------:R-:W-:-:S03]  /*113b0*/  IADD3 R7, RZ, -UR37, RZ ;  /* 0x80000025ff077c10 */ /* 0x000fc6000fffe0ff */
[----:B------:R-:W-:Y:S01]  /*113c0*/  IMAD.IADD R3, R11, 0x1, R3 ;  /* 0x000000010b037824 */ /* 0x000fe200078e0203 */
[----:B----4-:R-:W-:Y:S01]  /*113d0*/  @P0 SHF.R.U32.HI R5, RZ, R9, R4 ;  /* 0x00000009ff050219 */ /* 0x010fe20000011604 */
[----:B0-----:R-:W-:-:S04]  /*113e0*/  IMAD R9, R8, R7, UR10 ;  /* 0x0000000a08097e24 */ /* 0x001fc8000f8e0207 */
        /* <DEDUP_REMOVED lines=21> */
.L_x_1063:
        /* <DEDUP_REMOVED lines=18> */
.L_x_1155:
[----:B------:R-:W-:Y:S01]  /*11660*/  ULDC UR7, c[0x0][0xc50] ;  /* 0x0003140000077ab9 */ /* 0x000fe20000000800 */
[----:B------:R-:W-:Y:S01]  /*11670*/  UMOV UR40, UR6 ;  /* 0x0000000600287c82 */ /* 0x000fe20008000000 */
[----:B------:R-:W-:-:S11]  /*11680*/  UISETP.NE.AND UP0, UPT, UR7, 0x1, UPT ;  /* 0x000000010700788c */ /* 0x000fd6000bf05270 */
[----:B------:R-:W-:Y:S01]  /*11690*/  @UP0 ULDC UR4, c[0x0][0xc54] ;  /* 0x0003150000040ab9 */ /* 0x000fe20000000800 */
[----:B------:R-:W-:Y:S01]  /*116a0*/  @UP0 ULDC UR8, c[0x0][0xc58] ;  /* 0x0003160000080ab9 */ /* 0x000fe20000000800 */
[----:B------:R-:W-:-:S04]  /*116b0*/  UIMAD.WIDE.U32 UR4, UR6, UR4, URZ ;  /* 0x00000004060472a5 */ /* 0x000fc8000f8e003f */
[----:B------:R-:W-:-:S12]  /*116c0*/  @UP0 USHF.R.U32.HI UR40, URZ, UR8, UR5 ;  /* 0x000000083f280299 */ /* 0x000fd80008011605 */
.L_x_1156:
[----:B------:R-:W-:Y:S01]  /*116d0*/  ISETP.GE.AND P0, PT, R34, RZ, PT ;  /* 0x000000ff2200720c */ /* 0x000fe20003f06270 */
[----:B------:R-:W-:Y:S01]  /*116e0*/  UIADD3 UR45, -UR40, URZ, URZ ;  /* 0x0000003f282d7290 */ /* 0x000fe2000fffe13f */
[----:B------:R-:W-:Y:S02]  /*116f0*/  IMAD.MOV.U32 R8, RZ, RZ, 0x1 ;  /* 0x00000001ff087424 */ /* 0x000fe400078e00ff */
[----:B------:R-:W-:Y:S01]  /*11700*/  IMAD.MOV.U32 R0, RZ, RZ, RZ ;  /* 0x000000ffff007224 */ /* 0x000fe200078e00ff */
[----:B------:R-:W-:Y:S01]  /*11710*/  UIMAD UR45, UR7, UR45, UR6 ;  /* 0x0000002d072d72a4 */ /* 0x000fe2000f8e0206 */
[----:B------:R-:W-:-:S07]  /*11720*/  IMAD.MOV.U32 R9, RZ, RZ, 0x1 ;  /* 0x00000001ff097424 */ /* 0x000fce00078e00ff */
[----:B------:R-:W-:Y:S05]  /*11730*/  @!P0 BRA `(.L_x_1157) ;  /* 0x0000003800a88947 */ /* 0x000fea0003800000 */
[----:B------:R-:W0:Y:S01]  /*11740*/  LDC.64 R2, c[0x0][0xa28] ;  /* 0x00028a00ff027b82 */ /* 0x000e220000000a00 */
[----:B------:R-:W-:Y:S01]  /*11750*/  IMAD.MOV.U32 R31, RZ, RZ, RZ ;  /* 0x000000ffff1f7224 */ /* 0x000fe200078e00ff */
[----:B------:R-:W-:Y:S01]  /*11760*/  ULDC.64 UR4, c[0x0][0x418] ;  /* 0x0001060000047ab9 */ /* 0x000fe20000000a00 */
[----:B------:R-:W-:Y:S01]  /*11770*/  ULDC UR6, c[0x0][0x448] ;  /* 0x0001120000067ab9 */ /* 0x000fe20000000800 */
[----:B------:R-:W-:Y:S01]  /*11780*/  ULDC UR10, c[0x0][0x2f0] ;  /* 0x0000bc00000a7ab9 */ /* 0x000fe20000000800 */
[----:B------:R-:W-:Y:S01]  /*11790*/  ULDC UR11, c[0x0][0x288] ;  /* 0x0000a200000b7ab9 */ /* 0x000fe20000000800 */
[----:B0-----:R-:W-:-:S04]  /*117a0*/  ISETP.NE.U32.AND P0, PT, R2, RZ, PT ;  /* 0x000000ff0200720c */ /* 0x001fc80003f05070 */
[----:B------:R-:W-:-:S13]  /*117b0*/  ISETP.NE.AND.EX P0, PT, R3, RZ, PT, P0 ;  /* 0x000000ff0300720c */ /* 0x000fda0003f05300 */
[----:B------:R-:W0:Y:S02]  /*117c0*/  @P0 LDC.64 R2, c[0x0][0xa28] ;  /* 0x00028a00ff020b82 */ /* 0x000e240000000a00 */
[----:B0-----:R-:W-:-:S05]  /*117d0*/  @P0 IMAD.WIDE R2, R34, 0x4, R2 ;  /* 0x0000000422020825 */ /* 0x001fca00078e0202 */
[----:B------:R0:W5:Y:S01]  /*117e0*/  @P0 LDG.E R31, desc[UR48][R2.64] ;  /* 0x00000030021f0981 */ /* 0x000162000c1e1900 */
[----:B------:R-:W1:Y:S01]  /*117f0*/  S2UR UR41, SR_CTAID.X ;  /* 0x00000000002979c3 */ /* 0x000e620000002500 */
[----:B------:R-:W-:Y:S02]  /*11800*/  UISETP.NE.U32.AND UP0, UPT, UR4, URZ, UPT ;  /* 0x0000003f0400728c */ /* 0x000fe4000bf05070 */
[----:B------:R-:W-:Y:S02]  /*11810*/  UISETP.NE.AND UP1, UPT, UR6, 0x1, UPT ;  /* 0x000000010600788c */ /* 0x000fe4000bf25270 */
[----:B------:R-:W-:Y:S01]  /*11820*/  UISETP.NE.AND.EX UP0, UPT, UR5, URZ, UPT, UP0 ;  /* 0x0000003f0500728c */ /* 0x000fe2000bf05300 */
[----:B------:R-:W-:Y:S02]  /*11830*/  ULDC UR6, c[0x0][0x424] ;  /* 0x0001090000067ab9 */ /* 0x000fe40000000800 */
[----:B------:R-:W-:Y:S01]  /*11840*/  ULDC.64 UR4, c[0x0][0x9e0] ;  /* 0x0002780000047ab9 */ /* 0x000fe20000000a00 */
[----:B------:R-:W-:-:S02]  /*11850*/  USEL UR9, UR6, 0x1, UP0 ;  /* 0x0000000106097887 */ /* 0x000fc40008000000 */
[----:B------:R-:W-:Y:S02]  /*11860*/  UISETP.GE.AND UP0, UPT, UR5, 0x1, UPT ;  /* 0x000000010500788c */ /* 0x000fe4000bf06270 */
[----:B------:R-:W-:Y:S01]  /*11870*/  UIMAD UR50, UR9, UR10, URZ ;  /* 0x0000000a093272a4 */ /* 0x000fe2000f8e023f */
[----:B------:R-:W-:Y:S01]  /*11880*/  @UP1 ULDC UR7, c[0x0][0x44c] ;  /* 0x0001130000071ab9 */ /* 0x000fe20000000800 */
[----:B------:R-:W-:Y:S02]  /*11890*/  UIMAD UR9, UR9, UR10, 0x7f ;  /* 0x0000007f090974a4 */ /* 0x000fe4000f8e020a */
[----:B------:R-:W-:Y:S01]  /*118a0*/  PLOP3.LUT P1, PT, PT, PT, UP0, 0x80, 0x0 ;  /* 0x000000000000781c */ /* 0x000fe20003f2f008 */
[----:B------:R-:W-:Y:S01]  /*118b0*/  @UP1 ULDC UR12, c[0x0][0x450] ;  /* 0x00011400000c1ab9 */ /* 0x000fe20000000800 */
[----:B------:R-:W-:Y:S02]  /*118c0*/  UP2UR UR51, UPR, URZ, 0x2 ;  /* 0x000000023f337883 */ /* 0x000fe40008000000 */
[----:B-1----:R-:W-:-:S04]  /*118d0*/  USHF.L.U32 UR41, UR41, 0x7, URZ ;  /* 0x0000000729297899 */ /* 0x002fc8000800063f */
[----:B------:R-:W-:-:S04]  /*118e0*/  UIADD3 UR8, UR41, 0x7f, URZ ;  /* 0x0000007f29087890 */ /* 0x000fc8000fffe03f */
[----:B------:R-:W-:Y:S02]  /*118f0*/  UIMAD.WIDE.U32 UR6, UR8, UR7, URZ ;  /* 0x00000007080672a5 */ /* 0x000fe4000f8e003f */
[----:B------:R-:W-:Y:S02]  /*11900*/  UIADD3 UR6, UR50, 0x1, -UR11 ;  /* 0x0000000132067890 */ /* 0x000fe4000fffe80b */
[----:B------:R-:W-:Y:S02]  /*11910*/  @UP1 USHF.R.U32.HI UR8, URZ, UR12, UR7 ;  /* 0x0000000c3f081299 */ /* 0x000fe40008011607 */
[----:B------:R-:W-:Y:S02]  /*11920*/  USHF.R.S32.HI UR7, URZ, 0x1f, UR9 ;  /* 0x0000001f3f077899 */ /* 0x000fe40008011409 */
[----:B------:R-:W-:Y:S02]  /*11930*/  UIADD3 UR6, UR6, UR8, URZ ;  /* 0x0000000806067290 */ /* 0x000fe4000fffe03f */
[----:B------:R-:W-:-:S02]  /*11940*/  ULEA.HI UR7, UR7, UR9, URZ, 0x7 ;  /* 0x0000000907077291 */ /* 0x000fc4000f8f383f */
[----:B------:R-:W-:Y:S02]  /*11950*/  UIADD3 UR4, UR6, UR4, URZ ;  /* 0x0000000406047290 */ /* 0x000fe4000fffe03f */
[----:B------:R-:W-:Y:S01]  /*11960*/  USHF.R.S32.HI UR42, URZ, 0x7, UR7 ;  /* 0x000000073f2a7899 */ /* 0x000fe20008011407 */
[----:B0-----:R-:W-:Y:S11]  /*11970*/  @!P1 BRA `(.L_x_1158) ;  /* 0x0000000000449947 */ /* 0x001ff60003800000 */
        /* <DEDUP_REMOVED lines=10> */
.L_x_1159:
[----:B------:R-:W-:-:S11]  /*11a20*/  UISETP.NE.AND UP0, UPT, UR5, 0x1, UPT ;  /* 0x000000010500788c */ /* 0x000fd6000bf05270 */
[----:B------:R-:W-:Y:S02]  /*11a30*/  @UP0 ULDC.64 UR12, c[0x0][0x9e8] ;  /* 0x00027a00000c0ab9 */ /* 0x000fe40000000a00 */
[----:B------:R-:W-:-:S04]  /*11a40*/  UIMAD.WIDE.U32 UR6, UR8, UR12, URZ ;  /* 0x0000000c080672a5 */ /* 0x000fc8000f8e003f */
[----:B------:R-:W-:-:S12]  /*11a50*/  @UP0 USHF.R.U32.HI UR8, URZ, UR13, UR7 ;  /* 0x0000000d3f080299 */ /* 0x000fd80008011607 */
.L_x_1160:
[----:B------:R-:W-:-:S04]  /*11a60*/  UIMAD UR8, UR8, UR5, UR5 ;  /* 0x00000005080872a4 */ /* 0x000fc8000f8e0205 */
[----:B------:R-:W-:-:S04]  /*11a70*/  UISETP.LT.AND UP0, UPT, UR4, UR8, UPT ;  /* 0x000000080400728c */ /* 0x000fc8000bf01270 */
[----:B------:R-:W-:-:S12]  /*11a80*/  USEL UR4, UR4, UR8, UP0 ;  /* 0x0000000804047287 */ /* 0x000fd80008000000 */
.L_x_1158:
[----:B------:R-:W-:Y:S02]  /*11a90*/  UISETP.NE.AND UP0, UPT, UR51, URZ, UPT ;  /* 0x0000003f3300728c */ /* 0x000fe4000bf05270 */
[----:B------:R-:W-:-:S04]  /*11aa0*/  UIADD3 UR4, UR4, 0x7f, URZ ;  /* 0x0000007f04047890 */ /* 0x000fc8000fffe03f */
[----:B------:R-:W-:-:S04]  /*11ab0*/  USHF.R.S32.HI UR8, URZ, 0x1f, UR4 ;  /* 0x0000001f3f087899 */ /* 0x000fc80008011404 */
[----:B------:R-:W-:Y:S01]  /*11ac0*/  ULEA.HI UR8, UR8, UR4, URZ, 0x7 ;  /* 0x0000000408087291 */ /* 0x000fe2000f8f383f */
[----:B------:R-:W-:Y:S01]  /*11ad0*/  @UP0 ULDC UR6, c[0x0][0x44c] ;  /* 0x0001130000060ab9 */ /* 0x000fe20000000800 */
[----:B------:R-:W-:Y:S01]  /*11ae0*/  @UP0 ULDC UR9, c[0x0][0x450] ;  /* 0x0001140000090ab9 */ /* 0x000fe20000000800 */
[----:B------:R-:W-:Y:S02]  /*11af0*/  UIMAD.WIDE.U32 UR6, UR41, UR6, URZ ;  /* 0x00000006290672a5 */ /* 0x000fe4000f8e003f */
[----:B------:R-:W-:Y:S01]  /*11b00*/  UMOV UR4, UR41 ;  /* 0x0000002900047c82 */ /* 0x000fe20008000000 */
[----:B------:R-:W-:Y:S02]  /*11b10*/  USHF.R.S32.HI UR43, URZ, 0x7, UR8 ;  /* 0x000000073f2b7899 */ /* 0x000fe40008011408 */
[----:B------:R-:W-:Y:S02]  /*11b20*/  @UP0 USHF.R.U32.HI UR4, URZ, UR9, UR7 ;  /* 0x000000093f040299 */ /* 0x000fe40008011607 */
[----:B------:R-:W-:-:S02]  /*11b30*/  UISETP.LT.AND UP0, UPT, UR42, UR43, UPT ;  /* 0x0000002b2a00728c */ /* 0x000fc4000bf01270 */
[----:B------:R-:W-:Y:S01]  /*11b40*/  UIADD3 UR4, UR4, -UR11, UR50 ;  /* 0x8000000b04047290 */ /* 0x000fe2000fffe032 */
[----:B------:R-:W-:Y:S01]  /*11b50*/  ULDC UR8, c[0x0][0x9dc] ;  /* 0x0002770000087ab9 */ /* 0x000fe20000000800 */
[----:B------:R-:W-:Y:S02]  /*11b60*/  USEL UR12, UR42, UR43, UP0 ;  /* 0x0000002b2a0c7287 */ /* 0x000fe40008000000 */
[----:B------:R-:W-:Y:S01]  /*11b70*/  UIADD3 UR8, UR4, -UR8, URZ ;  /* 0x8000000804087290 */ /* 0x000fe2000fffe03f */
[----:B------:R-:W-:Y:S11]  /*11b80*/  @!P1 BRA `(.L_x_1161) ;  /* 0x0000000000449947 */ /* 0x000ff60003800000 */
        /* <DEDUP_REMOVED lines=10> */
.L_x_1162:
[----:B------:R-:W-:-:S11]  /*11c30*/  UISETP.NE.AND UP0, UPT, UR5, 0x1, UPT ;  /* 0x000000010500788c */ /* 0x000fd6000bf05270 */
[----:B------:R-:W-:Y:S02]  /*11c40*/  @UP0 ULDC.64 UR10, c[0x0][0x9e8] ;  /* 0x00027a00000a0ab9 */ /* 0x000fe40000000a00 */
[----:B------:R-:W-:-:S04]  /*11c50*/  UIMAD.WIDE.U32 UR6, UR4, UR10, URZ ;  /* 0x0000000a040672a5 */ /* 0x000fc8000f8e003f */
[----:B------:R-:W-:-:S12]  /*11c60*/  @UP0 USHF.R.U32.HI UR4, URZ, UR11, UR7 ;  /* 0x0000000b3f040299 */ /* 0x000fd80008011607 */
.L_x_1163:
[----:B------:R-:W-:-:S04]  /*11c70*/  UIMAD UR4, UR4, UR5, URZ ;  /* 0x00000005040472a4 */ /* 0x000fc8000f8e023f */
[----:B------:R-:W-:-:S04]  /*11c80*/  UISETP.LT.AND UP0, UPT, UR8, UR4, UPT ;  /* 0x000000040800728c */ /* 0x000fc8000bf01270 */
[----:B------:R-:W-:-:S12]  /*11c90*/  USEL UR8, UR8, UR4, !UP0 ;  /* 0x0000000408087287 */ /* 0x000fd8000c000000 */
.L_x_1161:
[----:B------:R-:W-:Y:S02]  /*11ca0*/  USHF.R.S32.HI UR4, URZ, 0x1f, UR8 ;  /* 0x0000001f3f047899 */ /* 0x000fe40008011408 */
[----:B------:R-:W-:Y:S02]  /*11cb0*/  USHF.R.U32.HI UR9, URZ, 0x10, UR45 ;  /* 0x000000103f097899 */ /* 0x000fe4000801162d */
[----:B------:R-:W-:Y:S02]  /*11cc0*/  ULEA.HI UR4, UR4, UR8, URZ, 0x7 ;  /* 0x0000000804047291 */ /* 0x000fe4000f8f383f */
[----:B------:R-:W-:Y:S02]  /*11cd0*/  ULOP3.LUT UR45, UR45, 0xffff, URZ, 0xc0, !UPT ;  /* 0x0000ffff2d2d7892 */ /* 0x000fe4000f8ec03f */
[----:B------:R-:W-:Y:S01]  /*11ce0*/  USHF.R.S32.HI UR4, URZ, 0x7, UR4 ;  /* 0x000000073f047899 */ /* 0x000fe20008011404 */
[----:B------:R-:W-:-:S03]  /*11cf0*/  UMOV UR37, URZ ;  /* 0x0000003f00257c82 */ /* 0x000fc60008000000 */
[----:B------:R-:W-:-:S04]  /*11d00*/  UISETP.LT.AND UP0, UPT, URZ, UR4, UPT ;  /* 0x000000043f00728c */ /* 0x000fc8000bf01270 */
[----:B------:R-:W-:Y:S02]  /*11d10*/  USEL UR44, URZ, UR4, !UP0 ;  /* 0x000000043f2c7287 */ /* 0x000fe4000c000000 */
[----:B------:R-:W-:Y:S02]  /*11d20*/  UISETP.NE.AND UP0, UPT, UR9, URZ, UPT ;  /* 0x0000003f0900728c */ /* 0x000fe4000bf05270 */
[----:B------:R-:W-:-:S06]  /*11d30*/  UISETP.GT.AND UP1, UPT, UR12, UR44, UPT ;  /* 0x0000002c0c00728c */ /* 0x000fcc000bf24270 */
[----:B------:R-:W-:-:S03]  /*11d40*/  PLOP3.LUT P0, PT, PT, PT, UP1, 0x80, 0x0 ;  /* 0x000000000000781c */ /* 0x000fc60003f0f018 */
[----:B------:R-:W-:-:S10]  /*11d50*/  @!UP0 ULDC UR9, c[0x0][0x9f0] ;  /* 0x00027c0000098ab9 */ /* 0x000fd40000000800 */
[----:B------:R-:W-:Y:S05]  /*11d60*/  @!P0 BRA `(.L_x_1164) ;  /* 0x00000000007c8947 */ /* 0x000fea0003800000 */
[----:B------:R-:W-:Y:S01]  /*11d70*/  IABS R0, UR9 ;  /* 0x0000000900007c13 */ /* 0x000fe20008000000 */
[----:B------:R-:W-:Y:S02]  /*11d80*/  UIADD3 UR4, UR9, -0x1, UR12 ;  /* 0xffffffff09047890 */ /* 0x000fe4000fffe00c */
[----:B------:R-:W-:Y:S02]  /*11d90*/  IABS R4, UR9 ;  /* 0x0000000900047c13 */ /* 0x000fe40008000000 */
[----:B------:R-:W-:Y:S01]  /*11da0*/  R2UR UR10, R0 ;  /* 0x00000000000a72ca */ /* 0x000fe200000e0000 */
[----:B------:R-:W-:-:S03]  /*11db0*/  UIADD3 UR6, -UR44, UR4, URZ ;  /* 0x000000042c067290 */ /* 0x000fc6000fffe13f */
[----:B------:R-:W-:-:S03]  /*11dc0*/  UMOV UR4, URZ ;  /* 0x0000003f00047c82 */ /* 0x000fc60008000000 */
[----:B------:R-:W-:Y:S01]  /*11dd0*/  IABS R3, UR6 ;  /* 0x0000000600037c13 */ /* 0x000fe20008000000 */
[----:B------:R-:W-:-:S03]  /*11de0*/  ULOP3.LUT UR6, UR6, UR9, URZ, 0x3c, !UPT ;  /* 0x0000000906067292 */ /* 0x000fc6000f8e3c3f */
[----:B------:R-:W-:Y:S02]  /*11df0*/  R2UR UR8, R3 ;  /* 0x00000000030872ca */ /* 0x000fe400000e0000 */
[----:B------:R-:W0:Y:S08]  /*11e00*/  I2F.RP R0, UR10 ;  /* 0x0000000a00007d06 */ /* 0x000e300008209400 */
[----:B0-----:R-:W0:Y:S02]  /*11e10*/  MUFU.RCP R0, R0 ;  /* 0x0000000000007308 */ /* 0x001e240000001000 */
[----:B0-----:R-:W-:Y:S01]  /*11e20*/  VIADD R2, R0, 0xffffffe ;  /* 0x0ffffffe00027836 */ /* 0x001fe20000000000 */
[----:B------:R-:W-:-:S05]  /*11e30*/  IADD3 R0, RZ, -R4, RZ ;  /* 0x80000004ff007210 */ /* 0x000fca0007ffe0ff */
        /* <DEDUP_REMOVED lines=18> */
.L_x_1164:
[----:B------:R-:W-:Y:S02]  /*11f60*/  UIMAD UR52, UR45, UR37, UR44 ;  /* 0x000000252d3472a4 */ /* 0x000fe4000f8e022c */
[----:B------:R-:W-:Y:S02]  /*11f70*/  IMAD.U32 R3, RZ, RZ, UR37 ;  /* 0x00000025ff037e24 */ /* 0x000fe4000f8e00ff */
[----:B------:R-:W-:Y:S02]  /*11f80*/  IMAD.MOV.U32 R0, RZ, RZ, RZ ;  /* 0x000000ffff007224 */ /* 0x000fe400078e00ff */
[----:B------:R-:W-:Y:S02]  /*11f90*/  IMAD.MOV.U32 R8, RZ, RZ, 0x1 ;  /* 0x00000001ff087424 */ /* 0x000fe400078e00ff */
[----:B------:R-:W-:Y:S02]  /*11fa0*/  IMAD.U32 R32, RZ, RZ, UR52 ;  /* 0x00000034ff207e24 */ /* 0x000fe4000f8e00ff */
[----:B------:R-:W-:-:S03]  /*11fb0*/  IMAD.MOV.U32 R9, RZ, RZ, 0x1 ;  /* 0x00000001ff097424 */ /* 0x000fc600078e00ff */
        /* <DEDUP_REMOVED lines=13> */
[----:B------:R-:W-:Y:S02]  /*12090*/  IMAD.U32 R4, RZ, RZ, UR4 ;  /* 0x00000004ff047e24 */ /* 0x000fe4000f8e00ff */
[----:B------:R-:W-:Y:S01]  /*120a0*/  IMAD.U32 R5, RZ, RZ, UR5 ;  /* 0x00000005ff057e24 */ /* 0x000fe2000f8e00ff */
[----:B------:R-:W0:Y:S01]  /*120b0*/  LDC.64 R2, c[0x4][R2] ;  /* 0x0100000002027b82 */ /* 0x000e220000000a00 */
[----:B------:R-:W-:Y:S01]  /*120c0*/  ULDC.64 UR4, c[0x4][0x8] ;  /* 0x0100020000047ab9 */ /* 0x000fe20000000a00 */
[----:B------:R-:W-:Y:S01]  /*120d0*/  IMAD.U32 R6, RZ, RZ, UR6 ;  /* 0x00000006ff067e24 */ /* 0x000fe2000f8e00ff */
[----:B------:R-:W-:Y:S01]  /*120e0*/  MOV R10, UR4 ;  /* 0x00000004000a7c02 */ /* 0x000fe20008000f00 */
[----:B------:R-:W-:-:S02]  /*120f0*/  IMAD.U32 R7, RZ, RZ, UR7 ;  /* 0x00000007ff077e24 */ /* 0x000fc4000f8e00ff */
[----:B------:R-:W-:Y:S02]  /*12100*/  IMAD.U32 R11, RZ, RZ, UR5 ;  /* 0x00000005ff0b7e24 */ /* 0x000fe4000f8e00ff */
[----:B------:R-:W-:Y:S02]  /*12110*/  IMAD.MOV.U32 R8, RZ, RZ, 0x70 ;  /* 0x00000070ff087424 */ /* 0x000fe400078e00ff */
[----:B------:R-:W-:Y:S02]  /*12120*/  IMAD.MOV.U32 R12, RZ, RZ, 0x1 ;  /* 0x00000001ff0c7424 */ /* 0x000fe400078e00ff */
[----:B------:R-:W-:-:S07]  /*12130*/  IMAD.MOV.U32 R13, RZ, RZ, RZ ;  /* 0x000000ffff0d7224 */ /* 0x000fce00078e00ff */
[----:B------:R-:W-:-:S07]  /*12140*/  LEPC R20, `(.L_x_1165) ;  /* 0x000000001014794e */ /* 0x000fce0000000000 */
[----:B0----5:R-:W-:Y:S05]  /*12150*/  CALL.ABS.NOINC R2 ;  /* 0x0000000002007343 */ /* 0x021fea0003c00000 */
.L_x_1165:
        /* <DEDUP_REMOVED lines=12> */
[----:B------:R-:W-:Y:S01]  /*12220*/  MOV R11, UR5 ;  /* 0x00000005000b7c02 */ /* 0x000fe20008000f00 */
[----:B------:R-:W-:Y:S02]  /*12230*/  IMAD.U32 R7, RZ, RZ, UR7 ;  /* 0x00000007ff077e24 */ /* 0x000fe4000f8e00ff */
[----:B------:R-:W-:-:S02]  /*12240*/  IMAD.U32 R10, RZ, RZ, UR4 ;  /* 0x00000004ff0a7e24 */ /* 0x000fc4000f8e00ff */
[----:B------:R-:W-:Y:S02]  /*12250*/  IMAD.MOV.U32 R8, RZ, RZ, 0x70 ;  /* 0x00000070ff087424 */ /* 0x000fe400078e00ff */
[----:B------:R-:W-:Y:S02]  /*12260*/  IMAD.MOV.U32 R12, RZ, RZ, 0x1 ;  /* 0x00000001ff0c7424 */ /* 0x000fe400078e00ff */
[----:B0-----:R-:W-:-:S07]  /*12270*/  IMAD.MOV.U32 R13, RZ, RZ, RZ ;  /* 0x000000ffff0d7224 */ /* 0x001fce00078e00ff */
[----:B------:R-:W-:-:S07]  /*12280*/  LEPC R20, `(.L_x_1167) ;  /* 0x000000001014794e */ /* 0x000fce0000000000 */
[----:B-1---5:R-:W-:Y:S05]  /*12290*/  CALL.ABS.NOINC R2 ;  /* 0x0000000002007343 */ /* 0x022fea0003c00000 */
.L_x_1167:
[----:B------:R0:W1:Y:S01]  /*122a0*/  LDC.64 R2, c[0x4][R16] ;  /* 0x0100000010027b82 */ /* 0x0000620000000a00 */
[----:B------:R-:W-:Y:S01]  /*122b0*/  ULDC.64 UR4, c[0x4][0x80] ;  /* 0x0100200000047ab9 */ /* 0x000fe20000000a00 */
[----:B------:R-:W-:Y:S01]  /*122c0*/  ULDC.64 UR6, c[0x4][0x88] ;  /* 0x0100220000067ab9 */ /* 0x000fe20000000a00 */
[----:B------:R-:W-:Y:S01]  /*122d0*/  IMAD.U32 R4, RZ, RZ, UR4 ;  /* 0x00000004ff047e24 */ /* 0x000fe2000f8e00ff */
[----:B------:R-:W-:Y:S01]  /*122e0*/  MOV R8, 0x70 ;  /* 0x0000007000087802 */ /* 0x000fe20000000f00 */
[----:B------:R-:W-:Y:S01]  /*122f0*/  IMAD.U32 R5, RZ, RZ, UR5 ;  /* 0x00000005ff057e24 */ /* 0x000fe2000f8e00ff */
[----:B------:R-:W-:Y:S01]  /*12300*/  ULDC.64 UR4, c[0x4][0x18] ;  /* 0x0100060000047ab9 */ /* 0x000fe20000000a00 */
[----:B------:R-:W-:Y:S02]  /*12310*/  IMAD.U32 R6, RZ, RZ, UR6 ;  /* 0x00000006ff067e24 */ /* 0x000fe4000f8e00ff */
[----:B------:R-:W-:Y:S02]  /*12320*/  IMAD.U32 R7, RZ, RZ, UR7 ;  /* 0x00000007ff077e24 */ /* 0x000fe4000f8e00ff */
[----:B------:R-:W-:-:S02]  /*12330*/  IMAD.U32 R10, RZ, RZ, UR4 ;  /* 0x00000004ff0a7e24 */ /* 0x000fc4000f8e00ff */
[----:B------:R-:W-:Y:S02]  /*12340*/  IMAD.U32 R11, RZ, RZ, UR5 ;  /* 0x00000005ff0b7e24 */ /* 0x000fe4000f8e00ff */
[----:B------:R-:W-:Y:S02]  /*12350*/  IMAD.MOV.U32 R12, RZ, RZ, 0x1 ;  /* 0x00000001ff0c7424 */ /* 0x000fe400078e00ff */
[----:B0-----:R-:W-:-:S07]  /*12360*/  IMAD.MOV.U32 R13, RZ, RZ, RZ ;  /* 0x000000ffff0d7224 */ /* 0x001fce00078e00ff */
[----:B------:R-:W-:-:S07]  /*12370*/  LEPC R20, `(.L_x_1166) ;  /* 0x000000001014794e */ /* 0x000fce0000000000 */
[----:B-1----:R-:W-:Y:S05]  /*12380*/  CALL.ABS.NOINC R2 ;  /* 0x0000000002007343 */ /* 0x002fea0003c00000 */
.L_x_1166:
[----:B------:R-:W0:Y:S01]  /*12390*/  LDC.64 R2, c[0x0][0x9f8] ;  /* 0x00027e00ff027b82 */ /* 0x000e220000000a00 */
[----:B------:R-:W-:-:S07]  /*123a0*/  IMAD.MOV.U32 R30, RZ, RZ, R34 ;  /* 0x000000ffff1e7224 */ /* 0x000fce00078e0022 */
[----:B------:R-:W1:Y:S01]  /*123b0*/  LDC R29, c[0x0][0x430] ;  /* 0x00010c00ff1d7b82 */ /* 0x000e620000000800 */
[C---:B------:R-:W-:Y:S01]  /*123c0*/  LOP3.LUT R0, R19.reuse, 0x7f, RZ, 0xc0, !PT ;  /* 0x0000007f13007812 */ /* 0x040fe200078ec0ff */
[----:B------:R-:W-:Y:S02]  /*123d0*/  IMAD.SHL.U32 R33, R19, 0x10, RZ ;  /* 0x0000001013217824 */ /* 0x000fe400078e00ff */
[----:B------:R-:W-:Y:S01]  /*123e0*/  VIADD R22, R32, 0xffffffff ;  /* 0xffffffff20167836 */ /* 0x000fe20000000000 */
[----:B------:R-:W-:Y:S01]  /*123f0*/  LOP3.LUT R23, R23, 0xfffffff7, RZ, 0xc0, !PT ;  /* 0xfffffff717177812 */ /* 0x000fe200078ec0ff */
        /* <DEDUP_REMOVED lines=9> */
[----:B------:R-:W-:-:S04]  /*12490*/  IMAD R4, R22, 0x80, R28 ;  /* 0x0000008016047824 */ /* 0x000fc800078e021c */
[----:B------:R-:W-:-:S05]  /*124a0*/  IMAD.IADD R8, R33, 0x1, R4 ;  /* 0x0000000121087824 */ /* 0x000fca00078e0204 */
[C---:B------:R-:W-:Y:S01]  /*124b0*/  ISETP.GE.AND P0, PT, R8.reuse, UR50, PT ;  /* 0x0000003208007c0c */ /* 0x040fe2000bf06270 */
[----:B-----5:R-:W-:Y:S02]  /*124c0*/  IMAD.IADD R8, R8, 0x1, R31 ;  /* 0x0000000108087824 */ /* 0x020fe400078e021f */
[----:B0-----:R-:W0:Y:S01]  /*124d0*/  @P1 LDC R3, c[0x0][0x434] ;  /* 0x00010d00ff031b82 */ /* 0x001e220000000800 */
[----:B------:R-:W-:Y:S01]  /*124e0*/  @P1 LOP3.LUT R23, R23, 0x8, RZ, 0xfc, !PT ;  /* 0x0000000817171812 */ /* 0x000fe200078efcff */
[----:B------:R-:W-:-:S06]  /*124f0*/  IMAD.MOV.U32 R9, RZ, RZ, R8 ;  /* 0x000000ffff097224 */ /* 0x000fcc00078e0008 */
[----:B------:R-:W1:Y:S08]  /*12500*/  @P1 LDC R11, c[0x0][0x438] ;  /* 0x00010e00ff0b1b82 */ /* 0x000e700000000800 */
[----:B------:R-:W3:Y:S08]  /*12510*/  @!P0 LDC.64 R4, c[0x0][0x428] ;  /* 0x00010a00ff048b82 */ /* 0x000ef00000000a00 */
[----:B------:R-:W4:Y:S01]  /*12520*/  @!P0 LDC.64 R6, c[0x0][0x418] ;  /* 0x00010600ff068b82 */ /* 0x000f220000000a00 */
[----:B0-----:R-:W-:-:S05]  /*12530*/  @P1 IMAD.HI.U32 R2, R8, R3, RZ ;  /* 0x0000000308021227 */ /* 0x001fca00078e00ff */
[----:B-1----:R-:W-:-:S04]  /*12540*/  @P1 SHF.R.U32.HI R9, RZ, R11, R2 ;  /* 0x0000000bff091219 */ /* 0x002fc80000011602 */
[----:B------:R-:W-:Y:S02]  /*12550*/  @!P0 SHF.R.S32.HI R3, RZ, 0x1f, R9 ;  /* 0x0000001fff038819 */ /* 0x000fe40000011409 */
[----:B------:R-:W-:Y:S01]  /*12560*/  LOP3.LUT R23, R23, 0xfffffffe, RZ, 0xc0, !PT ;  /* 0xfffffffe17177812 */ /* 0x000fe200078ec0ff */
[----:B------:R-:W-:-:S03]  /*12570*/  UMOV UR5, 0xffffffff ;  /* 0xffffffff00057882 */ /* 0x000fc60000000000 */
[----:B------:R-:W-:Y:S02]  /*12580*/  LOP3.LUT R23, R23, 0xfffffffd, RZ, 0xc0, !PT ;  /* 0xfffffffd17177812 */ /* 0x000fe400078ec0ff */
[----:B--2---:R-:W-:-:S05]  /*12590*/  SHF.R.S32.HI R27, RZ, 0x1f, R30 ;  /* 0x0000001fff1b7819 */ /* 0x004fca000001141e */
[----:B---3--:R-:W-:-:S04]  /*125a0*/  @!P0 IMAD R2, R27, R4, RZ ;  /* 0x000000041b028224 */ /* 0x008fc800078e02ff */
[----:B------:R-:W-:Y:S01]  /*125b0*/  @!P0 IMAD R11, R30, R5, R2 ;  /* 0x000000051e0b8224 */ /* 0x000fe200078e0202 */
[----:B------:R-:W-:-:S05]  /*125c0*/  @!P0 MOV R2, R9 ;  /* 0x0000000900028202 */ /* 0x000fca0000000f00 */
[----:B------:R-:W-:-:S04]  /*125d0*/  @!P0 IMAD.WIDE.U32 R4, R30, R4, R2 ;  /* 0x000000041e048225 */ /* 0x000fc800078e0002 */
[----:B------:R-:W-:Y:S01]  /*125e0*/  @!P0 IMAD.IADD R3, R5, 0x1, R11 ;  /* 0x0000000105038824 */ /* 0x000fe200078e020b */
[----:B----4-:R-:W-:Y:S01]  /*125f0*/  @!P0 LEA R2, P1, R4, R6, 0x2 ;  /* 0x0000000604028211 */ /* 0x010fe200078210ff */
[----:B------:R-:W-:-:S03]  /*12600*/  IMAD.SHL.U32 R6, R19, 0x8, RZ ;  /* 0x0000000813067824 */ /* 0x000fc600078e00ff */
[----:B------:R-:W-:Y:S01]  /*12610*/  @!P0 LEA.HI.X R3, R4, R7, R3, 0x2, P1 ;  /* 0x0000000704038211 */ /* 0x000fe200008f1403 */
[----:B------:R-:W-:Y:S01]  /*12620*/  IMAD.MOV.U32 R7, RZ, RZ, RZ ;  /* 0x000000ffff077224 */ /* 0x000fe200078e00ff */
[----:B------:R-:W-:-:S04]  /*12630*/  LOP3.LUT R26, R6, 0x38, RZ, 0xc0, !PT ;  /* 0x00000038061a7812 */ /* 0x000fc800078ec0ff */
[C---:B------:R-:W-:Y:S01]  /*12640*/  LOP3.LUT R25, R26.reuse, 0x40, RZ, 0xfc, !PT ;  /* 0x000000401a197812 */ /* 0x040fe200078efcff */
[----:B------:R0:W5:Y:S01]  /*12650*/  @!P0 LDG.E R7, desc[UR48][R2.64] ;  /* 0x0000003002078981 */ /* 0x000162000c1e1900 */
[----:B------:R-:W-:Y:S02]  /*12660*/  ISETP.GE.AND P1, PT, R26, UR4, PT ;  /* 0x000000041a007c0c */ /* 0x000fe4000bf26270 */
[----:B------:R-:W-:-:S11]  /*12670*/  ISETP.GE.AND P0, PT, R25, UR4, PT ;  /* 0x0000000419007c0c */ /* 0x000fd6000bf06270 */
[----:B------:R-:W-:-:S04]  /*12680*/  @P1 LOP3.LUT R23, R23, 0x2, RZ, 0xfc, !PT ;  /* 0x0000000217171812 */ /* 0x000fc800078efcff */
[----:B------:R-:W-:Y:S01]  /*12690*/  @P0 LOP3.LUT R23, R23, 0x1, RZ, 0xfc, !PT ;  /* 0x0000000117170812 */ /* 0x000fe200078efcff */
[----:B0-----:R-:W-:Y:S06]  /*126a0*/  BRA.DIV UR5, `(.L_x_1168) ;  /* 0x0000003205607947 */ /* 0x001fec000b800000 */
.L_x_1210:
[----:B------:R-:W-:Y:S01]  /*126b0*/  ULOP3.LUT UR4, UR36, 0x2, URZ, 0xfc, !UPT ;  /* 0x0000000224047892 */ /* 0x000fe2000f8efc3f */
[----:B------:R-:W-:Y:S01]  /*126c0*/  IMAD.U32 R24, RZ, RZ, UR40 ;  /* 0x00000028ff187e24 */ /* 0x000fe2000f8e00ff */
[----:B------:R-:W-:Y:S01]  /*126d0*/  LOP3.LUT R23, R23, 0xfffffffb, RZ, 0xc0, !PT ;  /* 0xfffffffb17177812 */ /* 0x000fe200078ec0ff */
[----:B------:R-:W-:-:S03]  /*126e0*/  IMAD.MOV R4, RZ, RZ, -R9 ;  /* 0x000000ffff047224 */ /* 0x000fc600078e0a09 */
[----:B------:R-:W-:Y:S01]  /*126f0*/  IMAD.U32 R18, RZ, RZ, UR4 ;  /* 0x00000004ff127e24 */ /* 0x000fe2000f8e00ff */
[----:B------:R-:W-:Y:S01]  /*12700*/  SHF.R.S32.HI R24, RZ, 0x1f, R24 ;  /* 0x0000001fff187819 */ /* 0x000fe20000011418 */
[----:B------:R-:W-:-:S03]  /*12710*/  IMAD R4, R29, R4, R8 ;  /* 0x000000041d047224 */ /* 0x000fc600078e0208 */
[----:B------:R-:W-:-:S13]  /*12720*/  ISETP.NE.AND P0, PT, R18, 0x3, PT ;  /* 0x000000031200780c */ /* 0x000fda0003f05270 */
[----:B------:R-:W-:Y:S01]  /*12730*/  @P0 LOP3.LUT R23, R23, 0x4, RZ, 0xfc, !PT ;  /* 0x0000000417170812 */ /* 0x000fe200078efcff */
[----:B------:R-:W-:Y:S06]  /*12740*/  @!P0 BRA `(.L_x_1169) ;  /* 0x0000000000048947 */ /* 0x000fec0003800000 */
[----:B------:R-:W-:Y:S01]  /*12750*/  BPT.TRAP 0x1 ;  /* 0x000000040000795c */ /* 0x000fe20000300000 */
.L_x_1169:
[----:B------:R-:W-:Y:S01]  /*12760*/  SHF.R.S32.HI R5, RZ, 0x1f, R4 ;  /* 0x0000001fff057819 */ /* 0x000fe20000011404 */
[----:B------:R-:W-:Y:S01]  /*12770*/  ULDC.64 UR4, c[0x0][0x328] ;  /* 0x0000ca0000047ab9 */ /* 0x000fe20000000a00 */
[----:B-----5:R-:W-:Y:S02]  /*12780*/  SHF.R.S32.HI R8, RZ, 0x1f, R7 ;  /* 0x0000001fff087819 */ /* 0x020fe40000011407 */
[----:B------:R-:W-:Y:S01]  /*12790*/  R2UR UR6, R24 ;  /* 0x00000000180672ca */ /* 0x000fe200000e0000 */
[----:B------:R-:W-:-:S04]  /*127a0*/  IMAD R3, R5, UR4, RZ ;  /* 0x0000000405037c24 */ /* 0x000fc8000f8e02ff */
[C---:B------:R-:W-:Y:S02]  /*127b0*/  IMAD R9, R4.reuse, UR5, R3 ;  /* 0x0000000504097c24 */ /* 0x040fe4000f8e0203 */
[----:B------:R-:W-:Y:S01]  /*127c0*/  IMAD.WIDE.U32 R2, R4, UR4, RZ ;  /* 0x0000000404027c25 */ /* 0x000fe2000f8e00ff */
[----:B------:R-:W-:-:S03]  /*127d0*/  ULDC.64 UR4, c[0x0][0x338] ;  /* 0x0000ce0000047ab9 */ /* 0x000fc60000000a00 */
[----:B------:R-:W-:Y:S02]  /*127e0*/  IMAD.IADD R3, R3, 0x1, R9 ;  /* 0x0000000103037824 */ /* 0x000fe400078e0209 */
[----:B------:R-:W-:Y:S02]  /*127f0*/  IMAD.MOV.U32 R9, RZ, RZ, 0x1 ;  /* 0x00000001ff097424 */ /* 0x000fe400078e00ff */
[----:B------:R-:W-:Y:S02]  /*12800*/  IMAD R10, R8, UR4, RZ ;  /* 0x00000004080a7c24 */ /* 0x000fe4000f8e02ff */
[----:B------:R-:W-:Y:S01]  /*12810*/  IMAD.WIDE.U32 R2, R7, UR4, R2 ;  /* 0x0000000407027c25 */ /* 0x000fe2000f8e0002 */
[----:B------:R-:W-:-:S03]  /*12820*/  SHF.L.U32 R9, R9, 0x1f, RZ ;  /* 0x0000001f09097819 */ /* 0x000fc600000006ff */
[----:B------:R-:W-:Y:S01]  /*12830*/  IMAD R11, R7, UR5, R10 ;  /* 0x00000005070b7c24 */ /* 0x000fe2000f8e020a */
[----:B------:R-:W0:Y:S01]  /*12840*/  SYNCS.PHASECHK.TRANS64.TRYWAIT P0, [UR46+0x28840], R9 ;  /* 0x02884009ff0075a7 */ /* 0x000e22000800016e */
[----:B------:R-:W-:Y:S02]  /*12850*/  ULDC.64 UR4, c[0x0][0x330] ;  /* 0x0000cc0000047ab9 */ /* 0x000fe40000000a00 */
        /* <DEDUP_REMOVED lines=10> */
.L_x_1211:
[----:B------:R-:W-:Y:S01]  /*12900*/  ULDC.64 UR4, c[0x0][0x300] ;  /* 0x0000c00000047ab9 */ /* 0x000fe20000000a00 */
[----:B------:R-:W-:Y:S01]  /*12910*/  R2UR UR6, R24 ;  /* 0x00000000180672ca */ /* 0x000fe200000e0000 */
[----:B------:R-:W-:Y:S01]  /*12920*/  IMAD R5, R5, UR4, RZ ;  /* 0x0000000405057c24 */ /* 0x000fe2000f8e02ff */
[C---:B------:R-:W-:Y:S02]  /*12930*/  LOP3.LUT P3, RZ, R23.reuse, 0x2, RZ, 0xc0, !PT ;  /* 0x0000000217ff7812 */ /* 0x040fe4000786c0ff */
[----:B------:R-:W-:Y:S01]  /*12940*/  LOP3.LUT P2, RZ, R23, 0x1, RZ, 0xc0, !PT ;  /* 0x0000000117ff7812 */ /* 0x000fe2000784c0ff */
[C---:B------:R-:W-:Y:S02]  /*12950*/  IMAD R3, R4.reuse, UR5, R5 ;  /* 0x0000000504037c24 */ /* 0x040fe4000f8e0205 */
[----:B------:R-:W-:Y:S01]  /*12960*/  IMAD.WIDE.U32 R4, R4, UR4, RZ ;  /* 0x0000000404047c25 */ /* 0x000fe2000f8e00ff */
[----:B------:R-:W-:-:S03]  /*12970*/  ULDC.64 UR4, c[0x0][0x310] ;  /* 0x0000c40000047ab9 */ /* 0x000fc60000000a00 */
[----:B------:R-:W-:Y:S01]  /*12980*/  IMAD.IADD R5, R5, 0x1, R3 ;  /* 0x0000000105057824 */ /* 0x000fe200078e0203 */
[----:B------:R-:W-:Y:S01]  /*12990*/  LOP3.LUT R3, R6, 0x1c0, RZ, 0xc0, !PT ;  /* 0x000001c006037812 */ /* 0x000fe200078ec0ff */
[----:B------:R-:W-:Y:S02]  /*129a0*/  IMAD R8, R8, UR4, RZ ;  /* 0x0000000408087c24 */ /* 0x000fe4000f8e02ff */
[----:B------:R-:W-:Y:S01]  /*129b0*/  IMAD.WIDE.U32 R4, R7, UR4, R4 ;  /* 0x0000000407047c25 */ /* 0x000fe2000f8e0004 */
[----:B------:R-:W-:-:S03]  /*129c0*/  LOP3.LUT R6, R3, 0x38, R6, 0xf8, !PT ;  /* 0x0000003803067812 */ /* 0x000fc600078ef806 */
[----:B0-----:R-:W-:Y:S01]  /*129d0*/  IMAD R9, R7, UR5, R8 ;  /* 0x0000000507097c24 */ /* 0x001fe2000f8e0208 */
[----:B------:R-:W-:Y:S01]  /*129e0*/  ULDC.64 UR4, c[0x0][0x308] ;  /* 0x0000c20000047ab9 */ /* 0x000fe20000000a00 */
[----:B------:R-:W-:Y:S01]  /*129f0*/  IMAD.MOV.U32 R3, RZ, RZ, -0x80 ;  /* 0xffffff80ff037424 */ /* 0x000fe200078e00ff */
[----:B------:R-:W-:Y:S01]  /*12a00*/  LOP3.LUT R8, R6, 0x38, R19, 0x78, !PT ;  /* 0x0000003806087812 */ /* 0x000fe200078e7813 */
[----:B------:R-:W-:Y:S01]  /*12a10*/  IMAD.U32 R7, RZ, RZ, UR4 ;  /* 0x00000004ff077e24 */ /* 0x000fe2000f8e00ff */
[----:B------:R-:W-:Y:S01]  /*12a20*/  UIMAD UR4, UR6, UR4, URZ ;  /* 0x00000004060472a4 */ /* 0x000fe2000f8e023f */
[----:B------:R-:W-:Y:S02]  /*12a30*/  IMAD.IADD R5, R5, 0x1, R9 ;  /* 0x0000000105057824 */ /* 0x000fe400078e0209 */
[----:B------:R-:W-:Y:S01]  /*12a40*/  IMAD R3, R22, R3, UR50 ;  /* 0x0000003216037e24 */ /* 0x000fe2000f8e0203 */
[----:B------:R-:W-:Y:S02]  /*12a50*/  UIMAD UR4, UR40, UR5, UR4 ;  /* 0x00000005280472a4 */ /* 0x000fe4000f8e0204 */
[----:B------:R-:W-:Y:S01]  /*12a60*/  IMAD.WIDE.U32 R4, R7, UR40, R4 ;  /* 0x0000002807047c25 */ /* 0x000fe2000f8e0004 */
[----:B------:R-:W-:-:S03]  /*12a70*/  ULDC.64 UR6, c[0x0][0x2e8] ;  /* 0x0000ba0000067ab9 */ /* 0x000fc60000000a00 */
[----:B------:R-:W-:Y:S02]  /*12a80*/  IMAD.IADD R6, R3, 0x1, -R28 ;  /* 0x0000000103067824 */ /* 0x000fe400078e0a1c */
[----:B------:R-:W-:Y:S01]  /*12a90*/  IMAD.SHL.U32 R19, R0, 0x8, RZ ;  /* 0x0000000800137824 */ /* 0x000fe200078e00ff */
[----:B------:R-:W-:Y:S01]  /*12aa0*/  LEA R0, P1, R4, UR6, 0x1 ;  /* 0x0000000604007c11 */ /* 0x000fe2000f8208ff */
[----:B------:R-:W-:Y:S01]  /*12ab0*/  VIADD R3, R5, UR4 ;  /* 0x0000000405037c36 */ /* 0x000fe20008000000 */
[----:B------:R-:W-:Y:S01]  /*12ac0*/  UMOV UR4, 0xffffffff ;  /* 0xffffffff00047882 */ /* 0x000fe20000000000 */
[----:B------:R-:W-:Y:S02]  /*12ad0*/  ISETP.GE.AND P0, PT, R6, 0x1, PT ;  /* 0x000000010600780c */ /* 0x000fe40003f06270 */
[----:B------:R-:W-:Y:S02]  /*12ae0*/  LOP3.LUT R19, R8, 0x200, R19, 0xf8, !PT ;  /* 0x0000020008137812 */ /* 0x000fe400078ef813 */
[----:B------:R-:W-:Y:S01]  /*12af0*/  LEA.HI.X R3, R4, UR7, R3, 0x1, P1 ;  /* 0x0000000704037c11 */ /* 0x000fe200088f0c03 */
[----:B------:R-:W-:Y:S08]  /*12b00*/  BRA.DIV UR4, `(.L_x_1171) ;  /* 0x0000002e04807947 */ /* 0x000ff0000b800000 */
[----:B------:R-:W-:Y:S01]  /*12b10*/  SHFL.IDX PT, R5, R3, RZ, 0x181f ;  /* 0x00181fff03057589 */ /* 0x000fe200000e0000 */
[----:B------:R-:W-:Y:S02]  /*12b20*/  @P0 LEA R9, R19, UR46, 0x1 ;  /* 0x0000002e13090c11 */ /* 0x000fe4000f8e08ff */
[----:B------:R-:W-:Y:S01]  /*12b30*/  ISETP.GE.AND P1, PT, R6, 0x21, PT ;  /* 0x000000210600780c */ /* 0x000fe20003f26270 */
[----:B------:R-:W0:Y:S04]  /*12b40*/  SHFL.IDX PT, R4, R0, RZ, 0x181f ;  /* 0x00181fff00047589 */ /* 0x000e2800000e0000 */
[----:B------:R-:W1:Y:S04]  /*12b50*/  SHFL.IDX PT, R8, R3, 0x1, 0x181f ;  /* 0x00381f0003087f89 */ /* 0x000e6800000e0000 */
[----:B------:R-:W2:Y:S04]  /*12b60*/  SHFL.IDX PT, R14, R0, 0x1, 0x181f ;  /* 0x00381f00000e7f89 */ /* 0x000ea800000e0000 */
[----:B------:R-:W-:Y:S04]  /*12b70*/  SHFL.IDX PT, R10, R3, 0x2, 0x181f ;  /* 0x00581f00030a7f89 */ /* 0x000fe800000e0000 */
[----:B------:R-:W3:Y:S04]  /*12b80*/  SHFL.IDX PT, R35, R0, 0x2, 0x181f ;  /* 0x00581f0000237f89 */ /* 0x000ee800000e0000 */
        /* <DEDUP_REMOVED lines=9> */
[----:B------:R-:W1:Y:S01]  /*12c20*/  SHFL.IDX PT, R14, R0, 0x4, 0x181f ;  /* 0x00981f00000e7f89 */ /* 0x000e6200000e0000 */
[----:B------:R-:W-:-:S04]  /*12c30*/  @P0 IMAD.WIDE.U32 R20, R26, 0x2, R4 ;  /* 0x000000021a140825 */ /* 0x000fc800078e0004 */
[----:B---3--:R-:W-:Y:S01]  /*12c40*/  IMAD.MOV.U32 R4, RZ, RZ, R35 ;  /* 0x000000ffff047224 */ /* 0x008fe200078e0023 */
[----:B------:R-:W-:Y:S01]  /*12c50*/  @P0 LDGSTS.E.BYPASS.LTC128B.128 [R37+0x18c00], desc[UR48][R20.64], !P3 ;  /* 0x18c0000014250fae */ /* 0x000fe2000d901d70 */
[----:B------:R-:W-:-:S03]  /*12c60*/  IMAD.MOV.U32 R5, RZ, RZ, R10 ;  /* 0x000000ffff057224 */ /* 0x000fc600078e000a */
[----:B------:R-:W-:Y:S01]  /*12c70*/  @P0 LDGSTS.E.BYPASS.LTC128B.128 [R37+0x1cc00], desc[UR48][R20.64+0x80], !P2 ;  /* 0x1cc0008014250fae */ /* 0x000fe2000d101d70 */
[----:B------:R-:W-:Y:S01]  /*12c80*/  ISETP.GE.AND P0, PT, R6, 0x31, PT ;  /* 0x000000310600780c */ /* 0x000fe20003f06270 */
[----:B------:R-:W-:Y:S01]  /*12c90*/  @P1 IMAD.WIDE.U32 R8, R26, 0x2, R4 ;  /* 0x000000021a081825 */ /* 0x000fe200078e0004 */
[----:B------:R-:W-:Y:S01]  /*12ca0*/  @P1 LEA R5, R19, UR46, 0x1 ;  /* 0x0000002e13051c11 */ /* 0x000fe2000f8e08ff */
[----:B------:R-:W2:Y:S02]  /*12cb0*/  SHFL.IDX PT, R10, R3, 0x4, 0x181f ;  /* 0x00981f00030a7f89 */ /* 0x000ea400000e0000 */
[----:B0-----:R-:W-:Y:S02]  /*12cc0*/  IMAD.MOV.U32 R4, RZ, RZ, R36 ;  /* 0x000000ffff047224 */ /* 0x001fe400078e0024 */
[----:B------:R-:W-:Y:S04]  /*12cd0*/  @P1 LDGSTS.E.BYPASS.LTC128B.128 [R5+0x19400], desc[UR48][R8.64], !P3 ;  /* 0x1940000008051fae */ /* 0x000fe8000d901d70 */
[----:B------:R0:W-:Y:S01]  /*12ce0*/  @P1 LDGSTS.E.BYPASS.LTC128B.128 [R5+0x1d400], desc[UR48][R8.64+0x80], !P2 ;  /* 0x1d40008008051fae */ /* 0x0001e2000d101d70 */
[----:B------:R-:W-:-:S03]  /*12cf0*/  ISETP.GE.AND P1, PT, R6, 0x51, PT ;  /* 0x000000510600780c */ /* 0x000fc60003f26270 */
[----:B------:R-:W-:Y:S04]  /*12d00*/  SHFL.IDX PT, R35, R3, 0x5, 0x181f ;  /* 0x00b81f0003237f89 */ /* 0x000fe800000e0000 */
[----:B------:R-:W3:Y:S01]  /*12d10*/  SHFL.IDX PT, R36, R0, 0x5, 0x181f ;  /* 0x00b81f0000247f89 */ /* 0x000ee200000e0000 */
[----:B0-----:R-:W-:Y:S01]  /*12d20*/  IMAD.MOV.U32 R5, RZ, RZ, R7 ;  /* 0x000000ffff057224 */ /* 0x001fe200078e0007 */
[----:B------:R-:W-:Y:S02]  /*12d30*/  @P0 LEA R7, R19, UR46, 0x1 ;  /* 0x0000002e13070c11 */ /* 0x000fe4000f8e08ff */
[----:B------:R-:W0:Y:S01]  /*12d40*/  SHFL.IDX PT, R37, R0, 0x6, 0x181f ;  /* 0x00d81f0000257f89 */ /* 0x000e2200000e0000 */
[----:B------:R-:W-:-:S05]  /*12d50*/  @P0 IMAD.WIDE.U32 R4, R26, 0x2, R4 ;  /* 0x000000021a040825 */ /* 0x000fca00078e0004 */
[----:B------:R-:W-:Y:S04]  /*12d60*/  @P0 LDGSTS.E.BYPASS.LTC128B.128 [R7+0x19c00], desc[UR48][R4.64], !P3 ;  /* 0x19c0000004070fae */ /* 0x000fe8000d901d70 */
[----:B------:R4:W-:Y:S01]  /*12d70*/  @P0 LDGSTS.E.BYPASS.LTC128B.128 [R7+0x1dc00], desc[UR48][R4.64+0x80], !P2 ;  /* 0x1dc0008004070fae */ /* 0x0009e2000d101d70 */
[----:B------:R-:W-:-:S03]  /*12d80*/  ISETP.GE.AND P0, PT, R6, 0x41, PT ;  /* 0x000000410600780c */ /* 0x000fc60003f06270 */
[----:B----4-:R-:W4:Y:S01]  /*12d90*/  SHFL.IDX PT, R7, R3, 0x6, 0x181f ;  /* 0x00d81f0003077f89 */ /* 0x010f2200000e0000 */
[----:B-1----:R-:W-:Y:S02]  /*12da0*/  IMAD.MOV.U32 R4, RZ, RZ, R14 ;  /* 0x000000ffff047224 */ /* 0x002fe400078e000e */
[----:B--2---:R-:W-:-:S07]  /*12db0*/  IMAD.MOV.U32 R5, RZ, RZ, R10 ;  /* 0x000000ffff057224 */ /* 0x004fce00078e000a */
[----:B------:R-:W-:Y:S01]  /*12dc0*/  @P0 LEA R10, R19, UR46, 0x1 ;  /* 0x0000002e130a0c11 */ /* 0x000fe2000f8e08ff */
[----:B------:R-:W1:Y:S01]  /*12dd0*/  SHFL.IDX PT, R3, R3, 0x7, 0x181f ;  /* 0x00f81f0003037f89 */ /* 0x000e6200000e0000 */
[----:B------:R-:W-:-:S03]  /*12de0*/  @P0 IMAD.WIDE.U32 R20, R26, 0x2, R4 ;  /* 0x000000021a140825 */ /* 0x000fc600078e0004 */
[----:B------:R2:W1:Y:S01]  /*12df0*/  SHFL.IDX PT, R14, R0, 0x7, 0x181f ;  /* 0x00f81f00000e7f89 */ /* 0x00046200000e0000 */
[----:B---3--:R-:W-:-:S03]  /*12e00*/  IMAD.MOV.U32 R4, RZ, RZ, R36 ;  /* 0x000000ffff047224 */ /* 0x008fc600078e0024 */
[----:B------:R2:W-:Y:S01]  /*12e10*/  @P0 LDGSTS.E.BYPASS.LTC128B.128 [R10+0x1a400], desc[UR48][R20.64], !P3 ;  /* 0x1a400000140a0fae */ /* 0x0005e2000d901d70 */
[----:B------:R-:W-:Y:S01]  /*12e20*/  IMAD.MOV.U32 R5, RZ, RZ, R35 ;  /* 0x000000ffff057224 */ /* 0x000fe200078e0023 */
[----:B------:R-:W-:Y:S02]  /*12e30*/  @P1 LEA R35, R19, UR46, 0x1 ;  /* 0x0000002e13231c11 */ /* 0x000fe4000f8e08ff */
[----:B------:R2:W-:Y:S01]  /*12e40*/  @P0 LDGSTS.E.BYPASS.LTC128B.128 [R10+0x1e400], desc[UR48][R20.64+0x80], !P2 ;  /* 0x1e400080140a0fae */ /* 0x0005e2000d101d70 */
[----:B------:R-:W-:Y:S01]  /*12e50*/  ISETP.GE.AND P0, PT, R6, 0x61, PT ;  /* 0x000000610600780c */ /* 0x000fe20003f06270 */
[----:B------:R-:W-:-:S04]  /*12e60*/  @P1 IMAD.WIDE.U32 R8, R26, 0x2, R4 ;  /* 0x000000021a081825 */ /* 0x000fc800078e0004 */
[----:B0-----:R-:W-:Y:S01]  /*12e70*/  IMAD.MOV.U32 R4, RZ, RZ, R37 ;  /* 0x000000ffff047224 */ /* 0x001fe200078e0025 */
[----:B----4-:R-:W-:Y:S01]  /*12e80*/  MOV R5, R7 ;  /* 0x0000000700057202 */ /* 0x010fe20000000f00 */
[----:B------:R2:W-:Y:S04]  /*12e90*/  @P1 LDGSTS.E.BYPASS.LTC128B.128 [R35+0x1ac00], desc[UR48][R8.64], !P3 ;  /* 0x1ac0000008231fae */ /* 0x0005e8000d901d70 */
[----:B------:R2:W-:Y:S02]  /*12ea0*/  @P1 LDGSTS.E.BYPASS.LTC128B.128 [R35+0x1ec00], desc[UR48][R8.64+0x80], !P2 ;  /* 0x1ec0008008231fae */ /* 0x0005e4000d101d70 */
[----:B------:R-:W-:Y:S01]  /*12eb0*/  @P0 IMAD.WIDE.U32 R4, R26, 0x2, R4 ;  /* 0x000000021a040825 */ /* 0x000fe200078e0004 */
[----:B------:R-:W-:-:S05]  /*12ec0*/  @P0 LEA R7, R19, UR46, 0x1 ;  /* 0x0000002e13070c11 */ /* 0x000fca000f8e08ff */
[----:B------:R2:W-:Y:S04]  /*12ed0*/  @P0 LDGSTS.E.BYPASS.LTC128B.128 [R7+0x1b400], desc[UR48][R4.64], !P3 ;  /* 0x1b40000004070fae */ /* 0x0005e8000d901d70 */
[----:B-1----:R2:W-:Y:S02]  /*12ee0*/  @P0 LDGSTS.E.BYPASS.LTC128B.128 [R7+0x1f400], desc[UR48][R4.64+0x80], !P2 ;  /* 0x1f40008004070fae */ /* 0x0025e4000d101d70 */
.L_x_1229:
[----:B------:R-:W-:Y:S01]  /*12ef0*/  ISETP.GE.AND P0, PT, R6, 0x71, PT ;  /* 0x000000710600780c */ /* 0x000fe20003f06270 */
[----:B--2---:R-:W-:Y:S02]  /*12f00*/  IMAD.MOV.U32 R4, RZ, RZ, R14 ;  /* 0x000000ffff047224 */ /* 0x004fe400078e000e */
[----:B------:R-:W-:-:S10]  /*12f10*/  IMAD.MOV.U32 R5, RZ, RZ, R3 ;  /* 0x000000ffff057224 */ /* 0x000fd400078e0003 */
        /* <DEDUP_REMOVED lines=14> */
.L_x_1172:
        /* <DEDUP_REMOVED lines=23> */
[----:B------:R-:W-:-:S02]  /*13170*/  IMAD.U32 R7, RZ, RZ, UR7 ;  /* 0x00000007ff077e24 */ /* 0x000fc4000f8e00ff */
[----:B------:R-:W-:Y:S02]  /*13180*/  IMAD.U32 R10, RZ, RZ, UR8 ;  /* 0x00000008ff0a7e24 */ /* 0x000fe4000f8e00ff */
[----:B------:R-:W-:Y:S02]  /*13190*/  IMAD.U32 R11, RZ, RZ, UR9 ;  /* 0x00000009ff0b7e24 */ /* 0x000fe4000f8e00ff */
[----:B------:R-:W-:Y:S02]  /*131a0*/  IMAD.MOV.U32 R8, RZ, RZ, 0x70 ;  /* 0x00000070ff087424 */ /* 0x000fe400078e00ff */
[----:B------:R-:W-:-:S07]  /*131b0*/  IMAD.MOV.U32 R13, RZ, RZ, RZ ;  /* 0x000000ffff0d7224 */ /* 0x000fce00078e00ff */
[----:B------:R-:W-:-:S07]  /*131c0*/  LEPC R20, `(.L_x_1173) ;  /* 0x000000001014794e */ /* 0x000fce0000000000 */
[----:B0-----:R-:W-:Y:S05]  /*131d0*/  CALL.ABS.NOINC R14 ;  /* 0x000000000e007343 */ /* 0x001fea0003c00000 */
.L_x_1173:
[----:B------:R-:W-:Y:S01]  /*131e0*/  UISETP.NE.AND UP0, UPT, UR51, URZ, UPT ;  /* 0x0000003f3300728c */ /* 0x000fe2000bf05270 */
[----:B------:R-:W-:Y:S01]  /*131f0*/  IMAD.U32 R4, RZ, RZ, UR38 ;  /* 0x00000026ff047e24 */ /* 0x000fe2000f8e00ff */
[----:B------:R-:W0:Y:S01]  /*13200*/  LDC R0, c[0x0][0x448] ;  /* 0x00011200ff007b82 */ /* 0x000e220000000800 */
[----:B------:R-:W-:Y:S01]  /*13210*/  IMAD.U32 R7, RZ, RZ, UR47 ;  /* 0x0000002fff077e24 */ /* 0x000fe2000f8e00ff */
[----:B------:R-:W-:Y:S01]  /*13220*/  ULDC.64 UR4, c[0x0][0x2e0] ;  /* 0x0000b80000047ab9 */ /* 0x000fe20000000a00 */
[----:B------:R-:W-:Y:S01]  /*13230*/  IMAD.MOV.U32 R6, RZ, RZ, R4 ;  /* 0x000000ffff067224 */ /* 0x000fe200078e0004 */
[----:B------:R-:W-:Y:S01]  /*13240*/  PLOP3.LUT P0, PT, PT, PT, UP0, 0x80, 0x0 ;  /* 0x000000000000781c */ /* 0x000fe20003f0f008 */
[----:B------:R-:W-:Y:S01]  /*13250*/  IMAD R35, R35, UR4, RZ ;  /* 0x0000000423237c24 */ /* 0x000fe2000f8e02ff */
[----:B------:R-:W-:Y:S01]  /*13260*/  PLOP3.LUT P1, PT, PT, PT, UP0, 0x80, 0x0 ;  /* 0x000000000000781c */ /* 0x000fe20003f2f008 */
[----:B------:R-:W-:Y:S01]  /*13270*/  IMAD.WIDE.U32 R6, R34, UR4, R6 ;  /* 0x0000000422067c25 */ /* 0x000fe2000f8e0006 */
[----:B------:R-:W-:Y:S01]  /*13280*/  IADD3 R3, R28, UR41, R33 ;  /* 0x000000291c037c10 */ /* 0x000fe2000fffe021 */
[----:B------:R-:W-:Y:S01]  /*13290*/  @UP0 ULDC UR4, c[0x0][0x44c] ;  /* 0x0001130000040ab9 */ /* 0x000fe20000000800 */
[----:B------:R-:W-:Y:S01]  /*132a0*/  ULDC.64 UR6, c[0x0][0x280] ;  /* 0x0000a00000067ab9 */ /* 0x000fe20000000a00 */
[----:B------:R-:W-:-:S02]  /*132b0*/  IMAD R35, R34, UR5, R35 ;  /* 0x0000000522237c24 */ /* 0x000fc4000f8e0223 */
[----:B------:R-:W-:Y:S02]  /*132c0*/  IMAD.MOV.U32 R9, RZ, RZ, R3 ;  /* 0x000000ffff097224 */ /* 0x000fe400078e0003 */
[----:B------:R-:W-:Y:S02]  /*132d0*/  IMAD.IADD R7, R7, 0x1, R35 ;  /* 0x0000000107077824 */ /* 0x000fe400078e0223 */
[----:B------:R-:W-:Y:S01]  /*132e0*/  @P0 IMAD.HI.U32 R4, R3, UR4, RZ ;  /* 0x0000000403040c27 */ /* 0x000fe2000f8e00ff */
[----:B------:R-:W-:-:S03]  /*132f0*/  @UP0 ULDC UR4, c[0x0][0x450] ;  /* 0x0001140000040ab9 */ /* 0x000fc60000000800 */
[----:B------:R-:W-:Y:S01]  /*13300*/  IMAD.U32 R5, RZ, RZ, UR39 ;  /* 0x00000027ff057e24 */ /* 0x000fe2000f8e00ff */
[----:B------:R-:W-:Y:S01]  /*13310*/  @P1 SHF.R.U32.HI R9, RZ, UR4, R4 ;  /* 0x00000004ff091c19 */ /* 0x000fe20008011604 */
[----:B------:R-:W-:-:S04]  /*13320*/  ULDC.64 UR4, c[0x0][0x2d0] ;  /* 0x0000b40000047ab9 */ /* 0x000fc80000000a00 */
[----:B------:R-:W-:-:S04]  /*13330*/  IMAD.MOV R4, RZ, RZ, -R9 ;  /* 0x000000ffff047224 */ /* 0x000fc800078e0a09 */
[----:B0-----:R-:W-:Y:S01]  /*13340*/  IMAD R3, R0, R4, R3 ;  /* 0x0000000400037224 */ /* 0x001fe200078e0203 */
        /* <DEDUP_REMOVED lines=12> */
[----:B------:R-:W-:Y:S02]  /*13410*/  IADD3 R7, R5, R7, RZ ;  /* 0x0000000705077210 */ /* 0x000fe40007ffe0ff */
[C---:B------:R-:W-:Y:S02]  /*13420*/  LEA R6, P2, R4.reuse, UR6, 0x1 ;  /* 0x0000000604067c11 */ /* 0x040fe4000f8408ff */
[----:B------:R-:W-:Y:S01]  /*13430*/  ISETP.GE.AND P1, PT, R25, UR4, PT ;  /* 0x0000000419007c0c */ /* 0x000fe2000bf26270 */
[----:B------:R-:W-:Y:S01]  /*13440*/  UMOV UR4, 0xffffffff ;  /* 0xffffffff00047882 */ /* 0x000fe20000000000 */
[----:B------:R-:W-:Y:S02]  /*13450*/  LEA.HI.X R7, R4, UR7, R7, 0x1, P2 ;  /* 0x0000000704077c11 */ /* 0x000fe400090f0c07 */
[----:B------:R-:W-:Y:S09]  /*13460*/  BRA.DIV UR4, `(.L_x_1174) ;  /* 0x0000002e04a87947 */ /* 0x000ff2000b800000 */
[----:B------:R-:W-:Y:S01]  /*13470*/  SHFL.IDX PT, R5, R7, RZ, 0x181f ;  /* 0x00181fff07057589 */ /* 0x000fe200000e0000 */
[----:B------:R-:W-:Y:S01]  /*13480*/  ULDC UR4, c[0x0][0x288] ;  /* 0x0000a20000047ab9 */ /* 0x000fe20000000800 */
[----:B------:R-:W-:Y:S02]  /*13490*/  VIADD R3, R28, UR41 ;  /* 0x000000291c037c36 */ /* 0x000fe40008000000 */
        /* <DEDUP_REMOVED lines=12> */
[----:B------:R-:W-:Y:S01]  /*13560*/  ISETP.GE.AND P2, PT, R9, R0, PT ;  /* 0x000000000900720c */ /* 0x000fe20003f46270 */
[----:B-1----:R-:W-:Y:S02]  /*13570*/  IMAD.MOV.U32 R4, RZ, RZ, R14 ;  /* 0x000000ffff047224 */ /* 0x002fe400078e000e */
        /* <DEDUP_REMOVED lines=10> */
[----:B-1----:R-:W-:-:S10]  /*13620*/  VIADD R9, R3, 0x30 ;  /* 0x0000003003097836 */ /* 0x002fd40000000000 */
        /* <DEDUP_REMOVED lines=17> */
[----:B-1----:R-:W-:-:S09]  /*13740*/  IADD3 R9, R3, 0x50, RZ ;  /* 0x0000005003097810 */ /* 0x002fd20007ffe0ff */
[----:B------:R-:W-:Y:S01]  /*13750*/  @!P2 LEA R21, R19, UR46, 0x1 ;  /* 0x0000002e1315ac11 */ /* 0x000fe2000f8e08ff */
[----:B0-----:R-:W-:-:S05]  /*13760*/  @!P2 IMAD.WIDE.U32 R4, R26, 0x2, R4 ;  /* 0x000000021a04a825 */ /* 0x001fca00078e0004 */
[----:B------:R-:W-:Y:S04]  /*13770*/  @!P2 LDGSTS.E.BYPASS.LTC128B.128 [R21+0x12400], desc[UR48][R4.64], !P0 ;  /* 0x124000000415afae */ /* 0x000fe8000c101d70 */
[----:B------:R2:W-:Y:S01]  /*13780*/  @!P2 LDGSTS.E.BYPASS.LTC128B.128 [R21+0x16400], desc[UR48][R4.64+0x80], !P1 ;  /* 0x164000800415afae */ /* 0x0005e2000c901d70 */
[----:B------:R-:W-:Y:S01]  /*13790*/  ISETP.GE.AND P2, PT, R9, R0, PT ;  /* 0x000000000900720c */ /* 0x000fe20003f46270 */
[----:B--2---:R-:W-:Y:S02]  /*137a0*/  IMAD.MOV.U32 R4, RZ, RZ, R14 ;  /* 0x000000ffff047224 */ /* 0x004fe400078e000e */
[----:B------:R-:W-:-:S10]  /*137b0*/  IMAD.MOV.U32 R5, RZ, RZ, R10 ;  /* 0x000000ffff057224 */ /* 0x000fd400078e000a */
[----:B------:R-:W-:Y:S01]  /*137c0*/  @!P2 LEA R35, R19, UR46, 0x1 ;  /* 0x0000002e1323ac11 */ /* 0x000fe2000f8e08ff */
[----:B------:R-:W-:Y:S01]  /*137d0*/  SHFL.IDX PT, R10, R7, 0x7, 0x181f ;  /* 0x00f81f00070a7f89 */ /* 0x000fe200000e0000 */
[----:B------:R-:W-:-:S03]  /*137e0*/  @!P2 IMAD.WIDE.U32 R8, R26, 0x2, R4 ;  /* 0x000000021a08a825 */ /* 0x000fc600078e0004 */
[----:B------:R-:W-:Y:S04]  /*137f0*/  SHFL.IDX PT, R5, R7, 0x6, 0x181f ;  /* 0x00d81f0007057f89 */ /* 0x000fe800000e0000 */
[----:B------:R-:W0:Y:S04]  /*13800*/  SHFL.IDX PT, R4, R6, 0x6, 0x181f ;  /* 0x00d81f0006047f89 */ /* 0x000e2800000e0000 */
[----:B------:R1:W-:Y:S04]  /*13810*/  @!P2 LDGSTS.E.BYPASS.LTC128B.128 [R35+0x12c00], desc[UR48][R8.64], !P0 ;  /* 0x12c000000823afae */ /* 0x0003e8000c101d70 */
[----:B------:R1:W-:Y:S01]  /*13820*/  @!P2 LDGSTS.E.BYPASS.LTC128B.128 [R35+0x16c00], desc[UR48][R8.64+0x80], !P1 ;  /* 0x16c000800823afae */ /* 0x0003e2000c901d70 */
[----:B------:R-:W-:-:S03]  /*13830*/  ISETP.GE.AND P2, PT, R11, R0, PT ;  /* 0x000000000b00720c */ /* 0x000fc60003f46270 */
[----:B------:R1:W2:Y:S10]  /*13840*/  SHFL.IDX PT, R14, R6, 0x7, 0x181f ;  /* 0x00f81f00060e7f89 */ /* 0x0002b400000e0000 */
[----:B------:R-:W-:Y:S01]  /*13850*/  @!P2 LEA R21, R19, UR46, 0x1 ;  /* 0x0000002e1315ac11 */ /* 0x000fe2000f8e08ff */
[----:B0-----:R-:W-:-:S05]  /*13860*/  @!P2 IMAD.WIDE.U32 R4, R26, 0x2, R4 ;  /* 0x000000021a04a825 */ /* 0x001fca00078e0004 */
[----:B------:R1:W-:Y:S04]  /*13870*/  @!P2 LDGSTS.E.BYPASS.LTC128B.128 [R21+0x13400], desc[UR48][R4.64], !P0 ;  /* 0x134000000415afae */ /* 0x0003e8000c101d70 */
[----:B------:R1:W-:Y:S02]  /*13880*/  @!P2 LDGSTS.E.BYPASS.LTC128B.128 [R21+0x17400], desc[UR48][R4.64+0x80], !P1 ;  /* 0x174000800415afae */ /* 0x0003e4000c901d70 */
.L_x_1246:
[----:B------:R-:W-:Y:S01]  /*13890*/  VIADD R3, R3, 0x70 ;  /* 0x0000007003037836 */ /* 0x000fe20000000000 */
[----:B------:R-:W-:Y:S01]  /*138a0*/  BSSY B0, `(.L_x_1175) ;  /* 0x000000e000007945 */ /* 0x000fe20003800000 */
[----:B-12---:R-:W-:Y:S02]  /*138b0*/  IMAD.MOV.U32 R4, RZ, RZ, R14 ;  /* 0x000000ffff047224 */ /* 0x006fe400078e000e */
[----:B------:R-:W-:Y:S01]  /*138c0*/  IMAD.MOV.U32 R5, RZ, RZ, R10 ;  /* 0x000000ffff057224 */ /* 0x000fe200078e000a */
[----:B------:R-:W-:Y:S01]  /*138d0*/  ISETP.GE.AND P2, PT, R3, R0, PT ;  /* 0x000000000300720c */ /* 0x000fe20003f46270 */
[----:B------:R-:W-:-:S05]  /*138e0*/  IMAD.MOV.U32 R0, RZ, RZ, 0x1 ;  /* 0x00000001ff007424 */ /* 0x000fca00078e00ff */
        /* <DEDUP_REMOVED lines=9> */
.L_x_1176:
[----:B------:R-:W-:Y:S05]  /*13980*/  BSYNC B0 ;  /* 0x0000000000007941 */ /* 0x000fea0003800000 */
.L_x_1175:
[----:B------:R-:W-:Y:S01]  /*13990*/  NOP ;  /* 0x0000000000007918 */ /* 0x000fe20000000000 */
[----:B------:R-:W-:Y:S01]  /*139a0*/  SYNCS.ARRIVE.TRANS64.RED.A0T1 RZ, [UR46+0x28800], RZ ;  /* 0x028800ffffff79a7 */ /* 0x000fe2000820042e */
[----:B------:R-:W-:Y:S01]  /*139b0*/  ARRIVES.LDGSTSBAR.64.TRANSCNT [UR46+0x28800] ;  /* 0x02880000ff0079b0 */ /* 0x000fe20008000aae */
[----:B------:R-:W-:Y:S01]  /*139c0*/  NOP ;  /* 0x0000000000007918 */ /* 0x000fe20000000000 */
[----:B------:R-:W-:Y:S01]  /*139d0*/  SYNCS.ARRIVE.TRANS64.A1T0 RZ, [UR46+0x28800], RZ ;  /* 0x028800ffffff79a7 */ /* 0x000fe2000810002e */
[----:B------:R-:W-:-:S05]  /*139e0*/  VIADD R32, R32, 0xfffffffe ;  /* 0xfffffffe20207836 */ /* 0x000fca0000000000 */
[----:B------:R-:W-:Y:S01]  /*139f0*/  ISETP.GE.AND P1, PT, R32, UR52, PT ;  /* 0x0000003420007c0c */ /* 0x000fe2000bf26270 */
[----:B------:R-:W1:Y:S02]  /*13a00*/  SYNCS.PHASECHK.TRANS64.TRYWAIT P0, [UR46+0x28820], R0 ;  /* 0x02882000ff0075a7 */ /* 0x000e64000800016e */
[----:B-1----:R-:W-:Y:S10]  /*13a10*/  @!P0 BRA `(.L_x_1177) ;  /* 0x0000003000b48947 */ /* 0x002ff40003800000 */
.L_x_1247:
[----:B------:R-:W-:Y:S01]  /*13a20*/  IMAD.MOV.U32 R8, RZ, RZ, 0x1 ;  /* 0x00000001ff087424 */ /* 0x000fe200078e00ff */
[----:B------:R-:W-:Y:S01]  /*13a30*/  MOV R10, RZ ;  /* 0x000000ff000a7202 */ /* 0x000fe20000000f00 */
[----:B------:R-:W-:Y:S06]  /*13a40*/  @!P1 BRA `(.L_x_1178) ;  /* 0x0000001000309947 */ /* 0x000fec0003800000 */
[----:B------:R-:W-:Y:S01]  /*13a50*/  UIADD3 UR4, UR45, 0x1, URZ ;  /* 0x000000012d047890 */ /* 0x000fe2000fffe03f */
[----:B0-----:R-:W-:Y:S01]  /*13a60*/  LOP3.LUT R3, RZ, UR43, RZ, 0x33, !PT ;  /* 0x0000002bff037c12 */ /* 0x001fe2000f8e33ff */
[----:B------:R-:W-:Y:S01]  /*13a70*/  BSSY B0, `(.L_x_1178) ;  /* 0x0000109000007945 */ /* 0x000fe20003800000 */
[----:B------:R-:W-:Y:S01]  /*13a80*/  LOP3.LUT R5, RZ, UR42, RZ, 0x33, !PT ;  /* 0x0000002aff057c12 */ /* 0x000fe2000f8e33ff */
[----:B------:R-:W-:Y:S01]  /*13a90*/  UIMAD UR4, UR4, UR37, URZ ;  /* 0x00000025040472a4 */ /* 0x000fe2000f8e023f */
[----:B------:R-:W-:Y:S01]  /*13aa0*/  IADD3 R31, R33, R31, R28 ;  /* 0x0000001f211f7210 */ /* 0x000fe20007ffe01c */
[----:B------:R-:W-:Y:S02]  /*13ab0*/  IMAD.MOV.U32 R9, RZ, RZ, 0x1 ;  /* 0x00000001ff097424 */ /* 0x000fe400078e00ff */
[----:B------:R-:W-:Y:S02]  /*13ac0*/  IMAD.MOV.U32 R20, RZ, RZ, RZ ;  /* 0x000000ffff147224 */ /* 0x000fe400078e00ff */
[----:B------:R-:W-:Y:S01]  /*13ad0*/  LOP3.LUT R0, RZ, UR4, RZ, 0x33, !PT ;  /* 0x00000004ff007c12 */ /* 0x000fe2000f8e33ff */
[----:B------:R-:W-:Y:S01]  /*13ae0*/  VIADD R31, R31, 0xfffffe80 ;  /* 0xfffffe801f1f7836 */ /* 0x000fe20000000000 */
[----:B------:R-:W-:-:S02]  /*13af0*/  ULDC UR4, c[0x0][0x2f4] ;  /* 0x0000bd0000047ab9 */ /* 0x000fc40000000800 */
[----:B------:R-:W-:Y:S02]  /*13b00*/  VIADDMNMX R0, R0, -UR44, R3, !PT ;  /* 0x8000002c00007c46 */ /* 0x000fe4000f800103 */
[----:B------:R-:W-:Y:S02]  /*13b10*/  IADD3 R3, -R28, UR50, RZ ;  /* 0x000000321c037c10 */ /* 0x000fe4000fffe1ff */
[----:B------:R-:W-:Y:S02]  /*13b20*/  VIMNMX R0, R0, R5, !PT ;  /* 0x0000000500007248 */ /* 0x000fe40007fe0100 */
[----:B------:R-:W-:Y:S02]  /*13b30*/  ISETP.GE.AND P2, PT, R26, UR4, PT ;  /* 0x000000041a007c0c */ /* 0x000fe4000bf46270 */
[----:B------:R-:W-:Y:S01]  /*13b40*/  ISETP.GE.AND P1, PT, R25, UR4, PT ;  /* 0x0000000419007c0c */ /* 0x000fe2000bf26270 */
[C---:B------:R-:W-:Y:S01]  /*13b50*/  IMAD R3, R0.reuse, 0x80, R3 ;  /* 0x0000008000037824 */ /* 0x040fe200078e0203 */
[C---:B------:R-:W-:Y:S01]  /*13b60*/  IADD3 R22, -R0.reuse, -0x2, RZ ;  /* 0xfffffffe00167810 */ /* 0x040fe20007ffe1ff */
[----:B------:R-:W-:-:S02]  /*13b70*/  IMAD R21, R0, -0x80, R31 ;  /* 0xffffff8000157824 */ /* 0x000fc400078e021f */
[----:B------:R-:W-:-:S08]  /*13b80*/  VIADD R31, R3, 0x100 ;  /* 0x00000100031f7836 */ /* 0x000fd00000000000 */
.L_x_1191:
        /* <DEDUP_REMOVED lines=8> */
[--C-:B------:R-:W-:Y:S01]  /*13c10*/  SHF.R.S32.HI R5, RZ, 0x1f, R0.reuse ;  /* 0x0000001fff057819 */ /* 0x100fe20000011400 */
[----:B------:R-:W-:Y:S02]  /*13c20*/  IMAD.MOV.U32 R4, RZ, RZ, R0 ;  /* 0x000000ffff047224 */ /* 0x000fe400078e0000 */
[C---:B------:R-:W-:Y:S02]  /*13c30*/  IMAD R3, R30.reuse, UR5, R3 ;  /* 0x000000051e037c24 */ /* 0x040fe4000f8e0203 */
        /* <DEDUP_REMOVED lines=15> */
.L_x_1179:
[----:B------:R-:W-:Y:S01]  /*13d30*/  LEA R34, R10, UR46, 0x3 ;  /* 0x0000002e0a227c11 */ /* 0x000fe2000f8e18ff */
[----:B------:R-:W-:Y:S01]  /*13d40*/  BSSY B1, `(.L_x_1180) ;  /* 0x0000004000017945 */ /* 0x000fe20003800000 */
[----:B------:R-:W-:-:S04]  /*13d50*/  SHF.L.U32 R3, R8, 0x1f, RZ ;  /* 0x0000001f08037819 */ /* 0x000fc800000006ff */
[----:B------:R-:W0:Y:S02]  /*13d60*/  SYNCS.PHASECHK.TRANS64.TRYWAIT P0, [R34+URZ+0x28840], R3 ;  /* 0x02884003220075a7 */ /* 0x000e24000800017f */
[----:B0-----:R-:W-:Y:S05]  /*13d70*/  @!P0 BRA `(.L_x_1181) ;  /* 0x0000002c00f48947 */ /* 0x001fea0003800000 */
.L_x_1248:
[----:B------:R-:W-:Y:S05]  /*13d80*/  BSYNC B1 ;  /* 0x0000000000017941 */ /* 0x000fea0003800000 */
.L_x_1180:
        /* <DEDUP_REMOVED lines=10> */
[----:B0-----:R-:W-:Y:S01]  /*13e30*/  IMAD R3, R35, UR5, R0 ;  /* 0x0000000523037c24 */ /* 0x001fe2000f8e0200 */
        /* <DEDUP_REMOVED lines=13> */
[----:B------:R-:W-:Y:S01]  /*13f10*/  VIADD R5, R5, UR4 ;  /* 0x0000000405057c36 */ /* 0x000fe20008000000 */
[----:B------:R-:W-:-:S04]  /*13f20*/  UMOV UR4, 0xffffffff ;  /* 0xffffffff00047882 */ /* 0x000fc80000000000 */
[----:B------:R-:W-:Y:S01]  /*13f30*/  LEA.HI.X R5, R4, UR7, R5, 0x1, P0 ;  /* 0x0000000704057c11 */ /* 0x000fe200080f0c05 */
[----:B------:R-:W-:Y:S01]  /*13f40*/  IMAD R4, R10, 0x4000, R19 ;  /* 0x000040000a047824 */ /* 0x000fe200078e0213 */
[----:B------:R-:W-:Y:S06]  /*13f50*/  BRA.DIV UR4, `(.L_x_1182) ;  /* 0x0000002e04907947 */ /* 0x000fec000b800000 */
[----:B------:R-:W0:Y:S01]  /*13f60*/  SHFL.IDX PT, R14, R6, RZ, 0x181f ;  /* 0x00181fff060e7589 */ /* 0x000e2200000e0000 */
[----:B------:R-:W-:Y:S01]  /*13f70*/  IMAD.SHL.U32 R3, R26, 0x2, RZ ;  /* 0x000000021a037824 */ /* 0x000fe200078e00ff */
[----:B------:R-:W-:Y:S02]  /*13f80*/  LEA R4, R4, UR46, 0x1 ;  /* 0x0000002e04047c11 */ /* 0x000fe4000f8e08ff */
[----:B------:R-:W1:Y:S04]  /*13f90*/  SHFL.IDX PT, R0, R5, RZ, 0x181f ;  /* 0x00181fff05007589 */ /* 0x000e6800000e0000 */
[----:B------:R-:W2:Y:S04]  /*13fa0*/  SHFL.IDX PT, R37, R6, 0x1, 0x181f ;  /* 0x00381f0006257f89 */ /* 0x000ea800000e0000 */
[----:B------:R-:W-:Y:S01]  /*13fb0*/  SHFL.IDX PT, R7, R5, 0x2, 0x181f ;  /* 0x00581f0005077f89 */ /* 0x000fe200000e0000 */
[----:B0-----:R-:W-:-:S05]  /*13fc0*/  IADD3 R14, P0, R14, R3, RZ ;  /* 0x000000030e0e7210 */ /* 0x001fca0007f1e0ff */
[----:B-1----:R-:W-:Y:S02]  /*13fd0*/  IMAD.X R15, RZ, RZ, R0, P0 ;  /* 0x000000ffff0f7224 */ /* 0x002fe400000e0600 */
        /* <DEDUP_REMOVED lines=12> */
[----:B------:R-:W-:Y:S01]  /*140a0*/  IADD3 R14, P0, R37, R3, RZ ;  /* 0x00000003250e7210 */ /* 0x000fe20007f1e0ff */
[----:B------:R-:W-:Y:S04]  /*140b0*/  SHFL.IDX PT, R7, R5, 0x5, 0x181f ;  /* 0x00b81f0005077f89 */ /* 0x000fe800000e0000 */
[----:B------:R-:W1:Y:S01]  /*140c0*/  SHFL.IDX PT, R37, R6, 0x4, 0x181f ;  /* 0x00981f0006257f89 */ /* 0x000e6200000e0000 */
[----:B0-----:R-:W-:-:S03]  /*140d0*/  IMAD.X R15, RZ, RZ, R0, P0 ;  /* 0x000000ffff0f7224 */ /* 0x001fc600000e0600 */
[----:B------:R-:W0:Y:S04]  /*140e0*/  SHFL.IDX PT, R0, R5, 0x4, 0x181f ;  /* 0x00981f0005007f89 */ /* 0x000e2800000e0000 */
[----:B------:R-:W-:Y:S04]  /*140f0*/  LDGSTS.E.BYPASS.LTC128B.128 [R4+0x19400], desc[UR48][R12.64], !P4 ;  /* 0x194000000c047fae */ /* 0x000fe8000e101d70 */
[----:B------:R1:W-:Y:S04]  /*14100*/  LDGSTS.E.BYPASS.LTC128B.128 [R4+0x1d400], desc[UR48][R12.64+0x80], !P3 ;  /* 0x1d4000800c047fae */ /* 0x0003e8000d901d70 */
[----:B------:R-:W-:Y:S04]  /*14110*/  LDGSTS.E.BYPASS.LTC128B.128 [R4+0x19c00], desc[UR48][R14.64], !P4 ;  /* 0x19c000000e047fae */ /* 0x000fe8000e101d70 */
[----:B------:R2:W-:Y:S01]  /*14120*/  LDGSTS.E.BYPASS.LTC128B.128 [R4+0x1dc00], desc[UR48][R14.64+0x80], !P3 ;  /* 0x1dc000800e047fae */ /* 0x0005e2000d901d70 */
[----:B-1----:R-:W-:-:S03]  /*14130*/  IADD3 R12, P0, R37, R3, RZ ;  /* 0x00000003250c7210 */ /* 0x002fc60007f1e0ff */
[----:B------:R-:W-:Y:S01]  /*14140*/  SHFL.IDX PT, R37, R6, 0x6, 0x181f ;  /* 0x00d81f0006257f89 */ /* 0x000fe200000e0000 */
[----:B0-----:R-:W-:-:S03]  /*14150*/  IADD3.X R13, RZ, R0, RZ, P0, !PT ;  /* 0x00000000ff0d7210 */ /* 0x001fc600007fe4ff */
        /* <DEDUP_REMOVED lines=9> */
[----:B------:R0:W-:Y:S01]  /*141f0*/  LDGSTS.E.BYPASS.LTC128B.128 [R4+0x1ac00], desc[UR48][R14.64], !P4 ;  /* 0x1ac000000e047fae */ /* 0x0001e2000e101d70 */
[----:B------:R-:W-:-:S03]  /*14200*/  IMAD.X R13, RZ, RZ, R0, P0 ;  /* 0x000000ffff0d7224 */ /* 0x000fc600000e0600 */
[----:B------:R0:W-:Y:S04]  /*14210*/  LDGSTS.E.BYPASS.LTC128B.128 [R4+0x1ec00], desc[UR48][R14.64+0x80], !P3 ;  /* 0x1ec000800e047fae */ /* 0x0001e8000d901d70 */
[----:B------:R0:W-:Y:S04]  /*14220*/  LDGSTS.E.BYPASS.LTC128B.128 [R4+0x1b400], desc[UR48][R12.64], !P4 ;  /* 0x1b4000000c047fae */ /* 0x0001e8000e101d70 */
[----:B--23--:R0:W-:Y:S02]  /*14230*/  LDGSTS.E.BYPASS.LTC128B.128 [R4+0x1f400], desc[UR48][R12.64+0x80], !P3 ;  /* 0x1f4000800c047fae */ /* 0x00c1e4000d901d70 */
.L_x_1266:
        /* <DEDUP_REMOVED lines=9> */
.L_x_1183:
        /* <DEDUP_REMOVED lines=10> */
.L_x_1184:
[----:B------:R2:W-:Y:S01]  /*14370*/  SYNCS.ARRIVE.TRANS64.A1T0 RZ, [R34+URZ+0x28830], RZ ;  /* 0x028830ff22ff79a7 */ /* 0x0005e2000810003f */
[----:B------:R-:W-:Y:S05]  /*14380*/  @!P4 BRA `(.L_x_1185) ;  /* 0x000000000004c947 */ /* 0x000fea0003800000 */
[----:B------:R-:W-:Y:S01]  /*14390*/  BPT.TRAP 0x1 ;  /* 0x000000040000795c */ /* 0x000fe20000300000 */
.L_x_1185:
[----:B------:R-:W-:Y:S01]  /*143a0*/  SHF.L.U32 R5, R9, 0x1f, RZ ;  /* 0x0000001f09057819 */ /* 0x000fe200000006ff */
[----:B------:R-:W-:Y:S01]  /*143b0*/  BSSY B1, `(.L_x_1186) ;  /* 0x0000004000017945 */ /* 0x000fe20003800000 */
[----:B------:R-:W-:-:S04]  /*143c0*/  LEA R0, R20, UR46, 0x3 ;  /* 0x0000002e14007c11 */ /* 0x000fc8000f8e18ff */
[----:B------:R-:W3:Y:S02]  /*143d0*/  SYNCS.PHASECHK.TRANS64.TRYWAIT P0, [R0+URZ+0x28860], R5 ;  /* 0x02886005000075a7 */ /* 0x000ee4000800017f */
[----:B---3--:R-:W-:Y:S05]  /*143e0*/  @!P0 BRA `(.L_x_1187) ;  /* 0x0000003000c88947 */ /* 0x008fea0003800000 */
.L_x_1267:
[----:B------:R-:W-:Y:S05]  /*143f0*/  BSYNC B1 ;  /* 0x0000000000017941 */ /* 0x000fea0003800000 */
.L_x_1186:
        /* <DEDUP_REMOVED lines=8> */
[----:B------:R-:W0:Y:S02]  /*14480*/  SHFL.IDX PT, R14, R16, 0x1, 0x181f ;  /* 0x00381f00100e7f89 */ /* 0x000e2400000e0000 */
[----:B-1----:R-:W-:Y:S01]  /*14490*/  IMAD.X R5, RZ, RZ, R5, P0 ;  /* 0x000000ffff057224 */ /* 0x002fe200000e0605 */
[----:B------:R-:W-:-:S13]  /*144a0*/  ISETP.LT.OR P0, PT, R31, 0x1, P2 ;  /* 0x000000011f00780c */ /* 0x000fda0001701670 */
[----:B------:R-:W-:Y:S01]  /*144b0*/  LDGSTS.E.BYPASS.LTC128B.128 [R7+0x400], desc[UR48][R4.64], !P0 ;  /* 0x0040000004077fae */ /* 0x000fe2000c101d70 */
[----:B------:R-:W-:-:S13]  /*144c0*/  ISETP.LT.OR P0, PT, R31, 0x1, P1 ;  /* 0x000000011f00780c */ /* 0x000fda0000f01670 */
[----:B------:R1:W-:Y:S01]  /*144d0*/  LDGSTS.E.BYPASS.LTC128B.128 [R7+0x4400], desc[UR48][R4.64+0x80], !P0 ;  /* 0x0440008004077fae */ /* 0x0003e2000c101d70 */
[----:B0-----:R-:W-:-:S03]  /*144e0*/  IADD3 R12, P0, R14, R3, RZ ;  /* 0x000000030e0c7210 */ /* 0x001fc60007f1e0ff */
[----:B------:R-:W1:Y:S02]  /*144f0*/  SHFL.IDX PT, R14, R16, 0x2, 0x181f ;  /* 0x00581f00100e7f89 */ /* 0x000e6400000e0000 */
[----:B------:R-:W-:Y:S01]  /*14500*/  IMAD.X R13, RZ, RZ, R6, P0 ;  /* 0x000000ffff0d7224 */ /* 0x000fe200000e0606 */
[----:B------:R-:W-:Y:S01]  /*14510*/  ISETP.LT.OR P0, PT, R31, 0x11, P2 ;  /* 0x000000111f00780c */ /* 0x000fe20001701670 */
[----:B------:R-:W0:-:S12]  /*14520*/  SHFL.IDX PT, R6, R2, 0x2, 0x181f ;  /* 0x00581f0002067f89 */ /* 0x000e1800000e0000 */
[----:B------:R-:W-:Y:S01]  /*14530*/  LDGSTS.E.BYPASS.LTC128B.128 [R7+0xc00], desc[UR48][R12.64], !P0 ;  /* 0x00c000000c077fae */ /* 0x000fe2000c101d70 */
[----:B------:R-:W-:-:S13]  /*14540*/  ISETP.LT.OR P0, PT, R31, 0x11, P1 ;  /* 0x000000111f00780c */ /* 0x000fda0000f01670 */
[----:B------:R3:W-:Y:S01]  /*14550*/  LDGSTS.E.BYPASS.LTC128B.128 [R7+0x4c00], desc[UR48][R12.64+0x80], !P0 ;  /* 0x04c000800c077fae */ /* 0x0007e2000c101d70 */
[----:B-1----:R-:W-:-:S03]  /*14560*/  IADD3 R4, P0, R14, R3, RZ ;  /* 0x000000030e047210 */ /* 0x002fc60007f1e0ff */
[----:B------:R-:W3:Y:S02]  /*14570*/  SHFL.IDX PT, R14, R16, 0x3, 0x181f ;  /* 0x00781f00100e7f89 */ /* 0x000ee400000e0000 */
[----:B0-----:R-:W-:Y:S01]  /*14580*/  IMAD.X R5, RZ, RZ, R6, P0 ;  /* 0x000000ffff057224 */ /* 0x001fe200000e0606 */
[----:B------:R-:W-:Y:S01]  /*14590*/  ISETP.LT.OR P0, PT, R31, 0x21, P2 ;  /* 0x000000211f00780c */ /* 0x000fe20001701670 */
[----:B------:R-:W0:-:S12]  /*145a0*/  SHFL.IDX PT, R6, R2, 0x3, 0x181f ;  /* 0x00781f0002067f89 */ /* 0x000e1800000e0000 */
[----:B------:R-:W-:Y:S01]  /*145b0*/  LDGSTS.E.BYPASS.LTC128B.128 [R7+0x1400], desc[UR48][R4.64], !P0 ;  /* 0x0140000004077fae */ /* 0x000fe2000c101d70 */
[----:B------:R-:W-:-:S13]  /*145c0*/  ISETP.LT.OR P0, PT, R31, 0x21, P1 ;  /* 0x000000211f00780c */ /* 0x000fda0000f01670 */
[----:B------:R1:W-:Y:S01]  /*145d0*/  LDGSTS.E.BYPASS.LTC128B.128 [R7+0x5400], desc[UR48][R4.64+0x80], !P0 ;  /* 0x0540008004077fae */ /* 0x0003e2000c101d70 */
[----:B---3--:R-:W-:-:S03]  /*145e0*/  IADD3 R12, P0, R14, R3, RZ ;  /* 0x000000030e0c7210 */ /* 0x008fc60007f1e0ff */
[----:B------:R-:W1:Y:S02]  /*145f0*/  SHFL.IDX PT, R14, R16, 0x4, 0x181f ;  /* 0x00981f00100e7f89 */ /* 0x000e6400000e0000 */
[----:B0-----:R-:W-:Y:S01]  /*14600*/  IMAD.X R13, RZ, RZ, R6, P0 ;  /* 0x000000ffff0d7224 */ /* 0x001fe200000e0606 */
        /* <DEDUP_REMOVED lines=14> */
[----:B------:R-:W1:Y:S01]  /*146f0*/  SHFL.IDX PT, R14, R16, 0x6, 0x181f ;  /* 0x00d81f00100e7f89 */ /* 0x000e6200000e0000 */
[----:B0-----:R-:W-:Y:S02]  /*14700*/  IADD3.X R13, RZ, R6, RZ, P0, !PT ;  /* 0x00000006ff0d7210 */ /* 0x001fe400007fe4ff */
[----:B------:R-:W-:Y:S01]  /*14710*/  ISETP.LT.OR P0, PT, R31, 0x51, P2 ;  /* 0x000000511f00780c */ /* 0x000fe20001701670 */
[----:B------:R-:W0:-:S12]  /*14720*/  SHFL.IDX PT, R6, R2, 0x6, 0x181f ;  /* 0x00d81f0002067f89 */ /* 0x000e1800000e0000 */
[----:B------:R3:W-:Y:S01]  /*14730*/  LDGSTS.E.BYPASS.LTC128B.128 [R7+0x2c00], desc[UR48][R12.64], !P0 ;  /* 0x02c000000c077fae */ /* 0x0007e2000c101d70 */
[----:B------:R-:W-:-:S13]  /*14740*/  ISETP.LT.OR P0, PT, R31, 0x51, P1 ;  /* 0x000000511f00780c */ /* 0x000fda0000f01670 */
[----:B------:R3:W-:Y:S01]  /*14750*/  LDGSTS.E.BYPASS.LTC128B.128 [R7+0x6c00], desc[UR48][R12.64+0x80], !P0 ;  /* 0x06c000800c077fae */ /* 0x0007e2000c101d70 */
[----:B-1----:R-:W-:-:S03]  /*14760*/  IADD3 R4, P0, R14, R3, RZ ;  /* 0x000000030e047210 */ /* 0x002fc60007f1e0ff */
[----:B------:R3:W1:Y:S02]  /*14770*/  SHFL.IDX PT, R14, R16, 0x7, 0x181f ;  /* 0x00f81f00100e7f89 */ /* 0x00066400000e0000 */
[----:B0-----:R-:W-:Y:S01]  /*14780*/  IMAD.X R5, RZ, RZ, R6, P0 ;  /* 0x000000ffff057224 */ /* 0x001fe200000e0606 */
[----:B------:R-:W-:Y:S01]  /*14790*/  ISETP.LT.OR P0, PT, R31, 0x61, P2 ;  /* 0x000000611f00780c */ /* 0x000fe20001701670 */
[----:B------:R3:W4:-:S12]  /*147a0*/  SHFL.IDX PT, R6, R2, 0x7, 0x181f ;  /* 0x00f81f0002067f89 */ /* 0x00071800000e0000 */
[----:B------:R3:W-:Y:S01]  /*147b0*/  LDGSTS.E.BYPASS.LTC128B.128 [R7+0x3400], desc[UR48][R4.64], !P0 ;  /* 0x0340000004077fae */ /* 0x0007e2000c101d70 */
[----:B------:R-:W-:-:S13]  /*147c0*/  ISETP.LT.OR P0, PT, R31, 0x61, P1 ;  /* 0x000000611f00780c */ /* 0x000fda0000f01670 */
[----:B-1--4-:R3:W-:Y:S02]  /*147d0*/  LDGSTS.E.BYPASS.LTC128B.128 [R7+0x7400], desc[UR48][R4.64+0x80], !P0 ;  /* 0x0740008004077fae */ /* 0x0127e4000c101d70 */
.L_x_1285:
[----:B---3--:R-:W-:Y:S01]  /*147e0*/  IADD3 R2, P0, R14, R3, RZ ;  /* 0x000000030e027210 */ /* 0x008fe20007f1e0ff */
        /* <DEDUP_REMOVED lines=9> */
[C---:B------:R-:W-:Y:S02]  /*14880*/  IMAD.WIDE.U32 R4, R32.reuse, UR4, R4 ;  /* 0x0000000420047c25 */ /* 0x040fe4000f8e0004 */
[----:B------:R-:W-:Y:S01]  /*14890*/  @!PT LDS RZ, [RZ] ;  /* 0x00000000fffff984 */ /* 0x000fe20000000800 */
[----:B------:R-:W-:Y:S01]  /*148a0*/  @!PT LDS RZ, [RZ] ;  /* 0x00000000fffff984 */ /* 0x000fe20000000800 */
[----:B------:R-:W-:Y:S01]  /*148b0*/  @!PT LDS RZ, [RZ] ;  /* 0x00000000fffff984 */ /* 0x000fe20000000800 */
[----:B------:R0:W-:Y:S01]  /*148c0*/  LDGSTS.E.BYPASS.LTC128B.128 [R7+0x3c00], desc[UR48][R2.64], !P0 ;  /* 0x03c0000002077fae */ /* 0x0001e2000c101d70 */
[----:B------:R-:W-:Y:S01]  /*148d0*/  ISETP.LT.OR P0, PT, R31, 0x71, P1 ;  /* 0x000000711f00780c */ /* 0x000fe20000f01670 */
[----:B------:R-:W-:-:S04]  /*148e0*/  IMAD R33, R32, UR5, R33 ;  /* 0x0000000520217c24 */ /* 0x000fc8000f8e0221 */
[----:B------:R-:W-:-:S08]  /*148f0*/  IMAD.IADD R33, R5, 0x1, R33 ;  /* 0x0000000105217824 */ /* 0x000fd000078e0221 */
[----:B------:R0:W-:Y:S01]  /*14900*/  LDGSTS.E.BYPASS.LTC128B.128 [R7+0x7c00], desc[UR48][R2.64+0x80], !P0 ;  /* 0x07c0008002077fae */ /* 0x0001e2000c101d70 */
[----:B------:R-:W-:Y:S01]  /*14910*/  PLOP3.LUT P0, PT, PT, PT, PT, 0x80, 0x0 ;  /* 0x000000000000781c */ /* 0x000fe20003f0f070 */
[----:B------:R-:W-:-:S12]  /*14920*/  NOP ;  /* 0x0000000000007918 */ /* 0x000fd80000000000 */
.L_x_1189:
        /* <DEDUP_REMOVED lines=10> */
.L_x_1190:
        /* <DEDUP_REMOVED lines=14> */
[----:B------:R-:W-:Y:S01]  /*14ab0*/  LEA R16, P0, R4, UR6, 0x1 ;  /* 0x0000000604107c11 */ /* 0x000fe2000f8008ff */
[----:B------:R-:W-:-:S05]  /*14ac0*/  VIADD R3, R5, UR4 ;  /* 0x0000000405037c36 */ /* 0x000fca0008000000 */
[----:B------:R-:W-:Y:S02]  /*14ad0*/  LEA.HI.X R2, R4, UR7, R3, 0x1, P0 ;  /* 0x0000000704027c11 */ /* 0x000fe400080f0c03 */
[----:B------:R-:W-:-:S13]  /*14ae0*/  ISETP.GT.AND P0, PT, R22, UR52, PT ;  /* 0x0000003416007c0c */ /* 0x000fda000bf04270 */
[----:B-1----:R-:W-:Y:S05]  /*14af0*/  @P0 BRA `(.L_x_1191) ;  /* 0xfffffff000240947 */ /* 0x002fea000383ffff */
[----:B------:R-:W-:Y:S05]  /*14b00*/  BSYNC B0 ;  /* 0x0000000000007941 */ /* 0x000fea0003800000 */
.L_x_1178:
[----:B------:R-:W-:-:S13]  /*14b10*/  ISETP.NE.AND P0, PT, R18, 0x3, PT ;  /* 0x000000031200780c */ /* 0x000fda0003f05270 */
[----:B------:R-:W-:Y:S05]  /*14b20*/  @!P0 BRA `(.L_x_1192) ;  /* 0x0000000000048947 */ /* 0x000fea0003800000 */
[----:B------:R-:W-:Y:S01]  /*14b30*/  BPT.TRAP 0x1 ;  /* 0x000000040000795c */ /* 0x000fe20000300000 */
.L_x_1192:
[----:B0-----:R-:W-:Y:S01]  /*14b40*/  LEA R0, R10, UR46, 0x3 ;  /* 0x0000002e0a007c11 */ /* 0x001fe2000f8e18ff */
[----:B------:R-:W-:Y:S01]  /*14b50*/  IMAD.MOV.U32 R3, RZ, RZ, -0x80 ;  /* 0xffffff80ff037424 */ /* 0x000fe200078e00ff */
[----:B------:R-:W-:Y:S01]  /*14b60*/  SHF.L.U32 R5, R8, 0x1f, RZ ;  /* 0x0000001f08057819 */ /* 0x000fe200000006ff */
[----:B------:R-:W-:Y:S01]  /*14b70*/  BSSY B0, `(.L_x_1193) ;  /* 0x0000006000007945 */ /* 0x000fe20003800000 */
[----:B------:R-:W-:Y:S02]  /*14b80*/  IMAD R6, R10, 0x4000, R19 ;  /* 0x000040000a067824 */ /* 0x000fe400078e0213 */
[----:B------:R-:W0:Y:S01]  /*14b90*/  SYNCS.PHASECHK.TRANS64.TRYWAIT P0, [R0+URZ+0x28860], R5 ;  /* 0x02886005000075a7 */ /* 0x000e22000800017f */
[----:B------:R-:W-:-:S04]  /*14ba0*/  IMAD R3, R22, R3, UR50 ;  /* 0x0000003216037e24 */ /* 0x000fc8000f8e0203 */
[----:B------:R-:W-:Y:S01]  /*14bb0*/  IMAD.IADD R28, R3, 0x1, -R28 ;  /* 0x00000001031c7824 */ /* 0x000fe200078e0a1c */
[----:B0-----:R-:W-:Y:S06]  /*14bc0*/  @!P0 BRA `(.L_x_1194) ;  /* 0x0000003400988947 */ /* 0x001fec0003800000 */
.L_x_1286:
[----:B------:R-:W-:Y:S05]  /*14bd0*/  BSYNC B0 ;  /* 0x0000000000007941 */ /* 0x000fea0003800000 */
.L_x_1193:
[----:B------:R-:W-:-:S03]  /*14be0*/  UMOV UR4, 0xffffffff ;  /* 0xffffffff00047882 */ /* 0x000fc60000000000 */
[----:B------:R-:W-:Y:S05]  /*14bf0*/  BRA.DIV UR4, `(.L_x_1195) ;  /* 0x0000003604a07947 */ /* 0x000fea000b800000 */
[----:B0-----:R-:W0:Y:S01]  /*14c00*/  SHFL.IDX PT, R5, R2, RZ, 0x181f ;  /* 0x00181fff02057589 */ /* 0x001e2200000e0000 */
[----:B------:R-:W-:Y:S01]  /*14c10*/  ULDC UR4, c[0x0][0x2f4] ;  /* 0x0000bd0000047ab9 */ /* 0x000fe20000000800 */
[----:B------:R-:W-:Y:S02]  /*14c20*/  LEA R3, R6, UR46, 0x1 ;  /* 0x0000002e06037c11 */ /* 0x000fe4000f8e08ff */
[----:B------:R-:W1:Y:S01]  /*14c30*/  SHFL.IDX PT, R4, R16, RZ, 0x181f ;  /* 0x00181fff10047589 */ /* 0x000e6200000e0000 */
[----:B------:R-:W-:Y:S02]  /*14c40*/  ISETP.GE.AND P1, PT, R26, UR4, PT ;  /* 0x000000041a007c0c */ /* 0x000fe4000bf26270 */
[----:B------:R-:W-:Y:S01]  /*14c50*/  ISETP.GE.AND P0, PT, R25, UR4, PT ;  /* 0x0000000419007c0c */ /* 0x000fe2000bf06270 */
[----:B------:R-:W-:Y:S01]  /*14c60*/  SHFL.IDX PT, R19, R2, 0x1, 0x181f ;  /* 0x00381f0002137f89 */ /* 0x000fe200000e0000 */
[C---:B------:R-:W-:Y:S02]  /*14c70*/  ISETP.LT.OR P4, PT, R28.reuse, 0x1, P1 ;  /* 0x000000011c00780c */ /* 0x040fe40000f81670 */
[C---:B------:R-:W-:Y:S01]  /*14c80*/  ISETP.LT.OR P5, PT, R28.reuse, 0x1, P0 ;  /* 0x000000011c00780c */ /* 0x040fe200007a1670 */
[----:B------:R-:W3:Y:S01]  /*14c90*/  SHFL.IDX PT, R14, R16, 0x1, 0x181f ;  /* 0x00381f00100e7f89 */ /* 0x000ee200000e0000 */
[----:B------:R-:W-:-:S02]  /*14ca0*/  ISETP.LT.OR P2, PT, R28, 0x11, P1 ;  /* 0x000000111c00780c */ /* 0x000fc40000f41670 */
[----:B------:R-:W-:Y:S01]  /*14cb0*/  ISETP.LT.OR P3, PT, R28, 0x11, P0 ;  /* 0x000000111c00780c */ /* 0x000fe20000761670 */
[----:B------:R-:W-:Y:S04]  /*14cc0*/  SHFL.IDX PT, R23, R2, 0x2, 0x181f ;  /* 0x00581f0002177f89 */ /* 0x000fe800000e0000 */
[----:B------:R-:W4:Y:S01]  /*14cd0*/  SHFL.IDX PT, R22, R16, 0x2, 0x181f ;  /* 0x00581f0010167f89 */ /* 0x000f2200000e0000 */
[----:B0-----:R-:W-:-:S03]  /*14ce0*/  IMAD.MOV.U32 R7, RZ, RZ, R5 ;  /* 0x000000ffff077224 */ /* 0x001fc600078e0005 */
[----:B------:R-:W0:Y:S01]  /*14cf0*/  SHFL.IDX PT, R24, R16, 0x4, 0x181f ;  /* 0x00981f0010187f89 */ /* 0x000e2200000e0000 */
[----:B-1----:R-:W-:-:S03]  /*14d00*/  IMAD.MOV.U32 R6, RZ, RZ, R4 ;  /* 0x000000ffff067224 */ /* 0x002fc600078e0004 */
[----:B------:R-:W1:Y:S01]  /*14d10*/  SHFL.IDX PT, R9, R2, 0x4, 0x181f ;  /* 0x00981f0002097f89 */ /* 0x000e6200000e0000 */
[----:B------:R-:W-:-:S03]  /*14d20*/  IMAD.WIDE.U32 R6, R26, 0x2, R6 ;  /* 0x000000021a067825 */ /* 0x000fc600078e0006 */
[----:B------:R-:W-:Y:S01]  /*14d30*/  SHFL.IDX PT, R21, R2, 0x3, 0x181f ;  /* 0x00781f0002157f89 */ /* 0x000fe200000e0000 */
[----:B---3--:R-:W-:-:S03]  /*14d40*/  IMAD.MOV.U32 R4, RZ, RZ, R14 ;  /* 0x000000ffff047224 */ /* 0x008fc600078e000e */
[----:B------:R-:W3:Y:S01]  /*14d50*/  SHFL.IDX PT, R20, R16, 0x3, 0x181f ;  /* 0x00781f0010147f89 */ /* 0x000ee200000e0000 */
[----:B------:R-:W-:-:S03]  /*14d60*/  IMAD.MOV.U32 R5, RZ, RZ, R19 ;  /* 0x000000ffff057224 */ /* 0x000fc600078e0013 */
[----:B------:R-:W-:Y:S01]  /*14d70*/  LDGSTS.E.BYPASS.LTC128B.128 [R3+0x400], desc[UR48][R6.64], !P4 ;  /* 0x0040000006037fae */ /* 0x000fe2000e101d70 */
[----:B------:R-:W-:Y:S01]  /*14d80*/  ISETP.LT.OR P4, PT, R28, 0x21, P1 ;  /* 0x000000211c00780c */ /* 0x000fe20000f81670 */
[----:B------:R-:W-:Y:S02]  /*14d90*/  IMAD.WIDE.U32 R4, R26, 0x2, R4 ;  /* 0x000000021a047825 */ /* 0x000fe400078e0004 */
[----:B------:R5:W-:Y:S01]  /*14da0*/  LDGSTS.E.BYPASS.LTC128B.128 [R3+0x4400], desc[UR48][R6.64+0x80], !P5 ;  /* 0x0440008006037fae */ /* 0x000be2000e901d70 */
[----:B------:R-:W-:Y:S01]  /*14db0*/  ISETP.LT.OR P5, PT, R28, 0x21, P0 ;  /* 0x000000211c00780c */ /* 0x000fe200007a1670 */
[----:B----4-:R-:W-:Y:S02]  /*14dc0*/  IMAD.WIDE.U32 R22, R26, 0x2, R22 ;  /* 0x000000021a167825 */ /* 0x010fe400078e0016 */
[----:B------:R-:W5:Y:S01]  /*14dd0*/  SHFL.IDX PT, R19, R2, 0x5, 0x181f ;  /* 0x00b81f0002137f89 */ /* 0x000f6200000e0000 */
[----:B0-----:R-:W-:-:S03]  /*14de0*/  MOV R12, R24 ;  /* 0x00000018000c7202 */ /* 0x001fc60000000f00 */
[----:B------:R-:W0:Y:S01]  /*14df0*/  SHFL.IDX PT, R14, R16, 0x5, 0x181f ;  /* 0x00b81f00100e7f89 */ /* 0x000e2200000e0000 */
[----:B-1----:R-:W-:Y:S02]  /*14e00*/  IMAD.MOV.U32 R13, RZ, RZ, R9 ;  /* 0x000000ffff0d7224 */ /* 0x002fe400078e0009 */
[----:B------:R-:W-:Y:S01]  /*14e10*/  IMAD.MOV.U32 R9, RZ, RZ, RZ ;  /* 0x000000ffff097224 */ /* 0x000fe200078e00ff */
[----:B------:R-:W1:Y:S01]  /*14e20*/  SHFL.IDX PT, R25, R2, 0x6, 0x181f ;  /* 0x00d81f0002197f89 */ /* 0x000e6200000e0000 */
[----:B------:R-:W-:-:S03]  /*14e30*/  IMAD.WIDE.U32 R12, R26, 0x2, R12 ;  /* 0x000000021a0c7825 */ /* 0x000fc600078e000c */
[----:B------:R-:W4:Y:S01]  /*14e40*/  SHFL.IDX PT, R30, R16, 0x6, 0x181f ;  /* 0x00d81f00101e7f89 */ /* 0x000f2200000e0000 */
[----:B---3--:R-:W-:-:S03]  /*14e50*/  IMAD.WIDE.U32 R20, R26, 0x2, R20 ;  /* 0x000000021a147825 */ /* 0x008fc600078e0014 */
[----:B------:R-:W-:Y:S01]  /*14e60*/  LDGSTS.E.BYPASS.LTC128B.128 [R3+0xc00], desc[UR48][R4.64], !P2 ;  /* 0x00c0000004037fae */ /* 0x000fe2000d101d70 */
[----:B------:R-:W-:-:S03]  /*14e70*/  ISETP.LT.OR P2, PT, R28, 0x31, P1 ;  /* 0x000000311c00780c */ /* 0x000fc60000f41670 */
[----:B------:R1:W-:Y:S01]  /*14e80*/  LDGSTS.E.BYPASS.LTC128B.128 [R3+0x4c00], desc[UR48][R4.64+0x80], !P3 ;  /* 0x04c0008004037fae */ /* 0x0003e2000d901d70 */
[----:B------:R-:W-:-:S03]  /*14e90*/  ISETP.LT.OR P3, PT, R28, 0x31, P0 ;  /* 0x000000311c00780c */ /* 0x000fc60000761670 */
[----:B------:R3:W-:Y:S01]  /*14ea0*/  LDGSTS.E.BYPASS.LTC128B.128 [R3+0x1400], desc[UR48][R22.64], !P4 ;  /* 0x0140000016037fae */ /* 0x0007e2000e101d70 */
[C---:B------:R-:W-:Y:S01]  /*14eb0*/  ISETP.LT.OR P4, PT, R28.reuse, 0x41, P1 ;  /* 0x000000411c00780c */ /* 0x040fe20000f81670 */
[----:B-----5:R-:W-:Y:S02]  /*14ec0*/  IMAD.MOV.U32 R7, RZ, RZ, R19 ;  /* 0x000000ffff077224 */ /* 0x020fe400078e0013 */
[----:B------:R3:W-:Y:S01]  /*14ed0*/  LDGSTS.E.BYPASS.LTC128B.128 [R3+0x5400], desc[UR48][R22.64+0x80], !P5 ;  /* 0x0540008016037fae */ /* 0x0007e2000e901d70 */
[C---:B------:R-:W-:Y:S01]  /*14ee0*/  ISETP.LT.OR P5, PT, R28.reuse, 0x41, P0 ;  /* 0x000000411c00780c */ /* 0x040fe200007a1670 */
[----:B0-----:R-:W-:Y:S02]  /*14ef0*/  IMAD.MOV.U32 R6, RZ, RZ, R14 ;  /* 0x000000ffff067224 */ /* 0x001fe400078e000e */
[----:B------:R3:W-:Y:S01]  /*14f00*/  LDGSTS.E.BYPASS.LTC128B.128 [R3+0x1c00], desc[UR48][R20.64], !P2 ;  /* 0x01c0000014037fae */ /* 0x0007e2000d101d70 */
[----:B------:R-:W-:Y:S01]  /*14f10*/  ISETP.LT.OR P2, PT, R28, 0x51, P1 ;  /* 0x000000511c00780c */ /* 0x000fe20000f41670 */
[----:B-1----:R-:W-:-:S02]  /*14f20*/  IMAD.MOV.U32 R5, RZ, RZ, R25 ;  /* 0x000000ffff057224 */ /* 0x002fc400078e0019 */
[----:B------:R3:W-:Y:S01]  /*14f30*/  LDGSTS.E.BYPASS.LTC128B.128 [R3+0x5c00], desc[UR48][R20.64+0x80], !P3 ;  /* 0x05c0008014037fae */ /* 0x0007e2000d901d70 */
[C---:B------:R-:W-:Y:S01]  /*14f40*/  ISETP.LT.OR P3, PT, R28.reuse, 0x51, P0 ;  /* 0x000000511c00780c */ /* 0x040fe20000761670 */
[----:B----4-:R-:W-:Y:S02]  /*14f50*/  IMAD.MOV.U32 R4, RZ, RZ, R30 ;  /* 0x000000ffff047224 */ /* 0x010fe400078e001e */
[----:B------:R3:W-:Y:S01]  /*14f60*/  LDGSTS.E.BYPASS.LTC128B.128 [R3+0x2400], desc[UR48][R12.64], !P4 ;  /* 0x024000000c037fae */ /* 0x0007e2000e101d70 */
[----:B------:R-:W-:Y:S01]  /*14f70*/  ISETP.LT.OR P4, PT, R28, 0x61, P1 ;  /* 0x000000611c00780c */ /* 0x000fe20000f81670 */
[----:B------:R-:W-:Y:S02]  /*14f80*/  IMAD.WIDE.U32 R6, R26, 0x2, R6 ;  /* 0x000000021a067825 */ /* 0x000fe400078e0006 */
[----:B------:R3:W-:Y:S01]  /*14f90*/  LDGSTS.E.BYPASS.LTC128B.128 [R3+0x6400], desc[UR48][R12.64+0x80], !P5 ;  /* 0x064000800c037fae */ /* 0x0007e2000e901d70 */
[----:B------:R-:W-:Y:S01]  /*14fa0*/  ISETP.LT.OR P5, PT, R28, 0x61, P0 ;  /* 0x000000611c00780c */ /* 0x000fe200007a1670 */
[----:B------:R-:W-:-:S02]  /*14fb0*/  IMAD.WIDE.U32 R4, R26, 0x2, R4 ;  /* 0x000000021a047825 */ /* 0x000fc400078e0004 */
[----:B------:R3:W-:Y:S04]  /*14fc0*/  LDGSTS.E.BYPASS.LTC128B.128 [R3+0x2c00], desc[UR48][R6.64], !P2 ;  /* 0x02c0000006037fae */ /* 0x0007e8000d101d70 */
[----:B------:R3:W-:Y:S04]  /*14fd0*/  LDGSTS.E.BYPASS.LTC128B.128 [R3+0x6c00], desc[UR48][R6.64+0x80], !P3 ;  /* 0x06c0008006037fae */ /* 0x0007e8000d901d70 */
[----:B------:R3:W-:Y:S04]  /*14fe0*/  LDGSTS.E.BYPASS.LTC128B.128 [R3+0x3400], desc[UR48][R4.64], !P4 ;  /* 0x0340000004037fae */ /* 0x0007e8000e101d70 */
[----:B------:R-:W0:Y:S04]  /*14ff0*/  SHFL.IDX PT, R2, R2, 0x7, 0x181f ;  /* 0x00f81f0002027f89 */ /* 0x000e2800000e0000 */
[----:B------:R3:W1:Y:S04]  /*15000*/  SHFL.IDX PT, R14, R16, 0x7, 0x181f ;  /* 0x00f81f00100e7f89 */ /* 0x00066800000e0000 */
[----:B------:R3:W-:Y:S02]  /*15010*/  LDGSTS.E.BYPASS.LTC128B.128 [R3+0x7400], desc[UR48][R4.64+0x80], !P5 ;  /* 0x0740008004037fae */ /* 0x0007e4000e901d70 */
.L_x_1304:
[C---:B------:R-:W-:Y:S01]  /*15020*/  ISETP.LT.OR P1, PT, R28.reuse, 0x71, P1 ;  /* 0x000000711c00780c */ /* 0x040fe20000f21670 */
[----:B-1-3--:R-:W-:Y:S01]  /*15030*/  IMAD.MOV.U32 R4, RZ, RZ, R14 ;  /* 0x000000ffff047224 */ /* 0x00afe200078e000e */
[----:B------:R-:W-:Y:S01]  /*15040*/  ISETP.LT.OR P0, PT, R28, 0x71, P0 ;  /* 0x000000711c00780c */ /* 0x000fe20000701670 */
[----:B0-----:R-:W-:Y:S02]  /*15050*/  IMAD.MOV.U32 R5, RZ, RZ, R2 ;  /* 0x000000ffff057224 */ /* 0x001fe400078e0002 */
[----:B------:R-:W-:-:S08]  /*15060*/  IMAD.WIDE.U32 R4, R26, 0x2, R4 ;  /* 0x000000021a047825 */ /* 0x000fd000078e0004 */
[----:B------:R-:W-:Y:S01]  /*15070*/  @!PT LDS RZ, [RZ] ;  /* 0x00000000fffff984 */ /* 0x000fe20000000800 */
[----:B------:R-:W-:Y:S01]  /*15080*/  @!PT LDS RZ, [RZ] ;  /* 0x00000000fffff984 */ /* 0x000fe20000000800 */
[----:B------:R-:W-:Y:S01]  /*15090*/  @!PT LDS RZ, [RZ] ;  /* 0x00000000fffff984 */ /* 0x000fe20000000800 */
[----:B------:R0:W-:Y:S04]  /*150a0*/  LDGSTS.E.BYPASS.LTC128B.128 [R3+0x3c00], desc[UR48][R4.64], !P1 ;  /* 0x03c0000004037fae */ /* 0x0001e8000c901d70 */
[----:B------:R0:W-:Y:S01]  /*150b0*/  LDGSTS.E.BYPASS.LTC128B.128 [R3+0x7c00], desc[UR48][R4.64+0x80], !P0 ;  /* 0x07c0008004037fae */ /* 0x0001e2000c101d70 */
[----:B------:R-:W-:Y:S01]  /*150c0*/  PLOP3.LUT P0, PT, PT, PT, PT, 0x80, 0x0 ;  /* 0x000000000000781c */ /* 0x000fe20003f0f070 */
[----:B------:R-:W-:-:S12]  /*150d0*/  NOP ;  /* 0x0000000000007918 */ /* 0x000fd80000000000 */
.L_x_1196:
        /* <DEDUP_REMOVED lines=10> */
.L_x_1197:
[----:B------:R1:W-:Y:S02]  /*15180*/  SYNCS.ARRIVE.TRANS64.A1T0 RZ, [R0+URZ+0x28850], RZ ;  /* 0x028850ff00ff79a7 */ /* 0x0003e4000810003f */
[----:B-1----:R-:W-:-:S05]  /*15190*/  VIADD R0, R10, 0x1 ;  /* 0x000000010a007836 */ /* 0x002fca0000000000 */
[----:B------:R-:W-:-:S04]  /*151a0*/  ISETP.NE.AND P0, PT, R0, 0x2, PT ;  /* 0x000000020000780c */ /* 0x000fc80003f05270 */
[----:B0-----:R-:W-:Y:S02]  /*151b0*/  SEL R3, RZ, 0x1, P0 ;  /* 0x00000001ff037807 */ /* 0x001fe40000000000 */
[----:B------:R-:W-:Y:S02]  /*151c0*/  SEL R0, R0, RZ, P0 ;  /* 0x000000ff00007207 */ /* 0x000fe40000000000 */
[----:B------:R-:W-:-:S07]  /*151d0*/  LOP3.LUT R8, R8, R3, RZ, 0x3c, !PT ;  /* 0x0000000308087212 */ /* 0x000fce00078e3cff */
.L_x_1157:
[----:B------:R-:W0:Y:S01]  /*151e0*/  S2R R3, SR_CgaCtaId ;  /* 0x0000000000037919 */ /* 0x000e220000008800 */
[----:B------:R-:W-:Y:S02]  /*151f0*/  MOV R2, 0x400 ;  /* 0x0000040000027802 */ /* 0x000fe40000000f00 */
[----:B------:R-:W-:Y:S02]  /*15200*/  SHF.L.U32 R9, R9, 0x1f, RZ ;  /* 0x0000001f09097819 */ /* 0x000fe400000006ff */
[----:B0-----:R-:W-:-:S04]  /*15210*/  LEA R7, R3, R2, 0x18 ;  /* 0x0000000203077211 */ /* 0x001fc800078ec0ff */
[----:B------:R-:W0:Y:S02]  /*15220*/  SYNCS.PHASECHK.TRANS64.TRYWAIT P0, [R7+URZ+0x28820], R9 ;  /* 0x02882009070075a7 */ /* 0x000e24000800017f */
[----:B0-----:R-:W-:Y:S05]  /*15230*/  @!P0 BRA `(.L_x_1198) ;  /* 0x0000003800a88947 */ /* 0x001fea0003800000 */
.L_x_1305:
[----:B------:R-:W-:-:S03]  /*15240*/  UMOV UR4, 0xffffffff ;  /* 0xffffffff00047882 */ /* 0x000fc60000000000 */
[----:B------:R-:W-:Y:S05]  /*15250*/  BRA.DIV UR4, `(.L_x_1199) ;  /* 0x0000003a04b47947 */ /* 0x000fea000b800000 */
[----:B------:R1:W3:Y:S02]  /*15260*/  SHFL.IDX PT, R14, R17, RZ, 0x1f ;  /* 0x00001fff110e7589 */ /* 0x0002e400000e0000 */
.L_x_1308:
[----:B---3--:R-:W-:-:S13]  /*15270*/  ISETP.NE.AND P0, PT, R14, RZ, PT ;  /* 0x000000ff0e00720c */ /* 0x008fda0003f05270 */
[----:B------:R-:W-:Y:S05]  /*15280*/  @P0 BRA `(.L_x_1065) ;  /* 0x0000000000880947 */ /* 0x000fea0003800000 */
[----:B------:R-:W-:-:S03]  /*15290*/  UMOV UR4, 0xffffffff ;  /* 0xffffffff00047882 */ /* 0x000fc60000000000 */
[----:B------:R-:W-:Y:S05]  /*152a0*/  BRA.DIV UR4, `(.L_x_1200) ;  /* 0x0000003a04c87947 */ /* 0x000fea000b800000 */
[----:B------:R-:W-:-:S13]  /*152b0*/  ELECT P6, URZ, PT ;  /* 0x00000000003f782f */ /* 0x000fda00038c0000 */
.L_x_1311:
[----:B------:R-:W-:Y:S05]  /*152c0*/  @!P6 BRA `(.L_x_1065) ;  /* 0x000000000078e947 */ /* 0x000fea0003800000 */
[----:B------:R-:W-:-:S06]  /*152d0*/  ULOP3.LUT UR4, UR36, 0x2, URZ, 0xfc, !UPT ;  /* 0x0000000224047892 */ /* 0x000fcc000f8efc3f */
[----:B------:R-:W-:-:S04]  /*152e0*/  MOV R2, UR4 ;  /* 0x0000000400027c02 */ /* 0x000fc80008000f00 */
[----:B------:R-:W-:-:S13]  /*152f0*/  ISETP.NE.AND P0, PT, R2, 0x3, PT ;  /* 0x000000030200780c */ /* 0x000fda0003f05270 */
[----:B------:R-:W-:Y:S05]  /*15300*/  @!P0 BRA `(.L_x_1201) ;  /* 0x0000000000048947 */ /* 0x000fea0003800000 */
[----:B------:R-:W-:Y:S01]  /*15310*/  BPT.TRAP 0x1 ;  /* 0x000000040000795c */ /* 0x000fe20000300000 */
.L_x_1201:
[----:B------:R-:W-:Y:S01]  /*15320*/  IMAD R5, R0, 0x8, R7 ;  /* 0x0000000800057824 */ /* 0x000fe200078e0207 */
[----:B------:R-:W-:Y:S01]  /*15330*/  SHF.L.U32 R2, R8, 0x1f, RZ ;  /* 0x0000001f08027819 */ /* 0x000fe200000006ff */
[----:B------:R-:W-:-:S03]  /*15340*/  VIADD R0, R0, 0x1 ;  /* 0x0000000100007836 */ /* 0x000fc60000000000 */
[----:B------:R-:W3:Y:S02]  /*15350*/  SYNCS.PHASECHK.TRANS64.TRYWAIT P1, [R5+URZ+0x28840], R2 ;  /* 0x02884002050075a7 */ /* 0x000ee4000802017f */
[----:B------:R-:W-:-:S04]  /*15360*/  ISETP.NE.AND P2, PT, R0, 0x2, PT ;  /* 0x000000020000780c */ /* 0x000fc80003f45270 */
[----:B------:R-:W-:Y:S01]  /*15370*/  SEL R3, RZ, 0x1, P2 ;  /* 0x00000001ff037807 */ /* 0x000fe20001000000 */
[----:B---3--:R-:W-:Y:S08]  /*15380*/  @!P1 BRA `(.L_x_1202) ;  /* 0x0000003800b09947 */ /* 0x008ff00003800000 */
.L_x_1312:
[----:B------:R-:W-:Y:S02]  /*15390*/  SEL R0, R0, RZ, P2 ;  /* 0x000000ff00007207 */ /* 0x000fe40001000000 */
[----:B------:R-:W-:Y:S01]  /*153a0*/  LOP3.LUT R3, R8, R3, RZ, 0x3c, !PT ;  /* 0x0000000308037212 */ /* 0x000fe200078e3cff */
[----:B------:R-:W-:Y:S06]  /*153b0*/  @!P0 BRA `(.L_x_1203) ;  /* 0x0000000000048947 */ /* 0x000fec0003800000 */
[----:B------:R-:W-:Y:S01]  /*153c0*/  BPT.TRAP 0x1 ;  /* 0x000000040000795c */ /* 0x000fe20000300000 */
.L_x_1203:
[----:B0-----:R-:W-:Y:S01]  /*153d0*/  IMAD R7, R0, 0x8, R7 ;  /* 0x0000000800077824 */ /* 0x001fe200078e0207 */
[----:B------:R-:W-:-:S04]  /*153e0*/  SHF.L.U32 R0, R3, 0x1f, RZ ;  /* 0x0000001f03007819 */ /* 0x000fc800000006ff */
[----:B------:R-:W0:Y:S02]  /*153f0*/  SYNCS.PHASECHK.TRANS64.TRYWAIT P1, [R7+URZ+0x28840], R0 ;  /* 0x02884000070075a7 */ /* 0x000e24000802017f */
[----:B0-----:R-:W-:Y:S05]  /*15400*/  @!P1 BRA `(.L_x_1204) ;  /* 0x0000003800a49947 */ /* 0x001fea0003800000 */
.L_x_1313:
[----:B------:R-:W-:Y:S05]  /*15410*/  @!P0 BRA `(.L_x_1205) ;  /* 0x0000000000048947 */ /* 0x000fea0003800000 */
[----:B------:R-:W-:Y:S01]  /*15420*/  BPT.TRAP 0x1 ;  /* 0x000000040000795c */ /* 0x000fe20000300000 */
.L_x_1205:
[----:B------:R-:W4:Y:S02]  /*15430*/  SYNCS.PHASECHK.TRANS64.TRYWAIT P1, [R5+URZ+0x28860], R2 ;  /* 0x02886002050075a7 */ /* 0x000f24000802017f */
[----:B----4-:R-:W-:Y:S05]  /*15440*/  @!P1 BRA `(.L_x_1206) ;  /* 0x0000003800a89947 */ /* 0x010fea0003800000 */
.L_x_1314:
[----:B------:R-:W-:Y:S05]  /*15450*/  @!P0 BRA `(.L_x_1207) ;  /* 0x0000000000048947 */ /* 0x000fea0003800000 */
[----:B------:R-:W-:Y:S01]  /*15460*/  BPT.TRAP 0x1 ;  /* 0x000000040000795c */ /* 0x000fe20000300000 */
.L_x_1207:
[----:B------:R0:W0:Y:S02]  /*15470*/  SYNCS.PHASECHK.TRANS64.TRYWAIT P0, [R7+URZ+0x28860], R0 ;  /* 0x02886000070075a7 */ /* 0x000024000800017f */
[----:B0-----:R-:W-:Y:S05]  /*15480*/  @!P0 NANOSLEEP.SYNCS 0x989680 ;  /* 0x009896800000895d */ /* 0x001fea0003900000 */
[----:B------:R-:W0:Y:S02]  /*15490*/  @!P0 SYNCS.PHASECHK.TRANS64 P0, [R7+URZ+0x28860], R0 ;  /* 0x02886000070085a7 */ /* 0x000e24000800007f */
[----:B0-----:R-:W-:Y:S05]  /*154a0*/  @!P0 BRA `(.L_x_1207) ;  /* 0xfffffffc00f08947 */ /* 0x001fea000383ffff */
.L_x_1065:
[----:B------:R-:W-:Y:S05]  /*154b0*/  BSYNC B6 ;  /* 0x0000000000067941 */ /* 0x000fea0003800000 */
.L_x_1062:
[----:B------:R-:W-:Y:S05]  /*154c0*/  EXIT ;  /* 0x000000000000794d */ /* 0x000fea0003800000 */
.L_x_1075:
[----:B0-----:R-:W-:-:S04]  /*154d0*/  IMAD.U32 R3, RZ, RZ, UR40 ;  /* 0x00000028ff037e24 */ /* 0x001fc8000f8e00ff */
[----:B------:R0:W1:Y:S03]  /*154e0*/  SYNCS.PHASECHK.TRANS64.TRYWAIT P0, [R3+URZ+0x28800], R0 ;  /* 0x02880000030075a7 */ /* 0x000066000800017f */
[----:B-1----:R-:W-:Y:S05]  /*154f0*/  @!P0 NANOSLEEP.SYNCS 0x989680 ;  /* 0x009896800000895d */ /* 0x002fea0003900000 */
[----:B------:R-:W1:Y:S02]  /*15500*/  @!P0 SYNCS.PHASECHK.TRANS64 P0, [R3+URZ+0x28800], R0 ;  /* 0x02880000030085a7 */ /* 0x000e64000800007f */
[----:B-1----:R-:W-:Y:S05]  /*15510*/  @!P0 BRA `(.L_x_1075) ;  /* 0xfffffffc00ec8947 */ /* 0x002fea000383ffff */
[----:B------:R-:W-:Y:S05]  /*15520*/  BRA `(.L_x_1208) ;  /* 0xfffffec000787947 */ /* 0x000fea000383ffff */
.L_x_1079:
[----:B-1----:R-:W-:-:S04]  /*15530*/  IMAD.U32 R3, RZ, RZ, UR40 ;  /* 0x00000028ff037e24 */ /* 0x002fc8000f8e00ff */
[----:B------:R1:W2:Y:S03]  /*15540*/  SYNCS.PHASECHK.TRANS64.TRYWAIT P1, [R3+URZ+0x28830], R0 ;  /* 0x02883000030075a7 */ /* 0x0002a6000802017f */
[----:B--2---:R-:W-:Y:S05]  /*15550*/  @!P1 NANOSLEEP.SYNCS 0x989680 ;  /* 0x009896800000995d */ /* 0x004fea0003900000 */
[----:B------:R-:W2:Y:S02]  /*15560*/  @!P1 SYNCS.PHASECHK.TRANS64 P1, [R3+URZ+0x28830], R0 ;  /* 0x02883000030095a7 */ /* 0x000ea4000802007f */
[----:B--2---:R-:W-:Y:S05]  /*15570*/  @!P1 BRA `(.L_x_1079) ;  /* 0xfffffffc00ec9947 */ /* 0x004fea000383ffff */
[----:B------:R-:W-:Y:S05]  /*15580*/  BRA `(.L_x_1078) ;  /* 0xfffffec000947947 */ /* 0x000fea000383ffff */
.L_x_1096:
[----:B-1----:R-:W-:-:S04]  /*15590*/  IMAD.U32 R9, RZ, RZ, UR6 ;  /* 0x00000006ff097e24 */ /* 0x002fc8000f8e00ff */
[----:B------:R1:W2:Y:S03]  /*155a0*/  SYNCS.PHASECHK.TRANS64.TRYWAIT P1, [R9+URZ+0x28830], R8 ;  /* 0x02883008090075a7 */ /* 0x0002a6000802017f */
[----:B--2---:R-:W-:Y:S05]  /*155b0*/  @!P1 NANOSLEEP.SYNCS 0x989680 ;  /* 0x009896800000995d */ /* 0x004fea0003900000 */
[----:B------:R-:W2:Y:S02]  /*155c0*/  @!P1 SYNCS.PHASECHK.TRANS64 P1, [R9+URZ+0x28830], R8 ;  /* 0x02883008090095a7 */ /* 0x000ea4000802007f */
[----:B--2---:R-:W-:Y:S05]  /*155d0*/  @!P1 BRA `(.L_x_1096) ;  /* 0xfffffffc00ec9947 */ /* 0x004fea000383ffff */
[----:B------:R-:W-:Y:S05]  /*155e0*/  BRA `(.L_x_1093) ;  /* 0xfffffefc00f87947 */ /* 0x000fea000383ffff */
.L_x_1100:
[----:B-1----:R-:W-:-:S04]  /*155f0*/  IMAD.U32 R9, RZ, RZ, UR6 ;  /* 0x00000006ff097e24 */ /* 0x002fc8000f8e00ff */
[----:B------:R1:W2:Y:S03]  /*15600*/  SYNCS.PHASECHK.TRANS64.TRYWAIT P1, [R9+URZ+0x28850], R8 ;  /* 0x02885008090075a7 */ /* 0x0002a6000802017f */
[----:B--2---:R-:W-:Y:S05]  /*15610*/  @!P1 NANOSLEEP.SYNCS 0x989680 ;  /* 0x009896800000995d */ /* 0x004fea0003900000 */
[----:B------:R-:W2:Y:S02]  /*15620*/  @!P1 SYNCS.PHASECHK.TRANS64 P1, [R9+URZ+0x28850], R8 ;  /* 0x02885008090095a7 */ /* 0x000ea4000802007f */
[----:B--2---:R-:W-:Y:S05]  /*15630*/  @!P1 BRA `(.L_x_1100) ;  /* 0xfffffffc00ec9947 */ /* 0x004fea000383ffff */
[----:B------:R-:W-:Y:S05]  /*15640*/  BRA `(.L_x_1097) ;  /* 0xffffff0000cc7947 */ /* 0x000fea000383ffff */
.L_x_1119:
[----:B-1----:R-:W-:-:S04]  /*15650*/  IMAD.U32 R10, RZ, RZ, UR6 ;  /* 0x00000006ff0a7e24 */ /* 0x002fc8000f8e00ff */
[----:B------:R1:W2:Y:S03]  /*15660*/  SYNCS.PHASECHK.TRANS64.TRYWAIT P1, [R10+URZ+0x28830], R9 ;  /* 0x028830090a0075a7 */ /* 0x0002a6000802017f */
[----:B--2---:R-:W-:Y:S05]  /*15670*/  @!P1 NANOSLEEP.SYNCS 0x989680 ;  /* 0x009896800000995d */ /* 0x004fea0003900000 */
[----:B------:R-:W2:Y:S02]  /*15680*/  @!P1 SYNCS.PHASECHK.TRANS64 P1, [R10+URZ+0x28830], R9 ;  /* 0x028830090a0095a7 */ /* 0x000ea4000802007f */
[----:B--2---:R-:W-:Y:S05]  /*15690*/  @!P1 BRA `(.L_x_1119) ;  /* 0xfffffffc00ec9947 */ /* 0x004fea000383ffff */
[----:B------:R-:W-:Y:S05]  /*156a0*/  BRA `(.L_x_1116) ;  /* 0xffffff3800d87947 */ /* 0x000fea000383ffff */
.L_x_1123:
[----:B-1----:R-:W-:-:S04]  /*156b0*/  IMAD.U32 R10, RZ, RZ, UR6 ;  /* 0x00000006ff0a7e24 */ /* 0x002fc8000f8e00ff */
[----:B------:R1:W2:Y:S03]  /*156c0*/  SYNCS.PHASECHK.TRANS64.TRYWAIT P1, [R10+URZ+0x28850], R9 ;  /* 0x028850090a0075a7 */ /* 0x0002a6000802017f */
[----:B--2---:R-:W-:Y:S05]  /*156d0*/  @!P1 NANOSLEEP.SYNCS 0x989680 ;  /* 0x009896800000995d */ /* 0x004fea0003900000 */
[----:B------:R-:W2:Y:S02]  /*156e0*/  @!P1 SYNCS.PHASECHK.TRANS64 P1, [R10+URZ+0x28850], R9 ;  /* 0x028850090a0095a7 */ /* 0x000ea4000802007f */
[----:B--2---:R-:W-:Y:S05]  /*156f0*/  @!P1 BRA `(.L_x_1123) ;  /* 0xfffffffc00ec9947 */ /* 0x004fea000383ffff */
[----:B------:R-:W-:Y:S05]  /*15700*/  BRA `(.L_x_1120) ;  /* 0xffffff3c00ac7947 */ /* 0x000fea000383ffff */
.L_x_1131:
[----:B-1----:R-:W-:-:S04]  /*15710*/  MOV R10, UR6 ;  /* 0x00000006000a7c02 */ /* 0x002fc80008000f00 */
[----:B------:R1:W2:Y:S03]  /*15720*/  SYNCS.PHASECHK.TRANS64.TRYWAIT P1, [R10+URZ+0x28830], R9 ;  /* 0x028830090a0075a7 */ /* 0x0002a6000802017f */
[----:B--2---:R-:W-:Y:S05]  /*15730*/  @!P1 NANOSLEEP.SYNCS 0x989680 ;  /* 0x009896800000995d */ /* 0x004fea0003900000 */
[----:B------:R-:W2:Y:S02]  /*15740*/  @!P1 SYNCS.PHASECHK.TRANS64 P1, [R10+URZ+0x28830], R9 ;  /* 0x028830090a0095a7 */ /* 0x000ea4000802007f */
[----:B--2---:R-:W-:Y:S05]  /*15750*/  @!P1 BRA `(.L_x_1131) ;  /* 0xfffffffc00ec9947 */ /* 0x004fea000383ffff */
[----:B------:R-:W-:Y:S05]  /*15760*/  BRA `(.L_x_1128) ;  /* 0xffffff6000e07947 */ /* 0x000fea000383ffff */
.L_x_1135:
[----:B-1----:R-:W-:-:S04]  /*15770*/  IMAD.U32 R10, RZ, RZ, UR6 ;  /* 0x00000006ff0a7e24 */ /* 0x002fc8000f8e00ff */
[----:B------:R1:W2:Y:S03]  /*15780*/  SYNCS.PHASECHK.TRANS64.TRYWAIT P1, [R10+URZ+0x28850], R9 ;  /* 0x028850090a0075a7 */ /* 0x0002a6000802017f */
[----:B--2---:R-:W-:Y:S05]  /*15790*/  @!P1 NANOSLEEP.SYNCS 0x989680 ;  /* 0x009896800000995d */ /* 0x004fea0003900000 */
[----:B------:R-:W2:Y:S02]  /*157a0*/  @!P1 SYNCS.PHASECHK.TRANS64 P1, [R10+URZ+0x28850], R9 ;  /* 0x028850090a0095a7 */ /* 0x000ea4000802007f */
[----:B--2---:R-:W-:Y:S05]  /*157b0*/  @!P1 BRA `(.L_x_1135) ;  /* 0xfffffffc00ec9947 */ /* 0x004fea000383ffff */
[----:B------:R-:W-:Y:S05]  /*157c0*/  BRA `(.L_x_1132) ;  /* 0xffffff6400a47947 */ /* 0x000fea000383ffff */
.L_x_1150:
[----:B-1----:R-:W-:-:S04]  /*157d0*/  IMAD.U32 R3, RZ, RZ, UR5 ;  /* 0x00000005ff037e24 */ /* 0x002fc8000f8e00ff */
[----:B------:R1:W3:Y:S03]  /*157e0*/  SYNCS.PHASECHK.TRANS64.TRYWAIT P1, [R3+URZ+0x28850], R0 ;  /* 0x02885000030075a7 */ /* 0x0002e6000802017f */
[----:B---3--:R-:W-:Y:S05]  /*157f0*/  @!P1 NANOSLEEP.SYNCS 0x989680 ;  /* 0x009896800000995d */ /* 0x008fea0003900000 */
[----:B------:R-:W3:Y:S02]  /*15800*/  @!P1 SYNCS.PHASECHK.TRANS64 P1, [R3+URZ+0x28850], R0 ;  /* 0x02885000030095a7 */ /* 0x000ee4000802007f */
[----:B---3--:R-:W-:Y:S05]  /*15810*/  @!P1 BRA `(.L_x_1150) ;  /* 0xfffffffc00ec9947 */ /* 0x008fea000383ffff */
[----:B------:R-:W-:Y:S05]  /*15820*/  BRA `(.L_x_1149) ;  /* 0xffffff9800c47947 */ /* 0x000fea000383ffff */
.L_x_1168:
[----:B------:R-:W-:Y:S02]  /*15830*/  IMAD.MOV.U32 R13, RZ, RZ, R17 ;  /* 0x000000ffff0d7224 */ /* 0x000fe400078e0011 */
[----:B------:R-:W-:Y:S02]  /*15840*/  IMAD.MOV.U32 R12, RZ, RZ, RZ ;  /* 0x000000ffff0c7224 */ /* 0x000fe400078e00ff */
[----:B------:R-:W-:Y:S02]  /*15850*/  IMAD.MOV.U32 R11, RZ, RZ, 0x1f ;  /* 0x0000001fff0b7424 */ /* 0x000fe400078e00ff */
[----:B------:R-:W-:-:S07]  /*15860*/  IMAD.MOV.U32 R15, RZ, RZ, -0x1 ;  /* 0xffffffffff0f7424 */ /* 0x000fce00078e00ff */
[----:B-----5:R-:W-:Y:S05]  /*15870*/  WARPSYNC.COLLECTIVE R15, `(.L_x_1209) ;  /* 0x000000000f087348 */ /* 0x020fea0003c00000 */
[----:B------:R0:W1:Y:S02]  /*15880*/  SHFL.IDX P6, R14, R13, R12, R11 ;  /* 0x0000000c0d0e7389 */ /* 0x00006400000c000b */
[----:B01---5:R-:W-:Y:S01]  /*15890*/  ENDCOLLECTIVE ;  /* 0x000000000000791b */ /* 0x023fe20003800000 */
.L_x_1209:
[----:B------:R-:W-:Y:S05]  /*158a0*/  BRA `(.L_x_1210) ;  /* 0xffffffcc00807947 */ /* 0x000fea000383ffff */
.L_x_1170:
[----:B0-----:R-:W-:-:S04]  /*158b0*/  IMAD.U32 R10, RZ, RZ, UR46 ;  /* 0x0000002eff0a7e24 */ /* 0x001fc8000f8e00ff */
[----:B------:R0:W1:Y:S03]  /*158c0*/  SYNCS.PHASECHK.TRANS64.TRYWAIT P0, [R10+URZ+0x28840], R9 ;  /* 0x028840090a0075a7 */ /* 0x000066000800017f */
[----:B-1----:R-:W-:Y:S05]  /*158d0*/  @!P0 NANOSLEEP.SYNCS 0x989680 ;  /* 0x009896800000895d */ /* 0x002fea0003900000 */
[----:B------:R-:W1:Y:S02]  /*158e0*/  @!P0 SYNCS.PHASECHK.TRANS64 P0, [R10+URZ+0x28840], R9 ;  /* 0x028840090a0085a7 */ /* 0x000e64000800007f */
[----:B-1----:R-:W-:Y:S05]  /*158f0*/  @!P0 BRA `(.L_x_1170) ;  /* 0xfffffffc00ec8947 */ /* 0x002fea000383ffff */
[----:B------:R-:W-:Y:S05]  /*15900*/  BRA `(.L_x_1211) ;  /* 0xffffffcc00fc7947 */ /* 0x000fea000383ffff */
.L_x_1171:
        /* <DEDUP_REMOVED lines=8> */
.L_x_1213:
[----:B------:R-:W-:Y:S05]  /*15990*/  BSYNC B0 ;  /* 0x0000000000007941 */ /* 0x000fea0003800000 */
.L_x_1212:
[----:B------:R-:W-:Y:S01]  /*159a0*/  IMAD.MOV.U32 R13, RZ, RZ, R0 ;  /* 0x000000ffff0d7224 */ /* 0x000fe200078e0000 */
[----:B------:R-:W-:Y:S01]  /*159b0*/  @P0 LEA R9, R19, UR46, 0x1 ;  /* 0x0000002e13090c11 */ /* 0x000fe2000f8e08ff */
[----:B------:R-:W-:Y:S02]  /*159c0*/  IMAD.MOV.U32 R12, RZ, RZ, RZ ;  /* 0x000000ffff0c7224 */ /* 0x000fe400078e00ff */
[----:B------:R-:W-:Y:S02]  /*159d0*/  IMAD.MOV.U32 R11, RZ, RZ, 0x181f ;  /* 0x0000181fff0b7424 */ /* 0x000fe400078e00ff */
[----:B------:R-:W-:Y:S02]  /*159e0*/  IMAD.MOV.U32 R15, RZ, RZ, -0x1 ;  /* 0xffffffffff0f7424 */ /* 0x000fe400078e00ff */
[----:B------:R-:W-:-:S07]  /*159f0*/  IMAD.MOV.U32 R5, RZ, RZ, R14 ;  /* 0x000000ffff057224 */ /* 0x000fce00078e000e */
[----:B------:R-:W-:Y:S05]  /*15a00*/  WARPSYNC.COLLECTIVE R15, `(.L_x_1214) ;  /* 0x000000000f087348 */ /* 0x000fea0003c00000 */
[----:B------:R0:W1:Y:S02]  /*15a10*/  SHFL.IDX P6, R14, R13, R12, R11 ;  /* 0x0000000c0d0e7389 */ /* 0x00006400000c000b */
[----:B01----:R-:W-:Y:S01]  /*15a20*/  ENDCOLLECTIVE ;  /* 0x000000000000791b */ /* 0x003fe20003800000 */
.L_x_1214:
[----:B------:R-:W-:Y:S02]  /*15a30*/  IMAD.MOV.U32 R13, RZ, RZ, R3 ;  /* 0x000000ffff0d7224 */ /* 0x000fe400078e0003 */
[----:B------:R-:W-:Y:S02]  /*15a40*/  IMAD.MOV.U32 R12, RZ, RZ, 0x1 ;  /* 0x00000001ff0c7424 */ /* 0x000fe400078e00ff */
[----:B------:R-:W-:-:S07]  /*15a50*/  IMAD.MOV.U32 R4, RZ, RZ, R14 ;  /* 0x000000ffff047224 */ /* 0x000fce00078e000e */
[----:B------:R-:W-:Y:S05]  /*15a60*/  WARPSYNC.COLLECTIVE R15, `(.L_x_1215) ;  /* 0x000000000f087348 */ /* 0x000fea0003c00000 */
[----:B------:R0:W1:Y:S02]  /*15a70*/  SHFL.IDX P6, R14, R13, R12, R11 ;  /* 0x0000000c0d0e7389 */ /* 0x00006400000c000b */
[----:B01----:R-:W-:Y:S01]  /*15a80*/  ENDCOLLECTIVE ;  /* 0x000000000000791b */ /* 0x003fe20003800000 */
.L_x_1215:
        /* <DEDUP_REMOVED lines=12> */
.L_x_1216:
[----:B------:R-:W-:Y:S01]  /*15b50*/  @P0 LEA R37, R19, UR46, 0x1 ;  /* 0x0000002e13250c11 */ /* 0x000fe2000f8e08ff */
[----:B------:R-:W-:Y:S02]  /*15b60*/  IMAD.MOV.U32 R5, RZ, RZ, R8 ;  /* 0x000000ffff057224 */ /* 0x000fe400078e0008 */
[----:B------:R-:W-:Y:S02]  /*15b70*/  IMAD.MOV.U32 R13, RZ, RZ, R3 ;  /* 0x000000ffff0d7224 */ /* 0x000fe400078e0003 */
[----:B------:R-:W-:Y:S02]  /*15b80*/  IMAD.MOV.U32 R12, RZ, RZ, 0x2 ;  /* 0x00000002ff0c7424 */ /* 0x000fe400078e00ff */
[----:B------:R-:W-:-:S07]  /*15b90*/  IMAD.MOV.U32 R4, RZ, RZ, R14 ;  /* 0x000000ffff047224 */ /* 0x000fce00078e000e */
[----:B------:R-:W-:Y:S05]  /*15ba0*/  WARPSYNC.COLLECTIVE R15, `(.L_x_1217) ;  /* 0x000000000f087348 */ /* 0x000fea0003c00000 */
[----:B------:R0:W1:Y:S02]  /*15bb0*/  SHFL.IDX P6, R14, R13, R12, R11 ;  /* 0x0000000c0d0e7389 */ /* 0x00006400000c000b */
[----:B01----:R-:W-:Y:S01]  /*15bc0*/  ENDCOLLECTIVE ;  /* 0x000000000000791b */ /* 0x003fe20003800000 */
.L_x_1217:
        /* <DEDUP_REMOVED lines=9> */
[----:B0-----:R-:W-:Y:S05]  /*15c60*/  WARPSYNC.COLLECTIVE R15, `(.L_x_1218) ;  /* 0x000000000f087348 */ /* 0x001fea0003c00000 */
[----:B------:R1:W2:Y:S02]  /*15c70*/  SHFL.IDX P6, R14, R13, R12, R11 ;  /* 0x0000000c0d0e7389 */ /* 0x0002a400000c000b */
[----:B012---:R-:W-:Y:S01]  /*15c80*/  ENDCOLLECTIVE ;  /* 0x000000000000791b */ /* 0x007fe20003800000 */
.L_x_1218:
[----:B------:R-:W-:Y:S01]  /*15c90*/  MOV R5, R10 ;  /* 0x0000000a00057202 */ /* 0x000fe20000000f00 */
[----:B------:R-:W-:Y:S02]  /*15ca0*/  IMAD.MOV.U32 R13, RZ, RZ, R3 ;  /* 0x000000ffff0d7224 */ /* 0x000fe400078e0003 */
[----:B------:R-:W-:Y:S02]  /*15cb0*/  IMAD.MOV.U32 R12, RZ, RZ, 0x3 ;  /* 0x00000003ff0c7424 */ /* 0x000fe400078e00ff */
[----:B------:R-:W-:-:S07]  /*15cc0*/  IMAD.MOV.U32 R35, RZ, RZ, R14 ;  /* 0x000000ffff237224 */ /* 0x000fce00078e000e */
[----:B------:R-:W-:Y:S05]  /*15cd0*/  WARPSYNC.COLLECTIVE R15, `(.L_x_1219) ;  /* 0x000000000f087348 */ /* 0x000fea0003c00000 */
[----:B------:R0:W1:Y:S02]  /*15ce0*/  SHFL.IDX P6, R14, R13, R12, R11 ;  /* 0x0000000c0d0e7389 */ /* 0x00006400000c000b */
[----:B01----:R-:W-:Y:S01]  /*15cf0*/  ENDCOLLECTIVE ;  /* 0x000000000000791b */ /* 0x003fe20003800000 */
.L_x_1219:
        /* <DEDUP_REMOVED lines=14> */
.L_x_1220:
[----:B------:R-:W-:Y:S01]  /*15de0*/  IMAD.MOV.U32 R5, RZ, RZ, R7 ;  /* 0x000000ffff057224 */ /* 0x000fe200078e0007 */
[----:B------:R-:W-:Y:S01]  /*15df0*/  @P0 LEA R7, R19, UR46, 0x1 ;  /* 0x0000002e13070c11 */ /* 0x000fe2000f8e08ff */
[----:B------:R-:W-:Y:S02]  /*15e00*/  IMAD.MOV.U32 R13, RZ, RZ, R3 ;  /* 0x000000ffff0d7224 */ /* 0x000fe400078e0003 */
[----:B------:R-:W-:Y:S02]  /*15e10*/  IMAD.MOV.U32 R12, RZ, RZ, 0x4 ;  /* 0x00000004ff0c7424 */ /* 0x000fe400078e00ff */
[----:B------:R-:W-:-:S07]  /*15e20*/  IMAD.MOV.U32 R36, RZ, RZ, R14 ;  /* 0x000000ffff247224 */ /* 0x000fce00078e000e */
[----:B------:R-:W-:Y:S05]  /*15e30*/  WARPSYNC.COLLECTIVE R15, `(.L_x_1221) ;  /* 0x000000000f087348 */ /* 0x000fea0003c00000 */
[----:B------:R0:W1:Y:S02]  /*15e40*/  SHFL.IDX P6, R14, R13, R12, R11 ;  /* 0x0000000c0d0e7389 */ /* 0x00006400000c000b */
[----:B01----:R-:W-:Y:S01]  /*15e50*/  ENDCOLLECTIVE ;  /* 0x000000000000791b */ /* 0x003fe20003800000 */
.L_x_1221:
[----:B------:R-:W-:-:S04]  /*15e60*/  IMAD.MOV.U32 R4, RZ, RZ, R36 ;  /* 0x000000ffff047224 */ /* 0x000fc800078e0024 */
[----:B------:R-:W-:-:S05]  /*15e70*/  @P0 IMAD.WIDE.U32 R4, R26, 0x2, R4 ;  /* 0x000000021a040825 */ /* 0x000fca00078e0004 */
        /* <DEDUP_REMOVED lines=11> */
.L_x_1222:
        /* <DEDUP_REMOVED lines=8> */
.L_x_1223:
        /* <DEDUP_REMOVED lines=12> */
.L_x_1224:
        /* <DEDUP_REMOVED lines=8> */
.L_x_1225:
        /* <DEDUP_REMOVED lines=13> */
.L_x_1226:
        /* <DEDUP_REMOVED lines=8> */
.L_x_1227:
        /* <DEDUP_REMOVED lines=8> */
[----:B------:R-:W-:-:S07]  /*162c0*/  MOV R3, R14 ;  /* 0x0000000e00037202 */ /* 0x000fce0000000f00 */
[----:B0-----:R-:W-:Y:S05]  /*162d0*/  WARPSYNC.COLLECTIVE R15, `(.L_x_1228) ;  /* 0x000000000f087348 */ /* 0x001fea0003c00000 */
[----:B------:R1:W2:Y:S02]  /*162e0*/  SHFL.IDX P6, R14, R13, R12, R11 ;  /* 0x0000000c0d0e7389 */ /* 0x0002a400000c000b */
[----:B012---:R-:W-:Y:S01]  /*162f0*/  ENDCOLLECTIVE ;  /* 0x000000000000791b */ /* 0x007fe20003800000 */
.L_x_1228:
[----:B------:R-:W-:Y:S05]  /*16300*/  BRA `(.L_x_1229) ;  /* 0xffffffc800f87947 */ /* 0x000fea000383ffff */
.L_x_1174:
[----:B------:R-:W-:Y:S01]  /*16310*/  IMAD.MOV.U32 R13, RZ, RZ, R7 ;  /* 0x000000ffff0d7224 */ /* 0x000fe200078e0007 */
[----:B------:R-:W-:Y:S01]  /*16320*/  IADD3 R3, R28, UR41, RZ ;  /* 0x000000291c037c10 */ /* 0x000fe2000fffe0ff */
[----:B------:R-:W-:Y:S02]  /*16330*/  IMAD.MOV.U32 R12, RZ, RZ, RZ ;  /* 0x000000ffff0c7224 */ /* 0x000fe400078e00ff */
[----:B------:R-:W-:Y:S02]  /*16340*/  IMAD.MOV.U32 R11, RZ, RZ, 0x181f ;  /* 0x0000181fff0b7424 */ /* 0x000fe400078e00ff */
[----:B------:R-:W-:Y:S02]  /*16350*/  IMAD.MOV.U32 R15, RZ, RZ, -0x1 ;  /* 0xffffffffff0f7424 */ /* 0x000fe400078e00ff */
[----:B------:R-:W-:-:S07]  /*16360*/  VIADD R9, R3, 0x10 ;  /* 0x0000001003097836 */ /* 0x000fce0000000000 */
[----:B------:R-:W-:Y:S05]  /*16370*/  WARPSYNC.COLLECTIVE R15, `(.L_x_1230) ;  /* 0x000000000f087348 */ /* 0x000fea0003c00000 */
[----:B------:R0:W1:Y:S02]  /*16380*/  SHFL.IDX P6, R14, R13, R12, R11 ;  /* 0x0000000c0d0e7389 */ /* 0x00006400000c000b */
[----:B01----:R-:W-:Y:S01]  /*16390*/  ENDCOLLECTIVE ;  /* 0x000000000000791b */ /* 0x003fe20003800000 */
.L_x_1230:
[----:B------:R-:W-:Y:S02]  /*163a0*/  IMAD.MOV.U32 R13, RZ, RZ, R6 ;  /* 0x000000ffff0d7224 */ /* 0x000fe400078e0006 */
[----:B------:R-:W-:-:S07]  /*163b0*/  IMAD.MOV.U32 R5, RZ, RZ, R14 ;  /* 0x000000ffff057224 */ /* 0x000fce00078e000e */
[----:B------:R-:W-:Y:S05]  /*163c0*/  WARPSYNC.COLLECTIVE R15, `(.L_x_1231) ;  /* 0x000000000f087348 */ /* 0x000fea0003c00000 */
[----:B------:R0:W1:Y:S02]  /*163d0*/  SHFL.IDX P6, R14, R13, R12, R11 ;  /* 0x0000000c0d0e7389 */ /* 0x00006400000c000b */
[----:B01----:R-:W-:Y:S01]  /*163e0*/  ENDCOLLECTIVE ;  /* 0x000000000000791b */ /* 0x003fe20003800000 */
.L_x_1231:
        /* <DEDUP_REMOVED lines=10> */
.L_x_1232:
        /* <DEDUP_REMOVED lines=9> */
[----:B0-----:R-:W-:-:S07]  /*16520*/  @!P2 LEA R35, R19, UR46, 0x1 ;  /* 0x0000002e1323ac11 */ /* 0x001fce000f8e08ff */
[----:B------:R-:W-:Y:S05]  /*16530*/  WARPSYNC.COLLECTIVE R15, `(.L_x_1233) ;  /* 0x000000000f087348 */ /* 0x000fea0003c00000 */
[----:B------:R0:W1:Y:S02]  /*16540*/  SHFL.IDX P6, R14, R13, R12, R11 ;  /* 0x0000000c0d0e7389 */ /* 0x00006400000c000b */
[----:B01----:R-:W-:Y:S01]  /*16550*/  ENDCOLLECTIVE ;  /* 0x000000000000791b */ /* 0x003fe20003800000 */
.L_x_1233:
[----:B------:R-:W-:Y:S01]  /*16560*/  IMAD.MOV.U32 R5, RZ, RZ, R8 ;  /* 0x000000ffff057224 */ /* 0x000fe200078e0008 */
[----:B------:R-:W-:Y:S01]  /*16570*/  MOV R13, R7 ;  /* 0x00000007000d7202 */ /* 0x000fe20000000f00 */
[----:B------:R-:W-:Y:S02]  /*16580*/  IMAD.MOV.U32 R12, RZ, RZ, 0x2 ;  /* 0x00000002ff0c7424 */ /* 0x000fe400078e00ff */
[----:B------:R-:W-:-:S07]  /*16590*/  IMAD.MOV.U32 R4, RZ, RZ, R14 ;  /* 0x000000ffff047224 */ /* 0x000fce00078e000e */
[----:B------:R-:W-:Y:S05]  /*165a0*/  WARPSYNC.COLLECTIVE R15, `(.L_x_1234) ;  /* 0x000000000f087348 */ /* 0x000fea0003c00000 */
[----:B------:R0:W1:Y:S02]  /*165b0*/  SHFL.IDX P6, R14, R13, R12, R11 ;  /* 0x0000000c0d0e7389 */ /* 0x00006400000c000b */
[----:B01----:R-:W-:Y:S01]  /*165c0*/  ENDCOLLECTIVE ;  /* 0x000000000000791b */ /* 0x003fe20003800000 */
.L_x_1234:
        /* <DEDUP_REMOVED lines=15> */
.L_x_1235:
[----:B------:R-:W-:Y:S02]  /*166c0*/  IMAD.MOV.U32 R13, RZ, RZ, R7 ;  /* 0x000000ffff0d7224 */ /* 0x000fe400078e0007 */
[----:B------:R-:W-:Y:S02]  /*166d0*/  IMAD.MOV.U32 R12, RZ, RZ, 0x3 ;  /* 0x00000003ff0c7424 */ /* 0x000fe400078e00ff */
[----:B------:R-:W-:-:S07]  /*166e0*/  IMAD.MOV.U32 R4, RZ, RZ, R14 ;  /* 0x000000ffff047224 */ /* 0x000fce00078e000e */
[----:B------:R-:W-:Y:S05]  /*166f0*/  WARPSYNC.COLLECTIVE R15, `(.L_x_1236) ;  /* 0x000000000f087348 */ /* 0x000fea0003c00000 */
[----:B------:R0:W1:Y:S02]  /*16700*/  SHFL.IDX P6, R14, R13, R12, R11 ;  /* 0x0000000c0d0e7389 */ /* 0x00006400000c000b */
[----:B01----:R-:W-:Y:S01]  /*16710*/  ENDCOLLECTIVE ;  /* 0x000000000000791b */ /* 0x003fe20003800000 */
.L_x_1236:
        /* <DEDUP_REMOVED lines=13> */
.L_x_1237:
[----:B------:R-:W-:Y:S02]  /*167f0*/  IMAD.MOV.U32 R5, RZ, RZ, R10 ;  /* 0x000000ffff057224 */ /* 0x000fe400078e000a */
[----:B------:R-:W-:Y:S02]  /*16800*/  IMAD.MOV.U32 R13, RZ, RZ, R7 ;  /* 0x000000ffff0d7224 */ /* 0x000fe400078e0007 */
[----:B------:R-:W-:Y:S02]  /*16810*/  IMAD.MOV.U32 R12, RZ, RZ, 0x4 ;  /* 0x00000004ff0c7424 */ /* 0x000fe400078e00ff */
[----:B------:R-:W-:-:S07]  /*16820*/  IMAD.MOV.U32 R4, RZ, RZ, R14 ;  /* 0x000000ffff047224 */ /* 0x000fce00078e000e */
[----:B------:R-:W-:Y:S05]  /*16830*/  WARPSYNC.COLLECTIVE R15, `(.L_x_1238) ;  /* 0x000000000f087348 */ /* 0x000fea0003c00000 */
[----:B------:R0:W1:Y:S02]  /*16840*/  SHFL.IDX P6, R14, R13, R12, R11 ;  /* 0x0000000c0d0e7389 */ /* 0x00006400000c000b */
[----:B01----:R-:W-:Y:S01]  /*16850*/  ENDCOLLECTIVE ;  /* 0x000000000000791b */ /* 0x003fe20003800000 */
.L_x_1238:
        /* <DEDUP_REMOVED lines=8> */
[----:B------:R-:W-:Y:S01]  /*168e0*/  IMAD.MOV.U32 R13, RZ, RZ, R6 ;  /* 0x000000ffff0d7224 */ /* 0x000fe200078e0006 */
[----:B0-----:R-:W-:Y:S01]  /*168f0*/  IADD3 R9, R3, 0x50, RZ ;  /* 0x0000005003097810 */ /* 0x001fe20007ffe0ff */
[----:B------:R-:W-:-:S10]  /*16900*/  IMAD.MOV.U32 R5, RZ, RZ, R14 ;  /* 0x000000ffff057224 */ /* 0x000fd400078e000e */
[----:B------:R-:W-:-:S07]  /*16910*/  @!P2 LEA R21, R19, UR46, 0x1 ;  /* 0x0000002e1315ac11 */ /* 0x000fce000f8e08ff */
[----:B------:R-:W-:Y:S05]  /*16920*/  WARPSYNC.COLLECTIVE R15, `(.L_x_1239) ;  /* 0x000000000f087348 */ /* 0x000fea0003c00000 */
[----:B------:R0:W1:Y:S02]  /*16930*/  SHFL.IDX P6, R14, R13, R12, R11 ;  /* 0x0000000c0d0e7389 */ /* 0x00006400000c000b */
[----:B01----:R-:W-:Y:S01]  /*16940*/  ENDCOLLECTIVE ;  /* 0x000000000000791b */ /* 0x003fe20003800000 */
.L_x_1239:
[----:B------:R-:W-:Y:S02]  /*16950*/  IMAD.MOV.U32 R13, RZ, RZ, R7 ;  /* 0x000000ffff0d7224 */ /* 0x000fe400078e0007 */
[----:B------:R-:W-:Y:S02]  /*16960*/  IMAD.MOV.U32 R12, RZ, RZ, 0x5 ;  /* 0x00000005ff0c7424 */ /* 0x000fe400078e00ff */
[----:B------:R-:W-:-:S07]  /*16970*/  IMAD.MOV.U32 R4, RZ, RZ, R14 ;  /* 0x000000ffff047224 */ /* 0x000fce00078e000e */
[----:B------:R-:W-:Y:S05]  /*16980*/  WARPSYNC.COLLECTIVE R15, `(.L_x_1240) ;  /* 0x000000000f087348 */ /* 0x000fea0003c00000 */
[----:B------:R0:W1:Y:S02]  /*16990*/  SHFL.IDX P6, R14, R13, R12, R11 ;  /* 0x0000000c0d0e7389 */ /* 0x00006400000c000b */
[----:B01----:R-:W-:Y:S01]  /*169a0*/  ENDCOLLECTIVE ;  /* 0x000000000000791b */ /* 0x003fe20003800000 */
.L_x_1240:
        /* <DEDUP_REMOVED lines=13> */
.L_x_1241:
[----:B------:R-:W-:Y:S02]  /*16a80*/  IMAD.MOV.U32 R5, RZ, RZ, R10 ;  /* 0x000000ffff057224 */ /* 0x000fe400078e000a */
[----:B------:R-:W-:Y:S01]  /*16a90*/  IMAD.MOV.U32 R13, RZ, RZ, R7 ;  /* 0x000000ffff0d7224 */ /* 0x000fe200078e0007 */
[----:B------:R-:W-:Y:S01]  /*16aa0*/  MOV R12, 0x6 ;  /* 0x00000006000c7802 */ /* 0x000fe20000000f00 */
[----:B------:R-:W-:-:S07]  /*16ab0*/  IMAD.MOV.U32 R4, RZ, RZ, R14 ;  /* 0x000000ffff047224 */ /* 0x000fce00078e000e */
[----:B------:R-:W-:Y:S05]  /*16ac0*/  WARPSYNC.COLLECTIVE R15, `(.L_x_1242) ;  /* 0x000000000f087348 */ /* 0x000fea0003c00000 */
[----:B------:R0:W1:Y:S02]  /*16ad0*/  SHFL.IDX P6, R14, R13, R12, R11 ;  /* 0x0000000c0d0e7389 */ /* 0x00006400000c000b */
[----:B01----:R-:W-:Y:S01]  /*16ae0*/  ENDCOLLECTIVE ;  /* 0x000000000000791b */ /* 0x003fe20003800000 */
.L_x_1242:
[----:B------:R-:W-:-:S04]  /*16af0*/  @!P2 IMAD.WIDE.U32 R8, R26, 0x2, R4 ;  /* 0x000000021a08a825 */ /* 0x000fc800078e0004 */
[----:B------:R-:W-:Y:S01]  /*16b00*/  VIADD R5, R3, 0x60 ;  /* 0x0000006003057836 */ /* 0x000fe20000000000 */
        /* <DEDUP_REMOVED lines=12> */
.L_x_1243:
[----:B------:R-:W-:Y:S02]  /*16bd0*/  IMAD.MOV.U32 R13, RZ, RZ, R7 ;  /* 0x000000ffff0d7224 */ /* 0x000fe400078e0007 */
[----:B------:R-:W-:Y:S02]  /*16be0*/  IMAD.MOV.U32 R12, RZ, RZ, 0x7 ;  /* 0x00000007ff0c7424 */ /* 0x000fe400078e00ff */
[----:B------:R-:W-:-:S07]  /*16bf0*/  IMAD.MOV.U32 R4, RZ, RZ, R14 ;  /* 0x000000ffff047224 */ /* 0x000fce00078e000e */
[----:B------:R-:W-:Y:S05]  /*16c00*/  WARPSYNC.COLLECTIVE R15, `(.L_x_1244) ;  /* 0x000000000f087348 */ /* 0x000fea0003c00000 */
[----:B------:R0:W1:Y:S02]  /*16c10*/  SHFL.IDX P6, R14, R13, R12, R11 ;  /* 0x0000000c0d0e7389 */ /* 0x00006400000c000b */
[----:B01----:R-:W-:Y:S01]  /*16c20*/  ENDCOLLECTIVE ;  /* 0x000000000000791b */ /* 0x003fe20003800000 */
.L_x_1244:
[----:B------:R-:W-:-:S05]  /*16c30*/  @!P2 IMAD.WIDE.U32 R4, R26, 0x2, R4 ;  /* 0x000000021a04a825 */ /* 0x000fca00078e0004 */
        /* <DEDUP_REMOVED lines=10> */
.L_x_1245:
[----:B------:R-:W-:Y:S05]  /*16ce0*/  BRA `(.L_x_1246) ;  /* 0xffffffc800e87947 */ /* 0x000fea000383ffff */
.L_x_1177:
[----:B0-----:R-:W-:-:S04]  /*16cf0*/  IMAD.U32 R3, RZ, RZ, UR46 ;  /* 0x0000002eff037e24 */ /* 0x001fc8000f8e00ff */
[----:B------:R0:W1:Y:S03]  /*16d00*/  SYNCS.PHASECHK.TRANS64.TRYWAIT P0, [R3+URZ+0x28820], R0 ;  /* 0x02882000030075a7 */ /* 0x000066000800017f */
[----:B-1----:R-:W-:Y:S05]  /*16d10*/  @!P0 NANOSLEEP.SYNCS 0x989680 ;  /* 0x009896800000895d */ /* 0x002fea0003900000 */
[----:B------:R-:W1:Y:S02]  /*16d20*/  @!P0 SYNCS.PHASECHK.TRANS64 P0, [R3+URZ+0x28820], R0 ;  /* 0x02882000030085a7 */ /* 0x000e64000800007f */
[----:B-1----:R-:W-:Y:S05]  /*16d30*/  @!P0 BRA `(.L_x_1177) ;  /* 0xfffffffc00ec8947 */ /* 0x002fea000383ffff */
[----:B------:R-:W-:Y:S05]  /*16d40*/  BRA `(.L_x_1247) ;  /* 0xffffffcc00347947 */ /* 0x000fea000383ffff */
.L_x_1181:
[----:B0-----:R0:W1:Y:S02]  /*16d50*/  SYNCS.PHASECHK.TRANS64.TRYWAIT P0, [R34+URZ+0x28840], R3 ;  /* 0x02884003220075a7 */ /* 0x001064000800017f */
[----:B-1----:R-:W-:Y:S05]  /*16d60*/  @!P0 NANOSLEEP.SYNCS 0x989680 ;  /* 0x009896800000895d */ /* 0x002fea0003900000 */
[----:B------:R-:W1:Y:S02]  /*16d70*/  @!P0 SYNCS.PHASECHK.TRANS64 P0, [R34+URZ+0x28840], R3 ;  /* 0x02884003220085a7 */ /* 0x000e64000800007f */
[----:B-1----:R-:W-:Y:S05]  /*16d80*/  @!P0 BRA `(.L_x_1181) ;  /* 0xfffffffc00f08947 */ /* 0x002fea000383ffff */
[----:B------:R-:W-:Y:S05]  /*16d90*/  BRA `(.L_x_1248) ;  /* 0xffffffcc00f87947 */ /* 0x000fea000383ffff */
.L_x_1182:
[----:B------:R-:W-:Y:S01]  /*16da0*/  BSSY B1, `(.L_x_1249) ;  /* 0x0000008000017945 */ /* 0x000fe20003800000 */
[----:B------:R-:W-:Y:S01]  /*16db0*/  MOV R13, R5 ;  /* 0x00000005000d7202 */ /* 0x000fe20000000f00 */
[----:B------:R-:W-:Y:S02]  /*16dc0*/  IMAD.MOV.U32 R12, RZ, RZ, RZ ;  /* 0x000000ffff0c7224 */ /* 0x000fe400078e00ff */
[----:B------:R-:W-:Y:S02]  /*16dd0*/  IMAD.MOV.U32 R11, RZ, RZ, 0x181f ;  /* 0x0000181fff0b7424 */ /* 0x000fe400078e00ff */
[----:B------:R-:W-:-:S07]  /*16de0*/  IMAD.MOV.U32 R15, RZ, RZ, -0x1 ;  /* 0xffffffffff0f7424 */ /* 0x000fce00078e00ff */
[----:B------:R-:W-:Y:S05]  /*16df0*/  WARPSYNC.COLLECTIVE R15, `(.L_x_1250) ;  /* 0x000000000f087348 */ /* 0x000fea0003c00000 */
[----:B------:R0:W1:Y:S02]  /*16e00*/  SHFL.IDX P6, R14, R13, R12, R11 ;  /* 0x0000000c0d0e7389 */ /* 0x00006400000c000b */
[----:B01----:R-:W-:Y:S01]  /*16e10*/  ENDCOLLECTIVE ;  /* 0x000000000000791b */ /* 0x003fe20003800000 */
.L_x_1250:
[----:B------:R-:W-:Y:S05]  /*16e20*/  BSYNC B1 ;  /* 0x0000000000017941 */ /* 0x000fea0003800000 */
.L_x_1249:
[----:B------:R-:W-:Y:S01]  /*16e30*/  IMAD.MOV.U32 R13, RZ, RZ, R6 ;  /* 0x000000ffff0d7224 */ /* 0x000fe200078e0006 */
[----:B------:R-:W-:Y:S01]  /*16e40*/  SHF.L.U32 R3, R26, 0x1, RZ ;  /* 0x000000011a037819 */ /* 0x000fe200000006ff */
[----:B------:R-:W-:Y:S01]  /*16e50*/  IMAD.MOV.U32 R12, RZ, RZ, RZ ;  /* 0x000000ffff0c7224 */ /* 0x000fe200078e00ff */
[----:B------:R-:W-:Y:S01]  /*16e60*/  LEA R4, R4, UR46, 0x1 ;  /* 0x0000002e04047c11 */ /* 0x000fe2000f8e08ff */
[----:B------:R-:W-:Y:S02]  /*16e70*/  IMAD.MOV.U32 R11, RZ, RZ, 0x181f ;  /* 0x0000181fff0b7424 */ /* 0x000fe400078e00ff */
[----:B------:R-:W-:Y:S02]  /*16e80*/  IMAD.MOV.U32 R15, RZ, RZ, -0x1 ;  /* 0xffffffffff0f7424 */ /* 0x000fe400078e00ff */
[----:B------:R-:W-:-:S07]  /*16e90*/  IMAD.MOV.U32 R0, RZ, RZ, R14 ;  /* 0x000000ffff007224 */ /* 0x000fce00078e000e */
[----:B------:R-:W-:Y:S05]  /*16ea0*/  WARPSYNC.COLLECTIVE R15, `(.L_x_1251) ;  /* 0x000000000f087348 */ /* 0x000fea0003c00000 */
[----:B------:R0:W1:Y:S02]  /*16eb0*/  SHFL.IDX P6, R14, R13, R12, R11 ;  /* 0x0000000c0d0e7389 */ /* 0x00006400000c000b */
[----:B01----:R-:W-:Y:S01]  /*16ec0*/  ENDCOLLECTIVE ;  /* 0x000000000000791b */ /* 0x003fe20003800000 */
.L_x_1251:
[----:B------:R-:W-:Y:S02]  /*16ed0*/  IMAD.MOV.U32 R13, RZ, RZ, R5 ;  /* 0x000000ffff0d7224 */ /* 0x000fe400078e0005 */
        /* <DEDUP_REMOVED lines=12> */
.L_x_1252:
[----:B------:R-:W-:Y:S02]  /*16fa0*/  IMAD.MOV.U32 R13, RZ, RZ, R6 ;  /* 0x000000ffff0d7224 */ /* 0x000fe400078e0006 */
[----:B------:R-:W-:-:S07]  /*16fb0*/  IMAD.MOV.U32 R0, RZ, RZ, R14 ;  /* 0x000000ffff007224 */ /* 0x000fce00078e000e */
[----:B------:R-:W-:Y:S05]  /*16fc0*/  WARPSYNC.COLLECTIVE R15, `(.L_x_1253) ;  /* 0x000000000f087348 */ /* 0x000fea0003c00000 */
[----:B------:R0:W1:Y:S02]  /*16fd0*/  SHFL.IDX P6, R14, R13, R12, R11 ;  /* 0x0000000c0d0e7389 */ /* 0x00006400000c000b */
[----:B01----:R-:W-:Y:S01]  /*16fe0*/  ENDCOLLECTIVE ;  /* 0x000000000000791b */ /* 0x003fe20003800000 */
.L_x_1253:
[----:B------:R-:W-:Y:S01]  /*16ff0*/  MOV R13, R5 ;  /* 0x00000005000d7202 */ /* 0x000fe20000000f00 */
[----:B------:R-:W-:Y:S02]  /*17000*/  IMAD.MOV.U32 R12, RZ, RZ, 0x2 ;  /* 0x00000002ff0c7424 */ /* 0x000fe400078e00ff */
[----:B------:R-:W-:-:S05]  /*17010*/  IMAD.MOV.U32 R37, RZ, RZ, R14 ;  /* 0x000000ffff257224 */ /* 0x000fca00078e000e */
        /* <DEDUP_REMOVED lines=11> */
.L_x_1254:
[----:B------:R-:W-:Y:S02]  /*170d0*/  IMAD.MOV.U32 R13, RZ, RZ, R6 ;  /* 0x000000ffff0d7224 */ /* 0x000fe400078e0006 */
[----:B------:R-:W-:-:S07]  /*170e0*/  IMAD.MOV.U32 R7, RZ, RZ, R14 ;  /* 0x000000ffff077224 */ /* 0x000fce00078e000e */
[----:B------:R-:W-:Y:S05]  /*170f0*/  WARPSYNC.COLLECTIVE R15, `(.L_x_1255) ;  /* 0x000000000f087348 */ /* 0x000fea0003c00000 */
[----:B------:R0:W1:Y:S02]  /*17100*/  SHFL.IDX P6, R14, R13, R12, R11 ;  /* 0x0000000c0d0e7389 */ /* 0x00006400000c000b */
[----:B01----:R-:W-:Y:S01]  /*17110*/  ENDCOLLECTIVE ;  /* 0x000000000000791b */ /* 0x003fe20003800000 */
.L_x_1255:
        /* <DEDUP_REMOVED lines=13> */
.L_x_1256:
[----:B------:R-:W-:Y:S01]  /*171f0*/  IMAD.MOV.U32 R13, RZ, RZ, R6 ;  /* 0x000000ffff0d7224 */ /* 0x000fe200078e0006 */
[----:B------:R-:W-:-:S07]  /*17200*/  MOV R0, R14 ;  /* 0x0000000e00007202 */ /* 0x000fce0000000f00 */
[----:B------:R-:W-:Y:S05]  /*17210*/  WARPSYNC.COLLECTIVE R15, `(.L_x_1257) ;  /* 0x000000000f087348 */ /* 0x000fea0003c00000 */
[----:B------:R0:W1:Y:S02]  /*17220*/  SHFL.IDX P6, R14, R13, R12, R11 ;  /* 0x0000000c0d0e7389 */ /* 0x00006400000c000b */
[----:B01----:R-:W-:Y:S01]  /*17230*/  ENDCOLLECTIVE ;  /* 0x000000000000791b */ /* 0x003fe20003800000 */
.L_x_1257:
[----:B------:R-:W-:Y:S02]  /*17240*/  IMAD.MOV.U32 R13, RZ, RZ, R5 ;  /* 0x000000ffff0d7224 */ /* 0x000fe400078e0005 */
        /* <DEDUP_REMOVED lines=13> */
.L_x_1258:
[----:B------:R-:W-:Y:S02]  /*17320*/  IMAD.MOV.U32 R13, RZ, RZ, R6 ;  /* 0x000000ffff0d7224 */ /* 0x000fe400078e0006 */
[----:B------:R-:W-:-:S07]  /*17330*/  IMAD.MOV.U32 R0, RZ, RZ, R14 ;  /* 0x000000ffff007224 */ /* 0x000fce00078e000e */
[----:B------:R-:W-:Y:S05]  /*17340*/  WARPSYNC.COLLECTIVE R15, `(.L_x_1259) ;  /* 0x000000000f087348 */ /* 0x000fea0003c00000 */
[----:B------:R0:W1:Y:S02]  /*17350*/  SHFL.IDX P6, R14, R13, R12, R11 ;  /* 0x0000000c0d0e7389 */ /* 0x00006400000c000b */
[----:B01----:R-:W-:Y:S01]  /*17360*/  ENDCOLLECTIVE ;  /* 0x000000000000791b */ /* 0x003fe20003800000 */
.L_x_1259:
[----:B------:R-:W-:Y:S02]  /*17370*/  IMAD.MOV.U32 R13, RZ, RZ, R5 ;  /* 0x000000ffff0d7224 */ /* 0x000fe400078e0005 */
        /* <DEDUP_REMOVED lines=13> */
.L_x_1260:
[----:B------:R-:W-:Y:S02]  /*17450*/  IMAD.MOV.U32 R13, RZ, RZ, R6 ;  /* 0x000000ffff0d7224 */ /* 0x000fe400078e0006 */
[----:B------:R-:W-:-:S07]  /*17460*/  IMAD.MOV.U32 R7, RZ, RZ, R14 ;  /* 0x000000ffff077224 */ /* 0x000fce00078e000e */
[----:B------:R-:W-:Y:S05]  /*17470*/  WARPSYNC.COLLECTIVE R15, `(.L_x_1261) ;  /* 0x000000000f087348 */ /* 0x000fea0003c00000 */
[----:B------:R0:W1:Y:S02]  /*17480*/  SHFL.IDX P6, R14, R13, R12, R11 ;  /* 0x0000000c0d0e7389 */ /* 0x00006400000c000b */
[----:B01----:R-:W-:Y:S01]  /*17490*/  ENDCOLLECTIVE ;  /* 0x000000000000791b */ /* 0x003fe20003800000 */
.L_x_1261:
[----:B------:R-:W-:Y:S01]  /*174a0*/  IMAD.MOV.U32 R13, RZ, RZ, R5 ;  /* 0x000000ffff0d7224 */ /* 0x000fe200078e0005 */
[----:B------:R-:W-:Y:S02]  /*174b0*/  MOV R12, 0x6 ;  /* 0x00000006000c7802 */ /* 0x000fe40000000f00 */
        /* <DEDUP_REMOVED lines=11> */
.L_x_1262:
[----:B------:R-:W-:Y:S02]  /*17570*/  IMAD.MOV.U32 R13, RZ, RZ, R6 ;  /* 0x000000ffff0d7224 */ /* 0x000fe400078e0006 */
[----:B------:R-:W-:-:S07]  /*17580*/  IMAD.MOV.U32 R0, RZ, RZ, R14 ;  /* 0x000000ffff007224 */ /* 0x000fce00078e000e */
[----:B------:R-:W-:Y:S05]  /*17590*/  WARPSYNC.COLLECTIVE R15, `(.L_x_1263) ;  /* 0x000000000f087348 */ /* 0x000fea0003c00000 */
[----:B------:R0:W1:Y:S02]  /*175a0*/  SHFL.IDX P6, R14, R13, R12, R11 ;  /* 0x0000000c0d0e7389 */ /* 0x00006400000c000b */
[----:B01----:R-:W-:Y:S01]  /*175b0*/  ENDCOLLECTIVE ;  /* 0x000000000000791b */ /* 0x003fe20003800000 */
.L_x_1263:
        /* <DEDUP_REMOVED lines=14> */
.L_x_1264:
[----:B------:R-:W-:Y:S01]  /*176a0*/  IMAD.MOV.U32 R13, RZ, RZ, R6 ;  /* 0x000000ffff0d7224 */ /* 0x000fe200078e0006 */
[----:B------:R-:W-:-:S07]  /*176b0*/  MOV R5, R14 ;  /* 0x0000000e00057202 */ /* 0x000fce0000000f00 */
[----:B------:R-:W-:Y:S05]  /*176c0*/  WARPSYNC.COLLECTIVE R15, `(.L_x_1265) ;  /* 0x000000000f087348 */ /* 0x000fea0003c00000 */
[----:B------:R0:W1:Y:S02]  /*176d0*/  SHFL.IDX P6, R14, R13, R12, R11 ;  /* 0x0000000c0d0e7389 */ /* 0x00006400000c000b */
[----:B01----:R-:W-:Y:S01]  /*176e0*/  ENDCOLLECTIVE ;  /* 0x000000000000791b */ /* 0x003fe20003800000 */
.L_x_1265:
[----:B------:R-:W-:Y:S01]  /*176f0*/  IMAD.MOV.U32 R6, RZ, RZ, R14 ;  /* 0x000000ffff067224 */ /* 0x000fe200078e000e */
[----:B------:R-:W-:Y:S06]  /*17700*/  BRA `(.L_x_1266) ;  /* 0xffffffc800cc7947 */ /* 0x000fec000383ffff */
.L_x_1187:
[----:B---3--:R3:W4:Y:S02]  /*17710*/  SYNCS.PHASECHK.TRANS64.TRYWAIT P0, [R0+URZ+0x28860], R5 ;  /* 0x02886005000075a7 */ /* 0x008724000800017f */
[----:B----4-:R-:W-:Y:S05]  /*17720*/  @!P0 NANOSLEEP.SYNCS 0x989680 ;  /* 0x009896800000895d */ /* 0x010fea0003900000 */
[----:B------:R-:W4:Y:S02]  /*17730*/  @!P0 SYNCS.PHASECHK.TRANS64 P0, [R0+URZ+0x28860], R5 ;  /* 0x02886005000085a7 */ /* 0x000f24000800007f */
[----:B----4-:R-:W-:Y:S05]  /*17740*/  @!P0 BRA `(.L_x_1187) ;  /* 0xfffffffc00f08947 */ /* 0x010fea000383ffff */
[----:B------:R-:W-:Y:S05]  /*17750*/  BRA `(.L_x_1267) ;  /* 0xffffffcc00247947 */ /* 0x000fea000383ffff */
.L_x_1188:
[----:B------:R-:W-:Y:S01]  /*17760*/  BSSY B1, `(.L_x_1268) ;  /* 0x0000008000017945 */ /* 0x000fe20003800000 */
[----:B0-----:R-:W-:Y:S02]  /*17770*/  IMAD.MOV.U32 R13, RZ, RZ, R2 ;  /* 0x000000ffff0d7224 */ /* 0x001fe400078e0002 */
[----:B------:R-:W-:Y:S02]  /*17780*/  IMAD.MOV.U32 R12, RZ, RZ, RZ ;  /* 0x000000ffff0c7224 */ /* 0x000fe400078e00ff */
[----:B------:R-:W-:Y:S02]  /*17790*/  IMAD.MOV.U32 R11, RZ, RZ, 0x181f ;  /* 0x0000181fff0b7424 */ /* 0x000fe400078e00ff */
[----:B------:R-:W-:-:S07]  /*177a0*/  IMAD.MOV.U32 R15, RZ, RZ, -0x1 ;  /* 0xffffffffff0f7424 */ /* 0x000fce00078e00ff */
[----:B--23--:R-:W-:Y:S05]  /*177b0*/  WARPSYNC.COLLECTIVE R15, `(.L_x_1269) ;  /* 0x000000000f087348 */ /* 0x00cfea0003c00000 */
[----:B------:R0:W1:Y:S02]  /*177c0*/  SHFL.IDX P6, R14, R13, R12, R11 ;  /* 0x0000000c0d0e7389 */ /* 0x00006400000c000b */
[----:B0123--:R-:W-:Y:S01]  /*177d0*/  ENDCOLLECTIVE ;  /* 0x000000000000791b */ /* 0x00ffe20003800000 */
.L_x_1269:
[----:B------:R-:W-:Y:S05]  /*177e0*/  BSYNC B1 ;  /* 0x0000000000017941 */ /* 0x000fea0003800000 */
.L_x_1268:
[----:B------:R-:W-:Y:S01]  /*177f0*/  IMAD.MOV.U32 R13, RZ, RZ, R16 ;  /* 0x000000ffff0d7224 */ /* 0x000fe200078e0010 */
[----:B------:R-:W-:Y:S01]  /*17800*/  MOV R12, RZ ;  /* 0x000000ff000c7202 */ /* 0x000fe20000000f00 */
[----:B------:R-:W-:Y:S01]  /*17810*/  IMAD.MOV.U32 R11, RZ, RZ, 0x181f ;  /* 0x0000181fff0b7424 */ /* 0x000fe200078e00ff */
[----:B------:R-:W-:Y:S01]  /*17820*/  LEA R7, R7, UR46, 0x1 ;  /* 0x0000002e07077c11 */ /* 0x000fe2000f8e08ff */
[----:B------:R-:W-:Y:S02]  /*17830*/  IMAD.MOV.U32 R15, RZ, RZ, -0x1 ;  /* 0xffffffffff0f7424 */ /* 0x000fe400078e00ff */
[----:B------:R-:W-:-:S07]  /*17840*/  IMAD.MOV.U32 R5, RZ, RZ, R14 ;  /* 0x000000ffff057224 */ /* 0x000fce00078e000e */
[----:B------:R-:W-:Y:S05]  /*17850*/  WARPSYNC.COLLECTIVE R15, `(.L_x_1270) ;  /* 0x000000000f087348 */ /* 0x000fea0003c00000 */
[----:B------:R0:W1:Y:S02]  /*17860*/  SHFL.IDX P6, R14, R13, R12, R11 ;  /* 0x0000000c0d0e7389 */ /* 0x00006400000c000b */
[----:B01----:R-:W-:Y:S01]  /*17870*/  ENDCOLLECTIVE ;  /* 0x000000000000791b */ /* 0x003fe20003800000 */
.L_x_1270:
[----:B------:R-:W-:Y:S02]  /*17880*/  IMAD.MOV.U32 R13, RZ, RZ, R2 ;  /* 0x000000ffff0d7224 */ /* 0x000fe400078e0002 */
[----:B------:R-:W-:Y:S01]  /*17890*/  IMAD.MOV.U32 R12, RZ, RZ, 0x1 ;  /* 0x00000001ff0c7424 */ /* 0x000fe200078e00ff */
[----:B------:R-:W-:-:S13]  /*178a0*/  IADD3 R4, P0, R14, R3, RZ ;  /* 0x000000030e047210 */ /* 0x000fda0007f1e0ff */
[----:B------:R-:W-:Y:S05]  /*178b0*/  WARPSYNC.COLLECTIVE R15, `(.L_x_1271) ;  /* 0x000000000f087348 */ /* 0x000fea0003c00000 */
[----:B------:R0:W1:Y:S02]  /*178c0*/  SHFL.IDX P6, R14, R13, R12, R11 ;  /* 0x0000000c0d0e7389 */ /* 0x00006400000c000b */
[----:B01----:R-:W-:Y:S01]  /*178d0*/  ENDCOLLECTIVE ;  /* 0x000000000000791b */ /* 0x003fe20003800000 */
.L_x_1271:
        /* <DEDUP_REMOVED lines=12> */
.L_x_1272:
        /* <DEDUP_REMOVED lines=10> */
.L_x_1273:
        /* <DEDUP_REMOVED lines=12> */
.L_x_1274:
[----:B------:R-:W-:Y:S01]  /*17b00*/  @!PT LDS RZ, [RZ] ;  /* 0x00000000fffff984 */ /* 0x000fe20000000800 */
[----:B------:R-:W-:Y:S01]  /*17b10*/  @!PT LDS RZ, [RZ] ;  /* 0x00000000fffff984 */ /* 0x000fe20000000800 */
[----:B------:R-:W-:Y:S01]  /*17b20*/  @!PT LDS RZ, [RZ] ;  /* 0x00000000fffff984 */ /* 0x000fe20000000800 */
[----:B------:R0:W-:Y:S01]  /*17b30*/  LDGSTS.E.BYPASS.LTC128B.128 [R7+0x4c00], desc[UR48][R4.64+0x80], !P0 ;  /* 0x04c0008004077fae */ /* 0x0001e2000c101d70 */
[----:B------:R-:W-:Y:S02]  /*17b40*/  IMAD.MOV.U32 R13, RZ, RZ, R2 ;  /* 0x000000ffff0d7224 */ /* 0x000fe400078e0002 */
[----:B------:R-:W-:Y:S01]  /*17b50*/  IMAD.MOV.U32 R12, RZ, RZ, 0x3 ;  /* 0x00000003ff0c7424 */ /* 0x000fe200078e00ff */
[----:B0-----:R-:W-:-:S13]  /*17b60*/  IADD3 R4, P0, R14, R3, RZ ;  /* 0x000000030e047210 */ /* 0x001fda0007f1e0ff */
[----:B------:R-:W-:Y:S05]  /*17b70*/  WARPSYNC.COLLECTIVE R15, `(.L_x_1275) ;  /* 0x000000000f087348 */ /* 0x000fea0003c00000 */
[----:B------:R0:W1:Y:S02]  /*17b80*/  SHFL.IDX P6, R14, R13, R12, R11 ;  /* 0x0000000c0d0e7389 */ /* 0x00006400000c000b */
[----:B01----:R-:W-:Y:S01]  /*17b90*/  ENDCOLLECTIVE ;  /* 0x000000000000791b */ /* 0x003fe20003800000 */
.L_x_1275:
        /* <DEDUP_REMOVED lines=12> */
.L_x_1276:
        /* <DEDUP_REMOVED lines=10> */
.L_x_1277:
[----:B------:R-:W-:Y:S02]  /*17d00*/  IADD3.X R5, RZ, R6, RZ, P0, !PT ;  /* 0x00000006ff057210 */ /* 0x000fe400007fe4ff */
        /* <DEDUP_REMOVED lines=11> */
.L_x_1278:
        /* <DEDUP_REMOVED lines=10> */
.L_x_1279:
[----:B------:R-:W-:Y:S01]  /*17e60*/  IMAD.X R5, RZ, RZ, R6, P0 ;  /* 0x000000ffff057224 */ /* 0x000fe200000e0606 */
        /* <DEDUP_REMOVED lines=11> */
.L_x_1280:
        /* <DEDUP_REMOVED lines=10> */
.L_x_1281:
        /* <DEDUP_REMOVED lines=12> */
.L_x_1282:
        /* <DEDUP_REMOVED lines=10> */
.L_x_1283:
        /* <DEDUP_REMOVED lines=12> */
.L_x_1284:
[----:B------:R-:W-:Y:S01]  /*181e0*/  @!PT LDS RZ, [RZ] ;  /* 0x00000000fffff984 */ /* 0x000fe20000000800 */
[----:B------:R-:W-:Y:S01]  /*181f0*/  @!PT LDS RZ, [RZ] ;  /* 0x00000000fffff984 */ /* 0x000fe20000000800 */
[----:B------:R-:W-:Y:S01]  /*18200*/  @!PT LDS RZ, [RZ] ;  /* 0x00000000fffff984 */ /* 0x000fe20000000800 */
[----:B------:R0:W-:Y:S01]  /*18210*/  LDGSTS.E.BYPASS.LTC128B.128 [R7+0x7400], desc[UR48][R4.64+0x80], !P0 ;  /* 0x0740008004077fae */ /* 0x0001e2000c101d70 */
[----:B------:R-:W-:Y:S05]  /*18220*/  BRA `(.L_x_1285) ;  /* 0xffffffc4006c7947 */ /* 0x000fea000383ffff */
.L_x_1194:
[----:B0-----:R0:W1:Y:S02]  /*18230*/  SYNCS.PHASECHK.TRANS64.TRYWAIT P0, [R0+URZ+0x28860], R5 ;  /* 0x02886005000075a7 */ /* 0x001064000800017f */
[----:B-1----:R-:W-:Y:S05]  /*18240*/  @!P0 NANOSLEEP.SYNCS 0x989680 ;  /* 0x009896800000895d */ /* 0x002fea0003900000 */
[----:B------:R-:W1:Y:S02]  /*18250*/  @!P0 SYNCS.PHASECHK.TRANS64 P0, [R0+URZ+0x28860], R5 ;  /* 0x02886005000085a7 */ /* 0x000e64000800007f */
[----:B-1----:R-:W-:Y:S05]  /*18260*/  @!P0 BRA `(.L_x_1194) ;  /* 0xfffffffc00f08947 */ /* 0x002fea000383ffff */
[----:B------:R-:W-:Y:S05]  /*18270*/  BRA `(.L_x_1286) ;  /* 0xffffffc800547947 */ /* 0x000fea000383ffff */
.L_x_1195:
[----:B------:R-:W-:Y:S01]  /*18280*/  BSSY B0, `(.L_x_1287) ;  /* 0x0000008000007945 */ /* 0x000fe20003800000 */
[----:B------:R-:W-:Y:S02]  /*18290*/  IMAD.MOV.U32 R13, RZ, RZ, R2 ;  /* 0x000000ffff0d7224 */ /* 0x000fe400078e0002 */
[----:B------:R-:W-:Y:S02]  /*182a0*/  IMAD.MOV.U32 R12, RZ, RZ, RZ ;  /* 0x000000ffff0c7224 */ /* 0x000fe400078e00ff */
[----:B------:R-:W-:Y:S02]  /*182b0*/  IMAD.MOV.U32 R11, RZ, RZ, 0x181f ;  /* 0x0000181fff0b7424 */ /* 0x000fe400078e00ff */
[----:B------:R-:W-:-:S07]  /*182c0*/  IMAD.MOV.U32 R15, RZ, RZ, -0x1 ;  /* 0xffffffffff0f7424 */ /* 0x000fce00078e00ff */
[----:B0-2---:R-:W-:Y:S05]  /*182d0*/  WARPSYNC.COLLECTIVE R15, `(.L_x_1288) ;  /* 0x000000000f087348 */ /* 0x005fea0003c00000 */
[----:B------:R1:W3:Y:S02]  /*182e0*/  SHFL.IDX P6, R14, R13, R12, R11 ;  /* 0x0000000c0d0e7389 */ /* 0x0002e400000c000b */
[----:B0123--:R-:W-:Y:S01]  /*182f0*/  ENDCOLLECTIVE ;  /* 0x000000000000791b */ /* 0x00ffe20003800000 */
.L_x_1288:
[----:B------:R-:W-:Y:S05]  /*18300*/  BSYNC B0 ;  /* 0x0000000000007941 */ /* 0x000fea0003800000 */
.L_x_1287:
[----:B------:R-:W-:Y:S01]  /*18310*/  IMAD.MOV.U32 R13, RZ, RZ, R16 ;  /* 0x000000ffff0d7224 */ /* 0x000fe200078e0010 */
[----:B------:R-:W-:Y:S01]  /*18320*/  MOV R11, 0x181f ;  /* 0x0000181f000b7802 */ /* 0x000fe20000000f00 */
[----:B------:R-:W-:Y:S01]  /*18330*/  IMAD.MOV.U32 R12, RZ, RZ, RZ ;  /* 0x000000ffff0c7224 */ /* 0x000fe200078e00ff */
[----:B------:R-:W-:Y:S01]  /*18340*/  LEA R3, R6, UR46, 0x1 ;  /* 0x0000002e06037c11 */ /* 0x000fe2000f8e08ff */
[----:B------:R-:W-:Y:S02]  /*18350*/  IMAD.MOV.U32 R15, RZ, RZ, -0x1 ;  /* 0xffffffffff0f7424 */ /* 0x000fe400078e00ff */
[----:B------:R-:W-:-:S07]  /*18360*/  IMAD.MOV.U32 R5, RZ, RZ, R14 ;  /* 0x000000ffff057224 */ /* 0x000fce00078e000e */
[----:B------:R-:W-:Y:S05]  /*18370*/  WARPSYNC.COLLECTIVE R15, `(.L_x_1289) ;  /* 0x000000000f087348 */ /* 0x000fea0003c00000 */
[----:B------:R0:W1:Y:S02]  /*18380*/  SHFL.IDX P6, R14, R13, R12, R11 ;  /* 0x0000000c0d0e7389 */ /* 0x00006400000c000b */
[----:B01----:R-:W-:Y:S01]  /*18390*/  ENDCOLLECTIVE ;  /* 0x000000000000791b */ /* 0x003fe20003800000 */
.L_x_1289:
[----:B------:R-:W-:Y:S02]  /*183a0*/  ULDC UR4, c[0x0][0x2f4] ;  /* 0x0000bd0000047ab9 */ /* 0x000fe40000000800 */
[----:B------:R-:W-:Y:S02]  /*183b0*/  ISETP.GE.AND P0, PT, R25, UR4, PT ;  /* 0x0000000419007c0c */ /* 0x000fe4000bf06270 */
[----:B------:R-:W-:Y:S02]  /*183c0*/  ISETP.GE.AND P1, PT, R26, UR4, PT ;  /* 0x000000041a007c0c */ /* 0x000fe4000bf26270 */
[C---:B------:R-:W-:Y:S02]  /*183d0*/  ISETP.LT.OR P3, PT, R28.reuse, 0x1, P0 ;  /* 0x000000011c00780c */ /* 0x040fe40000761670 */
[----:B------:R-:W-:Y:S01]  /*183e0*/  ISETP.LT.OR P2, PT, R28, 0x1, P1 ;  /* 0x000000011c00780c */ /* 0x000fe20000f41670 */
[----:B------:R-:W-:Y:S02]  /*183f0*/  IMAD.MOV.U32 R13, RZ, RZ, R2 ;  /* 0x000000ffff0d7224 */ /* 0x000fe400078e0002 */
[----:B------:R-:W-:-:S02]  /*18400*/  IMAD.MOV.U32 R12, RZ, RZ, 0x1 ;  /* 0x00000001ff0c7424 */ /* 0x000fc400078e00ff */
[----:B------:R-:W-:-:S08]  /*18410*/  IMAD.MOV.U32 R4, RZ, RZ, R14 ;  /* 0x000000ffff047224 */ /* 0x000fd000078e000e */
[----:B------:R-:W-:Y:S05]  /*18420*/  WARPSYNC.COLLECTIVE R15, `(.L_x_1290) ;  /* 0x000000000f087348 */ /* 0x000fea0003c00000 */
[----:B------:R0:W1:Y:S02]  /*18430*/  SHFL.IDX P6, R14, R13, R12, R11 ;  /* 0x0000000c0d0e7389 */ /* 0x00006400000c000b */
[----:B01----:R-:W-:Y:S01]  /*18440*/  ENDCOLLECTIVE ;  /* 0x000000000000791b */ /* 0x003fe20003800000 */
.L_x_1290:
        /* <DEDUP_REMOVED lines=13> */
.L_x_1291:
[----:B------:R-:W-:Y:S01]  /*18520*/  IMAD.MOV.U32 R5, RZ, RZ, R19 ;  /* 0x000000ffff057224 */ /* 0x000fe200078e0013 */
[----:B------:R-:W-:Y:S01]  /*18530*/  MOV R13, R2 ;  /* 0x00000002000d7202 */ /* 0x000fe20000000f00 */
[----:B------:R-:W-:Y:S02]  /*18540*/  IMAD.MOV.U32 R12, RZ, RZ, 0x2 ;  /* 0x00000002ff0c7424 */ /* 0x000fe400078e00ff */
[----:B------:R-:W-:-:S07]  /*18550*/  IMAD.MOV.U32 R4, RZ, RZ, R14 ;  /* 0x000000ffff047224 */ /* 0x000fce00078e000e */
[----:B------:R-:W-:Y:S05]  /*18560*/  WARPSYNC.COLLECTIVE R15, `(.L_x_1292) ;  /* 0x000000000f087348 */ /* 0x000fea0003c00000 */
[----:B------:R0:W1:Y:S02]  /*18570*/  SHFL.IDX P6, R14, R13, R12, R11 ;  /* 0x0000000c0d0e7389 */ /* 0x00006400000c000b */
[----:B01----:R-:W-:Y:S01]  /*18580*/  ENDCOLLECTIVE ;  /* 0x000000000000791b */ /* 0x003fe20003800000 */
.L_x_1292:
        /* <DEDUP_REMOVED lines=13> */
.L_x_1293:
[----:B------:R-:W-:Y:S02]  /*18660*/  IMAD.MOV.U32 R5, RZ, RZ, R23 ;  /* 0x000000ffff057224 */ /* 0x000fe400078e0017 */
[----:B------:R-:W-:Y:S02]  /*18670*/  IMAD.MOV.U32 R13, RZ, RZ, R2 ;  /* 0x000000ffff0d7224 */ /* 0x000fe400078e0002 */
[----:B------:R-:W-:Y:S02]  /*18680*/  IMAD.MOV.U32 R12, RZ, RZ, 0x3 ;  /* 0x00000003ff0c7424 */ /* 0x000fe400078e00ff */
[----:B------:R-:W-:-:S07]  /*18690*/  IMAD.MOV.U32 R22, RZ, RZ, R14 ;  /* 0x000000ffff167224 */ /* 0x000fce00078e000e */
[----:B------:R-:W-:Y:S05]  /*186a0*/  WARPSYNC.COLLECTIVE R15, `(.L_x_1294) ;  /* 0x000000000f087348 */ /* 0x000fea0003c00000 */
[----:B------:R0:W1:Y:S02]  /*186b0*/  SHFL.IDX P6, R14, R13, R12, R11 ;  /* 0x0000000c0d0e7389 */ /* 0x00006400000c000b */
[----:B01----:R-:W-:Y:S01]  /*186c0*/  ENDCOLLECTIVE ;  /* 0x000000000000791b */ /* 0x003fe20003800000 */
.L_x_1294:
[----:B------:R-:W-:-:S04]  /*186d0*/  IMAD.MOV.U32 R4, RZ, RZ, R22 ;  /* 0x000000ffff047224 */ /* 0x000fc800078e0016 */
[----:B------:R-:W-:-:S05]  /*186e0*/  IMAD.WIDE.U32 R4, R26, 0x2, R4 ;  /* 0x000000021a047825 */ /* 0x000fca00078e0004 */
[----:B------:R-:W-:Y:S01]  /*186f0*/  @!PT LDS RZ, [RZ] ;  /* 0x00000000fffff984 */ /* 0x000fe20000000800 */
[----:B------:R-:W-:Y:S01]  /*18700*/  @!PT LDS RZ, [RZ] ;  /* 0x00000000fffff984 */ /* 0x000fe20000000800 */
[----:B------:R-:W-:Y:S01]  /*18710*/  @!PT LDS RZ, [RZ] ;  /* 0x00000000fffff984 */ /* 0x000fe20000000800 */
[----:B------:R0:W-:Y:S01]  /*18720*/  LDGSTS.E.BYPASS.LTC128B.128 [R3+0x1400], desc[UR48][R4.64], !P2 ;  /* 0x0140000004037fae */ /* 0x0001e2000d101d70 */
[C---:B------:R-:W-:Y:S01]  /*18730*/  ISETP.LT.OR P2, PT, R28.reuse, 0x31, P1 ;  /* 0x000000311c00780c */ /* 0x040fe20000f41670 */
[----:B------:R-:W-:Y:S02]  /*18740*/  IMAD.MOV.U32 R13, RZ, RZ, R16 ;  /* 0x000000ffff0d7224 */ /* 0x000fe400078e0010 */
[----:B------:R0:W-:Y:S01]  /*18750*/  LDGSTS.E.BYPASS.LTC128B.128 [R3+0x5400], desc[UR48][R4.64+0x80], !P3 ;  /* 0x0540008004037fae */ /* 0x0001e2000d901d70 */
[----:B------:R-:W-:Y:S02]  /*18760*/  ISETP.LT.OR P3, PT, R28, 0x31, P0 ;  /* 0x000000311c00780c */ /* 0x000fe40000761670 */
[----:B------:R-:W-:-:S11]  /*18770*/  MOV R21, R14 ;  /* 0x0000000e00157202 */ /* 0x000fd60000000f00 */
[----:B0-----:R-:W-:Y:S05]  /*18780*/  WARPSYNC.COLLECTIVE R15, `(.L_x_1295) ;  /* 0x000000000f087348 */ /* 0x001fea0003c00000 */
[----:B------:R1:W2:Y:S02]  /*18790*/  SHFL.IDX P6, R14, R13, R12, R11 ;  /* 0x0000000c0d0e7389 */ /* 0x0002a400000c000b */
[----:B012---:R-:W-:Y:S01]  /*187a0*/  ENDCOLLECTIVE ;  /* 0x000000000000791b */ /* 0x007fe20003800000 */
.L_x_1295:
[----:B------:R-:W-:Y:S02]  /*187b0*/  IMAD.MOV.U32 R5, RZ, RZ, R21 ;  /* 0x000000ffff057224 */ /* 0x000fe400078e0015 */
[----:B------:R-:W-:Y:S02]  /*187c0*/  IMAD.MOV.U32 R13, RZ, RZ, R2 ;  /* 0x000000ffff0d7224 */ /* 0x000fe400078e0002 */
[----:B------:R-:W-:Y:S02]  /*187d0*/  IMAD.MOV.U32 R12, RZ, RZ, 0x4 ;  /* 0x00000004ff0c7424 */ /* 0x000fe400078e00ff */
[----:B------:R-:W-:-:S07]  /*187e0*/  IMAD.MOV.U32 R20, RZ, RZ, R14 ;  /* 0x000000ffff147224 */ /* 0x000fce00078e000e */
[----:B------:R-:W-:Y:S05]  /*187f0*/  WARPSYNC.COLLECTIVE R15, `(.L_x_1296) ;  /* 0x000000000f087348 */ /* 0x000fea0003c00000 */
[----:B------:R0:W1:Y:S02]  /*18800*/  SHFL.IDX P6, R14, R13, R12, R11 ;  /* 0x0000000c0d0e7389 */ /* 0x00006400000c000b */
[----:B01----:R-:W-:Y:S01]  /*18810*/  ENDCOLLECTIVE ;  /* 0x000000000000791b */ /* 0x003fe20003800000 */
.L_x_1296:
        /* <DEDUP_REMOVED lines=9> */
[----:B------:R-:W-:Y:S01]  /*188b0*/  ISETP.LT.OR P3, PT, R28, 0x41, P0 ;  /* 0x000000411c00780c */ /* 0x000fe20000761670 */
[----:B------:R-:W-:-:S12]  /*188c0*/  IMAD.MOV.U32 R9, RZ, RZ, R14 ;  /* 0x000000ffff097224 */ /* 0x000fd800078e000e */
[----:B0-----:R-:W-:Y:S05]  /*188d0*/  WARPSYNC.COLLECTIVE R15, `(.L_x_1297) ;  /* 0x000000000f087348 */ /* 0x001fea0003c00000 */
[----:B------:R1:W2:Y:S02]  /*188e0*/  SHFL.IDX P6, R14, R13, R12, R11 ;  /* 0x0000000c0d0e7389 */ /* 0x0002a400000c000b */
[----:B012---:R-:W-:Y:S01]  /*188f0*/  ENDCOLLECTIVE ;  /* 0x000000000000791b */ /* 0x007fe20003800000 */
.L_x_1297:
[----:B------:R-:W-:Y:S02]  /*18900*/  IMAD.MOV.U32 R5, RZ, RZ, R9 ;  /* 0x000000ffff057224 */ /* 0x000fe400078e0009 */
[----:B------:R-:W-:Y:S02]  /*18910*/  IMAD.MOV.U32 R9, RZ, RZ, RZ ;  /* 0x000000ffff097224 */ /* 0x000fe400078e00ff */
[----:B------:R-:W-:Y:S02]  /*18920*/  IMAD.MOV.U32 R13, RZ, RZ, R2 ;  /* 0x000000ffff0d7224 */ /* 0x000fe400078e0002 */
[----:B------:R-:W-:Y:S01]  /*18930*/  IMAD.MOV.U32 R12, RZ, RZ, 0x5 ;  /* 0x00000005ff0c7424 */ /* 0x000fe200078e00ff */
[----:B------:R-:W-:-:S07]  /*18940*/  MOV R24, R14 ;  /* 0x0000000e00187202 */ /* 0x000fce0000000f00 */
[----:B------:R-:W-:Y:S05]  /*18950*/  WARPSYNC.COLLECTIVE R15, `(.L_x_1298) ;  /* 0x000000000f087348 */ /* 0x000fea0003c00000 */
[----:B------:R0:W1:Y:S02]  /*18960*/  SHFL.IDX P6, R14, R13, R12, R11 ;  /* 0x0000000c0d0e7389 */ /* 0x00006400000c000b */
[----:B01----:R-:W-:Y:S01]  /*18970*/  ENDCOLLECTIVE ;  /* 0x000000000000791b */ /* 0x003fe20003800000 */
.L_x_1298:
        /* <DEDUP_REMOVED lines=14> */
.L_x_1299:
[----:B------:R-:W-:Y:S01]  /*18a60*/  IMAD.MOV.U32 R5, RZ, RZ, R19 ;  /* 0x000000ffff057224 */ /* 0x000fe200078e0013 */
[----:B------:R-:W-:Y:S01]  /*18a70*/  MOV R13, R2 ;  /* 0x00000002000d7202 */ /* 0x000fe20000000f00 */
[----:B------:R-:W-:Y:S02]  /*18a80*/  IMAD.MOV.U32 R12, RZ, RZ, 0x6 ;  /* 0x00000006ff0c7424 */ /* 0x000fe400078e00ff */
[----:B------:R-:W-:-:S07]  /*18a90*/  IMAD.MOV.U32 R4, RZ, RZ, R14 ;  /* 0x000000ffff047224 */ /* 0x000fce00078e000e */
[----:B------:R-:W-:Y:S05]  /*18aa0*/  WARPSYNC.COLLECTIVE R15, `(.L_x_1300) ;  /* 0x000000000f087348 */ /* 0x000fea0003c00000 */
[----:B------:R0:W1:Y:S02]  /*18ab0*/  SHFL.IDX P6, R14, R13, R12, R11 ;  /* 0x0000000c0d0e7389 */ /* 0x00006400000c000b */
[----:B01----:R-:W-:Y:S01]  /*18ac0*/  ENDCOLLECTIVE ;  /* 0x000000000000791b */ /* 0x003fe20003800000 */
.L_x_1300:
        /* <DEDUP_REMOVED lines=13> */
.L_x_1301:
[----:B------:R-:W-:Y:S02]  /*18ba0*/  IMAD.MOV.U32 R5, RZ, RZ, R25 ;  /* 0x000000ffff057224 */ /* 0x000fe400078e0019 */
[----:B------:R-:W-:Y:S02]  /*18bb0*/  IMAD.MOV.U32 R13, RZ, RZ, R2 ;  /* 0x000000ffff0d7224 */ /* 0x000fe400078e0002 */
[----:B------:R-:W-:Y:S02]  /*18bc0*/  IMAD.MOV.U32 R12, RZ, RZ, 0x7 ;  /* 0x00000007ff0c7424 */ /* 0x000fe400078e00ff */
[----:B------:R-:W-:-:S07]  /*18bd0*/  IMAD.MOV.U32 R30, RZ, RZ, R14 ;  /* 0x000000ffff1e7224 */ /* 0x000fce00078e000e */
[----:B------:R-:W-:Y:S05]  /*18be0*/  WARPSYNC.COLLECTIVE R15, `(.L_x_1302) ;  /* 0x000000000f087348 */ /* 0x000fea0003c00000 */
[----:B------:R0:W1:Y:S02]  /*18bf0*/  SHFL.IDX P6, R14, R13, R12, R11 ;  /* 0x0000000c0d0e7389 */ /* 0x00006400000c000b */
[----:B01----:R-:W-:Y:S01]  /*18c00*/  ENDCOLLECTIVE ;  /* 0x000000000000791b */ /* 0x003fe20003800000 */
.L_x_1302:
[----:B------:R-:W-:-:S04]  /*18c10*/  IMAD.MOV.U32 R4, RZ, RZ, R30 ;  /* 0x000000ffff047224 */ /* 0x000fc800078e001e */
[----:B------:R-:W-:-:S05]  /*18c20*/  IMAD.WIDE.U32 R4, R26, 0x2, R4 ;  /* 0x000000021a047825 */ /* 0x000fca00078e0004 */
        /* <DEDUP_REMOVED lines=10> */
.L_x_1303:
[----:B------:R-:W-:Y:S05]  /*18cd0*/  BRA `(.L_x_1304) ;  /* 0xffffffc000d07947 */ /* 0x000fea000383ffff */
.L_x_1198:
[----:B0-----:R0:W1:Y:S02]  /*18ce0*/  SYNCS.PHASECHK.TRANS64.TRYWAIT P0, [R7+URZ+0x28820], R9 ;  /* 0x02882009070075a7 */ /* 0x001064000800017f */
[----:B-1----:R-:W-:Y:S05]  /*18cf0*/  @!P0 NANOSLEEP.SYNCS 0x989680 ;  /* 0x009896800000895d */ /* 0x002fea0003900000 */
[----:B------:R-:W1:Y:S02]  /*18d00*/  @!P0 SYNCS.PHASECHK.TRANS64 P0, [R7+URZ+0x28820], R9 ;  /* 0x02882009070085a7 */ /* 0x000e64000800007f */
[----:B-1----:R-:W-:Y:S05]  /*18d10*/  @!P0 BRA `(.L_x_1198) ;  /* 0xfffffffc00f08947 */ /* 0x002fea000383ffff */
[----:B------:R-:W-:Y:S05]  /*18d20*/  BRA `(.L_x_1305) ;  /* 0xffffffc400447947 */ /* 0x000fea000383ffff */
.L_x_1199:
[----:B------:R-:W-:Y:S01]  /*18d30*/  BSSY B0, `(.L_x_1306) ;  /* 0x0000008000007945 */ /* 0x000fe20003800000 */
[----:B------:R-:W-:Y:S02]  /*18d40*/  IMAD.MOV.U32 R13, RZ, RZ, R17 ;  /* 0x000000ffff0d7224 */ /* 0x000fe400078e0011 */
[----:B------:R-:W-:Y:S02]  /*18d50*/  IMAD.MOV.U32 R12, RZ, RZ, RZ ;  /* 0x000000ffff0c7224 */ /* 0x000fe400078e00ff */
[----:B------:R-:W-:Y:S02]  /*18d60*/  IMAD.MOV.U32 R11, RZ, RZ, 0x1f ;  /* 0x0000001fff0b7424 */ /* 0x000fe400078e00ff */
[----:B------:R-:W-:-:S07]  /*18d70*/  IMAD.MOV.U32 R15, RZ, RZ, -0x1 ;  /* 0xffffffffff0f7424 */ /* 0x000fce00078e00ff */
[----:B0-2--5:R-:W-:Y:S05]  /*18d80*/  WARPSYNC.COLLECTIVE R15, `(.L_x_1307) ;  /* 0x000000000f087348 */ /* 0x025fea0003c00000 */
[----:B------:R1:W3:Y:S02]  /*18d90*/  SHFL.IDX P6, R14, R13, R12, R11 ;  /* 0x0000000c0d0e7389 */ /* 0x0002e400000c000b */
[----:B0123-5:R-:W-:Y:S01]  /*18da0*/  ENDCOLLECTIVE ;  /* 0x000000000000791b */ /* 0x02ffe20003800000 */
.L_x_1307:
[----:B------:R-:W-:Y:S05]  /*18db0*/  BSYNC B0 ;  /* 0x0000000000007941 */ /* 0x000fea0003800000 */
.L_x_1306:
[----:B------:R-:W-:Y:S05]  /*18dc0*/  BRA `(.L_x_1308) ;  /* 0xffffffc400287947 */ /* 0x000fea000383ffff */
.L_x_1200:
[----:B------:R-:W-:Y:S01]  /*18dd0*/  BSSY B0, `(.L_x_1309) ;  /* 0x0000006000007945 */ /* 0x000fe20003800000 */
[----:B------:R-:W-:-:S07]  /*18de0*/  IMAD.MOV.U32 R15, RZ, RZ, -0x1 ;  /* 0xffffffffff0f7424 */ /* 0x000fce00078e00ff */
[----:B012--5:R-:W-:Y:S05]  /*18df0*/  WARPSYNC.COLLECTIVE R15, `(.L_x_1310) ;  /* 0x000000000f0c7348 */ /* 0x027fea0003c00000 */
[----:B------:R-:W-:Y:S02]  /*18e00*/  ELECT P6, UR62, PT ;  /* 0x00000000003e782f */ /* 0x000fe400038c0000 */
[----:B------:R-:W-:Y:S01]  /*18e10*/  MOV R14, UR62 ;  /* 0x0000003e000e7c02 */ /* 0x000fe20008000f00 */
[----:B012--5:R-:W-:Y:S10]  /*18e20*/  ENDCOLLECTIVE ;  /* 0x000000000000791b */ /* 0x027ff40003800000 */
.L_x_1310:
[----:B------:R-:W-:Y:S05]  /*18e30*/  BSYNC B0 ;  /* 0x0000000000007941 */ /* 0x000fea0003800000 */
.L_x_1309:
[----:B------:R-:W-:Y:S05]  /*18e40*/  BRA `(.L_x_1311) ;  /* 0xffffffc4001c7947 */ /* 0x000fea000383ffff */
.L_x_1202:
[----:B---3--:R3:W4:Y:S02]  /*18e50*/  SYNCS.PHASECHK.TRANS64.TRYWAIT P1, [R5+URZ+0x28840], R2 ;  /* 0x02884002050075a7 */ /* 0x008724000802017f */
[----:B----4-:R-:W-:Y:S05]  /*18e60*/  @!P1 NANOSLEEP.SYNCS 0x989680 ;  /* 0x009896800000995d */ /* 0x010fea0003900000 */
[----:B------:R-:W4:Y:S02]  /*18e70*/  @!P1 SYNCS.PHASECHK.TRANS64 P1, [R5+URZ+0x28840], R2 ;  /* 0x02884002050095a7 */ /* 0x000f24000802007f */
[----:B----4-:R-:W-:Y:S05]  /*18e80*/  @!P1 BRA `(.L_x_1202) ;  /* 0xfffffffc00f09947 */ /* 0x010fea000383ffff */
[----:B------:R-:W-:Y:S05]  /*18e90*/  BRA `(.L_x_1312) ;  /* 0xffffffc4003c7947 */ /* 0x000fea000383ffff */
.L_x_1204:
[----:B0-----:R0:W4:Y:S02]  /*18ea0*/  SYNCS.PHASECHK.TRANS64.TRYWAIT P1, [R7+URZ+0x28840], R0 ;  /* 0x02884000070075a7 */ /* 0x001124000802017f */
[----:B----4-:R-:W-:Y:S05]  /*18eb0*/  @!P1 NANOSLEEP.SYNCS 0x989680 ;  /* 0x009896800000995d */ /* 0x010fea0003900000 */
[----:B------:R-:W4:Y:S02]  /*18ec0*/  @!P1 SYNCS.PHASECHK.TRANS64 P1, [R7+URZ+0x28840], R0 ;  /* 0x02884000070095a7 */ /* 0x000f24000802007f */
[----:B----4-:R-:W-:Y:S05]  /*18ed0*/  @!P1 BRA `(.L_x_1204) ;  /* 0xfffffffc00f09947 */ /* 0x010fea000383ffff */
[----:B------:R-:W-:Y:S05]  /*18ee0*/  BRA `(.L_x_1313) ;  /* 0xffffffc400487947 */ /* 0x000fea000383ffff */
.L_x_1206:
[----:B----4-:R4:W0:Y:S02]  /*18ef0*/  SYNCS.PHASECHK.TRANS64.TRYWAIT P1, [R5+URZ+0x28860], R2 ;  /* 0x02886002050075a7 */ /* 0x010824000802017f */
[----:B0-----:R-:W-:Y:S05]  /*18f00*/  @!P1 NANOSLEEP.SYNCS 0x989680 ;  /* 0x009896800000995d */ /* 0x001fea0003900000 */
[----:B------:R-:W0:Y:S02]  /*18f10*/  @!P1 SYNCS.PHASECHK.TRANS64 P1, [R5+URZ+0x28860], R2 ;  /* 0x02886002050095a7 */ /* 0x000e24000802007f */
[----:B0-----:R-:W-:Y:S05]  /*18f20*/  @!P1 BRA `(.L_x_1206) ;  /* 0xfffffffc00f09947 */ /* 0x001fea000383ffff */
[----:B------:R-:W-:Y:S05]  /*18f30*/  BRA `(.L_x_1314) ;  /* 0xffffffc400447947 */ /* 0x000fea000383ffff */
.L_x_1315:
        /* <DEDUP_REMOVED lines=12> */
.L_x_3545:


//--------------------- .text._ZN7cutlass13device_kernelIN5flash11enable_sm90INS1_16FlashAttnFwdSm90INS1_25CollectiveMainloopFwdSm90ILi2EN4cute5tupleIJNS5_1CILi1EEES8_S8_EEENS6_IJNS7_ILi128EEESA_SA_EEELi128ENS_10bfloat16_tEfNS_4arch4Sm90ELb0ELb1ELb1ELb1ELb1ELb0ELb0ELb1ELb1ELb1ELb1ELb0EEENS1_21CollectiveEpilogueFwdISB_S9_SC_SE_Li256ELb1ELb1ELb1ELb0EEENS1_36VarlenDynamicPersistentTileSchedulerILi128ELi128ELi256ELi128ELb1ELb1ELb1ELb1ELb0ELb1EEEEEEEEEvNT_6ParamsE --------------------------
	.section	.text._ZN7cutlass13device_kernelIN5flash11enable_sm90INS1_16FlashAttnFwdSm90INS1_25CollectiveMainloopFwdSm90ILi2EN4cute5tupleIJNS5_1CILi1EEES8_S8_EEENS6_IJNS7_ILi128EEESA_SA_EEELi128ENS_10bfloat16_tEfNS_4arch4Sm90ELb0ELb1ELb1ELb1ELb1ELb0ELb0ELb1ELb1ELb1ELb1ELb0EEENS1_21CollectiveEpilogueFwdISB_S9_SC_SE_Li256ELb1ELb1ELb1ELb0EEENS1_36VarlenDynamicPersistentTileSchedulerILi128ELi128ELi256ELi128ELb1ELb1ELb1ELb1ELb0ELb1EEEEEEEEEvNT_6ParamsE,"ax",@progbits
	.align	128
.text._ZN7cutlass13device_kernelIN5flash11enable_sm90INS1_16FlashAttnFwdSm90INS1_25CollectiveMainloopFwdSm90ILi2EN4cute5tupleIJNS5_1CILi1EEES8_S8_EEENS6_IJNS7_ILi128EEESA_SA_EEELi128ENS_10bfloat16_tEfNS_4arch4Sm90ELb0ELb1ELb1ELb1ELb1ELb0ELb0ELb1ELb1ELb1ELb1ELb0EEENS1_21CollectiveEpilogueFwdISB_S9_SC_SE_Li256ELb1ELb1ELb1ELb0EEENS1_36VarlenDynamicPersistentTileSchedulerILi128ELi128ELi256ELi128ELb1ELb1ELb1ELb1ELb0ELb1EEEEEEEEEvNT_6ParamsE:
        .type           _ZN7cutlass13device_kernelIN5flash11enable_sm90INS1_16FlashAttnFwdSm90INS1_25CollectiveMainloopFwdSm90ILi2EN4cute5tupleIJNS5_1CILi1EEES8_S8_EEENS6_IJNS7_ILi128EEESA_SA_EEELi128ENS_10bfloat16_tEfNS_4arch4Sm90ELb0ELb1ELb1ELb1ELb1ELb0ELb0ELb1ELb1ELb1ELb1ELb0EEENS1_21CollectiveEpilogueFwdISB_S9_SC_SE_Li256ELb1ELb1ELb1ELb0EEENS1_36VarlenDynamicPersistentTileSchedulerILi128ELi128ELi256ELi128ELb1ELb1ELb1ELb1ELb0ELb1EEEEEEEEEvNT_6ParamsE,@function
        .size           _ZN7cutlass13device_kernelIN5flash11enable_sm90INS1_16FlashAttnFwdSm90INS1_25CollectiveMainloopFwdSm90ILi2EN4cute5tupleIJNS5_1CILi1EEES8_S8_EEENS6_IJNS7_ILi128EEESA_SA_EEELi128ENS_10bfloat16_tEfNS_4arch4Sm90ELb0ELb1ELb1ELb1ELb1ELb0ELb0ELb1ELb1ELb1ELb1ELb0EEENS1_21CollectiveEpilogueFwdISB_S9_SC_SE_Li256ELb1ELb1ELb1ELb0EEENS1_36VarlenDynamicPersistentTileSchedulerILi128ELi128ELi256ELi128ELb1ELb1ELb1ELb1ELb0ELb1EEEEEEEEEvNT_6ParamsE,(.L_x_3546 - _ZN7cutlass13device_kernelIN5flash11enable_sm90INS1_16FlashAttnFwdSm90INS1_25CollectiveMainloopFwdSm90ILi2EN4cute5tupleIJNS5_1CILi1EEES8_S8_EEENS6_IJNS7_ILi128EEESA_SA_EEELi128ENS_10bfloat16_tEfNS_4arch4Sm90ELb0ELb1ELb1ELb1ELb1ELb0ELb0ELb1ELb1ELb1ELb1ELb0EEENS1_21CollectiveEpilogueFwdISB_S9_SC_SE_Li256ELb1ELb1ELb1ELb0EEENS1_36VarlenDynamicPersistentTileSchedulerILi128ELi128ELi256ELi128ELb1ELb1ELb1ELb1ELb0ELb1EEEEEEEEEvNT_6ParamsE)
        .other          _ZN7cutlass13device_kernelIN5flash11enable_sm90INS1_16FlashAttnFwdSm90INS1_25CollectiveMainloopFwdSm90ILi2EN4cute5tupleIJNS5_1CILi1EEES8_S8_EEENS6_IJNS7_ILi128EEESA_SA_EEELi128ENS_10bfloat16_tEfNS_4arch4Sm90ELb0ELb1ELb1ELb1ELb1ELb0ELb0ELb1ELb1ELb1ELb1ELb0EEENS1_21CollectiveEpilogueFwdISB_S9_SC_SE_Li256ELb1ELb1ELb1ELb0EEENS1_36VarlenDynamicPersistentTileSchedulerILi128ELi128ELi256ELi128ELb1ELb1ELb1ELb1ELb0ELb1EEEEEEEEEvNT_6ParamsE,@"STO_CUDA_ENTRY STV_DEFAULT"
_ZN7cutlass13device_kernelIN5flash11enable_sm90INS1_16FlashAttnFwdSm90INS1_25CollectiveMainloopFwdSm90ILi2EN4cute5tupleIJNS5_1CILi1EEES8_S8_EEENS6_IJNS7_ILi128EEESA_SA_EEELi128ENS_10bfloat16_tEfNS_4arch4Sm90ELb0ELb1ELb1ELb1ELb1ELb0ELb0ELb1ELb1ELb1ELb1ELb0EEENS1_21CollectiveEpilogueFwdISB_S9_SC_SE_Li256ELb1ELb1ELb1ELb0EEENS1_36VarlenDynamicPersistentTileSchedulerILi128ELi128ELi256ELi128ELb1ELb1ELb1ELb1ELb0ELb1EEEEEEEEEvNT_6ParamsE:
        /* <DEDUP_REMOVED lines=8> */
[----:B------:R-:W0:Y:S04]  /*0080*/  SHFL.IDX PT, R3, R2, RZ, 0x1f ;  /* 0x00001fff02037589 */ /* 0x000e2800000e0000 */
[----:B------:R-:W1:Y:S01]  /*0090*/  SHFL.IDX PT, R4, R4, RZ, 0x1f ;  /* 0x00001fff04047589 */ /* 0x000e6200000e0000 */
[C---:B0-----:R-:W-:Y:S02]  /*00a0*/  ISETP.NE.OR P0, PT, R3.reuse, RZ, !P0 ;  /* 0x000000ff0300720c */ /* 0x041fe40004705670 */
[----:B------:R-:W-:-:S11]  /*00b0*/  ISETP.NE.AND P1, PT, R3, RZ, PT ;  /* 0x000000ff0300720c */ /* 0x000fd60003f25270 */
[----:B------:R-:W-:Y:S01]  /*00c0*/  VOTEU.ALL UP0, P0 ;  /* 0x00000000003f7886 */ /* 0x000fe20000000000 */
[----:B------:R-:W-:-:S04]  /*00d0*/  VOTEU.ALL UP1, P0 ;  /* 0x00000000003f7886 */ /* 0x000fc80000020000 */
[----:B------:R-:W0:Y:S01]  /*00e0*/  @!UP0 S2UR UR8, SR_CgaCtaId ;  /* 0x00000000000889c3 */ /* 0x000e220000008800 */
[----:B------:R-:W-:Y:S01]  /*00f0*/  @!UP0 UMOV UR6, 0x400 ;  /* 0x0000040000068882 */ /* 0x000fe20000000000 */
[----:B------:R-:W-:-:S04]  /*0100*/  @!UP0 UIADD3 UR4, -UR4, 0x100000, URZ ;  /* 0x0010000004048890 */ /* 0x000fc8000fffe13f */
[----:B------:R-:W-:Y:S02]  /*0110*/  @!UP0 USHF.L.U32 UR5, UR4, 0xb, URZ ;  /* 0x0000000b04058899 */ /* 0x000fe4000800063f */
[----:B------:R-:W-:Y:S02]  /*0120*/  @!UP0 USHF.L.U32 UR4, UR4, 0x1, URZ ;  /* 0x0000000104048899 */ /* 0x000fe4000800063f */
[----:B0-----:R-:W-:Y:S02]  /*0130*/  @!UP0 ULEA UR8, UR8, UR6, 0x18 ;  /* 0x0000000608088291 */ /* 0x001fe4000f8ec03f */
        /* <DEDUP_REMOVED lines=25> */
.L_x_1316:
        /* <DEDUP_REMOVED lines=22> */
.L_x_1317:
        /* <DEDUP_REMOVED lines=18> */
.L_x_1318:
        /* <DEDUP_REMOVED lines=22> */
.L_x_1319:
        /* <DEDUP_REMOVED lines=23> */
.L_x_1320:
[----:B------:R-:W-:Y:S01]  /*0820*/  UISETP.NE.AND UP0, UPT, UR9, URZ, UPT ;  /* 0x0000003f0900728c */ /* 0x000fe2000bf05270 */
[----:B------:R-:W-:Y:S01]  /*0830*/  NOP ;  /* 0x0000000000007918 */ /* 0x000fe20000000000 */
[----:B0-----:R-:W-:Y:S01]  /*0840*/  UMOV UR4, 0x1 ;  /* 0x0000000100047882 */ /* 0x001fe20000000000 */
[----:B------:R-:W-:Y:S01]  /*0850*/  ULDC.64 UR36, c[0x0][0x208] ;  /* 0x0000820000247ab9 */ /* 0x000fe20000000a00 */
[----:B------:R-:W-:Y:S01]  /*0860*/  USEL UR4, UR4, 0x2, !UP0 ;  /* 0x0000000204047887 */ /* 0x000fe2000c000000 */
[----:B-1234-:R-:W-:Y:S01]  /*0870*/  BAR.SYNC.DEFER_BLOCKING 0x0 ;  /* 0x0000000000007b1d */ /* 0x01efe20000010000 */
[----:B------:R-:W-:-:S04]  /*0880*/  PLOP3.LUT P0, PT, PT, PT, UP0, 0x80, 0x0 ;  /* 0x000000000000781c */ /* 0x000fc80003f0f008 */
[----:B------:R-:W-:-:S05]  /*0890*/  IMAD.U32 R3, RZ, RZ, UR4 ;  /* 0x00000004ff037e24 */ /* 0x000fca000f8e00ff */
[----:B------:R0:W-:Y:S04]  /*08a0*/  STL [R1+0x18], R3 ;  /* 0x0000180301007387 */ /* 0x0001e80000100800 */
[----:B------:R-:W-:Y:S05]  /*08b0*/  @!P0 BRA `(.L_x_1321) ;  /* 0x0000012800b08947 */ /* 0x000fea0003800000 */
.L_x_1322:
[----:B------:R-:W-:-:S08]  /*08c0*/  NOP ;  /* 0x0000000000007918 */ /* 0x000fd00000000000 */
[----:B------:R-:W1:Y:S02]  /*08d0*/  USETMAXREG.TRY_ALLOC.CTAPOOL UP0, 0xe8 ;  /* 0x000000e8000079c8 */ /* 0x000e640008000600 */
[----:B-1----:R-:W-:-:S13]  /*08e0*/  PLOP3.LUT P0, PT, PT, PT, UP0, 0x80, 0x0 ;  /* 0x000000000000781c */ /* 0x002fda0003f0f008 */
[----:B------:R-:W-:Y:S05]  /*08f0*/  @!P0 BRA `(.L_x_1322) ;  /* 0xfffffffc00f08947 */ /* 0x000fea000383ffff */
[----:B------:R-:W-:Y:S01]  /*0900*/  LOP3.LUT R2, R0, 0xffffff80, RZ, 0xc0, !PT ;  /* 0xffffff8000027812 */ /* 0x000fe200078ec0ff */
[----:B------:R-:W1:Y:S08]  /*0910*/  S2UR UR5, SR_CgaCtaId ;  /* 0x00000000000579c3 */ /* 0x000e700000008800 */
[----:B------:R-:W-:Y:S06]  /*0920*/  BAR.ARV 0x8, 0x180 ;  /* 0x0206000000007b1d */ /* 0x000fec0000002000 */
[----:B------:R-:W-:Y:S01]  /*0930*/  ISETP.NE.AND P0, PT, R2, 0x80, PT ;  /* 0x000000800200780c */ /* 0x000fe20003f05270 */
[----:B------:R-:W-:-:S12]  /*0940*/  UMOV UR4, 0x400 ;  /* 0x0000040000047882 */ /* 0x000fd80000000000 */
[----:B------:R-:W-:Y:S06]  /*0950*/  @!P0 BAR.ARV 0x9, 0x100 ;  /* 0x0244000000008b1d */ /* 0x000fec0000002000 */
[----:B-1----:R-:W-:Y:S02]  /*0960*/  ULEA UR4, UR5, UR4, 0x18 ;  /* 0x0000000405047291 */ /* 0x002fe4000f8ec03f */
[----:B------:R-:W-:Y:S07]  /*0970*/  BAR.SYNC.DEFER_BLOCKING 0x5, 0x180 ;  /* 0x0146000000007b1d */ /* 0x000fee0000010000 */
[----:B------:R-:W1:Y:S01]  /*0980*/  LDS.128 R12, [UR4+0x288d0] ;  /* 0x0288d004ff0c7984 */ /* 0x000e620008000c00 */
[----:B------:R-:W-:Y:S01]  /*0990*/  ULDC UR4, c[0x0][0xc3c] ;  /* 0x00030f0000047ab9 */ /* 0x000fe20000000800 */
[----:B------:R-:W-:Y:S06]  /*09a0*/  BAR.ARV 0x4, 0x180 ;  /* 0x0106000000007b1d */ /* 0x000fec0000002000 */
[----:B-1----:R-:W-:-:S13]  /*09b0*/  ISETP.GE.AND P0, PT, R15, UR4, PT ;  /* 0x000000040f007c0c */ /* 0x002fda000bf06270 */
[----:B------:R-:W-:Y:S05]  /*09c0*/  @P0 EXIT ;  /* 0x000000000000094d */ /* 0x000fea0003800000 */
[----:B0-----:R-:W2:Y:S01]  /*09d0*/  LDL R3, [R1+0x18] ;  /* 0x0000180001037983 */ /* 0x001ea20000100800 */
[----:B------:R-:W-:Y:S01]  /*09e0*/  VIADD R223, R0, 0xffffff80 ;  /* 0xffffff8000df7836 */ /* 0x000fe20000000000 */
[----:B------:R-:W-:Y:S01]  /*09f0*/  R2UR UR6, R13 ;  /* 0x000000000d0672ca */ /* 0x000fe200000e0000 */
[----:B------:R-:W-:Y:S01]  /*0a00*/  UMOV UR39, URZ ;  /* 0x0000003f00277c82 */ /* 0x000fe20008000000 */
[----:B------:R-:W-:Y:S01]  /*0a10*/  R2UR UR5, R14 ;  /* 0x000000000e0572ca */ /* 0x000fe200000e0000 */
[----:B------:R-:W-:Y:S01]  /*0a20*/  UMOV UR38, URZ ;  /* 0x0000003f00267c82 */ /* 0x000fe20008000000 */
[----:B------:R-:W-:Y:S02]  /*0a30*/  SHF.R.S32.HI R0, RZ, 0x1f, R223 ;  /* 0x0000001fff007819 */ /* 0x000fe400000114df */
[----:B------:R-:W-:Y:S02]  /*0a40*/  R2UR UR7, R15 ;  /* 0x000000000f0772ca */ /* 0x000fe400000e0000 */
[----:B------:R-:W-:-:S02]  /*0a50*/  LEA.HI R2, R0, R223, RZ, 0x7 ;  /* 0x000000df00027211 */ /* 0x000fc400078f38ff */
[----:B------:R-:W-:Y:S02]  /*0a60*/  LEA.HI R4, R0, R223, RZ, 0x5 ;  /* 0x000000df00047211 */ /* 0x000fe400078f28ff */
[----:B------:R-:W-:Y:S02]  /*0a70*/  LOP3.LUT R200, R2, 0xffffff80, RZ, 0xc0, !PT ;  /* 0xffffff8002c87812 */ /* 0x000fe400078ec0ff */
[----:B------:R-:W-:Y:S01]  /*0a80*/  SHF.R.S32.HI R217, RZ, 0x7, R2 ;  /* 0x00000007ffd97819 */ /* 0x000fe20000011402 */
[----:B------:R-:W-:Y:S02]  /*0a90*/  IMAD.SHL.U32 R5, R4, 0x20, RZ ;  /* 0x0000002004057824 */ /* 0x000fe400078e00ff */
[----:B------:R-:W-:Y:S01]  /*0aa0*/  IMAD.IADD R200, R223, 0x1, -R200 ;  /* 0x00000001dfc87824 */ /* 0x000fe200078e0ac8 */
[----:B------:R-:W-:Y:S02]  /*0ab0*/  LEA.HI R2, R2, R217, RZ, 0x1 ;  /* 0x000000d902027211 */ /* 0x000fe400078f08ff */
[----:B------:R-:W-:-:S02]  /*0ac0*/  LOP3.LUT R5, R5, 0xfffffc00, RZ, 0xc0, !PT ;  /* 0xfffffc0005057812 */ /* 0x000fc400078ec0ff */
[----:B------:R-:W-:Y:S02]  /*0ad0*/  SHF.R.S32.HI R7, RZ, 0x1f, R200 ;  /* 0x0000001fff077819 */ /* 0x000fe400000114c8 */
[----:B------:R-:W-:Y:S02]  /*0ae0*/  LOP3.LUT R2, R2, 0x3fffffe, RZ, 0xc0, !PT ;  /* 0x03fffffe02027812 */ /* 0x000fe400078ec0ff */
[CC--:B------:R-:W-:Y:S02]  /*0af0*/  LEA.HI R8, R7.reuse, R200.reuse, RZ, 0x2 ;  /* 0x000000c807087211 */ /* 0x0c0fe400078f10ff */
[----:B------:R-:W-:Y:S01]  /*0b00*/  LEA.HI R7, R7, R200, RZ, 0x5 ;  /* 0x000000c807077211 */ /* 0x000fe200078f28ff */
[----:B------:R-:W-:Y:S01]  /*0b10*/  IMAD.IADD R2, R217, 0x1, -R2 ;  /* 0x00000001d9027824 */ /* 0x000fe200078e0a02 */
[--C-:B------:R-:W-:Y:S02]  /*0b20*/  SHF.R.S32.HI R9, RZ, 0x2, R8.reuse ;  /* 0x00000002ff097819 */ /* 0x100fe40000011408 */
[----:B------:R-:W-:-:S02]  /*0b30*/  SHF.R.S32.HI R10, RZ, 0x1f, R8 ;  /* 0x0000001fff0a7819 */ /* 0x000fc40000011408 */
[----:B------:R-:W-:Y:S02]  /*0b40*/  SHF.R.S32.HI R7, RZ, 0x5, R7 ;  /* 0x00000005ff077819 */ /* 0x000fe40000011407 */
[----:B------:R-:W-:-:S04]  /*0b50*/  LEA.HI R10, R10, R9, RZ, 0x3 ;  /* 0x000000090a0a7211 */ /* 0x000fc800078f18ff */
[----:B------:R-:W-:-:S05]  /*0b60*/  LOP3.LUT R10, R10, 0xfffffff8, RZ, 0xc0, !PT ;  /* 0xfffffff80a0a7812 */ /* 0x000fca00078ec0ff */
[----:B------:R-:W-:-:S04]  /*0b70*/  IMAD.IADD R10, R9, 0x1, -R10 ;  /* 0x00000001090a7824 */ /* 0x000fc800078e0a0a */
[----:B------:R-:W-:-:S04]  /*0b80*/  IMAD R7, R7, 0x10, R10 ;  /* 0x0000001007077824 */ /* 0x000fc800078e020a */
[----:B------:R-:W-:Y:S01]  /*0b90*/  IMAD R218, R2, 0x40, R7 ;  /* 0x0000004002da7824 */ /* 0x000fe200078e0207 */
[----:B--2---:R-:W-:Y:S02]  /*0ba0*/  R2UR UR4, R3 ;  /* 0x00000000030472ca */ /* 0x004fe400000e0000 */
[----:B------:R-:W-:-:S04]  /*0bb0*/  LEA.HI R3, R0, R223, RZ, 0x4 ;  /* 0x000000df00037211 */ /* 0x000fc800078f20ff */
[----:B------:R-:W-:Y:S02]  /*0bc0*/  SHF.R.S32.HI R6, RZ, 0x4, R3 ;  /* 0x00000004ff067819 */ /* 0x000fe40000011403 */
[C---:B------:R-:W-:Y:S02]  /*0bd0*/  LOP3.LUT R4, R3.reuse, 0x3fffff0, RZ, 0xc0, !PT ;  /* 0x03fffff003047812 */ /* 0x040fe400078ec0ff */
[----:B------:R-:W-:-:S03]  /*0be0*/  LEA.HI R3, R3, R6, RZ, 0x1 ;  /* 0x0000000603037211 */ /* 0x000fc600078f08ff */
[----:B------:R-:W-:Y:S01]  /*0bf0*/  IMAD.IADD R4, R223, 0x1, -R4 ;  /* 0x00000001df047824 */ /* 0x000fe200078e0a04 */
[----:B------:R-:W-:Y:S01]  /*0c00*/  LOP3.LUT R3, R3, 0x1ffffffe, RZ, 0xc0, !PT ;  /* 0x1ffffffe03037812 */ /* 0x000fe200078ec0ff */
[----:B------:R-:W-:Y:S02]  /*0c10*/  ULOP3.LUT UR8, UR4, 0x1, URZ, 0xfc, !UPT ;  /* 0x0000000104087892 */ /* 0x000fe4000f8efc3f */
[----:B------:R-:W-:Y:S01]  /*0c20*/  IMAD R4, R4, 0x40, R5 ;  /* 0x0000004004047824 */ /* 0x000fe200078e0205 */
[-C--:B------:R-:W-:Y:S01]  /*0c30*/  LEA.HI R5, R0, R223.reuse, RZ, 0x2 ;  /* 0x000000df00057211 */ /* 0x080fe200078f10ff */
[----:B------:R-:W-:Y:S01]  /*0c40*/  IMAD.IADD R3, R6, 0x1, -R3 ;  /* 0x0000000106037824 */ /* 0x000fe200078e0a03 */
[----:B------:R-:W-:Y:S01]  /*0c50*/  LEA.HI R0, R0, R223, RZ, 0x3 ;  /* 0x000000df00007211 */ /* 0x000fe200078f18ff */
[----:B------:R-:W-:Y:S01]  /*0c60*/  UMOV UR4, URZ ;  /* 0x0000003f00047c82 */ /* 0x000fe20008000000 */
[----:B------:R-:W-:Y:S02]  /*0c70*/  IMAD.U32 R220, RZ, RZ, UR8 ;  /* 0x00000008ffdc7e24 */ /* 0x000fe4000f8e00ff */
[----:B------:R-:W-:Y:S01]  /*0c80*/  IMAD R219, R3, 0x8, R4 ;  /* 0x0000000803db7824 */ /* 0x000fe200078e0204 */
[----:B------:R-:W-:Y:S01]  /*0c90*/  LOP3.LUT R4, R5, 0xfffffffc, RZ, 0xc0, !PT ;  /* 0xfffffffc05047812 */ /* 0x000fe200078ec0ff */
[----:B------:R-:W-:Y:S01]  /*0ca0*/  IMAD.U32 R199, RZ, RZ, UR4 ;  /* 0x00000004ffc77e24 */ /* 0x000fe2000f8e00ff */
[----:B------:R-:W-:-:S02]  /*0cb0*/  LOP3.LUT R22, R0, 0xfffffff8, RZ, 0xc0, !PT ;  /* 0xfffffff800167812 */ /* 0x000fc400078ec0ff */
[----:B------:R-:W-:Y:S01]  /*0cc0*/  LOP3.LUT R5, R8, 0x7ffffffc, RZ, 0xc0, !PT ;  /* 0x7ffffffc08057812 */ /* 0x000fe200078ec0ff */
[C---:B------:R-:W-:Y:S01]  /*0cd0*/  IMAD.IADD R4, R223.reuse, 0x1, -R4 ;  /* 0x00000001df047824 */ /* 0x040fe200078e0a04 */
[----:B------:R-:W-:Y:S01]  /*0ce0*/  SHF.R.S32.HI R198, RZ, 0x3, R0 ;  /* 0x00000003ffc67819 */ /* 0x000fe20000011400 */
[----:B------:R-:W-:Y:S02]  /*0cf0*/  IMAD.IADD R22, R223, 0x1, -R22 ;  /* 0x00000001df167824 */ /* 0x000fe400078e0a16 */
[----:B------:R-:W-:Y:S01]  /*0d00*/  IMAD.IADD R5, R200, 0x1, -R5 ;  /* 0x00000001c8057824 */ /* 0x000fe200078e0a05 */
[----:B------:R-:W-:Y:S01]  /*0d10*/  LEA.HI R3, R4, R4, RZ, 0x1 ;  /* 0x0000000404037211 */ /* 0x000fe200078f08ff */
[----:B------:R-:W-:Y:S02]  /*0d20*/  IMAD.SHL.U32 R18, R22, 0x8, RZ ;  /* 0x0000000816127824 */ /* 0x000fe400078e00ff */
[----:B------:R-:W-:Y:S01]  /*0d30*/  IMAD.SHL.U32 R16, R5, 0x2, RZ ;  /* 0x0000000205107824 */ /* 0x000fe200078e00ff */
[----:B------:R-:W-:Y:S01]  /*0d40*/  LOP3.LUT R3, R3, 0x1ffffffe, RZ, 0xc0, !PT ;  /* 0x1ffffffe03037812 */ /* 0x000fe200078ec0ff */
[----:B------:R-:W-:Y:S01]  /*0d50*/  VIADD R19, R18, 0x40 ;  /* 0x0000004012137836 */ /* 0x000fe20000000000 */
[----:B------:R-:W-:Y:S01]  /*0d60*/  SHF.R.S32.HI R222, RZ, 0x1f, R18 ;  /* 0x0000001fffde7819 */ /* 0x000fe20000011412 */
[C---:B------:R-:W-:Y:S01]  /*0d70*/  VIADD R197, R16.reuse, 0x8 ;  /* 0x0000000810c57836 */ /* 0x040fe20000000000 */
        /* <DEDUP_REMOVED lines=27> */
[----:B------:R-:W-:Y:S01]  /*0f30*/  VIADD R23, R16, 0x78 ;  /* 0x0000007810177836 */ /* 0x000fe20000000000 */
[----:B------:R-:W-:Y:S01]  /*0f40*/  SHF.R.S32.HI R203, RZ, 0x1f, R185 ;  /* 0x0000001fffcb7819 */ /* 0x000fe200000114b9 */
[----:B------:R-:W-:Y:S01]  /*0f50*/  IMAD.IADD R3, R4, 0x1, -R3 ;  /* 0x0000000104037824 */ /* 0x000fe200078e0a03 */
[----:B------:R-:W-:-:S02]  /*0f60*/  SHF.R.S32.HI R202, RZ, 0x1f, R184 ;  /* 0x0000001fffca7819 */ /* 0x000fc400000114b8 */
[----:B------:R-:W-:Y:S01]  /*0f70*/  SHF.R.S32.HI R201, RZ, 0x1f, R23 ;  /* 0x0000001fffc97819 */ /* 0x000fe20000011417 */
[----:B------:R-:W-:-:S07]  /*0f80*/  IMAD R17, R3, 0x8, R218 ;  /* 0x0000000803117824 */ /* 0x000fce00078e02da */
.L_x_1434:
[----:B------:R-:W-:Y:S01]  /*0f90*/  ULDC.64 UR8, c[0x0][0xa28] ;  /* 0x00028a0000087ab9 */ /* 0x000fe20000000a00 */
[----:B------:R-:W-:Y:S01]  /*0fa0*/  ULDC UR4, c[0x0][0x424] ;  /* 0x0001090000047ab9 */ /* 0x000fe20000000800 */
[----:B------:R-:W-:-:S04]  /*0fb0*/  UISETP.NE.U32.AND UP0, UPT, UR8, URZ, UPT ;  /* 0x0000003f0800728c */ /* 0x000fc8000bf05070 */
[----:B------:R-:W-:-:S03]  /*0fc0*/  UISETP.NE.AND.EX UP0, UPT, UR9, URZ, UPT, UP0 ;  /* 0x0000003f0900728c */ /* 0x000fc6000bf05300 */
[----:B------:R-:W-:Y:S02]  /*0fd0*/  ULDC.64 UR8, c[0x0][0xa18] ;  /* 0x0002860000087ab9 */ /* 0x000fe40000000a00 */
[----:B------:R-:W-:Y:S01]  /*0fe0*/  UISETP.NE.U32.AND UP1, UPT, UR8, URZ, UPT ;  /* 0x0000003f0800728c */ /* 0x000fe2000bf25070 */
[----:B------:R-:W-:-:S03]  /*0ff0*/  PLOP3.LUT P0, PT, PT, PT, UP0, 0x80, 0x0 ;  /* 0x000000000000781c */ /* 0x000fc60003f0f008 */
[----:B------:R-:W-:-:S03]  /*1000*/  UISETP.NE.AND.EX UP1, UPT, UR9, URZ, UPT, UP1 ;  /* 0x0000003f0900728c */ /* 0x000fc6000bf25310 */
[----:B------:R-:W-:Y:S02]  /*1010*/  @UP0 ULDC.64 UR8, c[0x0][0xa28] ;  /* 0x00028a0000080ab9 */ /* 0x000fe40000000a00 */
[----:B------:R-:W-:Y:S01]  /*1020*/  @UP0 UIMAD.WIDE UR8, UR7, 0x4, UR8 ;  /* 0x00000004070808a5 */ /* 0x000fe2000f8e0208 */
[----:B------:R-:W-:-:S05]  /*1030*/  PLOP3.LUT P2, PT, PT, PT, UP1, 0x80, 0x0 ;  /* 0x000000000000781c */ /* 0x000fca0003f4f018 */
[----:B0-23--:R-:W-:Y:S02]  /*1040*/  IMAD.U32 R2, RZ, RZ, UR8 ;  /* 0x00000008ff027e24 */ /* 0x00dfe4000f8e00ff */
[----:B------:R-:W-:Y:S01]  /*1050*/  IMAD.U32 R3, RZ, RZ, UR9 ;  /* 0x00000009ff037e24 */ /* 0x000fe2000f8e00ff */
[----:B------:R-:W-:Y:S02]  /*1060*/  @UP1 ULDC.64 UR8, c[0x0][0xa18] ;  /* 0x0002860000081ab9 */ /* 0x000fe40000000a00 */
[----:B------:R-:W-:Y:S02]  /*1070*/  @UP1 UIMAD.WIDE UR8, UR7, 0x4, UR8 ;  /* 0x00000004070818a5 */ /* 0x000fe4000f8e0208 */
[----:B------:R-:W2:Y:S04]  /*1080*/  @P0 LDG.E R2, desc[UR36][R2.64] ;  /* 0x0000002402020981 */ /* 0x000ea8000c1e1900 */
[----:B------:R-:W-:-:S02]  /*1090*/  IMAD.U32 R4, RZ, RZ, UR8 ;  /* 0x00000008ff047e24 */ /* 0x000fc4000f8e00ff */
[----:B----4-:R-:W-:Y:S01]  /*10a0*/  IMAD.U32 R5, RZ, RZ, UR9 ;  /* 0x00000009ff057e24 */ /* 0x010fe2000f8e00ff */
[----:B------:R-:W-:-:S04]  /*10b0*/  ULDC.64 UR8, c[0x0][0x418] ;  /* 0x0001060000087ab9 */ /* 0x000fc80000000a00 */
[----:B------:R-:W3:Y:S01]  /*10c0*/  @P2 LDG.E R4, desc[UR36][R4.64] ;  /* 0x0000002404042981 */ /* 0x000ee2000c1e1900 */
[----:B------:R-:W-:Y:S01]  /*10d0*/  UISETP.NE.U32.AND UP0, UPT, UR8, URZ, UPT ;  /* 0x0000003f0800728c */ /* 0x000fe2000bf05070 */
[----:B------:R-:W-:Y:S01]  /*10e0*/  UMOV UR41, URZ ;  /* 0x0000003f00297c82 */ /* 0x000fe20008000000 */
[----:B------:R-:W-:Y:S02]  /*10f0*/  ULOP3.LUT UR56, UR5, 0xffff, URZ, 0xc0, !UPT ;  /* 0x0000ffff05387892 */ /* 0x000fe4000f8ec03f */
[----:B------:R-:W-:-:S03]  /*1100*/  UISETP.NE.AND.EX UP0, UPT, UR9, URZ, UPT, UP0 ;  /* 0x0000003f0900728c */ /* 0x000fc6000bf05300 */
[----:B------:R-:W-:Y:S01]  /*1110*/  ULDC.64 UR8, c[0x0][0xa20] ;  /* 0x0002880000087ab9 */ /* 0x000fe20000000a00 */
[----:B------:R-:W-:Y:S01]  /*1120*/  USEL UR4, UR4, 0x1, UP0 ;  /* 0x0000000104047887 */ /* 0x000fe20008000000 */
[----:B------:R-:W-:Y:S01]  /*1130*/  ISETP.NE.U32.AND P1, PT, RZ, UR8, PT ;  /* 0x00000008ff007c0c */ /* 0x000fe2000bf25070 */
[----:B------:R-:W-:Y:S02]  /*1140*/  ULDC UR8, c[0x0][0x2f0] ;  /* 0x0000bc0000087ab9 */ /* 0x000fe40000000800 */
[----:B------:R-:W-:Y:S01]  /*1150*/  UIMAD UR4, UR4, UR8, URZ ;  /* 0x00000008040472a4 */ /* 0x000fe2000f8e023f */
[----:B------:R-:W-:Y:S02]  /*1160*/  ISETP.NE.AND.EX P1, PT, RZ, UR9, PT, P1 ;  /* 0x00000009ff007c0c */ /* 0x000fe4000bf25310 */
[----:B--2---:R-:W-:Y:S02]  /*1170*/  @P0 R2UR UR41, R2 ;  /* 0x00000000022902ca */ /* 0x004fe400000e0000 */
[----:B---3--:R-:W-:Y:S01]  /*1180*/  @P2 R2UR UR42, R4 ;  /* 0x00000000042a22ca */ /* 0x008fe200000e0000 */
[----:B-1---5:R-:W-:-:S14]  /*1190*/  @P2 BRA `(.L_x_1323) ;  /* 0x0000000000382947 */ /* 0x022fdc0003800000 */
[----:B------:R-:W-:Y:S01]  /*11a0*/  ULDC.64 UR8, c[0x0][0xa00] ;  /* 0x0002800000087ab9 */ /* 0x000fe20000000a00 */
[----:B------:R-:W-:Y:S01]  /*11b0*/  ULDC UR42, c[0x0][0x288] ;  /* 0x0000a200002a7ab9 */ /* 0x000fe20000000800 */
[----:B------:R-:W-:-:S04]  /*11c0*/  ISETP.NE.U32.AND P0, PT, RZ, UR8, PT ;  /* 0x00000008ff007c0c */ /* 0x000fc8000bf05070 */
[----:B------:R-:W-:-:S13]  /*11d0*/  ISETP.NE.AND.EX P0, PT, RZ, UR9, PT, P0 ;  /* 0x00000009ff007c0c */ /* 0x000fda000bf05300 */
[----:B------:R-:W-:Y:S05]  /*11e0*/  @!P0 BRA `(.L_x_1323) ;  /* 0x0000000000248947 */ /* 0x000fea0003800000 */
[----:B------:R-:W-:Y:S02]  /*11f0*/  ULDC.64 UR8, c[0x0][0xa00] ;  /* 0x0002800000087ab9 */ /* 0x000fe40000000a00 */
[----:B------:R-:W-:-:S06]  /*1200*/  UIMAD.WIDE UR8, UR7, 0x4, UR8 ;  /* 0x00000004070878a5 */ /* 0x000fcc000f8e0208 */
[----:B------:R-:W-:Y:S02]  /*1210*/  IMAD.U32 R2, RZ, RZ, UR8 ;  /* 0x00000008ff027e24 */ /* 0x000fe4000f8e00ff */
[----:B------:R-:W-:-:S05]  /*1220*/  IMAD.U32 R3, RZ, RZ, UR9 ;  /* 0x00000009ff037e24 */ /* 0x000fca000f8e00ff */
[----:B------:R-:W2:Y:S04]  /*1230*/  LDG.E R4, desc[UR36][R2.64] ;  /* 0x0000002402047981 */ /* 0x000ea8000c1e1900 */
[----:B------:R-:W3:Y:S01]  /*1240*/  LDG.E R0, desc[UR36][R2.64+0x4] ;  /* 0x0000042402007981 */ /* 0x000ee2000c1e1900 */
[----:B--2---:R-:W-:Y:S02]  /*1250*/  R2UR UR42, R4 ;  /* 0x00000000042a72ca */ /* 0x004fe400000e0000 */
[----:B---3--:R-:W-:-:S13]  /*1260*/  R2UR UR8, R0 ;  /* 0x00000000000872ca */ /* 0x008fda00000e0000 */
[----:B------:R-:W-:-:S12]  /*1270*/  UIADD3 UR42, -UR42, UR8, URZ ;  /* 0x000000082a2a7290 */ /* 0x000fd8000fffe13f */
.L_x_1323:
[----:B------:R-:W-:Y:S01]  /*1280*/  UMOV UR58, UR7 ;  /* 0x00000007003a7c82 */ /* 0x000fe20008000000 */
[----:B------:R-:W-:Y:S05]  /*1290*/  @!P1 BRA `(.L_x_1324) ;  /* 0x00000000001c9947 */ /* 0x000fea0003800000 */
[----:B------:R-:W-:Y:S02]  /*12a0*/  ULDC.64 UR8, c[0x0][0xa20] ;  /* 0x0002880000087ab9 */ /* 0x000fe40000000a00 */
[----:B------:R-:W-:-:S06]  /*12b0*/  UIMAD.WIDE UR8, UR7, 0x4, UR8 ;  /* 0x00000004070878a5 */ /* 0x000fcc000f8e0208 */
[----:B------:R-:W-:Y:S02]  /*12c0*/  IMAD.U32 R2, RZ, RZ, UR8 ;  /* 0x00000008ff027e24 */ /* 0x000fe4000f8e00ff */
[----:B------:R-:W-:-:S05]  /*12d0*/  IMAD.U32 R3, RZ, RZ, UR9 ;  /* 0x00000009ff037e24 */ /* 0x000fca000f8e00ff */
[----:B------:R-:W2:Y:S02]  /*12e0*/  LDG.E R2, desc[UR36][R2.64] ;  /* 0x0000002402027981 */ /* 0x000ea4000c1e1900 */
[----:B--2---:R-:W-:Y:S01]  /*12f0*/  R2UR UR4, R2 ;  /* 0x00000000020472ca */ /* 0x004fe200000e0000 */
[----:B------:R-:W-:-:S14]  /*1300*/  BRA `(.L_x_1325) ;  /* 0x0000000000347947 */ /* 0x000fdc0003800000 */
.L_x_1324:
[----:B------:R-:W-:Y:S02]  /*1310*/  ULDC.64 UR8, c[0x0][0xa08] ;  /* 0x0002820000087ab9 */ /* 0x000fe40000000a00 */
        /* <DEDUP_REMOVED lines=12> */
.L_x_1325:
[----:B------:R-:W-:Y:S01]  /*13e0*/  ULDC UR7, c[0x0][0x448] ;  /* 0x0001120000077ab9 */ /* 0x000fe20000000800 */
[----:B------:R-:W-:Y:S02]  /*13f0*/  USHF.L.U32 UR47, UR6, 0x7, URZ ;  /* 0x00000007062f7899 */ /* 0x000fe4000800063f */
[----:B------:R-:W-:Y:S02]  /*1400*/  UISETP.NE.AND UP0, UPT, UR7, 0x1, UPT ;  /* 0x000000010700788c */ /* 0x000fe4000bf05270 */
[----:B------:R-:W-:Y:S01]  /*1410*/  UIADD3 UR10, UR47, 0x7f, URZ ;  /* 0x0000007f2f0a7890 */ /* 0x000fe2000fffe03f */
[----:B------:R-:W-:Y:S01]  /*1420*/  ULDC.64 UR6, c[0x0][0x9e0] ;  /* 0x0002780000067ab9 */ /* 0x000fe20000000a00 */
[----:B------:R-:W-:Y:S02]  /*1430*/  UP2UR UR51, UPR, URZ, 0x1 ;  /* 0x000000013f337883 */ /* 0x000fe40008000000 */
[----:B------:R-:W-:-:S05]  /*1440*/  UIADD3 UR41, -UR41, UR4, URZ ;  /* 0x0000000429297290 */ /* 0x000fca000fffe13f */
[----:B------:R-:W-:Y:S01]  /*1450*/  @UP0 ULDC UR8, c[0x0][0x44c] ;  /* 0x0001130000080ab9 */ /* 0x000fe20000000800 */
[----:B------:R-:W-:Y:S01]  /*1460*/  @UP0 ULDC UR11, c[0x0][0x450] ;  /* 0x00011400000b0ab9 */ /* 0x000fe20000000800 */
[----:B------:R-:W-:Y:S02]  /*1470*/  UIMAD.WIDE.U32 UR8, UR10, UR8, URZ ;  /* 0x000000080a0872a5 */ /* 0x000fe4000f8e003f */
[----:B------:R-:W-:Y:S02]  /*1480*/  UIADD3 UR4, UR41, 0x1, -UR42 ;  /* 0x0000000129047890 */ /* 0x000fe4000fffe82a */
[----:B------:R-:W-:Y:S02]  /*1490*/  @UP0 USHF.R.U32.HI UR10, URZ, UR11, UR9 ;  /* 0x0000000b3f0a0299 */ /* 0x000fe40008011609 */
[----:B------:R-:W-:Y:S02]  /*14a0*/  UISETP.GE.AND UP0, UPT, UR7, 0x1, UPT ;  /* 0x000000010700788c */ /* 0x000fe4000bf06270 */
[----:B------:R-:W-:-:S02]  /*14b0*/  UIADD3 UR10, UR4, UR10, URZ ;  /* 0x0000000a040a7290 */ /* 0x000fc4000fffe03f */
[----:B------:R-:W-:Y:S02]  /*14c0*/  UP2UR UR46, UPR, URZ, 0x1 ;  /* 0x000000013f2e7883 */ /* 0x000fe40008000000 */
[----:B------:R-:W-:Y:S01]  /*14d0*/  PLOP3.LUT P0, PT, PT, PT, UP0, 0x40, 0x0 ;  /* 0x000000000000781c */ /* 0x000fe20003f0e808 */
[----:B------:R-:W-:-:S12]  /*14e0*/  UIADD3 UR6, UR10, UR6, URZ ;  /* 0x000000060a067290 */ /* 0x000fd8000fffe03f */
[----:B------:R-:W-:Y:S05]  /*14f0*/  @P0 BRA `(.L_x_1326) ;  /* 0x0000000000440947 */ /* 0x000fea0003800000 */
        /* <DEDUP_REMOVED lines=10> */
.L_x_1327:
[----:B------:R-:W-:-:S11]  /*15a0*/  UISETP.NE.AND UP0, UPT, UR7, 0x1, UPT ;  /* 0x000000010700788c */ /* 0x000fd6000bf05270 */
[----:B------:R-:W-:Y:S02]  /*15b0*/  @UP0 ULDC.64 UR10, c[0x0][0x9e8] ;  /* 0x00027a00000a0ab9 */ /* 0x000fe40000000a00 */
[----:B------:R-:W-:-:S04]  /*15c0*/  UIMAD.WIDE.U32 UR8, UR4, UR10, URZ ;  /* 0x0000000a040872a5 */ /* 0x000fc8000f8e003f */
[----:B------:R-:W-:-:S12]  /*15d0*/  @UP0 USHF.R.U32.HI UR4, URZ, UR11, UR9 ;  /* 0x0000000b3f040299 */ /* 0x000fd80008011609 */
.L_x_1328:
[----:B------:R-:W-:-:S04]  /*15e0*/  UIMAD UR4, UR4, UR7, UR7 ;  /* 0x00000007040472a4 */ /* 0x000fc8000f8e0207 */
[----:B------:R-:W-:-:S04]  /*15f0*/  UISETP.LT.AND UP0, UPT, UR6, UR4, UPT ;  /* 0x000000040600728c */ /* 0x000fc8000bf01270 */
[----:B------:R-:W-:-:S12]  /*1600*/  USEL UR6, UR6, UR4, UP0 ;  /* 0x0000000406067287 */ /* 0x000fd80008000000 */
.L_x_1326:
[----:B------:R-:W-:Y:S02]  /*1610*/  UISETP.NE.AND UP0, UPT, UR51, URZ, UPT ;  /* 0x0000003f3300728c */ /* 0x000fe4000bf05270 */
[----:B------:R-:W-:Y:S02]  /*1620*/  UIADD3 UR4, UR41, 0x7f, URZ ;  /* 0x0000007f29047890 */ /* 0x000fe4000fffe03f */
[----:B------:R-:W-:Y:S02]  /*1630*/  UIADD3 UR10, UR6, 0x7f, URZ ;  /* 0x0000007f060a7890 */ /* 0x000fe4000fffe03f */
[----:B------:R-:W-:Y:S02]  /*1640*/  UISETP.GE.AND UP1, UPT, UR7, 0x1, UPT ;  /* 0x000000010700788c */ /* 0x000fe4000bf26270 */
[----:B------:R-:W-:Y:S02]  /*1650*/  USHF.R.S32.HI UR6, URZ, 0x1f, UR4 ;  /* 0x0000001f3f067899 */ /* 0x000fe40008011404 */
[----:B------:R-:W-:Y:S01]  /*1660*/  USHF.R.S32.HI UR11, URZ, 0x1f, UR10 ;  /* 0x0000001f3f0b7899 */ /* 0x000fe2000801140a */
[----:B------:R-:W-:Y:S01]  /*1670*/  @UP0 ULDC UR8, c[0x0][0x44c] ;  /* 0x0001130000080ab9 */ /* 0x000fe20000000800 */
[----:B------:R-:W-:Y:S01]  /*1680*/  ULEA.HI UR6, UR6, UR4, URZ, 0x7 ;  /* 0x0000000406067291 */ /* 0x000fe2000f8f383f */
[----:B------:R-:W-:Y:S01]  /*1690*/  PLOP3.LUT P0, PT, PT, PT, UP1, 0x40, 0x0 ;  /* 0x000000000000781c */ /* 0x000fe20003f0e818 */
[----:B------:R-:W-:-:S02]  /*16a0*/  UIMAD.WIDE.U32 UR8, UR47, UR8, URZ ;  /* 0x000000082f0872a5 */ /* 0x000fc4000f8e003f */
[----:B------:R-:W-:Y:S01]  /*16b0*/  ULEA.HI UR11, UR11, UR10, URZ, 0x7 ;  /* 0x0000000a0b0b7291 */ /* 0x000fe2000f8f383f */
[----:B------:R-:W-:Y:S01]  /*16c0*/  @UP0 ULDC UR13, c[0x0][0x450] ;  /* 0x00011400000d0ab9 */ /* 0x000fe20000000800 */
[----:B------:R-:W-:Y:S01]  /*16d0*/  UMOV UR12, UR47 ;  /* 0x0000002f000c7c82 */ /* 0x000fe20008000000 */
[----:B------:R-:W-:Y:S02]  /*16e0*/  UIADD3 UR43, UR41, -UR42, URZ ;  /* 0x8000002a292b7290 */ /* 0x000fe4000fffe03f */
[----:B------:R-:W-:Y:S02]  /*16f0*/  USHF.R.S32.HI UR6, URZ, 0x7, UR6 ;  /* 0x000000073f067899 */ /* 0x000fe40008011406 */
[----:B------:R-:W-:Y:S02]  /*1700*/  USHF.R.S32.HI UR11, URZ, 0x7, UR11 ;  /* 0x000000073f0b7899 */ /* 0x000fe4000801140b */
[----:B------:R-:W-:Y:S02]  /*1710*/  @UP0 USHF.R.U32.HI UR12, URZ, UR13, UR9 ;  /* 0x0000000d3f0c0299 */ /* 0x000fe40008011609 */
[----:B------:R-:W-:-:S02]  /*1720*/  UISETP.LT.AND UP0, UPT, UR6, UR11, UPT ;  /* 0x0000000b0600728c */ /* 0x000fc4000bf01270 */
[----:B------:R-:W-:Y:S01]  /*1730*/  UIADD3 UR4, UR43, UR12, URZ ;  /* 0x0000000c2b047290 */ /* 0x000fe2000fffe03f */
[----:B------:R-:W-:Y:S01]  /*1740*/  ULDC UR10, c[0x0][0x9dc] ;  /* 0x00027700000a7ab9 */ /* 0x000fe20000000800 */
[----:B------:R-:W-:Y:S02]  /*1750*/  USEL UR6, UR6, UR11, UP0 ;  /* 0x0000000b06067287 */ /* 0x000fe40008000000 */
[----:B------:R-:W-:Y:S01]  /*1760*/  UIADD3 UR10, UR4, -UR10, URZ ;  /* 0x8000000a040a7290 */ /* 0x000fe2000fffe03f */
[----:B------:R-:W-:Y:S11]  /*1770*/  @P0 BRA `(.L_x_1329) ;  /* 0x0000000000440947 */ /* 0x000ff60003800000 */
        /* <DEDUP_REMOVED lines=10> */
.L_x_1330:
[----:B------:R-:W-:-:S11]  /*1820*/  UISETP.NE.AND UP0, UPT, UR7, 0x1, UPT ;  /* 0x000000010700788c */ /* 0x000fd6000bf05270 */
[----:B------:R-:W-:Y:S02]  /*1830*/  @UP0 ULDC.64 UR12, c[0x0][0x9e8] ;  /* 0x00027a00000c0ab9 */ /* 0x000fe40000000a00 */
[----:B------:R-:W-:-:S04]  /*1840*/  UIMAD.WIDE.U32 UR8, UR4, UR12, URZ ;  /* 0x0000000c040872a5 */ /* 0x000fc8000f8e003f */
[----:B------:R-:W-:-:S12]  /*1850*/  @UP0 USHF.R.U32.HI UR4, URZ, UR13, UR9 ;  /* 0x0000000d3f040299 */ /* 0x000fd80008011609 */
.L_x_1331:
[----:B------:R-:W-:-:S04]  /*1860*/  UIMAD UR4, UR4, UR7, URZ ;  /* 0x00000007040472a4 */ /* 0x000fc8000f8e023f */
[----:B------:R-:W-:-:S04]  /*1870*/  UISETP.LT.AND UP0, UPT, UR10, UR4, UPT ;  /* 0x000000040a00728c */ /* 0x000fc8000bf01270 */
[----:B------:R-:W-:-:S12]  /*1880*/  USEL UR10, UR10, UR4, !UP0 ;  /* 0x000000040a0a7287 */ /* 0x000fd8000c000000 */
.L_x_1329:
[----:B------:R-:W-:-:S04]  /*1890*/  USHF.R.S32.HI UR4, URZ, 0x1f, UR10 ;  /* 0x0000001f3f047899 */ /* 0x000fc8000801140a */
[----:B------:R-:W-:-:S04]  /*18a0*/  ULEA.HI UR4, UR4, UR10, URZ, 0x7 ;  /* 0x0000000a04047291 */ /* 0x000fc8000f8f383f */
[----:B------:R-:W-:Y:S02]  /*18b0*/  USHF.R.S32.HI UR7, URZ, 0x7, UR4 ;  /* 0x000000073f077899 */ /* 0x000fe40008011404 */
[----:B------:R-:W-:Y:S02]  /*18c0*/  ULOP3.LUT UR4, UR5, 0xff000000, URZ, 0xc0, !UPT ;  /* 0xff00000005047892 */ /* 0x000fe4000f8ec03f */
[----:B------:R-:W-:Y:S02]  /*18d0*/  UISETP.LT.AND UP0, UPT, URZ, UR7, UPT ;  /* 0x000000073f00728c */ /* 0x000fe4000bf01270 */
[----:B------:R-:W-:Y:S02]  /*18e0*/  ULOP3.LUT UR5, UR5, 0xff0000, URZ, 0xc0, !UPT ;  /* 0x00ff000005057892 */ /* 0x000fe4000f8ec03f */
[----:B------:R-:W-:Y:S02]  /*18f0*/  USEL UR53, URZ, UR7, !UP0 ;  /* 0x000000073f357287 */ /* 0x000fe4000c000000 */
[----:B------:R-:W-:-:S02]  /*1900*/  USHF.R.U32.HI UR4, URZ, 0x8, UR4 ;  /* 0x000000083f047899 */ /* 0x000fc40008011604 */
[----:B------:R-:W-:Y:S02]  /*1910*/  UISETP.GT.AND UP0, UPT, UR6, UR53, UPT ;  /* 0x000000350600728c */ /* 0x000fe4000bf04270 */
[----:B------:R-:W-:-:S03]  /*1920*/  ULEA.HI UR5, UR5, UR4, URZ, 0x10 ;  /* 0x0000000405057291 */ /* 0x000fc6000f8f803f */
[----:B------:R-:W-:Y:S01]  /*1930*/  UMOV UR4, URZ ;  /* 0x0000003f00047c82 */ /* 0x000fe20008000000 */
[----:B------:R-:W-:Y:S01]  /*1940*/  PLOP3.LUT P0, PT, PT, PT, UP0, 0x80, 0x0 ;  /* 0x000000000000781c */ /* 0x000fe20003f0f008 */
[----:B------:R-:W-:Y:S02]  /*1950*/  ULOP3.LUT UR57, UR5, 0xff, URZ, 0xc0, !UPT ;  /* 0x000000ff05397892 */ /* 0x000fe4000f8ec03f */
[----:B------:R-:W-:-:S10]  /*1960*/  USHF.R.U32.HI UR55, URZ, 0x10, UR5 ;  /* 0x000000103f377899 */ /* 0x000fd40008011605 */
[----:B------:R-:W-:Y:S05]  /*1970*/  @!P0 BRA `(.L_x_1332) ;  /* 0x0000000000948947 */ /* 0x000fea0003800000 */
[----:B------:R-:W-:Y:S01]  /*1980*/  UISETP.NE.AND UP0, UPT, UR55, URZ, UPT ;  /* 0x0000003f3700728c */ /* 0x000fe2000bf05270 */
[----:B------:R-:W-:-:S03]  /*1990*/  ULDC UR4, c[0x0][0x9f0] ;  /* 0x00027c0000047ab9 */ /* 0x000fc60000000800 */
[----:B------:R-:W-:-:S04]  /*19a0*/  USEL UR10, UR55, UR4, UP0 ;  /* 0x00000004370a7287 */ /* 0x000fc80008000000 */
[----:B------:R-:W-:Y:S02]  /*19b0*/  UIADD3 UR4, UR10, -0x1, UR6 ;  /* 0xffffffff0a047890 */ /* 0x000fe4000fffe006 */
[----:B------:R-:W-:Y:S02]  /*19c0*/  IMAD.U32 R3, RZ, RZ, UR10 ;  /* 0x0000000aff037e24 */ /* 0x000fe4000f8e00ff */
[----:B------:R-:W-:-:S03]  /*19d0*/  UIADD3 UR7, -UR53, UR4, URZ ;  /* 0x0000000435077290 */ /* 0x000fc6000fffe13f */
[-C--:B------:R-:W-:Y:S01]  /*19e0*/  IABS R0, R3.reuse ;  /* 0x0000000300007213 */ /* 0x080fe20000000000 */
[----:B------:R-:W-:Y:S01]  /*19f0*/  UMOV UR4, URZ ;  /* 0x0000003f00047c82 */ /* 0x000fe20008000000 */
[----:B------:R-:W-:Y:S01]  /*1a00*/  IABS R5, R3 ;  /* 0x0000000300057213 */ /* 0x000fe20000000000 */
[----:B------:R-:W-:Y:S01]  /*1a10*/  IMAD.U32 R4, RZ, RZ, UR7 ;  /* 0x00000007ff047e24 */ /* 0x000fe2000f8e00ff */
[----:B------:R-:W-:Y:S01]  /*1a20*/  R2UR UR11, R0 ;  /* 0x00000000000b72ca */ /* 0x000fe200000e0000 */
[----:B------:R-:W-:-:S03]  /*1a30*/  ULOP3.LUT UR7, UR7, UR10, URZ, 0x3c, !UPT ;  /* 0x0000000a07077292 */ /* 0x000fc6000f8e3c3f */
[----:B------:R-:W-:-:S05]  /*1a40*/  IABS R4, R4 ;  /* 0x0000000400047213 */ /* 0x000fca0000000000 */
[----:B------:R-:W-:-:S04]  /*1a50*/  IMAD.MOV.U32 R3, RZ, RZ, R4 ;  /* 0x000000ffff037224 */ /* 0x000fc800078e0004 */
[----:B------:R-:W0:Y:S01]  /*1a60*/  I2F.RP R0, UR11 ;  /* 0x0000000b00007d06 */ /* 0x000e220008209400 */
[----:B------:R-:W-:-:S07]  /*1a70*/  R2UR UR9, R3 ;  /* 0x00000000030972ca */ /* 0x000fce00000e0000 */
[----:B0-----:R-:W0:Y:S02]  /*1a80*/  MUFU.RCP R0, R0 ;  /* 0x0000000000007308 */ /* 0x001e240000001000 */
[----:B0-----:R-:W-:Y:S02]  /*1a90*/  VIADD R2, R0, 0xffffffe ;  /* 0x0ffffffe00027836 */ /* 0x001fe40000000000 */
        /* <DEDUP_REMOVED lines=19> */
.L_x_1332:
[----:B------:R-:W-:Y:S01]  /*1bd0*/  UIMAD UR53, UR57, UR4, UR53 ;  /* 0x00000004393572a4 */ /* 0x000fe2000f8e0235 */
[----:B------:R-:W-:Y:S01]  /*1be0*/  IMAD.U32 R90, RZ, RZ, UR6 ;  /* 0x00000006ff5a7e24 */ /* 0x000fe2000f8e00ff */
[----:B------:R-:W-:Y:S01]  /*1bf0*/  PLOP3.LUT P0, PT, PT, PT, PT, 0x80, 0x0 ;  /* 0x000000000000781c */ /* 0x000fe20003f0f070 */
[----:B------:R-:W-:Y:S01]  /*1c00*/  IMAD.U32 R3, RZ, RZ, UR4 ;  /* 0x00000004ff037e24 */ /* 0x000fe2000f8e00ff */
[----:B------:R-:W-:Y:S01]  /*1c10*/  CS2R R150, SRZ ;  /* 0x0000000000967805 */ /* 0x000fe2000001ff00 */
[----:B------:R-:W-:Y:S01]  /*1c20*/  IMAD.MOV.U32 R0, RZ, RZ, RZ ;  /* 0x000000ffff007224 */ /* 0x000fe200078e00ff */
[----:B------:R-:W-:Y:S01]  /*1c30*/  CS2R R148, SRZ ;  /* 0x0000000000947805 */ /* 0x000fe2000001ff00 */
[----:B------:R-:W-:Y:S01]  /*1c40*/  IMAD.MOV.U32 R20, RZ, RZ, RZ ;  /* 0x000000ffff147224 */ /* 0x000fe200078e00ff */
        /* <DEDUP_REMOVED lines=64> */
.L_x_1334:
[----:B------:R-:W-:Y:S02]  /*2050*/  R2UR UR6, R199 ;  /* 0x00000000c70672ca */ /* 0x000fe400000e0000 */
[----:B------:R-:W-:-:S11]  /*2060*/  R2UR UR5, R220 ;  /* 0x00000000dc0572ca */ /* 0x000fd600000e0000 */
[----:B------:R-:W-:Y:S02]  /*2070*/  ULEA.HI UR4, UR6, UR6, URZ, 0x1 ;  /* 0x0000000606047291 */ /* 0x000fe4000f8f083f */
[----:B------:R-:W-:Y:S02]  /*2080*/  IMAD.U32 R2, RZ, RZ, UR5 ;  /* 0x00000005ff027e24 */ /* 0x000fe4000f8e00ff */
[----:B------:R-:W-:-:S03]  /*2090*/  ULOP3.LUT UR4, UR4, 0xfffffffe, URZ, 0xc0, !UPT ;  /* 0xfffffffe04047892 */ /* 0x000fc6000f8ec03f */
[----:B------:R-:W-:Y:S01]  /*20a0*/  ISETP.NE.AND P0, PT, R2, 0x3, PT ;  /* 0x000000030200780c */ /* 0x000fe20003f05270 */
[----:B------:R-:W-:-:S06]  /*20b0*/  UIADD3 UR4, UR6, -UR4, URZ ;  /* 0x8000000406047290 */ /* 0x000fcc000fffe03f */
[----:B------:R-:W-:-:S05]  /*20c0*/  IMAD.U32 R0, RZ, RZ, UR4 ;  /* 0x00000004ff007e24 */ /* 0x000fca000f8e00ff */
[----:B------:R-:W-:-:S04]  /*20d0*/  SHF.L.U32 R0, R0, 0x1f, RZ ;  /* 0x0000001f00007819 */ /* 0x000fc800000006ff */
[----:B------:R-:W0:Y:S02]  /*20e0*/  SYNCS.PHASECHK.TRANS64.TRYWAIT P1, [UR40+0x28800], R0 ;  /* 0x02880000ff0075a7 */ /* 0x000e240008020168 */
[----:B0-----:R-:W-:Y:S05]  /*20f0*/  @!P1 BRA `(.L_x_1335) ;  /* 0x0000017800449947 */ /* 0x001fea0003800000 */
.L_x_1531:
[----:B------:R-:W-:Y:S05]  /*2100*/  @!P0 BRA `(.L_x_1336) ;  /* 0x0000000000048947 */ /* 0x000fea0003800000 */
[----:B------:R-:W-:Y:S01]  /*2110*/  BPT.TRAP 0x1 ;  /* 0x000000040000795c */ /* 0x000fe20000300000 */
.L_x_1336:
[----:B------:R-:W-:Y:S02]  /*2120*/  IMAD.U32 R89, RZ, RZ, UR38 ;  /* 0x00000026ff597e24 */ /* 0x000fe4000f8e00ff */
[----:B0-----:R-:W-:-:S03]  /*2130*/  IMAD.U32 R0, RZ, RZ, UR39 ;  /* 0x00000027ff007e24 */ /* 0x001fc6000f8e00ff */
[----:B------:R-:W-:Y:S02]  /*2140*/  LEA R89, R89, UR40, 0x3 ;  /* 0x0000002859597c11 */ /* 0x000fe4000f8e18ff */
[----:B------:R-:W-:-:S04]  /*2150*/  SHF.L.U32 R0, R0, 0x1f, RZ ;  /* 0x0000001f00007819 */ /* 0x000fc800000006ff */
[----:B------:R0:W1:Y:S01]  /*2160*/  SYNCS.PHASECHK.TRANS64.TRYWAIT P1, [R89+URZ+0x28830], R0 ;  /* 0x02883000590075a7 */ /* 0x000062000802017f */
[----:B------:R-:W-:Y:S05]  /*2170*/  @!P0 BRA `(.L_x_1337) ;  /* 0x0000000000048947 */ /* 0x000fea0003800000 */
[----:B------:R-:W-:Y:S01]  /*2180*/  BPT.TRAP 0x1 ;  /* 0x000000040000795c */ /* 0x000fe20000300000 */
.L_x_1337:
[----:B-1----:R-:W-:Y:S05]  /*2190*/  @P1 BRA `(.L_x_1338) ;  /* 0x0000000000081947 */ /* 0x002fea0003800000 */
[----:B------:R-:W1:Y:S02]  /*21a0*/  SYNCS.PHASECHK.TRANS64.TRYWAIT P1, [R89+URZ+0x28830], R0 ;  /* 0x02883000590075a7 */ /* 0x000e64000802017f */
[----:B-1----:R-:W-:Y:S05]  /*21b0*/  @!P1 BRA `(.L_x_1339) ;  /* 0x00000178002c9947 */ /* 0x002fea0003800000 */
.L_x_1338:
        /* <DEDUP_REMOVED lines=63> */
.L_x_1340:
[----:B------:R-:W-:Y:S01]  /*25b0*/  UISETP.NE.AND UP1, UPT, UR51, URZ, UPT ;  /* 0x0000003f3300728c */ /* 0x000fe2000bf25270 */
[----:B------:R-:W-:Y:S01]  /*25c0*/  R2UR UR6, R89 ;  /* 0x00000000590672ca */ /* 0x000fe200000e0000 */
[----:B------:R-:W-:Y:S01]  /*25d0*/  ULDC UR7, c[0x0][0x9d8] ;  /* 0x0002760000077ab9 */ /* 0x000fe20000000800 */
[----:B------:R-:W-:Y:S01]  /*25e0*/  UISETP.NE.AND UP0, UPT, UR46, URZ, UPT ;  /* 0x0000003f2e00728c */ /* 0x000fe2000bf05270 */
[----:B------:R-:W-:Y:S01]  /*25f0*/  FMUL.FTZ R7, R34, UR7 ;  /* 0x0000000722077c20 */ /* 0x000fe20008410000 */
[----:B------:R-:W-:Y:S01]  /*2600*/  VIADD R34, R17, UR47 ;  /* 0x0000002f11227c36 */ /* 0x000fe20008000000 */
[----:B------:R-:W-:Y:S01]  /*2610*/  PLOP3.LUT P1, PT, PT, PT, UP1, 0x80, 0x0 ;  /* 0x000000000000781c */ /* 0x000fe20003f2f018 */
[----:B------:R-:W-:Y:S01]  /*2620*/  FMUL.FTZ R8, R35, UR7 ;  /* 0x0000000723087c20 */ /* 0x000fe20008410000 */
[----:B------:R-:W-:Y:S01]  /*2630*/  PLOP3.LUT P2, PT, PT, PT, UP1, 0x80, 0x0 ;  /* 0x000000000000781c */ /* 0x000fe20003f4f018 */
[----:B------:R-:W-:Y:S01]  /*2640*/  FMUL.FTZ R73, R73, UR7 ;  /* 0x0000000749497c20 */ /* 0x000fe20008410000 */
[----:B------:R-:W-:Y:S01]  /*2650*/  FMUL.FTZ R21, R28, UR7 ;  /* 0x000000071c157c20 */ /* 0x000fe20008410000 */
[----:B------:R-:W-:Y:S01]  /*2660*/  @UP1 ULDC UR10, c[0x0][0x44c] ;  /* 0x00011300000a1ab9 */ /* 0x000fe20000000800 */
[----:B------:R-:W-:Y:S01]  /*2670*/  FMUL.FTZ R28, R58, UR7 ;  /* 0x000000073a1c7c20 */ /* 0x000fe20008410000 */
[----:B------:R2:W3:Y:S01]  /*2680*/  MUFU.TANH R98, R73 ;  /* 0x0000004900627308 */ /* 0x0004e20000002400 */
[----:B------:R-:W-:Y:S01]  /*2690*/  FMUL.FTZ R10, R39, UR7 ;  /* 0x00000007270a7c20 */ /* 0x000fe20008410000 */
[----:B------:R-:W-:Y:S01]  /*26a0*/  UIADD3 UR6, UR6, 0x28840, URZ ;  /* 0x0002884006067890 */ /* 0x000fe2000fffe03f */
[----:B------:R-:W-:-:S02]  /*26b0*/  IMAD.MOV.U32 R39, RZ, RZ, -0x80 ;  /* 0xffffff80ff277424 */ /* 0x000fc400078e00ff */
[----:B------:R-:W-:Y:S01]  /*26c0*/  FMUL.FTZ R20, R51, UR7 ;  /* 0x0000000733147c20 */ /* 0x000fe20008410000 */
[----:B01----:R-:W-:Y:S01]  /*26d0*/  FMUL.FTZ R0, R26, UR7 ;  /* 0x000000071a007c20 */ /* 0x003fe20008410000 */
[----:B------:R-:W-:Y:S01]  /*26e0*/  @P1 IMAD.HI.U32 R35, R34, UR10, RZ ;  /* 0x0000000a22231c27 */ /* 0x000fe2000f8e00ff */
[----:B------:R-:W-:-:S03]  /*26f0*/  @UP1 ULDC UR10, c[0x0][0x450] ;  /* 0x00011400000a1ab9 */ /* 0x000fc60000000800 */
[----:B------:R-:W-:Y:S01]  /*2700*/  FMUL.FTZ R11, R42, UR7 ;  /* 0x000000072a0b7c20 */ /* 0x000fe20008410000 */
[----:B------:R-:W-:Y:S01]  /*2710*/  FMUL.FTZ R12, R43, UR7 ;  /* 0x000000072b0c7c20 */ /* 0x000fe20008410000 */
[----:B--2---:R-:W-:Y:S01]  /*2720*/  IMAD.MOV.U32 R73, RZ, RZ, R34 ;  /* 0x000000ffff497224 */ /* 0x004fe200078e0022 */
[----:B------:R-:W-:Y:S01]  /*2730*/  @P2 SHF.R.U32.HI R73, RZ, UR10, R35 ;  /* 0x0000000aff492c19 */ /* 0x000fe20008011623 */
[----:B------:R-:W-:Y:S01]  /*2740*/  FMUL.FTZ R51, R57, UR7 ;  /* 0x0000000739337c20 */ /* 0x000fe20008410000 */
[----:B------:R-:W-:Y:S01]  /*2750*/  FMUL.FTZ R2, R24, UR7 ;  /* 0x0000000718027c20 */ /* 0x000fe20008410000 */
[----:B------:R-:W-:Y:S01]  /*2760*/  FMUL.FTZ R3, R25, UR7 ;  /* 0x0000000719037c20 */ /* 0x000fe20008410000 */
[----:B------:R-:W-:Y:S01]  /*2770*/  FMUL.FTZ R4, R27, UR7 ;  /* 0x000000071b047c20 */ /* 0x000fe20008410000 */
[----:B------:R-:W0:Y:S01]  /*2780*/  SHFL.IDX PT, R58, R73, RZ, 0x1c1f ;  /* 0x001c1fff493a7589 */ /* 0x000e2200000e0000 */
[----:B------:R-:W-:Y:S01]  /*2790*/  FMUL.FTZ R42, R44, UR7 ;  /* 0x000000072c2a7c20 */ /* 0x000fe20008410000 */
[----:B------:R-:W-:Y:S01]  /*27a0*/  FMUL.FTZ R43, R45, UR7 ;  /* 0x000000072d2b7c20 */ /* 0x000fe20008410000 */
[----:B------:R-:W-:Y:S01]  /*27b0*/  FMUL.FTZ R13, R46, UR7 ;  /* 0x000000072e0d7c20 */ /* 0x000fe20008410000 */
[----:B------:R-:W-:Y:S01]  /*27c0*/  FMUL.FTZ R14, R47, UR7 ;  /* 0x000000072f0e7c20 */ /* 0x000fe20008410000 */
[----:B------:R-:W-:Y:S01]  /*27d0*/  FMUL.FTZ R26, R55, UR7 ;  /* 0x00000007371a7c20 */ /* 0x000fe20008410000 */
[----:B------:R-:W-:Y:S01]  /*27e0*/  FMUL.FTZ R57, R75, UR7 ;  /* 0x000000074b397c20 */ /* 0x000fe20008410000 */
[----:B------:R-:W-:Y:S01]  /*27f0*/  UPRMT UR6, UR54, 0x654, UR6 ;  /* 0x0000065436067896 */ /* 0x000fe20008000006 */
        /* <DEDUP_REMOVED lines=12> */
[----:B------:R-:W-:-:S02]  /*28c0*/  IMAD R75, R90, R39, 0x80 ;  /* 0x000000805a4b7424 */ /* 0x000fc400078e0227 */
        /* <DEDUP_REMOVED lines=31> */
[----:B------:R-:W-:Y:S01]  /*2ac0*/  IMAD.U32 R39, RZ, RZ, UR42 ;  /* 0x0000002aff277e24 */ /* 0x000fe2000f8e00ff */
[----:B------:R-:W-:Y:S01]  /*2ad0*/  PLOP3.LUT P1, PT, PT, PT, UP0, 0x40, 0x0 ;  /* 0x000000000000781c */ /* 0x000fe20003f2e808 */
[----:B------:R-:W-:Y:S01]  /*2ae0*/  FMUL.FTZ R61, R61, UR7 ;  /* 0x000000073d3d7c20 */ /* 0x000fe20008410000 */
[C-C-:B------:R-:W-:Y:S01]  /*2af0*/  IADD3 R38, -R16.reuse, 0x1, R75.reuse ;  /* 0x0000000110267810 */ /* 0x140fe20007ffe14b */
[----:B------:R-:W1:Y:S01]  /*2b00*/  MUFU.TANH R2, R2 ;  /* 0x0000000200027308 */ /* 0x000e620000002400 */
[----:B------:R-:W-:Y:S01]  /*2b10*/  ULDC UR7, c[0x0][0x9dc] ;  /* 0x0002770000077ab9 */ /* 0x000fe20000000800 */
[----:B------:R-:W-:Y:S01]  /*2b20*/  SYNCS.ARRIVE.TRANS64.RED.A1T0 RZ, [UR6], RZ ;  /* 0x000000ffffff79a7 */ /* 0x000fe20008100406 */
[----:B------:R-:W-:Y:S01]  /*2b30*/  ULOP3.LUT UR6, URZ, UR7, URZ, 0x33, !UPT ;  /* 0x000000073f067292 */ /* 0x000fe2000f8e333f */
[----:B------:R-:W-:Y:S01]  /*2b40*/  IADD3 R38, -R39, UR41, R38 ;  /* 0x0000002927267c10 */ /* 0x000fe2000fffe126 */
[----:B------:R-:W-:Y:S01]  /*2b50*/  ULDC UR18, c[0x0][0x9e0] ;  /* 0x0002780000127ab9 */ /* 0x000fe20000000800 */
[----:B------:R-:W-:-:S02]  /*2b60*/  IADD3 R79, -R16, UR41, R75 ;  /* 0x00000029104f7c10 */ /* 0x000fc4000fffe14b */
[----:B------:R-:W2:Y:S01]  /*2b70*/  MUFU.TANH R3, R3 ;  /* 0x0000000300037308 */ /* 0x000ea20000002400 */
[----:B------:R-:W-:Y:S01]  /*2b80*/  VIADD R82, R38, UR18 ;  /* 0x0000001226527c36 */ /* 0x000fe20008000000 */
[----:B------:R-:W-:Y:S01]  /*2b90*/  LEA R78, R90, 0xffffff80, 0x7 ;  /* 0xffffff805a4e7811 */ /* 0x000fe200078e38ff */
[----:B------:R-:W-:-:S04]  /*2ba0*/  VIADD R83, R38, UR6 ;  /* 0x0000000626537c36 */ /* 0x000fc80008000000 */
[----:B0-----:R-:W-:Y:S01]  /*2bb0*/  IMAD.IADD R74, R83, 0x1, R58 ;  /* 0x00000001534a7824 */ /* 0x001fe200078e023a */
[----:B------:R-:W0:Y:S08]  /*2bc0*/  MUFU.TANH R0, R0 ;  /* 0x0000000000007308 */ /* 0x000e300000002400 */
        /* <DEDUP_REMOVED lines=59> */
[----:B------:R5:W0:Y:S02]  /*2f80*/  MUFU.TANH R92, R61 ;  /* 0x0000003d005c7308 */ /* 0x000a240000002400 */
[----:B-----5:R-:W-:Y:S01]  /*2f90*/  VIADDMNMX R61, R58, R82, R79, PT ;  /* 0x000000523a3d7246 */ /* 0x020fe2000380014f */
[----:B-1234-:R-:W-:Y:S06]  /*2fa0*/  @P1 BRA `(.L_x_1341) ;  /* 0x0000000000641947 */ /* 0x01efec0003800000 */
[----:B------:R-:W-:Y:S01]  /*2fb0*/  IMAD.U32 R59, RZ, RZ, UR42 ;  /* 0x0000002aff3b7e24 */ /* 0x000fe2000f8e00ff */
[----:B------:R-:W-:Y:S04]  /*2fc0*/  BSSY B0, `(.L_x_1342) ;  /* 0x0000013000007945 */ /* 0x000fe80003800000 */
[----:B------:R-:W-:-:S04]  /*2fd0*/  IADD3 R59, -R59, UR41, R58 ;  /* 0x000000293b3b7c10 */ /* 0x000fc8000fffe13a */
[----:B------:R-:W-:-:S13]  /*2fe0*/  ISETP.GT.AND P1, PT, R59, -0x1, PT ;  /* 0xffffffff3b00780c */ /* 0x000fda0003f24270 */
[----:B------:R-:W-:Y:S05]  /*2ff0*/  @P1 BRA `(.L_x_1343) ;  /* 0x0000000000241947 */ /* 0x000fea0003800000 */
[----:B------:R-:W-:Y:S01]  /*3000*/  ULDC UR6, c[0x0][0x9e4] ;  /* 0x0002790000067ab9 */ /* 0x000fe20000000800 */
[----:B------:R-:W-:Y:S01]  /*3010*/  LOP3.LUT R59, RZ, R59, RZ, 0x33, !PT ;  /* 0x0000003bff3b7212 */ /* 0x000fe200078e33ff */
[----:B------:R-:W-:-:S05]  /*3020*/  IMAD.U32 R58, RZ, RZ, UR6 ;  /* 0x00000006ff3a7e24 */ /* 0x000fca000f8e00ff */
[----:B------:R-:W-:-:S13]  /*3030*/  ISETP.NE.AND P1, PT, R58, 0x1, PT ;  /* 0x000000013a00780c */ /* 0x000fda0003f25270 */
[----:B------:R-:W1:Y:S02]  /*3040*/  @P1 LDC.64 R38, c[0x0][0x9e8] ;  /* 0x00027a00ff261b82 */ /* 0x000e640000000a00 */
[----:B-1----:R-:W-:-:S05]  /*3050*/  @P1 IMAD.HI.U32 R38, R59, R38, RZ ;  /* 0x000000263b261227 */ /* 0x002fca00078e00ff */
[----:B------:R-:W-:-:S04]  /*3060*/  @P1 SHF.R.U32.HI R59, RZ, R39, R38 ;  /* 0x00000027ff3b1219 */ /* 0x000fc80000011626 */
[----:B------:R-:W-:Y:S01]  /*3070*/  LOP3.LUT R59, RZ, R59, RZ, 0x33, !PT ;  /* 0x0000003bff3b7212 */ /* 0x000fe200078e33ff */
[----:B------:R-:W-:Y:S06]  /*3080*/  BRA `(.L_x_1344) ;  /* 0x0000000000187947 */ /* 0x000fec0003800000 */
.L_x_1343:
[----:B------:R-:W-:Y:S02]  /*3090*/  ULDC UR6, c[0x0][0x9e4] ;  /* 0x0002790000067ab9 */ /* 0x000fe40000000800 */
[----:B------:R-:W-:-:S05]  /*30a0*/  IMAD.U32 R58, RZ, RZ, UR6 ;  /* 0x00000006ff3a7e24 */ /* 0x000fca000f8e00ff */
[----:B------:R-:W-:-:S13]  /*30b0*/  ISETP.NE.AND P1, PT, R58, 0x1, PT ;  /* 0x000000013a00780c */ /* 0x000fda0003f25270 */
[----:B------:R-:W1:Y:S02]  /*30c0*/  @P1 LDC.64 R38, c[0x0][0x9e8] ;  /* 0x00027a00ff261b82 */ /* 0x000e640000000a00 */
[----:B-1----:R-:W-:-:S05]  /*30d0*/  @P1 IMAD.HI.U32 R38, R59, R38, RZ ;  /* 0x000000263b261227 */ /* 0x002fca00078e00ff */
[----:B------:R-:W-:-:S07]  /*30e0*/  @P1 SHF.R.U32.HI R59, RZ, R39, R38 ;  /* 0x00000027ff3b1219 */ /* 0x000fce0000011626 */
.L_x_1344:
[----:B------:R-:W-:Y:S05]  /*30f0*/  BSYNC B0 ;  /* 0x0000000000007941 */ /* 0x000fea0003800000 */
.L_x_1342:
[----:B------:R-:W-:-:S04]  /*3100*/  IMAD R59, R59, R58, -R78 ;  /* 0x0000003a3b3b7224 */ /* 0x000fc800078e0a4e */
[----:B------:R-:W-:-:S05]  /*3110*/  IMAD.IADD R59, R59, 0x1, -R16 ;  /* 0x000000013b3b7824 */ /* 0x000fca00078e0a10 */
[----:B------:R-:W-:Y:S02]  /*3120*/  VIADDMNMX R61, R59, R58, R61, PT ;  /* 0x0000003a3b3d7246 */ /* 0x000fe4000380013d */
[----:B------:R-:W-:-:S07]  /*3130*/  VIMNMX R74, R74, R59, !PT ;  /* 0x0000003b4a4a7248 */ /* 0x000fce0007fe0100 */
.L_x_1341:
[C---:B------:R-:W-:Y:S01]  /*3140*/  ISETP.GE.AND P2, PT, R75.reuse, 0x9, PT ;  /* 0x000000094b00780c */ /* 0x040fe20003f46270 */
[----:B------:R-:W-:Y:S01]  /*3150*/  UISETP.NE.AND UP0, UPT, UR46, URZ, UPT ;  /* 0x0000003f2e00728c */ /* 0x000fe2000bf05270 */
[----:B------:R-:W-:Y:S02]  /*3160*/  ISETP.GE.AND P1, PT, R75, 0x2, PT ;  /* 0x000000024b00780c */ /* 0x000fe40003f26270 */
        /* <DEDUP_REMOVED lines=11> */
[C---:B------:R-:W-:Y:S02]  /*3220*/  ISETP.GT.AND P4, PT, R74.reuse, 0x9, !P6 ;  /* 0x000000094a00780c */ /* 0x040fe40007784270 */
        /* <DEDUP_REMOVED lines=58> */
[C---:B------:R-:W-:Y:S02]  /*35d0*/  ISETP.GT.AND P3, PT, R74.reuse, 0x40, !P4 ;  /* 0x000000404a00780c */ /* 0x040fe40006764270 */
        /* <DEDUP_REMOVED lines=101> */
.L_x_1347:
[----:B------:R-:W-:Y:S02]  /*3c30*/  ULDC UR6, c[0x0][0x9e4] ;  /* 0x0002790000067ab9 */ /* 0x000fe40000000800 */
[----:B------:R-:W-:-:S05]  /*3c40*/  IMAD.U32 R74, RZ, RZ, UR6 ;  /* 0x00000006ff4a7e24 */ /* 0x000fca000f8e00ff */
[----:B------:R-:W-:-:S13]  /*3c50*/  ISETP.NE.AND P6, PT, R74, 0x1, PT ;  /* 0x000000014a00780c */ /* 0x000fda0003fc5270 */
[----:B------:R-:W0:Y:S02]  /*3c60*/  @P6 LDC.64 R2, c[0x0][0x9e8] ;  /* 0x00027a00ff026b82 */ /* 0x000e240000000a00 */
[----:B0-----:R-:W-:-:S05]  /*3c70*/  @P6 IMAD.HI.U32 R2, R73, R2, RZ ;  /* 0x0000000249026227 */ /* 0x001fca00078e00ff */
[----:B------:R-:W-:-:S07]  /*3c80*/  @P6 SHF.R.U32.HI R73, RZ, R3, R2 ;  /* 0x00000003ff496219 */ /* 0x000fce0000011602 */
.L_x_1348:
[----:B------:R-:W-:Y:S05]  /*3c90*/  BSYNC B0 ;  /* 0x0000000000007941 */ /* 0x000fea0003800000 */
.L_x_1346:
[----:B------:R-:W-:-:S04]  /*3ca0*/  IMAD R73, R73, R74, -R78 ;  /* 0x0000004a49497224 */ /* 0x000fc800078e0a4e */
[----:B------:R-:W-:-:S05]  /*3cb0*/  IMAD.IADD R2, R73, 0x1, -R16 ;  /* 0x0000000149027824 */ /* 0x000fca00078e0a10 */
[----:B------:R-:W-:Y:S02]  /*3cc0*/  VIADDMNMX R51, R2, R74, R51, PT ;  /* 0x0000004a02337246 */ /* 0x000fe40003800133 */
[----:B------:R-:W-:-:S07]  /*3cd0*/  VIMNMX R61, R61, R2, !PT ;  /* 0x000000023d3d7248 */ /* 0x000fce0007fe0100 */
.L_x_1345:
[----:B------:R-:W-:Y:S01]  /*3ce0*/  ISETP.GT.AND P1, PT, R61, 0x1, !P1 ;  /* 0x000000013d00780c */ /* 0x000fe20004f24270 */
[----:B------:R-:W-:Y:S01]  /*3cf0*/  ULDC UR6, c[0x0][0x988] ;  /* 0x0002620000067ab9 */ /* 0x000fe20000000800 */
[----:B------:R-:W-:Y:S01]  /*3d00*/  ISETP.NE.AND P6, PT, R87, RZ, PT ;  /* 0x000000ff5700720c */ /* 0x000fe20003fc5270 */
[----:B------:R-:W-:Y:S01]  /*3d10*/  UISETP.NE.AND UP1, UPT, UR51, URZ, UPT ;  /* 0x0000003f3300728c */ /* 0x000fe2000bf25270 */
[----:B------:R-:W-:Y:S01]  /*3d20*/  ISETP.LT.OR P1, PT, R51, 0x2, P1 ;  /* 0x000000023300780c */ /* 0x000fe20000f21670 */
[----:B------:R-:W-:Y:S01]  /*3d30*/  UISETP.NE.AND UP0, UPT, UR46, URZ, UPT ;  /* 0x0000003f2e00728c */ /* 0x000fe2000bf05270 */
[C---:B------:R-:W-:Y:S01]  /*3d40*/  ISETP.GT.AND P2, PT, R61.reuse, 0x8, !P2 ;  /* 0x000000083d00780c */ /* 0x040fe20005744270 */
[----:B------:R-:W-:Y:S01]  /*3d50*/  UMOV UR14, UR47 ;  /* 0x0000002f000e7c82 */ /* 0x000fe20008000000 */
[----:B------:R-:W-:Y:S02]  /*3d60*/  FSEL R4, R4, -INF , !P1 ;  /* 0xff80000004047808 */ /* 0x000fe40004800000 */
[----:B------:R-:W-:-:S02]  /*3d70*/  ISETP.GT.AND P1, PT, R61, 0x9, !P6 ;  /* 0x000000093d00780c */ /* 0x000fc40007724270 */
[C---:B------:R-:W-:Y:S02]  /*3d80*/  ISETP.LT.OR P2, PT, R51.reuse, 0x9, P2 ;  /* 0x000000093300780c */ /* 0x040fe40001741670 */
[----:B------:R-:W-:Y:S01]  /*3d90*/  ISETP.LT.OR P1, PT, R51, 0xa, P1 ;  /* 0x0000000a3300780c */ /* 0x000fe20000f21670 */
[----:B------:R-:W-:Y:S01]  /*3da0*/  @UP1 ULDC UR10, c[0x0][0x44c] ;  /* 0x00011300000a1ab9 */ /* 0x000fe20000000800 */
[----:B------:R-:W-:Y:S01]  /*3db0*/  FSEL R5, R5, -INF , !P2 ;  /* 0xff80000005057808 */ /* 0x000fe20005000000 */
[----:B------:R-:W-:Y:S01]  /*3dc0*/  UIMAD.WIDE.U32 UR10, UR47, UR10, URZ ;  /* 0x0000000a2f0a72a5 */ /* 0x000fe2000f8e003f */
[----:B------:R-:W-:Y:S01]  /*3dd0*/  FSEL R3, R6, -INF , !P1 ;  /* 0xff80000006037808 */ /* 0x000fe20004800000 */
[----:B------:R-:W-:Y:S01]  /*3de0*/  @UP1 ULDC UR15, c[0x0][0x450] ;  /* 0x00011400000f1ab9 */ /* 0x000fe20000000800 */
[----:B------:R-:W-:Y:S01]  /*3df0*/  ISETP.NE.AND P1, PT, R89, RZ, PT ;  /* 0x000000ff5900720c */ /* 0x000fe20003f25270 */
[----:B------:R-:W-:Y:S01]  /*3e00*/  @UP1 USHF.R.U32.HI UR14, URZ, UR15, UR11 ;  /* 0x0000000f3f0e1299 */ /* 0x000fe2000801160b */
[----:B------:R-:W-:-:S02]  /*3e10*/  ISETP.NE.AND P2, PT, R107, RZ, PT ;  /* 0x000000ff6b00720c */ /* 0x000fc40003f45270 */
[----:B------:R-:W-:Y:S01]  /*3e20*/  ISETP.GT.AND P1, PT, R61, 0x10, !P1 ;  /* 0x000000103d00780c */ /* 0x000fe20004f24270 */
[----:B------:R-:W-:Y:S01]  /*3e30*/  UIADD3 UR43, UR43, UR14, URZ ;  /* 0x0000000e2b2b7290 */ /* 0x000fe2000fffe03f */
[----:B------:R-:W-:Y:S02]  /*3e40*/  ISETP.NE.AND P6, PT, R108, RZ, PT ;  /* 0x000000ff6c00720c */ /* 0x000fe40003fc5270 */
[----:B------:R-:W-:Y:S01]  /*3e50*/  ISETP.LT.OR P1, PT, R51, 0x11, P1 ;  /* 0x000000113300780c */ /* 0x000fe20000f21670 */
[----:B------:R-:W-:Y:S01]  /*3e60*/  UIADD3 UR18, UR43, UR18, URZ ;  /* 0x000000122b127290 */ /* 0x000fe2000fffe03f */
[----:B------:R-:W-:Y:S02]  /*3e70*/  ISETP.GT.AND P3, PT, R61, 0x70, !P3 ;  /* 0x000000703d00780c */ /* 0x000fe40005f64270 */
        /* <DEDUP_REMOVED lines=15> */
[----:B------:R-:W-:Y:S02]  /*3f70*/  ISETP.NE.AND P1, PT, R101, RZ, PT ;  /* 0x000000ff6500720c */ /* 0x000fe40003f25270 */
[----:B------:R-:W-:Y:S02]  /*3f80*/  FMNMX.FTZ R7, R70, R7, !PT ;  /* 0x0000000746077209 */ /* 0x000fe40007810000 */
[----:B------:R-:W-:Y:S02]  /*3f90*/  ISETP.GT.AND P1, PT, R61, 0x19, !P1 ;  /* 0x000000193d00780c */ /* 0x000fe40004f24270 */
[----:B------:R-:W-:Y:S02]  /*3fa0*/  FMNMX.FTZ R7, R68, R7, !PT ;  /* 0x0000000744077209 */ /* 0x000fe40007810000 */
        /* <DEDUP_REMOVED lines=39> */
[----:B------:R-:W-:Y:S02]  /*4220*/  FMNMX.FTZ R7, R39, R6, !PT ;  /* 0x0000000627077209 */ /* 0x000fe40007810000 */
[----:B------:R-:W-:Y:S02]  /*4230*/  ISETP.LT.OR P1, PT, R51, 0x32, P1 ;  /* 0x000000323300780c */ /* 0x000fe40000f21670 */
[----:B------:R-:W-:Y:S02]  /*4240*/  FMNMX.FTZ R6, R38, R7, !PT ;  /* 0x0000000726067209 */ /* 0x000fe40007810000 */
[----:B------:R-:W-:-:S02]  /*4250*/  FSEL R20, R20, -INF , !P1 ;  /* 0xff80000014147808 */ /* 0x000fc40004800000 */
        /* <DEDUP_REMOVED lines=12> */
[----:B------:R-:W-:Y:S01]  /*4320*/  ISETP.NE.AND P1, PT, R110, RZ, PT ;  /* 0x000000ff6e00720c */ /* 0x000fe20003f25270 */
[----:B------:R-:W0:Y:S01]  /*4330*/  SHFL.BFLY PT, R6, R7, 0x2, 0x1f ;  /* 0x0c401f0007067f89 */ /* 0x000e2200000e0000 */
[----:B------:R-:W-:Y:S02]  /*4340*/  ISETP.NE.AND P2, PT, R96, RZ, PT ;  /* 0x000000ff6000720c */ /* 0x000fe40003f45270 */
[----:B------:R-:W-:Y:S02]  /*4350*/  ISETP.GT.AND P1, PT, R61, 0x40, !P1 ;  /* 0x000000403d00780c */ /* 0x000fe40004f24270 */
[----:B------:R-:W-:Y:S02]  /*4360*/  ISETP.NE.AND P6, PT, R97, RZ, PT ;  /* 0x000000ff6100720c */ /* 0x000fe40003fc5270 */
        /* <DEDUP_REMOVED lines=11> */
[----:B0-----:R-:W-:Y:S02]  /*4420*/  FMNMX.FTZ R73, R7, R6, !PT ;  /* 0x0000000607497209 */ /* 0x001fe40007810000 */
[----:B------:R-:W-:Y:S02]  /*4430*/  ISETP.GT.AND P1, PT, R61, 0x48, !P1 ;  /* 0x000000483d00780c */ /* 0x000fe40004f24270 */
[----:B------:R-:W-:Y:S01]  /*4440*/  FSEL R32, R32, -INF , !P3 ;  /* 0xff80000020207808 */ /* 0x000fe20005800000 */
[----:B------:R-:W0:Y:S01]  /*4450*/  SHFL.BFLY PT, R6, R73, 0x1, 0x1f ;  /* 0x0c201f0049067f89 */ /* 0x000e2200000e0000 */
[----:B------:R-:W-:-:S02]  /*4460*/  ISETP.LT.OR P1, PT, R51, 0x49, P1 ;  /* 0x000000493300780c */ /* 0x000fc40000f21670 */
[----:B------:R-:W-:Y:S02]  /*4470*/  ISETP.LT.OR P5, PT, R51, 0x79, P5 ;  /* 0x000000793300780c */ /* 0x000fe40002fa1670 */
[----:B------:R-:W-:Y:S02]  /*4480*/  FSEL R48, R48, -INF , !P1 ;  /* 0xff80000030307808 */ /* 0x000fe40004800000 */
[----:B------:R-:W-:-:S04]  /*4490*/  ISETP.NE.AND P1, PT, R91, RZ, PT ;  /* 0x000000ff5b00720c */ /* 0x000fc80003f25270 */
[----:B------:R-:W-:-:S04]  /*44a0*/  ISETP.GT.AND P1, PT, R61, 0x49, !P1 ;  /* 0x000000493d00780c */ /* 0x000fc80004f24270 */
[----:B------:R-:W-:-:S04]  /*44b0*/  ISETP.LT.OR P1, PT, R51, 0x4a, P1 ;  /* 0x0000004a3300780c */ /* 0x000fc80000f21670 */
[----:B------:R-:W-:Y:S02]  /*44c0*/  FSEL R49, R49, -INF , !P1 ;  /* 0xff80000031317808 */ /* 0x000fe40004800000 */
[----:B------:R-:W-:Y:S02]  /*44d0*/  ISETP.NE.AND P1, PT, R92, RZ, PT ;  /* 0x000000ff5c00720c */ /* 0x000fe40003f25270 */
[----:B0-----:R-:W-:Y:S02]  /*44e0*/  FMNMX.FTZ R6, R73, R6, !PT ;  /* 0x0000000649067209 */ /* 0x001fe40007810000 */
[----:B------:R-:W-:-:S03]  /*44f0*/  ISETP.GT.AND P1, PT, R61, 0x50, !P1 ;  /* 0x000000503d00780c */ /* 0x000fc60004f24270 */
[----:B------:R-:W-:Y:S01]  /*4500*/  FMUL.FTZ R74, R6, UR6 ;  /* 0x00000006064a7c20 */ /* 0x000fe20008410000 */
        /* <DEDUP_REMOVED lines=24> */
[----:B------:R-:W-:-:S02]  /*4690*/  FSETP.NEU.FTZ.AND P1, PT, R6, -INF , PT ;  /* 0xff8000000600780b */ /* 0x000fc40003f3d000 */
[----:B------:R-:W-:Y:S02]  /*46a0*/  FSEL R30, R30, -INF , !P2 ;  /* 0xff8000001e1e7808 */ /* 0x000fe40005000000 */
[----:B------:R-:W-:Y:S02]  /*46b0*/  FSEL R79, R74, RZ, P1 ;  /* 0x000000ff4a4f7208 */ /* 0x000fe40000800000 */
[----:B------:R-:W-:Y:S02]  /*46c0*/  ISETP.GT.AND P1, PT, R61, RZ, !P6 ;  /* 0x000000ff3d00720c */ /* 0x000fe40007724270 */
[----:B------:R-:W-:Y:S01]  /*46d0*/  ISETP.NE.AND P6, PT, R75, RZ, PT ;  /* 0x000000ff4b00720c */ /* 0x000fe20003fc5270 */
[--C-:B------:R-:W-:Y:S01]  /*46e0*/  FFMA.FTZ R170, R59, UR6, -R79.reuse ;  /* 0x000000063baa7c23 */ /* 0x100fe2000801084f */
[----:B------:R-:W-:Y:S01]  /*46f0*/  ISETP.LT.OR P1, PT, R51, 0x1, P1 ;  /* 0x000000013300780c */ /* 0x000fe20000f21670 */
[--C-:B------:R-:W-:Y:S01]  /*4700*/  FFMA.FTZ R59, R58, UR6, -R79.reuse ;  /* 0x000000063a3b7c23 */ /* 0x100fe2000801084f */
[--C-:B------:R-:W-:Y:S01]  /*4710*/  FFMA.FTZ R164, R55, UR6, -R79.reuse ;  /* 0x0000000637a47c23 */ /* 0x100fe2000801084f */
[----:B------:R-:W-:Y:S01]  /*4720*/  ISETP.GT.AND P6, PT, R61, 0x79, !P6 ;  /* 0x000000793d00780c */ /* 0x000fe200077c4270 */
[--C-:B------:R-:W-:Y:S01]  /*4730*/  FFMA.FTZ R166, R46, UR6, -R79.reuse ;  /* 0x000000062ea67c23 */ /* 0x100fe2000801084f */
[----:B------:R-:W-:Y:S01]  /*4740*/  FSEL R77, R0, -INF , !P1 ;  /* 0xff800000004d7808 */ /* 0x000fe20004800000 */
[--C-:B------:R-:W-:Y:S01]  /*4750*/  FFMA.FTZ R180, R180, UR6, -R79.reuse ;  /* 0x00000006b4b47c23 */ /* 0x100fe2000801084f */
[----:B------:R-:W-:Y:S01]  /*4760*/  ISETP.NE.AND P1, PT, R86, RZ, PT ;  /* 0x000000ff5600720c */ /* 0x000fe20003f25270 */
[--C-:B------:R-:W-:Y:S01]  /*4770*/  FFMA.FTZ R65, R65, UR6, -R79.reuse ;  /* 0x0000000641417c23 */ /* 0x100fe2000801084f */
[----:B------:R-:W-:Y:S01]  /*4780*/  FMNMX.FTZ R0, R77, R4, !PT ;  /* 0x000000044d007209 */ /* 0x000fe20007810000 */
[--C-:B------:R-:W-:Y:S01]  /*4790*/  FFMA.FTZ R182, R72, UR6, -R79.reuse ;  /* 0x0000000648b67c23 */ /* 0x100fe2000801084f */
[----:B------:R-:W-:Y:S01]  /*47a0*/  ISETP.GT.AND P1, PT, R61, 0x68, !P1 ;  /* 0x000000683d00780c */ /* 0x000fe20004f24270 */
[----:B------:R-:W-:Y:S01]  /*47b0*/  MUFU.EX2 R180, R180 ;  /* 0x000000b400b47308 */ /* 0x000fe20000000800 */
[----:B------:R-:W-:Y:S01]  /*47c0*/  FMNMX.FTZ R0, R5, R0, !PT ;  /* 0x0000000005007209 */ /* 0x000fe20007810000 */
[--C-:B------:R-:W-:Y:S01]  /*47d0*/  FFMA.FTZ R67, R67, UR6, -R79.reuse ;  /* 0x0000000643437c23 */ /* 0x100fe2000801084f */
[----:B------:R-:W-:Y:S01]  /*47e0*/  ISETP.LT.OR P1, PT, R51, 0x69, P1 ;  /* 0x000000693300780c */ /* 0x000fe20000f21670 */
[--C-:B------:R-:W-:Y:S01]  /*47f0*/  FFMA.FTZ R152, R36, UR6, -R79.reuse ;  /* 0x0000000624987c23 */ /* 0x100fe2000801084f */
[----:B------:R-:W-:Y:S01]  /*4800*/  FMNMX.FTZ R7, R3, R0, !PT ;  /* 0x0000000003077209 */ /* 0x000fe20007810000 */
[--C-:B------:R-:W-:Y:S01]  /*4810*/  FFMA.FTZ R176, R69, UR6, -R79.reuse ;  /* 0x0000000645b07c23 */ /* 0x100fe2000801084f */
[----:B------:R-:W-:Y:S01]  /*4820*/  FSEL R55, R33, -INF , !P4 ;  /* 0xff80000021377808 */ /* 0x000fe20006000000 */
[--C-:B------:R-:W-:Y:S01]  /*4830*/  FFMA.FTZ R33, R47, UR6, -R79.reuse ;  /* 0x000000062f217c23 */ /* 0x100fe2000801084f */
[----:B------:R-:W-:Y:S01]  /*4840*/  FMNMX.FTZ R7, R2, R7, !PT ;  /* 0x0000000702077209 */ /* 0x000fe20007810000 */
[----:B------:R-:W0:Y:S01]  /*4850*/  MUFU.EX2 R65, R65 ;  /* 0x0000004100417308 */ /* 0x000e220000000800 */
[----:B------:R-:W-:Y:S01]  /*4860*/  ISETP.LT.OR P6, PT, R51, 0x7a, P6 ;  /* 0x0000007a3300780c */ /* 0x000fe200037c1670 */
[--C-:B------:R-:W-:Y:S01]  /*4870*/  FFMA.FTZ R69, R88, UR6, -R79.reuse ;  /* 0x0000000658457c23 */ /* 0x100fe2000801084f */
[----:B------:R-:W-:Y:S01]  /*4880*/  FMNMX.FTZ R0, R8, R7, !PT ;  /* 0x0000000708007209 */ /* 0x000fe20007810000 */
[--C-:B------:R-:W-:Y:S01]  /*4890*/  FFMA.FTZ R178, R71, UR6, -R79.reuse ;  /* 0x0000000647b27c23 */ /* 0x100fe2000801084f */
[----:B------:R-:W-:Y:S01]  /*48a0*/  FSEL R47, R35, -INF , !P5 ;  /* 0xff800000232f7808 */ /* 0x000fe20006800000 */
[--C-:B------:R-:W-:Y:S01]  /*48b0*/  FFMA.FTZ R35, R45, UR6, -R79.reuse ;  /* 0x000000062d237c23 */ /* 0x100fe2000801084f */
[----:B------:R-:W-:Y:S01]  /*48c0*/  FMNMX.FTZ R7, R9, R0, !PT ;  /* 0x0000000009077209 */ /* 0x000fe20007810000 */
[----:B------:R-:W1:Y:S01]  /*48d0*/  MUFU.EX2 R182, R182 ;  /* 0x000000b600b67308 */ /* 0x000e620000000800 */
[----:B------:R-:W-:Y:S01]  /*48e0*/  FSEL R34, R34, -INF , !P6 ;  /* 0xff80000022227808 */ /* 0x000fe20007000000 */
[--C-:B------:R-:W-:Y:S01]  /*48f0*/  FFMA.FTZ R154, R21, UR6, -R79.reuse ;  /* 0x00000006159a7c23 */ /* 0x100fe2000801084f */
[----:B------:R-:W-:Y:S01]  /*4900*/  FMNMX.FTZ R0, R10, R7, !PT ;  /* 0x000000070a007209 */ /* 0x000fe20007810000 */
[--C-:B------:R-:W-:Y:S01]  /*4910*/  FFMA.FTZ R21, R24, UR6, -R79.reuse ;  /* 0x0000000618157c23 */ /* 0x100fe2000801084f */
[--C-:B------:R-:W-:Y:S01]  /*4920*/  FFMA.FTZ R71, R70, UR6, -R79.reuse ;  /* 0x0000000646477c23 */ /* 0x100fe2000801084f */
[--C-:B------:R-:W-:Y:S01]  /*4930*/  FFMA.FTZ R172, R68, UR6, -R79.reuse ;  /* 0x0000000644ac7c23 */ /* 0x100fe2000801084f */
[----:B------:R-:W-:Y:S01]  /*4940*/  FMNMX.FTZ R7, R11, R0, !PT ;  /* 0x000000000b077209 */ /* 0x000fe20007810000 */
[----:B------:R-:W2:Y:S01]  /*4950*/  MUFU.EX2 R67, R67 ;  /* 0x0000004300437308 */ /* 0x000ea20000000800 */
[--C-:B------:R-:W-:Y:S01]  /*4960*/  FFMA.FTZ R73, R66, UR6, -R79.reuse ;  /* 0x0000000642497c23 */ /* 0x100fe2000801084f */
[--C-:B------:R-:W-:Y:S01]  /*4970*/  FFMA.FTZ R174, R64, UR6, -R79.reuse ;  /* 0x0000000640ae7c23 */ /* 0x100fe2000801084f */
[----:B------:R-:W-:Y:S01]  /*4980*/  FMNMX.FTZ R0, R12, R7, !PT ;  /* 0x000000070c007209 */ /* 0x000fe20007810000 */
[--C-:B------:R-:W-:Y:S01]  /*4990*/  FFMA.FTZ R63, R63, UR6, -R79.reuse ;  /* 0x000000063f3f7c23 */ /* 0x100fe2000801084f */
[--C-:B------:R-:W-:Y:S01]  /*49a0*/  FFMA.FTZ R168, R62, UR6, -R79.reuse ;  /* 0x000000063ea87c23 */ /* 0x100fe2000801084f */
[--C-:B------:R-:W-:Y:S01]  /*49b0*/  FFMA.FTZ R75, R60, UR6, -R79.reuse ;  /* 0x000000063c4b7c23 */ /* 0x100fe2000801084f */
[----:B------:R-:W-:Y:S01]  /*49c0*/  FMNMX.FTZ R7, R13, R0, !PT ;  /* 0x000000000d077209 */ /* 0x000fe20007810000 */
[----:B------:R-:W3:Y:S01]  /*49d0*/  MUFU.EX2 R176, R176 ;  /* 0x000000b000b07308 */ /* 0x000ee20000000800 */
[--C-:B------:R-:W-:Y:S01]  /*49e0*/  FFMA.FTZ R160, R44, UR6, -R79.reuse ;  /* 0x000000062ca07c23 */ /* 0x100fe2000801084f */
[--C-:B------:R-:W-:Y:S01]  /*49f0*/  FFMA.FTZ R43, R43, UR6, -R79.reuse ;  /* 0x000000062b2b7c23 */ /* 0x100fe2000801084f */
[----:B------:R-:W-:Y:S01]  /*4a00*/  FMNMX.FTZ R0, R14, R7, !PT ;  /* 0x000000070e007209 */ /* 0x000fe20007810000 */
[--C-:B------:R-:W-:Y:S01]  /*4a10*/  FFMA.FTZ R162, R42, UR6, -R79.reuse ;  /* 0x000000062aa27c23 */ /* 0x100fe2000801084f */
[--C-:B------:R-:W-:Y:S01]  /*4a20*/  FFMA.FTZ R41, R41, UR6, -R79.reuse ;  /* 0x0000000629297c23 */ /* 0x100fe2000801084f */
[--C-:B------:R-:W-:Y:S01]  /*4a30*/  FFMA.FTZ R156, R40, UR6, -R79.reuse ;  /* 0x00000006289c7c23 */ /* 0x100fe2000801084f */
[----:B------:R-:W-:Y:S01]  /*4a40*/  FMNMX.FTZ R7, R15, R0, !PT ;  /* 0x000000000f077209 */ /* 0x000fe20007810000 */
[----:B------:R-:W4:Y:S01]  /*4a50*/  MUFU.EX2 R69, R69 ;  /* 0x0000004500457308 */ /* 0x000f220000000800 */
[--C-:B------:R-:W-:Y:S01]  /*4a60*/  FFMA.FTZ R39, R39, UR6, -R79.reuse ;  /* 0x0000000627277c23 */ /* 0x100fe2000801084f */
[--C-:B------:R-:W-:Y:S01]  /*4a70*/  FFMA.FTZ R158, R38, UR6, -R79.reuse ;  /* 0x00000006269e7c23 */ /* 0x100fe2000801084f */
[----:B------:R-:W-:Y:S01]  /*4a80*/  FMNMX.FTZ R0, R20, R7, !PT ;  /* 0x0000000714007209 */ /* 0x000fe20007810000 */
[--C-:B------:R-:W-:Y:S01]  /*4a90*/  FFMA.FTZ R37, R37, UR6, -R79.reuse ;  /* 0x0000000625257c23 */ /* 0x100fe2000801084f */
[----:B------:R-:W-:-:S02]  /*4aa0*/  FFMA.FTZ R27, R27, UR6, -R79 ;  /* 0x000000061b1b7c23 */ /* 0x000fc4000801084f */
[----:B------:R-:W-:Y:S01]  /*4ab0*/  FMNMX.FTZ R7, R25, R0, !PT ;  /* 0x0000000019077209 */ /* 0x000fe20007810000 */
[----:B------:R-:W5:Y:S03]  /*4ac0*/  MUFU.EX2 R178, R178 ;  /* 0x000000b200b27308 */ /* 0x000f660000000800 */
[----:B------:R-:W-:-:S04]  /*4ad0*/  FMNMX.FTZ R7, R26, R7, !PT ;  /* 0x000000071a077209 */ /* 0x000fc80007810000 */
        /* <DEDUP_REMOVED lines=10> */
[----:B------:R-:W5:Y:S01]  /*4b80*/  MUFU.EX2 R174, R174 ;  /* 0x000000ae00ae7308 */ /* 0x000f620000000800 */
[----:B------:R-:W-:Y:S02]  /*4b90*/  FSEL R0, R31, -INF , !P1 ;  /* 0xff8000001f007808 */ /* 0x000fe40004800000 */
[----:B------:R-:W-:-:S04]  /*4ba0*/  FMNMX.FTZ R7, R54, R7, !PT ;  /* 0x0000000736077209 */ /* 0x000fc80007810000 */
[----:B------:R-:W-:Y:S01]  /*4bb0*/  FMNMX.FTZ R58, R56, R7, !PT ;  /* 0x00000007383a7209 */ /* 0x000fe20007810000 */
[----:B------:R-:W-:Y:S03]  /*4bc0*/  MUFU.EX2 R63, R63 ;  /* 0x0000003f003f7308 */ /* 0x000fe60000000800 */
        /* <DEDUP_REMOVED lines=9> */
[----:B------:R-:W-:-:S05]  /*4c60*/  FMNMX.FTZ R7, R34, R7, !PT ;  /* 0x0000000722077209 */ /* 0x000fca0007810000 */
[----:B------:R-:W0:Y:S01]  /*4c70*/  SHFL.BFLY PT, R46, R7, 0x2, 0x1f ;  /* 0x0c401f00072e7f89 */ /* 0x000e2200000e0000 */
[----:B------:R-:W-:Y:S08]  /*4c80*/  MUFU.EX2 R31, R59 ;  /* 0x0000003b001f7308 */ /* 0x000ff00000000800 */
[----:B------:R-:W-:Y:S08]  /*4c90*/  MUFU.EX2 R164, R164 ;  /* 0x000000a400a47308 */ /* 0x000ff00000000800 */
[----:B------:R-:W-:Y:S01]  /*4ca0*/  MUFU.EX2 R33, R33 ;  /* 0x0000002100217308 */ /* 0x000fe20000000800 */
[----:B0-----:R-:W-:-:S07]  /*4cb0*/  FMNMX.FTZ R46, R7, R46, !PT ;  /* 0x0000002e072e7209 */ /* 0x001fce0007810000 */
[----:B------:R-:W-:Y:S01]  /*4cc0*/  MUFU.EX2 R166, R166 ;  /* 0x000000a600a67308 */ /* 0x000fe20000000800 */
[----:B------:R-:W0:Y:S07]  /*4cd0*/  SHFL.BFLY PT, R7, R46, 0x1, 0x1f ;  /* 0x0c201f002e077f89 */ /* 0x000e2e00000e0000 */
[----:B------:R-:W-:Y:S08]  /*4ce0*/  MUFU.EX2 R35, R35 ;  /* 0x0000002300237308 */ /* 0x000ff00000000800 */
[----:B------:R-:W-:Y:S08]  /*4cf0*/  MUFU.EX2 R160, R160 ;  /* 0x000000a000a07308 */ /* 0x000ff00000000800 */
[----:B------:R-:W-:Y:S01]  /*4d00*/  MUFU.EX2 R43, R43 ;  /* 0x0000002b002b7308 */ /* 0x000fe20000000800 */
[----:B0-----:R-:W-:-:S04]  /*4d10*/  FMNMX.FTZ R7, R46, R7, !PT ;  /* 0x000000072e077209 */ /* 0x001fc80007810000 */
[C---:B------:R-:W-:Y:S01]  /*4d20*/  FSETP.NEU.FTZ.AND P1, PT, R7.reuse, -INF , PT ;  /* 0xff8000000700780b */ /* 0x040fe20003f3d000 */
[----:B------:R-:W-:Y:S02]  /*4d30*/  FMUL.FTZ R36, R7, UR6 ;  /* 0x0000000607247c20 */ /* 0x000fe40008410000 */
[----:B------:R-:W-:Y:S03]  /*4d40*/  MUFU.EX2 R162, R162 ;  /* 0x000000a200a27308 */ /* 0x000fe60000000800 */
[----:B------:R-:W-:Y:S02]  /*4d50*/  FSEL R45, R36, RZ, P1 ;  /* 0x000000ff242d7208 */ /* 0x000fe40000800000 */
[----:B------:R-:W-:-:S03]  /*4d60*/  PLOP3.LUT P1, PT, PT, PT, UP0, 0x40, 0x0 ;  /* 0x000000000000781c */ /* 0x000fc60003f2e808 */
[----:B------:R-:W-:Y:S01]  /*4d70*/  MUFU.EX2 R41, R41 ;  /* 0x0000002900297308 */ /* 0x000fe20000000800 */
[----:B------:R-:W-:Y:S01]  /*4d80*/  FFMA.FTZ R24, R3, UR6, -R45 ;  /* 0x0000000603187c23 */ /* 0x000fe2000801082d */
[----:B------:R-:W-:Y:S01]  /*4d90*/  FADD.FTZ R3, R180, R65 ;  /* 0x00000041b4037221 */ /* 0x000fe20000010000 */
[--C-:B------:R-:W-:Y:S01]  /*4da0*/  FFMA.FTZ R177, R2, UR6, -R45.reuse ;  /* 0x0000000602b17c23 */ /* 0x100fe2000801082d */
[--C-:B------:R-:W-:Y:S01]  /*4db0*/  FFMA.FTZ R181, R77, UR6, -R45.reuse ;  /* 0x000000064db57c23 */ /* 0x100fe2000801082d */
[----:B------:R-:W-:Y:S01]  /*4dc0*/  FFMA.FTZ R4, R4, UR6, -R45 ;  /* 0x0000000604047c23 */ /* 0x000fe2000801082d */
[----:B-1----:R-:W-:Y:S01]  /*4dd0*/  FADD.FTZ R2, R182, R3 ;  /* 0x00000003b6027221 */ /* 0x002fe20000010000 */
[--C-:B------:R-:W-:Y:S01]  /*4de0*/  FFMA.FTZ R183, R5, UR6, -R45.reuse ;  /* 0x0000000605b77c23 */ /* 0x100fe2000801082d */
[----:B------:R-:W-:Y:S01]  /*4df0*/  MUFU.EX2 R24, R24 ;  /* 0x0000001800187308 */ /* 0x000fe20000000800 */
[--C-:B------:R-:W-:Y:S01]  /*4e00*/  FFMA.FTZ R8, R8, UR6, -R45.reuse ;  /* 0x0000000608087c23 */ /* 0x100fe2000801082d */
[----:B--2---:R-:W-:Y:S01]  /*4e10*/  FADD.FTZ R3, R67, R2 ;  /* 0x0000000243037221 */ /* 0x004fe20000010000 */
[--C-:B------:R-:W-:Y:S01]  /*4e20*/  FFMA.FTZ R179, R9, UR6, -R45.reuse ;  /* 0x0000000609b37c23 */ /* 0x100fe2000801082d */
[--C-:B------:R-:W-:Y:S01]  /*4e30*/  FFMA.FTZ R10, R10, UR6, -R45.reuse ;  /* 0x000000060a0a7c23 */ /* 0x100fe2000801082d */
[----:B------:R-:W-:Y:S01]  /*4e40*/  FFMA.FTZ R173, R11, UR6, -R45 ;  /* 0x000000060bad7c23 */ /* 0x000fe2000801082d */
[----:B---3--:R-:W-:Y:S01]  /*4e50*/  FADD.FTZ R2, R176, R3 ;  /* 0x00000003b0027221 */ /* 0x008fe20000010000 */
[--C-:B------:R-:W-:Y:S01]  /*4e60*/  FFMA.FTZ R12, R12, UR6, -R45.reuse ;  /* 0x000000060c0c7c23 */ /* 0x100fe2000801082d */
[----:B------:R-:W-:Y:S01]  /*4e70*/  MUFU.EX2 R181, R181 ;  /* 0x000000b500b57308 */ /* 0x000fe20000000800 */
[--C-:B------:R-:W-:Y:S01]  /*4e80*/  FFMA.FTZ R175, R13, UR6, -R45.reuse ;  /* 0x000000060daf7c23 */ /* 0x100fe2000801082d */
[----:B----4-:R-:W-:Y:S01]  /*4e90*/  FADD.FTZ R3, R69, R2 ;  /* 0x0000000245037221 */ /* 0x010fe20000010000 */
[--C-:B------:R-:W-:Y:S01]  /*4ea0*/  FFMA.FTZ R14, R14, UR6, -R45.reuse ;  /* 0x000000060e0e7c23 */ /* 0x100fe2000801082d */
[--C-:B------:R-:W-:Y:S01]  /*4eb0*/  FFMA.FTZ R15, R15, UR6, -R45.reuse ;  /* 0x000000060f0f7c23 */ /* 0x100fe2000801082d */
[----:B------:R-:W-:Y:S01]  /*4ec0*/  FFMA.FTZ R20, R20, UR6, -R45 ;  /* 0x0000000614147c23 */ /* 0x000fe2000801082d */
[----:B-----5:R-:W-:Y:S01]  /*4ed0*/  FADD.FTZ R2, R178, R3 ;  /* 0x00000003b2027221 */ /* 0x020fe20000010000 */
[--C-:B------:R-:W-:Y:S01]  /*4ee0*/  FFMA.FTZ R25, R25, UR6, -R45.reuse ;  /* 0x0000000619197c23 */ /* 0x100fe2000801082d */
[----:B------:R-:W0:Y:S01]  /*4ef0*/  MUFU.EX2 R4, R4 ;  /* 0x0000000400047308 */ /* 0x000e220000000800 */
[--C-:B------:R-:W-:Y:S01]  /*4f00*/  FFMA.FTZ R26, R26, UR6, -R45.reuse ;  /* 0x000000061a1a7c23 */ /* 0x100fe2000801082d */
[----:B------:R-:W-:Y:S01]  /*4f10*/  FADD.FTZ R3, R71, R2 ;  /* 0x0000000247037221 */ /* 0x000fe20000010000 */
[--C-:B------:R-:W-:Y:S01]  /*4f20*/  FFMA.FTZ R28, R28, UR6, -R45.reuse ;  /* 0x000000061c1c7c23 */ /* 0x100fe2000801082d */
[--C-:B------:R-:W-:Y:S01]  /*4f30*/  FFMA.FTZ R29, R29, UR6, -R45.reuse ;  /* 0x000000061d1d7c23 */ /* 0x100fe2000801082d */
[----:B------:R-:W-:Y:S01]  /*4f40*/  FFMA.FTZ R48, R48, UR6, -R45 ;  /* 0x0000000630307c23 */ /* 0x000fe2000801082d */
[----:B------:R-:W-:Y:S01]  /*4f50*/  FADD.FTZ R2, R172, R3 ;  /* 0x00000003ac027221 */ /* 0x000fe20000010000 */
[--C-:B------:R-:W-:Y:S01]  /*4f60*/  FFMA.FTZ R49, R49, UR6, -R45.reuse ;  /* 0x0000000631317c23 */ /* 0x100fe2000801082d */
[----:B------:R-:W1:Y:S01]  /*4f70*/  MUFU.EX2 R183, R183 ;  /* 0x000000b700b77308 */ /* 0x000e620000000800 */
[--C-:B------:R-:W-:Y:S01]  /*4f80*/  FFMA.FTZ R50, R50, UR6, -R45.reuse ;  /* 0x0000000632327c23 */ /* 0x100fe2000801082d */
[----:B------:R-:W-:Y:S01]  /*4f90*/  FADD.FTZ R3, R73, R2 ;  /* 0x0000000249037221 */ /* 0x000fe20000010000 */
[--C-:B------:R-:W-:Y:S01]  /*4fa0*/  FFMA.FTZ R52, R52, UR6, -R45.reuse ;  /* 0x0000000634347c23 */ /* 0x100fe2000801082d */
[--C-:B------:R-:W-:Y:S01]  /*4fb0*/  FFMA.FTZ R53, R53, UR6, -R45.reuse ;  /* 0x0000000635357c23 */ /* 0x100fe2000801082d */
[----:B------:R-:W-:Y:S01]  /*4fc0*/  FFMA.FTZ R54, R54, UR6, -R45 ;  /* 0x0000000636367c23 */ /* 0x000fe2000801082d */
[----:B------:R-:W-:Y:S01]  /*4fd0*/  FADD.FTZ R36, R174, R3 ;  /* 0x00000003ae247221 */ /* 0x000fe20000010000 */
[--C-:B------:R-:W-:Y:S01]  /*4fe0*/  FFMA.FTZ R56, R56, UR6, -R45.reuse ;  /* 0x0000000638387c23 */ /* 0x100fe2000801082d */
[----:B------:R-:W2:Y:S01]  /*4ff0*/  MUFU.EX2 R177, R177 ;  /* 0x000000b100b17308 */ /* 0x000ea20000000800 */
[----:B0-----:R-:W-:Y:S01]  /*5000*/  FADD.FTZ R2, R181, R4 ;  /* 0x00000004b5027221 */ /* 0x001fe20000010000 */
[----:B------:R-:W-:Y:S01]  /*5010*/  FADD.FTZ R5, R63, R36 ;  /* 0x000000243f057221 */ /* 0x000fe20000010000 */
[--C-:B------:R-:W-:Y:S01]  /*5020*/  FFMA.FTZ R57, R57, UR6, -R45.reuse ;  /* 0x0000000639397c23 */ /* 0x100fe2000801082d */
[--C-:B------:R-:W-:Y:S01]  /*5030*/  FFMA.FTZ R0, R0, UR6, -R45.reuse ;  /* 0x0000000600007c23 */ /* 0x100fe2000801082d */
[----:B------:R-:W-:Y:S01]  /*5040*/  FFMA.FTZ R30, R30, UR6, -R45 ;  /* 0x000000061e1e7c23 */ /* 0x000fe2000801082d */
[----:B------:R-:W-:Y:S01]  /*5050*/  FADD.FTZ R36, R168, R5 ;  /* 0x00000005a8247221 */ /* 0x000fe20000010000 */
[--C-:B------:R-:W-:Y:S01]  /*5060*/  FFMA.FTZ R32, R32, UR6, -R45.reuse ;  /* 0x0000000620207c23 */ /* 0x100fe2000801082d */
[----:B------:R-:W0:Y:S01]  /*5070*/  MUFU.EX2 R8, R8 ;  /* 0x0000000800087308 */ /* 0x000e220000000800 */
[----:B-1----:R-:W-:Y:S01]  /*5080*/  FADD.FTZ R3, R183, R2 ;  /* 0x00000002b7037221 */ /* 0x002fe20000010000 */
[----:B------:R-:W-:Y:S01]  /*5090*/  FADD.FTZ R5, R75, R36 ;  /* 0x000000244b057221 */ /* 0x000fe20000010000 */
[----:B------:R-:W-:Y:S01]  /*50a0*/  FFMA.FTZ R55, R55, UR6, -R45 ;  /* 0x0000000637377c23 */ /* 0x000fe2000801082d */
[----:B------:R-:W-:Y:S01]  /*50b0*/  F2FP.BF16.F32.PACK_AB R181, R4, R181 ;  /* 0x000000b504b5723e */ /* 0x000fe200000010ff */
[----:B------:R-:W-:Y:S01]  /*50c0*/  FADD.FTZ R2, R24, R3 ;  /* 0x0000000318027221 */ /* 0x000fe20000010000 */
[----:B------:R-:W-:Y:S01]  /*50d0*/  FADD.FTZ R36, R170, R5 ;  /* 0x00000005aa247221 */ /* 0x000fe20000010000 */
[--C-:B------:R-:W-:Y:S01]  /*50e0*/  FFMA.FTZ R47, R47, UR6, -R45.reuse ;  /* 0x000000062f2f7c23 */ /* 0x100fe2000801082d */
[----:B------:R-:W1:Y:S01]  /*50f0*/  MUFU.EX2 R179, R179 ;  /* 0x000000b300b37308 */ /* 0x000e620000000800 */
[----:B--2---:R-:W-:Y:S01]  /*5100*/  FADD.FTZ R3, R177, R2 ;  /* 0x00000002b1037221 */ /* 0x004fe20000010000 */
[----:B------:R-:W-:Y:S01]  /*5110*/  FADD.FTZ R5, R31, R36 ;  /* 0x000000241f057221 */ /* 0x000fe20000010000 */
[----:B------:R-:W-:Y:S01]  /*5120*/  FFMA.FTZ R34, R34, UR6, -R45 ;  /* 0x0000000622227c23 */ /* 0x000fe2000801082d */
[----:B------:R-:W-:-:S02]  /*5130*/  F2FP.BF16.F32.PACK_AB R180, R65, R180 ;  /* 0x000000b441b4723e */ /* 0x000fc400000010ff */
        /* <DEDUP_REMOVED lines=11> */
[----:B------:R-:W-:Y:S01]  /*51f0*/  FADD.FTZ R5, R35, R36 ;  /* 0x0000002423057221 */ /* 0x000fe20000010000 */
[----:B------:R-:W-:-:S02]  /*5200*/  F2FP.BF16.F32.PACK_AB R174, R63, R174 ;  /* 0x000000ae3fae723e */ /* 0x000fc400000010ff */
[----:B------:R-:W-:Y:S01]  /*5210*/  F2FP.BF16.F32.PACK_AB R168, R75, R168 ;  /* 0x000000a84ba8723e */ /* 0x000fe200000010ff */
[----:B------:R-:W-:Y:S01]  /*5220*/  FADD.FTZ R36, R160, R5 ;  /* 0x00000005a0247221 */ /* 0x000fe20000010000 */
[----:B------:R-:W-:Y:S01]  /*5230*/  F2FP.BF16.F32.PACK_AB R170, R31, R170 ;  /* 0x000000aa1faa723e */ /* 0x000fe200000010ff */
[----:B------:R-:W1:Y:S01]  /*5240*/  MUFU.EX2 R12, R12 ;  /* 0x0000000c000c7308 */ /* 0x000e620000000800 */
[----:B--2---:R-:W-:Y:S01]  /*5250*/  FADD.FTZ R2, R10, R3 ;  /* 0x000000030a027221 */ /* 0x004fe20000010000 */
[----:B------:R-:W-:Y:S01]  /*5260*/  FADD.FTZ R5, R43, R36 ;  /* 0x000000242b057221 */ /* 0x000fe20000010000 */
[----:B------:R-:W-:Y:S02]  /*5270*/  F2FP.BF16.F32.PACK_AB R164, R33, R164 ;  /* 0x000000a421a4723e */ /* 0x000fe400000010ff */
[----:B------:R-:W-:Y:S01]  /*5280*/  F2FP.BF16.F32.PACK_AB R166, R35, R166 ;  /* 0x000000a623a6723e */ /* 0x000fe200000010ff */
[----:B------:R-:W-:Y:S01]  /*5290*/  FADD.FTZ R36, R162, R5 ;  /* 0x00000005a2247221 */ /* 0x000fe20000010000 */
[----:B------:R-:W-:Y:S01]  /*52a0*/  F2FP.BF16.F32.PACK_AB R160, R43, R160 ;  /* 0x000000a02ba0723e */ /* 0x000fe200000010ff */
[----:B------:R-:W2:Y:S01]  /*52b0*/  MUFU.EX2 R175, R175 ;  /* 0x000000af00af7308 */ /* 0x000ea20000000800 */
[----:B0-----:R-:W-:Y:S01]  /*52c0*/  FADD.FTZ R3, R173, R2 ;  /* 0x00000002ad037221 */ /* 0x001fe20000010000 */
[C---:B------:R-:W-:Y:S01]  /*52d0*/  FADD.FTZ R5, R41.reuse, R36 ;  /* 0x0000002429057221 */ /* 0x040fe20000010000 */
[----:B------:R-:W-:-:S02]  /*52e0*/  F2FP.BF16.F32.PACK_AB R162, R41, R162 ;  /* 0x000000a229a2723e */ /* 0x000fc400000010ff */
[----:B------:R-:W-:Y:S02]  /*52f0*/  F2FP.BF16.F32.PACK_AB R183, R24, R183 ;  /* 0x000000b718b7723e */ /* 0x000fe400000010ff */
[----:B------:R-:W-:Y:S01]  /*5300*/  F2FP.BF16.F32.PACK_AB R177, R8, R177 ;  /* 0x000000b108b1723e */ /* 0x000fe200000010ff */
[----:B------:R-:W0:Y:S01]  /*5310*/  MUFU.EX2 R14, R14 ;  /* 0x0000000e000e7308 */ /* 0x000e220000000800 */
[----:B-1----:R-:W-:Y:S01]  /*5320*/  FADD.FTZ R2, R12, R3 ;  /* 0x000000030c027221 */ /* 0x002fe20000010000 */
[----:B------:R-:W-:Y:S02]  /*5330*/  F2FP.BF16.F32.PACK_AB R179, R10, R179 ;  /* 0x000000b30ab3723e */ /* 0x000fe400000010ff */
[----:B------:R-:W-:-:S04]  /*5340*/  F2FP.BF16.F32.PACK_AB R173, R12, R173 ;  /* 0x000000ad0cad723e */ /* 0x000fc800000010ff */
        /* <DEDUP_REMOVED lines=66> */
[----:B-1----:R-:W-:Y:S01]  /*5770*/  FADD.FTZ R38, R154, R5 ;  /* 0x000000059a267221 */ /* 0x002fe20000010000 */
[----:B------:R-:W-:-:S06]  /*5780*/  VIADD R5, R90, 0xfffffffe ;  /* 0xfffffffe5a057836 */ /* 0x000fcc0000000000 */
[----:B------:R-:W1:Y:S01]  /*5790*/  MUFU.EX2 R34, R34 ;  /* 0x0000002200227308 */ /* 0x000e620000000800 */
[----:B--2---:R-:W-:Y:S01]  /*57a0*/  FADD.FTZ R3, R47, R4 ;  /* 0x000000042f037221 */ /* 0x004fe20000010000 */
[C---:B0-----:R-:W-:Y:S01]  /*57b0*/  FADD.FTZ R2, R21.reuse, R38 ;  /* 0x0000002615027221 */ /* 0x041fe20000010000 */
[----:B------:R-:W-:Y:S02]  /*57c0*/  F2FP.BF16.F32.PACK_AB R154, R21, R154 ;  /* 0x0000009a159a723e */ /* 0x000fe400000010ff */
[C---:B-1----:R-:W-:Y:S01]  /*57d0*/  FADD.FTZ R0, R34.reuse, R3 ;  /* 0x0000000322007221 */ /* 0x042fe20000010000 */
        /* <DEDUP_REMOVED lines=13> */
.L_x_1350:
[----:B------:R-:W-:Y:S02]  /*58b0*/  ULDC UR22, c[0x0][0x9e4] ;  /* 0x0002790000167ab9 */ /* 0x000fe40000000800 */
[----:B------:R-:W-:-:S11]  /*58c0*/  UISETP.NE.AND UP0, UPT, UR22, 0x1, UPT ;  /* 0x000000011600788c */ /* 0x000fd6000bf05270 */
[----:B------:R-:W-:Y:S02]  /*58d0*/  @UP0 ULDC.64 UR10, c[0x0][0x9e8] ;  /* 0x00027a00000a0ab9 */ /* 0x000fe40000000a00 */
[----:B------:R-:W-:-:S04]  /*58e0*/  UIMAD.WIDE.U32 UR14, UR19, UR10, URZ ;  /* 0x0000000a130e72a5 */ /* 0x000fc8000f8e003f */
[----:B------:R-:W-:-:S12]  /*58f0*/  @UP0 USHF.R.U32.HI UR19, URZ, UR11, UR15 ;  /* 0x0000000b3f130299 */ /* 0x000fd8000801160f */
.L_x_1351:
[----:B------:R-:W-:-:S04]  /*5900*/  UIMAD UR19, UR19, UR22, UR22 ;  /* 0x00000016131372a4 */ /* 0x000fc8000f8e0216 */
[----:B------:R-:W-:-:S04]  /*5910*/  UISETP.LT.AND UP0, UPT, UR18, UR19, UPT ;  /* 0x000000131200728c */ /* 0x000fc8000bf01270 */
[----:B------:R-:W-:-:S12]  /*5920*/  USEL UR18, UR18, UR19, UP0 ;  /* 0x0000001312127287 */ /* 0x000fd80008000000 */
.L_x_1349:
[----:B------:R-:W-:Y:S01]  /*5930*/  USHF.R.S32.HI UR10, URZ, 0x1f, UR18 ;  /* 0x0000001f3f0a7899 */ /* 0x000fe20008011412 */
[----:B------:R-:W-:Y:S02]  /*5940*/  CS2R R150, SRZ ;  /* 0x0000000000967805 */ /* 0x000fe4000001ff00 */
[----:B------:R-:W-:Y:S02]  /*5950*/  CS2R R148, SRZ ;  /* 0x0000000000947805 */ /* 0x000fe4000001ff00 */
[----:B------:R-:W-:Y:S01]  /*5960*/  CS2R R146, SRZ ;  /* 0x0000000000927805 */ /* 0x000fe2000001ff00 */
        /* <DEDUP_REMOVED lines=34> */
[----:B------:R-:W-:Y:S06]  /*5b90*/  @!P1 BRA `(.L_x_1352) ;  /* 0x00000038007c9947 */ /* 0x000fec0003800000 */
[----:B------:R-:W-:Y:S01]  /*5ba0*/  IMAD.MOV.U32 R4, RZ, RZ, R7 ;  /* 0x000000ffff047224 */ /* 0x000fe200078e0007 */
[----:B------:R-:W-:Y:S01]  /*5bb0*/  UMOV UR43, UR39 ;  /* 0x00000027002b7c82 */ /* 0x000fe20008000000 */
[----:B------:R-:W-:Y:S01]  /*5bc0*/  IMAD.MOV.U32 R3, RZ, RZ, R6 ;  /* 0x000000ffff037224 */ /* 0x000fe200078e0006 */
[----:B------:R-:W-:Y:S01]  /*5bd0*/  UMOV UR44, UR38 ;  /* 0x00000026002c7c82 */ /* 0x000fe20008000000 */
[----:B------:R-:W-:Y:S01]  /*5be0*/  IMAD.MOV.U32 R151, RZ, RZ, RZ ;  /* 0x000000ffff977224 */ /* 0x000fe200078e00ff */
[----:B------:R-:W-:Y:S01]  /*5bf0*/  ULDC UR52, c[0x0][0x9e4] ;  /* 0x0002790000347ab9 */ /* 0x000fe20000000800 */
[----:B------:R-:W-:Y:S01]  /*5c00*/  ULDC UR60, c[0x0][0x9dc] ;  /* 0x00027700003c7ab9 */ /* 0x000fe20000000800 */
[----:B------:R-:W-:Y:S01]  /*5c10*/  ULDC UR45, c[0x0][0x9d8] ;  /* 0x00027600002d7ab9 */ /* 0x000fe20000000800 */
[----:B------:R-:W-:Y:S01]  /*5c20*/  ULDC UR59, c[0x0][0x988] ;  /* 0x00026200003b7ab9 */ /* 0x000fe20000000800 */
[----:B------:R-:W-:-:S05]  /*5c30*/  ULDC UR61, c[0x0][0x9e0] ;  /* 0x00027800003d7ab9 */ /* 0x000fca0000000800 */
.L_x_1371:
[----:B------:R-:W-:Y:S01]  /*5c40*/  ISETP.NE.AND P2, PT, RZ, UR50, PT ;  /* 0x00000032ff007c0c */ /* 0x000fe2000bf45270 */
[----:B------:R-:W-:-:S04]  /*5c50*/  UISETP.NE.AND UP0, UPT, UR44, 0x1, UPT ;  /* 0x000000012c00788c */ /* 0x000fc8000bf05270 */
[----:B------:R-:W-:-:S04]  /*5c60*/  USEL UR39, URZ, 0x1, UP0 ;  /* 0x000000013f277887 */ /* 0x000fc80008000000 */
[----:B------:R-:W-:-:S04]  /*5c70*/  ULOP3.LUT UR39, UR43, UR39, URZ, 0x3c, !UPT ;  /* 0x000000272b277292 */ /* 0x000fc8000f8e3c3f */
[----:B------:R-:W-:Y:S08]  /*5c80*/  @P2 BRA `(.L_x_1353) ;  /* 0x0000000000382947 */ /* 0x000ff00003800000 */
[----:B------:R-:W-:Y:S05]  /*5c90*/  @!P0 BRA `(.L_x_1354) ;  /* 0x0000000000048947 */ /* 0x000fea0003800000 */
[----:B------:R-:W-:Y:S01]  /*5ca0*/  BPT.TRAP 0x1 ;  /* 0x000000040000795c */ /* 0x000fe20000300000 */
.L_x_1354:
        /* <DEDUP_REMOVED lines=9> */
.L_x_1355:
[----:B-1----:R-:W-:Y:S05]  /*5d40*/  @P1 BRA `(.L_x_1353) ;  /* 0x0000000000081947 */ /* 0x002fea0003800000 */
[----:B------:R-:W1:Y:S02]  /*5d50*/  SYNCS.PHASECHK.TRANS64.TRYWAIT P1, [UR6+0x28830], R6 ;  /* 0x02883006ff0075a7 */ /* 0x000e640008020146 */
[----:B-1----:R-:W-:Y:S05]  /*5d60*/  @!P1 BRA `(.L_x_1356) ;  /* 0x0000013c00549947 */ /* 0x002fea0003800000 */
.L_x_1353:
        /* <DEDUP_REMOVED lines=15> */
[----:B------:R-:W-:Y:S01]  /*5e60*/  UMOV UR34, UR30 ;  /* 0x0000001e00227c82 */ /* 0x000fe20008000000 */
[----:B------:R-:W-:Y:S02]  /*5e70*/  UIADD3 UR14, UR30, 0x6, URZ ;  /* 0x000000061e0e7890 */ /* 0x000fe4000fffe03f */
[----:B------:R-:W-:-:S02]  /*5e80*/  UIADD3 UR18, UR30, 0x400, URZ ;  /* 0x000004001e127890 */ /* 0x000fc4000fffe03f */
[----:B------:R-:W-:Y:S02]  /*5e90*/  UIADD3 UR22, UR30, 0x402, URZ ;  /* 0x000004021e167890 */ /* 0x000fe4000fffe03f */
[----:B------:R-:W-:Y:S02]  /*5ea0*/  UIADD3 UR26, UR30, 0x404, URZ ;  /* 0x000004041e1a7890 */ /* 0x000fe4000fffe03f */
[----:B------:R-:W-:Y:S01]  /*5eb0*/  UIADD3 UR30, UR30, 0x406, URZ ;  /* 0x000004061e1e7890 */ /* 0x000fe2000fffe03f */
[----:B-1----:R-:W-:-:S05]  /*5ec0*/  SHF.R.U32.HI R7, RZ, 0x7, R7 ;  /* 0x00000007ff077819 */ /* 0x002fca0000011607 */
[----:B0-----:R-:W-:-:S05]  /*5ed0*/  VIADD R6, R7, 0x8 ;  /* 0x0000000807067836 */ /* 0x001fca0000000000 */
        /* <DEDUP_REMOVED lines=28> */
.L_x_1358:
[----:B------:R-:W-:Y:S01]  /*60a0*/  ULEA UR6, UR44, UR40, 0x3 ;  /* 0x000000282c067291 */ /* 0x000fe2000f8e183f */
[----:B------:R-:W-:-:S05]  /*60b0*/  IMAD.U32 R6, RZ, RZ, UR43 ;  /* 0x0000002bff067e24 */ /* 0x000fca000f8e00ff */
[----:B------:R-:W-:-:S04]  /*60c0*/  SHF.L.U32 R6, R6, 0x1f, RZ ;  /* 0x0000001f06067819 */ /* 0x000fc800000006ff */
[----:B------:R0:W1:Y:S01]  /*60d0*/  SYNCS.PHASECHK.TRANS64.TRYWAIT P1, [UR6+0x28850], R6 ;  /* 0x02885006ff0075a7 */ /* 0x0000620008020146 */
[----:B------:R-:W-:Y:S05]  /*60e0*/  @!P0 BRA `(.L_x_1359) ;  /* 0x0000000000048947 */ /* 0x000fea0003800000 */
[----:B------:R-:W-:Y:S01]  /*60f0*/  BPT.TRAP 0x1 ;  /* 0x000000040000795c */ /* 0x000fe20000300000 */
.L_x_1359:
[----:B-1----:R-:W-:Y:S05]  /*6100*/  @P1 BRA `(.L_x_1357) ;  /* 0x0000000000081947 */ /* 0x002fea0003800000 */
[----:B------:R-:W1:Y:S02]  /*6110*/  SYNCS.PHASECHK.TRANS64.TRYWAIT P1, [UR6+0x28850], R6 ;  /* 0x02885006ff0075a7 */ /* 0x000e640008020146 */
[----:B-1----:R-:W-:Y:S05]  /*6120*/  @!P1 BRA `(.L_x_1360) ;  /* 0x00000138007c9947 */ /* 0x002fea0003800000 */
.L_x_1357:
[----:B------:R-:W-:Y:S01]  /*6130*/  UIADD3 UR6, UR40, 0x400, URZ ;  /* 0x0000040028067890 */ /* 0x000fe2000fffe03f */
[----:B------:R-:W-:Y:S01]  /*6140*/  WARPGROUP.ARRIVE ;  /* 0x00000000000079c5 */ /* 0x000fe20000000000 */
[----:B------:R-:W-:-:S05]  /*6150*/  UMOV UR7, 0x40000040 ;  /* 0x4000004000077882 */ /* 0x000fca0000000000 */
[----:B-1----:R-:W1:Y:S01]  /*6160*/  S2R R7, SR_TID.X ;  /* 0x0000000000077919 */ /* 0x002e620000002100 */
        /* <DEDUP_REMOVED lines=8> */
[----:B-1----:R-:W-:-:S04]  /*61f0*/  SHF.R.U32.HI R7, RZ, 0x7, R7 ;  /* 0x00000007ff077819 */ /* 0x002fc80000011607 */
[----:B0-----:R-:W-:Y:S01]  /*6200*/  IADD3 R6, -R7, 0xb, RZ ;  /* 0x0000000b07067810 */ /* 0x001fe20007ffe1ff */
[----:B------:R-:W-:Y:S02]  /*6210*/  WARPGROUP.DEPBAR.LE gsb0, 0x0 ;  /* 0x00008000000079c5 */ /* 0x000fe40000010000 */
[----:B------:R-:W-:-:S06]  /*6220*/  WARPGROUP.ARRIVE ;  /* 0x00000000000079c5 */ /* 0x000fcc0000000000 */
        /* <DEDUP_REMOVED lines=35> */
.L_x_1361:
[----:B------:R-:W-:Y:S01]  /*6460*/  UISETP.NE.AND UP1, UPT, UR51, URZ, UPT ;  /* 0x0000003f3300728c */ /* 0x000fe2000bf25270 */
[----:B------:R-:W-:Y:S01]  /*6470*/  FMUL.FTZ R13, R34, UR45 ;  /* 0x0000002d220d7c20 */ /* 0x000fe20008410000 */
[----:B------:R-:W-:Y:S01]  /*6480*/  FMUL.FTZ R34, R66, UR45 ;  /* 0x0000002d42227c20 */ /* 0x000fe20008410000 */
[----:B------:R-:W-:Y:S02]  /*6490*/  VIADD R66, R17, UR47 ;  /* 0x0000002f11427c36 */ /* 0x000fe40008000000 */
[----:B------:R-:W-:Y:S01]  /*64a0*/  FMUL.FTZ R152, R24, UR45 ;  /* 0x0000002d18987c20 */ /* 0x000fe20008410000 */
[----:B------:R-:W-:Y:S01]  /*64b0*/  FMUL.FTZ R24, R47, UR45 ;  /* 0x0000002d2f187c20 */ /* 0x000fe20008410000 */
[----:B------:R-:W-:Y:S01]  /*64c0*/  PLOP3.LUT P1, PT, PT, PT, UP1, 0x80, 0x0 ;  /* 0x000000000000781c */ /* 0x000fe20003f2f018 */
[----:B------:R-:W-:Y:S01]  /*64d0*/  FMUL.FTZ R47, R48, UR45 ;  /* 0x0000002d302f7c20 */ /* 0x000fe20008410000 */
[----:B------:R-:W-:Y:S01]  /*64e0*/  PLOP3.LUT P2, PT, PT, PT, UP1, 0x80, 0x0 ;  /* 0x000000000000781c */ /* 0x000fe20003f4f018 */
[----:B------:R-:W-:Y:S01]  /*64f0*/  ULEA UR6, UR38, UR40, 0x3 ;  /* 0x0000002826067291 */ /* 0x000fe2000f8e183f */
[----:B------:R-:W-:Y:S01]  /*6500*/  FMUL.FTZ R48, R53, UR45 ;  /* 0x0000002d35307c20 */ /* 0x000fe20008410000 */
[----:B------:R-:W-:Y:S01]  /*6510*/  @UP1 ULDC UR7, c[0x0][0x44c] ;  /* 0x0001130000071ab9 */ /* 0x000fe20000000800 */
[----:B------:R-:W-:Y:S01]  /*6520*/  FMUL.FTZ R53, R60, UR45 ;  /* 0x0000002d3c357c20 */ /* 0x000fe20008410000 */
[----:B------:R-:W-:Y:S01]  /*6530*/  FMUL.FTZ R60, R68, UR45 ;  /* 0x0000002d443c7c20 */ /* 0x000fe20008410000 */
[----:B------:R-:W-:Y:S01]  /*6540*/  UIADD3 UR6, UR6, 0x28840, URZ ;  /* 0x0002884006067890 */ /* 0x000fe2000fffe03f */
[----:B------:R-:W-:Y:S01]  /*6550*/  FMUL.FTZ R153, R25, UR45 ;  /* 0x0000002d19997c20 */ /* 0x000fe20008410000 */
[----:B------:R-:W-:Y:S01]  /*6560*/  UISETP.NE.AND UP0, UPT, UR46, URZ, UPT ;  /* 0x0000003f2e00728c */ /* 0x000fe2000bf05270 */
[----:B------:R-:W-:Y:S01]  /*6570*/  FMUL.FTZ R8, R26, UR45 ;  /* 0x0000002d1a087c20 */ /* 0x000fe20008410000 */
[----:B------:R-:W-:Y:S01]  /*6580*/  FMUL.FTZ R9, R27, UR45 ;  /* 0x0000002d1b097c20 */ /* 0x000fe20008410000 */
[----:B0-----:R-:W-:Y:S01]  /*6590*/  @P1 IMAD.HI.U32 R6, R66, UR7, RZ ;  /* 0x0000000742061c27 */ /* 0x001fe2000f8e00ff */
[----:B------:R-:W-:-:S03]  /*65a0*/  @UP1 ULDC UR7, c[0x0][0x450] ;  /* 0x0001140000071ab9 */ /* 0x000fc60000000800 */
[----:B------:R-:W-:Y:S01]  /*65b0*/  FMUL.FTZ R11, R30, UR45 ;  /* 0x0000002d1e0b7c20 */ /* 0x000fe20008410000 */
[----:B------:R-:W-:Y:S01]  /*65c0*/  FMUL.FTZ R156, R33, UR45 ;  /* 0x0000002d219c7c20 */ /* 0x000fe20008410000 */
[----:B------:R-:W-:Y:S01]  /*65d0*/  FMUL.FTZ R25, R46, UR45 ;  /* 0x0000002d2e197c20 */ /* 0x000fe20008410000 */
        /* <DEDUP_REMOVED lines=52> */
[----:B------:R-:W-:-:S02]  /*6920*/  IMAD.SHL.U32 R65, R5, 0x80, RZ ;  /* 0x0000008005417824 */ /* 0x000fc400078e00ff */
[----:B------:R-:W-:Y:S01]  /*6930*/  FMUL.FTZ R45, R87, UR45 ;  /* 0x0000002d572d7c20 */ /* 0x000fe20008410000 */
[----:B------:R-:W-:Y:S01]  /*6940*/  PLOP3.LUT P1, PT, PT, PT, UP0, 0x40, 0x0 ;  /* 0x000000000000781c */ /* 0x000fe20003f2e808 */
[----:B------:R-:W-:Y:S01]  /*6950*/  IMAD.U32 R7, RZ, RZ, UR42 ;  /* 0x0000002aff077e24 */ /* 0x000fe2000f8e00ff */
[----:B------:R-:W1:Y:S01]  /*6960*/  MUFU.TANH R152, R152 ;  /* 0x0000009800987308 */ /* 0x000e620000002400 */
[----:B------:R-:W-:Y:S01]  /*6970*/  IADD3 R6, -R16, 0x1, -R65 ;  /* 0x0000000110067810 */ /* 0x000fe20007ffe941 */
[----:B------:R-:W-:Y:S01]  /*6980*/  UMOV UR7, UR60 ;  /* 0x0000003c00077c82 */ /* 0x000fe20008000000 */
[----:B------:R-:W-:Y:S01]  /*6990*/  SYNCS.ARRIVE.TRANS64.RED.A1T0 RZ, [UR6], RZ ;  /* 0x000000ffffff79a7 */ /* 0x000fe20008100406 */
[----:B------:R-:W-:Y:S01]  /*69a0*/  ULOP3.LUT UR6, URZ, UR7, URZ, 0x33, !UPT ;  /* 0x000000073f067292 */ /* 0x000fe2000f8e333f */
[----:B------:R-:W-:-:S03]  /*69b0*/  IADD3 R6, -R7, UR41, R6 ;  /* 0x0000002907067c10 */ /* 0x000fc6000fffe106 */
[----:B------:R-:W2:Y:S02]  /*69c0*/  MUFU.TANH R153, R153 ;  /* 0x0000009900997308 */ /* 0x000ea40000002400 */
[C---:B------:R-:W-:Y:S02]  /*69d0*/  VIADD R61, R6.reuse, UR61 ;  /* 0x0000003d063d7c36 */ /* 0x040fe40008000000 */
[----:B------:R-:W-:Y:S02]  /*69e0*/  VIADD R71, R6, UR6 ;  /* 0x0000000606477c36 */ /* 0x000fe40008000000 */
[--C-:B0-----:R-:W-:Y:S02]  /*69f0*/  IMAD.IADD R73, R61, 0x1, R68.reuse ;  /* 0x000000013d497824 */ /* 0x101fe400078e0244 */
[----:B------:R-:W0:Y:S01]  /*6a00*/  MUFU.TANH R8, R8 ;  /* 0x0000000800087308 */ /* 0x000e220000002400 */
[----:B------:R-:W-:-:S07]  /*6a10*/  IMAD.IADD R75, R71, 0x1, R68 ;  /* 0x00000001474b7824 */ /* 0x000fce00078e0244 */
[----:B------:R-:W3:Y:S08]  /*6a20*/  MUFU.TANH R9, R9 ;  /* 0x0000000900097308 */ /* 0x000ef00000002400 */
        /* <DEDUP_REMOVED lines=61> */
[----:B------:R-:W-:Y:S01]  /*6e00*/  IMAD.U32 R7, RZ, RZ, UR42 ;  /* 0x0000002aff077e24 */ /* 0x000fe2000f8e00ff */
[----:B------:R-:W-:Y:S04]  /*6e10*/  BSSY B0, `(.L_x_1363) ;  /* 0x0000011000007945 */ /* 0x000fe80003800000 */
[----:B------:R-:W-:-:S04]  /*6e20*/  IADD3 R68, -R7, UR41, R68 ;  /* 0x0000002907447c10 */ /* 0x000fc8000fffe144 */
        /* <DEDUP_REMOVED lines=10> */
.L_x_1364:
[----:B------:R-:W-:-:S05]  /*6ed0*/  IMAD.U32 R70, RZ, RZ, UR52 ;  /* 0x00000034ff467e24 */ /* 0x000fca000f8e00ff */
[----:B------:R-:W-:-:S13]  /*6ee0*/  ISETP.NE.AND P1, PT, R70, 0x1, PT ;  /* 0x000000014600780c */ /* 0x000fda0003f25270 */
[----:B------:R-:W1:Y:S02]  /*6ef0*/  @P1 LDC.64 R6, c[0x0][0x9e8] ;  /* 0x00027a00ff061b82 */ /* 0x000e640000000a00 */
[----:B-1----:R-:W-:-:S05]  /*6f00*/  @P1 IMAD.HI.U32 R6, R68, R6, RZ ;  /* 0x0000000644061227 */ /* 0x002fca00078e00ff */
[----:B------:R-:W-:-:S07]  /*6f10*/  @P1 SHF.R.U32.HI R68, RZ, R7, R6 ;  /* 0x00000007ff441219 */ /* 0x000fce0000011606 */
.L_x_1365:
[----:B------:R-:W-:Y:S05]  /*6f20*/  BSYNC B0 ;  /* 0x0000000000007941 */ /* 0x000fea0003800000 */
.L_x_1363:
[----:B------:R-:W-:-:S04]  /*6f30*/  IMAD R7, R68, R70, -R65 ;  /* 0x0000004644077224 */ /* 0x000fc800078e0a41 */
[----:B------:R-:W-:-:S05]  /*6f40*/  IMAD.IADD R6, R7, 0x1, -R16 ;  /* 0x0000000107067824 */ /* 0x000fca00078e0a10 */
[----:B------:R-:W-:Y:S02]  /*6f50*/  VIADDMNMX R73, R6, R70, R73, PT ;  /* 0x0000004606497246 */ /* 0x000fe40003800149 */
[----:B------:R-:W-:-:S07]  /*6f60*/  VIMNMX R75, R75, R6, !PT ;  /* 0x000000064b4b7248 */ /* 0x000fce0007fe0100 */
.L_x_1362:
[----:B------:R-:W-:Y:S01]  /*6f70*/  ISETP.GT.AND P1, PT, R5, -0x1, PT ;  /* 0xffffffff0500780c */ /* 0x000fe20003f24270 */
[----:B------:R1:W2:Y:S01]  /*6f80*/  SHFL.IDX PT, R6, R66, 0x1, 0x1c1f ;  /* 0x003c1f0042067f89 */ /* 0x0002a200000e0000 */
[----:B------:R-:W-:Y:S02]  /*6f90*/  UISETP.NE.AND UP0, UPT, UR46, URZ, UPT ;  /* 0x0000003f2e00728c */ /* 0x000fe4000bf05270 */
[C---:B------:R-:W-:Y:S02]  /*6fa0*/  ISETP.GT.AND P3, PT, R75.reuse, 0x8, P1 ;  /* 0x000000084b00780c */ /* 0x040fe40000f64270 */
[----:B------:R-:W-:Y:S02]  /*6fb0*/  ISETP.GT.AND P6, PT, R75, RZ, P1 ;  /* 0x000000ff4b00720c */ /* 0x000fe40000fc4270 */
[----:B------:R-:W-:Y:S02]  /*6fc0*/  ISETP.LT.OR P3, PT, R73, 0x9, P3 ;  /* 0x000000094900780c */ /* 0x000fe40001f61670 */
[----:B------:R-:W-:-:S02]  /*6fd0*/  ISETP.GT.AND P2, PT, R75, 0x1, P1 ;  /* 0x000000014b00780c */ /* 0x000fc40000f44270 */
[----:B------:R-:W-:Y:S02]  /*6fe0*/  FSEL R166, R154, -INF , !P3 ;  /* 0xff8000009aa67808 */ /* 0x000fe40005800000 */
        /* <DEDUP_REMOVED lines=10> */
[----:B0-----:R-:W-:-:S02]  /*7090*/  FSEL R158, R158, -INF , !P3 ;  /* 0xff8000009e9e7808 */ /* 0x001fc40005800000 */
[----:B------:R-:W-:Y:S02]  /*70a0*/  ISETP.GT.AND P3, PT, R75, 0x30, P1 ;  /* 0x000000304b00780c */ /* 0x000fe40000f64270 */
[C---:B------:R-:W-:Y:S02]  /*70b0*/  ISETP.LT.OR P5, PT, R73.reuse, 0xa, P5 ;  /* 0x0000000a4900780c */ /* 0x040fe40002fa1670 */
[C---:B------:R-:W-:Y:S02]  /*70c0*/  ISETP.LT.OR P4, PT, R73.reuse, 0x11, P4 ;  /* 0x000000114900780c */ /* 0x040fe40002781670 */
[C---:B------:R-:W-:Y:S02]  /*70d0*/  ISETP.LT.OR P6, PT, R73.reuse, 0x12, P6 ;  /* 0x000000124900780c */ /* 0x040fe400037c1670 */
[C---:B------:R-:W-:Y:S02]  /*70e0*/  ISETP.LT.OR P2, PT, R73.reuse, 0x19, P2 ;  /* 0x000000194900780c */ /* 0x040fe40001741670 */
[----:B------:R-:W-:-:S02]  /*70f0*/  ISETP.LT.OR P3, PT, R73, 0x31, P3 ;  /* 0x000000314900780c */ /* 0x000fc40001f61670 */
[----:B------:R-:W-:Y:S02]  /*7100*/  FSEL R164, R155, -INF , !P5 ;  /* 0xff8000009ba47808 */ /* 0x000fe40006800000 */
[----:B------:R-:W-:Y:S02]  /*7110*/  FSEL R154, R157, -INF , !P4 ;  /* 0xff8000009d9a7808 */ /* 0x000fe40006000000 */
[----:B------:R-:W-:Y:S02]  /*7120*/  FSEL R156, R156, -INF , !P6 ;  /* 0xff8000009c9c7808 */ /* 0x000fe40007000000 */
[----:B------:R-:W-:Y:S02]  /*7130*/  FSEL R152, R159, -INF , !P2 ;  /* 0xff8000009f987808 */ /* 0x000fe40005000000 */
[C---:B------:R-:W-:Y:S02]  /*7140*/  ISETP.GT.AND P5, PT, R75.reuse, 0x20, P1 ;  /* 0x000000204b00780c */ /* 0x040fe40000fa4270 */
[----:B------:R-:W-:-:S02]  /*7150*/  ISETP.GT.AND P4, PT, R75, 0x21, P1 ;  /* 0x000000214b00780c */ /* 0x000fc40000f84270 */
[C---:B------:R-:W-:Y:S02]  /*7160*/  ISETP.GT.AND P6, PT, R75.reuse, 0x28, P1 ;  /* 0x000000284b00780c */ /* 0x040fe40000fc4270 */
[----:B------:R-:W-:Y:S02]  /*7170*/  ISETP.GT.AND P2, PT, R75, 0x29, P1 ;  /* 0x000000294b00780c */ /* 0x000fe40000f44270 */
[----:B------:R-:W-:Y:S02]  /*7180*/  FSEL R80, R47, -INF , !P3 ;  /* 0xff8000002f507808 */ /* 0x000fe40005800000 */
[----:B------:R-:W-:Y:S02]  /*7190*/  ISETP.GT.AND P3, PT, R75, 0x41, P1 ;  /* 0x000000414b00780c */ /* 0x000fe40000f64270 */
[C---:B------:R-:W-:Y:S02]  /*71a0*/  ISETP.LT.OR P5, PT, R73.reuse, 0x21, P5 ;  /* 0x000000214900780c */ /* 0x040fe40002fa1670 */
        /* <DEDUP_REMOVED lines=12> */
[----:B------:R-:W-:-:S02]  /*7270*/  FSEL R70, R50, -INF , !P3 ;  /* 0xff80000032467808 */ /* 0x000fc40005800000 */
        /* <DEDUP_REMOVED lines=13> */
[C---:B------:R-:W-:Y:S02]  /*7350*/  ISETP.GT.AND P2, PT, R75.reuse, 0x51, P1 ;  /* 0x000000514b00780c */ /* 0x040fe40000f44270 */
[----:B------:R-:W-:Y:S02]  /*7360*/  FSEL R60, R60, -INF , !P3 ;  /* 0xff8000003c3c7808 */ /* 0x000fe40005800000 */
[----:B------:R-:W-:Y:S02]  /*7370*/  ISETP.GT.AND P3, PT, R75, 0x69, P1 ;  /* 0x000000694b00780c */ /* 0x000fe40000f64270 */
[C---:B------:R-:W-:Y:S02]  /*7380*/  ISETP.LT.OR P5, PT, R73.reuse, 0x49, P5 ;  /* 0x000000494900780c */ /* 0x040fe40002fa1670 */
[----:B------:R-:W-:-:S02]  /*7390*/  ISETP.LT.OR P4, PT, R73, 0x4a, P4 ;  /* 0x0000004a4900780c */ /* 0x000fc40002781670 */
[C---:B------:R-:W-:Y:S02]  /*73a0*/  ISETP.LT.OR P6, PT, R73.reuse, 0x51, P6 ;  /* 0x000000514900780c */ /* 0x040fe400037c1670 */
[C---:B------:R-:W-:Y:S02]  /*73b0*/  ISETP.LT.OR P2, PT, R73.reuse, 0x52, P2 ;  /* 0x000000524900780c */ /* 0x040fe40001741670 */
[----:B------:R-:W-:Y:S02]  /*73c0*/  ISETP.LT.OR P3, PT, R73, 0x6a, P3 ;  /* 0x0000006a4900780c */ /* 0x000fe40001f61670 */
[----:B-1----:R-:W-:Y:S02]  /*73d0*/  FSEL R66, R53, -INF , !P5 ;  /* 0xff80000035427808 */ /* 0x002fe40006800000 */
[----:B------:R-:W-:Y:S02]  /*73e0*/  FSEL R68, R52, -INF , !P4 ;  /* 0xff80000034447808 */ /* 0x000fe40006000000 */
[----:B------:R-:W-:-:S02]  /*73f0*/  FSEL R64, R64, -INF , !P6 ;  /* 0xff80000040407808 */ /* 0x000fc40007000000 */
[----:B------:R-:W-:Y:S02]  /*7400*/  FSEL R62, R62, -INF , !P2 ;  /* 0xff8000003e3e7808 */ /* 0x000fe40005000000 */
[C---:B------:R-:W-:Y:S02]  /*7410*/  ISETP.GT.AND P5, PT, R75.reuse, 0x59, P1 ;  /* 0x000000594b00780c */ /* 0x040fe40000fa4270 */
[C---:B------:R-:W-:Y:S02]  /*7420*/  ISETP.GT.AND P4, PT, R75.reuse, 0x60, P1 ;  /* 0x000000604b00780c */ /* 0x040fe40000f84270 */
[C---:B------:R-:W-:Y:S02]  /*7430*/  ISETP.GT.AND P6, PT, R75.reuse, 0x61, P1 ;  /* 0x000000614b00780c */ /* 0x040fe40000fc4270 */
[----:B------:R-:W-:Y:S02]  /*7440*/  ISETP.GT.AND P2, PT, R75, 0x68, P1 ;  /* 0x000000684b00780c */ /* 0x000fe40000f44270 */
[----:B------:R-:W-:Y:S01]  /*7450*/  FSEL R49, R57, -INF , !P3 ;  /* 0xff80000039317808 */ /* 0x000fe20005800000 */
[--C-:B--2---:R-:W-:Y:S01]  /*7460*/  IMAD.IADD R57, R61, 0x1, R6.reuse ;  /* 0x000000013d397824 */ /* 0x104fe200078e0206 */
[----:B------:R-:W-:Y:S01]  /*7470*/  PLOP3.LUT P3, PT, PT, PT, UP0, 0x40, 0x0 ;  /* 0x000000000000781c */ /* 0x000fe20003f6e808 */
[----:B------:R-:W-:Y:S01]  /*7480*/  IMAD.IADD R61, R71, 0x1, R6 ;  /* 0x00000001473d7824 */ /* 0x000fe200078e0206 */
        /* <DEDUP_REMOVED lines=34> */
.L_x_1368:
[----:B------:R-:W-:-:S05]  /*76b0*/  IMAD.U32 R162, RZ, RZ, UR52 ;  /* 0x00000034ffa27e24 */ /* 0x000fca000f8e00ff */
[----:B------:R-:W-:-:S13]  /*76c0*/  ISETP.NE.AND P2, PT, R162, 0x1, PT ;  /* 0x00000001a200780c */ /* 0x000fda0003f45270 */
[----:B------:R-:W0:Y:S02]  /*76d0*/  @P2 LDC.64 R6, c[0x0][0x9e8] ;  /* 0x00027a00ff062b82 */ /* 0x000e240000000a00 */
[----:B0-----:R-:W-:-:S05]  /*76e0*/  @P2 IMAD.HI.U32 R6, R51, R6, RZ ;  /* 0x0000000633062227 */ /* 0x001fca00078e00ff */
[----:B------:R-:W-:-:S07]  /*76f0*/  @P2 SHF.R.U32.HI R51, RZ, R7, R6 ;  /* 0x00000007ff332219 */ /* 0x000fce0000011606 */
.L_x_1369:
[----:B------:R-:W-:Y:S05]  /*7700*/  BSYNC B0 ;  /* 0x0000000000007941 */ /* 0x000fea0003800000 */
.L_x_1367:
[----:B------:R-:W-:-:S04]  /*7710*/  IMAD R51, R51, R162, -R65 ;  /* 0x000000a233337224 */ /* 0x000fc800078e0a41 */
[----:B------:R-:W-:-:S05]  /*7720*/  IMAD.IADD R6, R51, 0x1, -R16 ;  /* 0x0000000133067824 */ /* 0x000fca00078e0a10 */
[----:B------:R-:W-:Y:S02]  /*7730*/  VIADDMNMX R57, R6, R162, R57, PT ;  /* 0x000000a206397246 */ /* 0x000fe40003800139 */
[----:B------:R-:W-:-:S07]  /*7740*/  VIMNMX R61, R61, R6, !PT ;  /* 0x000000063d3d7248 */ /* 0x000fce0007fe0100 */
.L_x_1366:
[----:B------:R-:W-:Y:S01]  /*7750*/  FMNMX.FTZ R7, R170, R3, !PT ;  /* 0x00000003aa077209 */ /* 0x000fe20007810000 */
[----:B------:R-:W-:Y:S01]  /*7760*/  UMOV UR6, UR59 ;  /* 0x0000003b00067c82 */ /* 0x000fe20008000000 */
[----:B------:R-:W-:Y:S02]  /*7770*/  ISETP.GT.AND P5, PT, R61, 0x10, P1 ;  /* 0x000000103d00780c */ /* 0x000fe40000fa4270 */
[----:B------:R-:W-:Y:S02]  /*7780*/  FMNMX.FTZ R7, R168, R7, !PT ;  /* 0x00000007a8077209 */ /* 0x000fe40007810000 */
[----:B------:R-:W-:Y:S02]  /*7790*/  ISETP.LT.OR P5, PT, R57, 0x11, P5 ;  /* 0x000000113900780c */ /* 0x000fe40002fa1670 */
[----:B------:R-:W-:Y:S02]  /*77a0*/  FMNMX.FTZ R7, R166, R7, !PT ;  /* 0x00000007a6077209 */ /* 0x000fe40007810000 */
[----:B------:R-:W-:-:S02]  /*77b0*/  FSEL R13, R13, -INF , !P5 ;  /* 0xff8000000d0d7808 */ /* 0x000fc40006800000 */
        /* <DEDUP_REMOVED lines=13> */
[C---:B------:R-:W-:Y:S02]  /*7890*/  ISETP.GT.AND P5, PT, R61.reuse, RZ, P1 ;  /* 0x000000ff3d00720c */ /* 0x040fe40000fa4270 */
[----:B------:R-:W-:Y:S02]  /*78a0*/  FMNMX.FTZ R7, R84, R7, !PT ;  /* 0x0000000754077209 */ /* 0x000fe40007810000 */
[----:B------:R-:W-:Y:S02]  /*78b0*/  ISETP.GT.AND P2, PT, R61, 0x11, P1 ;  /* 0x000000113d00780c */ /* 0x000fe40000f44270 */
[----:B------:R-:W-:Y:S02]  /*78c0*/  FMNMX.FTZ R7, R82, R7, !PT ;  /* 0x0000000752077209 */ /* 0x000fe40007810000 */
[----:B------:R-:W-:-:S02]  /*78d0*/  ISETP.LT.OR P5, PT, R57, 0x1, P5 ;  /* 0x000000013900780c */ /* 0x000fc40002fa1670 */
[----:B------:R-:W-:Y:S02]  /*78e0*/  FMNMX.FTZ R7, R80, R7, !PT ;  /* 0x0000000750077209 */ /* 0x000fe40007810000 */
[----:B------:R-:W-:Y:S02]  /*78f0*/  ISETP.LT.OR P2, PT, R57, 0x12, P2 ;  /* 0x000000123900780c */ /* 0x000fe40001741670 */
[----:B------:R-:W-:Y:S02]  /*7900*/  FMNMX.FTZ R7, R78, R7, !PT ;  /* 0x000000074e077209 */ /* 0x000fe40007810000 */
[C---:B------:R-:W-:Y:S02]  /*7910*/  ISETP.GT.AND P3, PT, R61.reuse, 0x8, P1 ;  /* 0x000000083d00780c */ /* 0x040fe40000f64270 */
[----:B------:R-:W-:Y:S02]  /*7920*/  FMNMX.FTZ R7, R76, R7, !PT ;  /* 0x000000074c077209 */ /* 0x000fe40007810000 */
[----:B------:R-:W-:-:S02]  /*7930*/  ISETP.GT.AND P4, PT, R61, 0x9, P1 ;  /* 0x000000093d00780c */ /* 0x000fc40000f84270 */
[----:B------:R-:W-:Y:S02]  /*7940*/  FMNMX.FTZ R7, R74, R7, !PT ;  /* 0x000000074a077209 */ /* 0x000fe40007810000 */
[----:B------:R-:W-:Y:S02]  /*7950*/  FSEL R59, R8, -INF , !P5 ;  /* 0xff800000083b7808 */ /* 0x000fe40006800000 */
        /* <DEDUP_REMOVED lines=8> */
[----:B------:R-:W-:Y:S02]  /*79e0*/  FMNMX.FTZ R7, R64, R7, !PT ;  /* 0x0000000740077209 */ /* 0x000fe40007810000 */
[----:B------:R-:W-:-:S02]  /*79f0*/  FMNMX.FTZ R8, R59, R4, !PT ;  /* 0x000000043b087209 */ /* 0x000fc40007810000 */
[----:B------:R-:W-:Y:S02]  /*7a00*/  FMNMX.FTZ R7, R62, R7, !PT ;  /* 0x000000073e077209 */ /* 0x000fe40007810000 */
[----:B------:R-:W-:Y:S02]  /*7a10*/  ISETP.LT.OR P2, PT, R57, 0x22, P2 ;  /* 0x000000223900780c */ /* 0x000fe40001741670 */
[----:B------:R-:W-:Y:S02]  /*7a20*/  FMNMX.FTZ R7, R60, R7, !PT ;  /* 0x000000073c077209 */ /* 0x000fe40007810000 */
[----:B------:R-:W-:Y:S02]  /*7a30*/  FSEL R11, R11, -INF , !P3 ;  /* 0xff8000000b0b7808 */ /* 0x000fe40005800000 */
[----:B------:R-:W-:Y:S02]  /*7a40*/  FMNMX.FTZ R7, R58, R7, !PT ;  /* 0x000000073a077209 */ /* 0x000fe40007810000 */
[----:B------:R-:W-:-:S02]  /*7a50*/  FSEL R10, R10, -INF , !P4 ;  /* 0xff8000000a0a7808 */ /* 0x000fc40006000000 */
[----:B------:R-:W-:Y:S02]  /*7a60*/  FMNMX.FTZ R7, R56, R7, !PT ;  /* 0x0000000738077209 */ /* 0x000fe40007810000 */
[----:B------:R-:W-:Y:S02]  /*7a70*/  FMNMX.FTZ R8, R9, R8, !PT ;  /* 0x0000000809087209 */ /* 0x000fe40007810000 */
[----:B------:R-:W-:Y:S02]  /*7a80*/  FMNMX.FTZ R7, R54, R7, !PT ;  /* 0x0000000736077209 */ /* 0x000fe40007810000 */
[----:B------:R-:W-:Y:S02]  /*7a90*/  ISETP.GT.AND P4, PT, R61, 0x19, P1 ;  /* 0x000000193d00780c */ /* 0x000fe40000f84270 */
[----:B------:R-:W-:Y:S02]  /*7aa0*/  FMNMX.FTZ R6, R52, R7, !PT ;  /* 0x0000000734067209 */ /* 0x000fe40007810000 */
[----:B------:R-:W-:-:S02]  /*7ab0*/  FSEL R14, R14, -INF , !P2 ;  /* 0xff8000000e0e7808 */ /* 0x000fc40005000000 */
[----:B------:R-:W-:Y:S02]  /*7ac0*/  FMNMX.FTZ R7, R49, R6, !PT ;  /* 0x0000000631077209 */ /* 0x000fe40007810000 */
[C---:B------:R-:W-:Y:S02]  /*7ad0*/  ISETP.GT.AND P2, PT, R61.reuse, 0x30, P1 ;  /* 0x000000303d00780c */ /* 0x040fe40000f44270 */
[----:B------:R-:W-:Y:S02]  /*7ae0*/  FMNMX.FTZ R7, R50, R7, !PT ;  /* 0x0000000732077209 */ /* 0x000fe40007810000 */
[----:B------:R-:W-:Y:S02]  /*7af0*/  ISETP.GT.AND P3, PT, R61, 0x18, P1 ;  /* 0x000000183d00780c */ /* 0x000fe40000f64270 */
[----:B------:R-:W-:Y:S02]  /*7b00*/  FMNMX.FTZ R6, R48, R7, !PT ;  /* 0x0000000730067209 */ /* 0x000fe40007810000 */
[----:B------:R-:W-:-:S02]  /*7b10*/  FMNMX.FTZ R63, R11, R8, !PT ;  /* 0x000000080b3f7209 */ /* 0x000fc40007810000 */
[----:B------:R-:W-:Y:S02]  /*7b20*/  FMNMX.FTZ R7, R47, R6, !PT ;  /* 0x000000062f077209 */ /* 0x000fe40007810000 */
[C---:B------:R-:W-:Y:S02]  /*7b30*/  ISETP.LT.OR P4, PT, R57.reuse, 0x1a, P4 ;  /* 0x0000001a3900780c */ /* 0x040fe40002781670 */
[----:B------:R-:W-:Y:S02]  /*7b40*/  FMNMX.FTZ R7, R46, R7, !PT ;  /* 0x000000072e077209 */ /* 0x000fe40007810000 */
[C---:B------:R-:W-:Y:S02]  /*7b50*/  ISETP.LT.OR P2, PT, R57.reuse, 0x31, P2 ;  /* 0x000000313900780c */ /* 0x040fe40001741670 */
[----:B------:R-:W-:Y:S01]  /*7b60*/  ISETP.LT.OR P3, PT, R57, 0x19, P3 ;  /* 0x000000193900780c */ /* 0x000fe20001f61670 */
[----:B------:R-:W0:Y:S01]  /*7b70*/  SHFL.BFLY PT, R6, R7, 0x2, 0x1f ;  /* 0x0c401f0007067f89 */ /* 0x000e2200000e0000 */
[----:B------:R-:W-:-:S02]  /*7b80*/  FSEL R8, R27, -INF , !P2 ;  /* 0xff8000001b087808 */ /* 0x000fc40005000000 */
[----:B------:R-:W-:Y:S02]  /*7b90*/  FSEL R20, R20, -INF , !P3 ;  /* 0xff80000014147808 */ /* 0x000fe40005800000 */
[C---:B------:R-:W-:Y:S02]  /*7ba0*/  ISETP.GT.AND P3, PT, R61.reuse, 0x28, P1 ;  /* 0x000000283d00780c */ /* 0x040fe40000f64270 */
[----:B------:R-:W-:Y:S02]  /*7bb0*/  ISETP.GT.AND P5, PT, R61, 0x38, P1 ;  /* 0x000000383d00780c */ /* 0x000fe40000fa4270 */
[C---:B------:R-:W-:Y:S02]  /*7bc0*/  ISETP.LT.OR P3, PT, R57.reuse, 0x29, P3 ;  /* 0x000000293900780c */ /* 0x040fe40001f61670 */
[----:B------:R-:W-:Y:S02]  /*7bd0*/  ISETP.LT.OR P5, PT, R57, 0x39, P5 ;  /* 0x000000393900780c */ /* 0x000fe40002fa1670 */
[----:B------:R-:W-:-:S02]  /*7be0*/  FSEL R55, R25, -INF , !P3 ;  /* 0xff80000019377808 */ /* 0x000fc40005800000 */
[----:B------:R-:W-:Y:S02]  /*7bf0*/  ISETP.GT.AND P3, PT, R61, 0x31, P1 ;  /* 0x000000313d00780c */ /* 0x000fe40000f64270 */
[----:B------:R-:W-:Y:S02]  /*7c00*/  FSEL R28, R28, -INF , !P5 ;  /* 0xff8000001c1c7808 */ /* 0x000fe40006800000 */
[----:B------:R-:W-:Y:S02]  /*7c10*/  ISETP.LT.OR P3, PT, R57, 0x32, P3 ;  /* 0x000000323900780c */ /* 0x000fe40001f61670 */
[----:B------:R-:W-:Y:S02]  /*7c20*/  ISETP.GT.AND P5, PT, R61, 0x48, P1 ;  /* 0x000000483d00780c */ /* 0x000fe40000fa4270 */
[----:B------:R-:W-:Y:S02]  /*7c30*/  FSEL R26, R26, -INF , !P3 ;  /* 0xff8000001a1a7808 */ /* 0x000fe40005800000 */
[----:B0-----:R-:W-:-:S02]  /*7c40*/  FMNMX.FTZ R51, R7, R6, !PT ;  /* 0x0000000607337209 */ /* 0x001fc40007810000 */
[----:B------:R-:W-:Y:S02]  /*7c50*/  ISETP.GT.AND P3, PT, R61, 0x41, P1 ;  /* 0x000000413d00780c */ /* 0x000fe40000f64270 */
[C---:B------:R-:W-:Y:S01]  /*7c60*/  ISETP.LT.OR P5, PT, R57.reuse, 0x49, P5 ;  /* 0x000000493900780c */ /* 0x040fe20002fa1670 */
[----:B------:R-:W0:Y:S01]  /*7c70*/  SHFL.BFLY PT, R6, R51, 0x1, 0x1f ;  /* 0x0c201f0033067f89 */ /* 0x000e2200000e0000 */
[----:B------:R-:W-:Y:S02]  /*7c80*/  ISETP.LT.OR P3, PT, R57, 0x42, P3 ;  /* 0x000000423900780c */ /* 0x000fe40001f61670 */
[----:B------:R-:W-:Y:S02]  /*7c90*/  ISETP.GT.AND P2, PT, R61, 0x40, P1 ;  /* 0x000000403d00780c */ /* 0x000fe40000f44270 */
[----:B------:R-:W-:Y:S02]  /*7ca0*/  FSEL R65, R31, -INF , !P3 ;  /* 0xff8000001f417808 */ /* 0x000fe40005800000 */
[----:B------:R-:W-:-:S02]  /*7cb0*/  ISETP.LT.OR P2, PT, R57, 0x41, P2 ;  /* 0x000000413900780c */ /* 0x000fc40001741670 */
[----:B------:R-:W-:Y:S02]  /*7cc0*/  ISETP.GT.AND P3, PT, R61, 0x51, P1 ;  /* 0x000000513d00780c */ /* 0x000fe40000f64270 */
[----:B------:R-:W-:Y:S02]  /*7cd0*/  FSEL R30, R30, -INF , !P2 ;  /* 0xff8000001e1e7808 */ /* 0x000fe40005000000 */
[----:B------:R-:W-:Y:S02]  /*7ce0*/  ISETP.LT.OR P3, PT, R57, 0x52, P3 ;  /* 0x000000523900780c */ /* 0x000fe40001f61670 */
[----:B------:R-:W-:Y:S02]  /*7cf0*/  ISETP.GT.AND P2, PT, R61, 0x50, P1 ;  /* 0x000000503d00780c */ /* 0x000fe40000f44270 */
[----:B------:R-:W-:Y:S02]  /*7d00*/  FSEL R69, R35, -INF , !P3 ;  /* 0xff80000023457808 */ /* 0x000fe40005800000 */
[----:B------:R-:W-:-:S02]  /*7d10*/  ISETP.LT.OR P2, PT, R57, 0x51, P2 ;  /* 0x000000513900780c */ /* 0x000fc40001741670 */
[----:B------:R-:W-:Y:S02]  /*7d20*/  ISETP.GT.AND P3, PT, R61, 0x61, P1 ;  /* 0x000000613d00780c */ /* 0x000fe40000f64270 */
[----:B------:R-:W-:Y:S02]  /*7d30*/  FSEL R34, R34, -INF , !P2 ;  /* 0xff80000022227808 */ /* 0x000fe40005000000 */
[----:B0-----:R-:W-:Y:S02]  /*7d40*/  FMNMX.FTZ R6, R51, R6, !PT ;  /* 0x0000000633067209 */ /* 0x001fe40007810000 */
[----:B------:R-:W-:Y:S02]  /*7d50*/  ISETP.GT.AND P2, PT, R61, 0x60, P1 ;  /* 0x000000603d00780c */ /* 0x000fe40000f44270 */
[C---:B------:R-:W-:Y:S01]  /*7d60*/  FSETP.NEU.FTZ.AND P6, PT, R6.reuse, -INF , PT ;  /* 0xff8000000600780b */ /* 0x040fe20003fdd000 */
[----:B------:R-:W-:Y:S01]  /*7d70*/  FMUL.FTZ R53, R6, UR6 ;  /* 0x0000000606357c20 */ /* 0x000fe20008410000 */
[----:B------:R-:W-:-:S02]  /*7d80*/  ISETP.LT.OR P2, PT, R57, 0x61, P2 ;  /* 0x000000613900780c */ /* 0x000fc40001741670 */
[----:B------:R-:W-:Y:S02]  /*7d90*/  ISETP.LT.OR P3, PT, R57, 0x62, P3 ;  /* 0x000000623900780c */ /* 0x000fe40001f61670 */
[----:B------:R-:W-:Y:S02]  /*7da0*/  FSEL R7, R53, RZ, P6 ;  /* 0x000000ff35077208 */ /* 0x000fe40003000000 */
[----:B------:R-:W-:Y:S02]  /*7db0*/  FSEL R53, R15, -INF , !P4 ;  /* 0xff8000000f357808 */ /* 0x000fe40006000000 */
[----:B------:R-:W-:Y:S01]  /*7dc0*/  ISETP.GT.AND P4, PT, R61, 0x29, P1 ;  /* 0x000000293d00780c */ /* 0x000fe20000f84270 */
[--C-:B------:R-:W-:Y:S01]  /*7dd0*/  FFMA.FTZ R178, R152, UR6, -R7.reuse ;  /* 0x0000000698b27c23 */ /* 0x100fe20008010807 */
        /* <DEDUP_REMOVED lines=9> */
[--C-:B------:R-:W-:Y:S01]  /*7e70*/  FFMA.FTZ R182, R166, UR6, -R7.reuse ;  /* 0x00000006a6b67c23 */ /* 0x100fe20008010807 */
        /* <DEDUP_REMOVED lines=15> */
[----:B------:R0:W-:Y:S01]  /*7f70*/  MUFU.EX2 R27, R158 ;  /* 0x0000009e001b7308 */ /* 0x0001e20000000800 */
[----:B------:R-:W-:Y:S01]  /*7f80*/  ISETP.LT.OR P4, PT, R57, 0x4a, P4 ;  /* 0x0000004a3900780c */ /* 0x000fe20002781670 */
[--C-:B------:R-:W-:Y:S01]  /*7f90*/  FFMA.FTZ R174, R84, UR6, -R7.reuse ;  /* 0x0000000654ae7c23 */ /* 0x100fe20008010807 */
[----:B------:R-:W-:Y:S01]  /*7fa0*/  FMNMX.FTZ R67, R55, R86, !PT ;  /* 0x0000005637437209 */ /* 0x000fe20007810000 */
[--C-:B------:R-:W-:Y:S01]  /*7fb0*/  FFMA.FTZ R170, R76, UR6, -R7.reuse ;  /* 0x000000064caa7c23 */ /* 0x100fe20008010807 */
[----:B------:R-:W-:Y:S01]  /*7fc0*/  FSEL R32, R32, -INF , !P4 ;  /* 0xff80000020207808 */ /* 0x000fe20006000000 */
[--C-:B------:R-:W-:Y:S01]  /*7fd0*/  FFMA.FTZ R164, R72, UR6, -R7.reuse ;  /* 0x0000000648a47c23 */ /* 0x100fe20008010807 */
[----:B------:R-:W-:Y:S01]  /*7fe0*/  FMNMX.FTZ R31, R24, R67, !PT ;  /* 0x00000043181f7209 */ /* 0x000fe20007810000 */
[----:B------:R1:W-:Y:S01]  /*7ff0*/  MUFU.EX2 R29, R160 ;  /* 0x000000a0001d7308 */ /* 0x0003e20000000800 */
[----:B------:R-:W-:Y:S01]  /*8000*/  FSEL R67, R33, -INF , !P5 ;  /* 0xff80000021437808 */ /* 0x000fe20006800000 */
[--C-:B------:R-:W-:Y:S01]  /*8010*/  FFMA.FTZ R162, R60, UR6, -R7.reuse ;  /* 0x000000063ca27c23 */ /* 0x100fe20008010807 */
[----:B------:R-:W-:Y:S01]  /*8020*/  FMNMX.FTZ R31, R8, R31, !PT ;  /* 0x0000001f081f7209 */ /* 0x000fe20007810000 */
[--C-:B------:R-:W-:Y:S01]  /*8030*/  FFMA.FTZ R156, R56, UR6, -R7.reuse ;  /* 0x00000006389c7c23 */ /* 0x100fe20008010807 */
[----:B------:R-:W-:Y:S01]  /*8040*/  ISETP.GT.AND P5, PT, R61, 0x58, P1 ;  /* 0x000000583d00780c */ /* 0x000fe20000fa4270 */
[--C-:B0-----:R-:W-:Y:S01]  /*8050*/  FFMA.FTZ R158, R52, UR6, -R7.reuse ;  /* 0x00000006349e7c23 */ /* 0x101fe20008010807 */
[----:B------:R-:W-:Y:S01]  /*8060*/  FMNMX.FTZ R33, R26, R31, !PT ;  /* 0x0000001f1a217209 */ /* 0x000fe20007810000 */
[--C-:B------:R-:W-:Y:S01]  /*8070*/  FFMA.FTZ R152, R50, UR6, -R7.reuse ;  /* 0x0000000632987c23 */ /* 0x100fe20008010807 */
[----:B------:R-:W-:Y:S01]  /*8080*/  ISETP.LT.OR P5, PT, R57, 0x59, P5 ;  /* 0x000000593900780c */ /* 0x000fe20002fa1670 */
[----:B------:R0:W-:Y:S01]  /*8090*/  MUFU.EX2 R31, R71 ;  /* 0x00000047001f7308 */ /* 0x0001e20000000800 */
[----:B------:R-:W-:Y:S01]  /*80a0*/  FMNMX.FTZ R82, R28, R33, !PT ;  /* 0x000000211c527209 */ /* 0x000fe20007810000 */
[--C-:B-1----:R-:W-:Y:S01]  /*80b0*/  FFMA.FTZ R160, R64, UR6, -R7.reuse ;  /* 0x0000000640a07c23 */ /* 0x102fe20008010807 */
[----:B------:R-:W-:Y:S01]  /*80c0*/  ISETP.GT.AND P4, PT, R61, 0x59, P1 ;  /* 0x000000593d00780c */ /* 0x000fe20000f84270 */
[----:B------:R-:W-:Y:S01]  /*80d0*/  FFMA.FTZ R154, R47, UR6, -R7 ;  /* 0x000000062f9a7c23 */ /* 0x000fe20008010807 */
[----:B------:R-:W-:-:S02]  /*80e0*/  FMNMX.FTZ R33, R63, R82, !PT ;  /* 0x000000523f217209 */ /* 0x000fc40007810000 */
[----:B------:R-:W-:Y:S01]  /*80f0*/  ISETP.LT.OR P4, PT, R57, 0x5a, P4 ;  /* 0x0000005a3900780c */ /* 0x000fe20002781670 */
[----:B------:R-:W-:Y:S01]  /*8100*/  MUFU.EX2 R51, R51 ;  /* 0x0000003300337308 */ /* 0x000fe20000000800 */
[----:B------:R-:W-:Y:S01]  /*8110*/  FMNMX.FTZ R80, R30, R33, !PT ;  /* 0x000000211e507209 */ /* 0x000fe20007810000 */
[----:B------:R-:W-:Y:S01]  /*8120*/  FFMA.FTZ R33, R78, UR6, -R7 ;  /* 0x000000064e217c23 */ /* 0x000fe20008010807 */
[----:B0-----:R-:W-:Y:S02]  /*8130*/  FSEL R71, R36, -INF , !P5 ;  /* 0xff80000024477808 */ /* 0x001fe40006800000 */
[----:B------:R-:W-:Y:S02]  /*8140*/  FMNMX.FTZ R80, R65, R80, !PT ;  /* 0x0000005041507209 */ /* 0x000fe40007810000 */
[----:B------:R-:W-:Y:S01]  /*8150*/  FSEL R73, R37, -INF , !P4 ;  /* 0xff80000025497808 */ /* 0x000fe20006000000 */
[----:B------:R-:W-:Y:S01]  /*8160*/  MUFU.EX2 R180, R180 ;  /* 0x000000b400b47308 */ /* 0x000fe20000000800 */
[----:B------:R-:W-:-:S02]  /*8170*/  FMNMX.FTZ R35, R67, R80, !PT ;  /* 0x0000005043237209 */ /* 0x000fc40007810000 */
[C---:B------:R-:W-:Y:S02]  /*8180*/  ISETP.GT.AND P5, PT, R61.reuse, 0x68, P1 ;  /* 0x000000683d00780c */ /* 0x040fe40000fa4270 */
[----:B------:R-:W-:Y:S02]  /*8190*/  FMNMX.FTZ R35, R32, R35, !PT ;  /* 0x0000002320237209 */ /* 0x000fe40007810000 */
[----:B------:R-:W-:Y:S01]  /*81a0*/  FSEL R38, R38, -INF , !P2 ;  /* 0xff80000026267808 */ /* 0x000fe20005000000 */
[----:B------:R-:W-:Y:S01]  /*81b0*/  MUFU.EX2 R182, R182 ;  /* 0x000000b600b67308 */ /* 0x000fe20000000800 */
[----:B------:R-:W-:Y:S01]  /*81c0*/  FMNMX.FTZ R36, R34, R35, !PT ;  /* 0x0000002322247209 */ /* 0x000fe20007810000 */
[----:B------:R-:W-:Y:S01]  /*81d0*/  FFMA.FTZ R35, R74, UR6, -R7 ;  /* 0x000000064a237c23 */ /* 0x000fe20008010807 */
[----:B------:R-:W-:Y:S02]  /*81e0*/  ISETP.GT.AND P4, PT, R61, 0x69, P1 ;  /* 0x000000693d00780c */ /* 0x000fe40000f84270 */
[----:B------:R-:W-:-:S02]  /*81f0*/  FMNMX.FTZ R36, R69, R36, !PT ;  /* 0x0000002445247209 */ /* 0x000fc40007810000 */
[----:B------:R-:W-:Y:S01]  /*8200*/  ISETP.LT.OR P5, PT, R57, 0x69, P5 ;  /* 0x000000693900780c */ /* 0x000fe20002fa1670 */
[----:B------:R-:W-:Y:S01]  /*8210*/  MUFU.EX2 R15, R15 ;  /* 0x0000000f000f7308 */ /* 0x000fe20000000800 */
[----:B------:R-:W-:Y:S02]  /*8220*/  FMNMX.FTZ R36, R71, R36, !PT ;  /* 0x0000002447247209 */ /* 0x000fe40007810000 */
[----:B------:R-:W-:Y:S02]  /*8230*/  FSEL R74, R39, -INF , !P3 ;  /* 0xff800000274a7808 */ /* 0x000fe40005800000 */
[----:B------:R-:W-:Y:S01]  /*8240*/  FMNMX.FTZ R37, R73, R36, !PT ;  /* 0x0000002449257209 */ /* 0x000fe20007810000 */
[----:B------:R-:W-:Y:S01]  /*8250*/  FFMA.FTZ R36, R70, UR6, -R7 ;  /* 0x0000000646247c23 */ /* 0x000fe20008010807 */
[----:B------:R-:W-:Y:S01]  /*8260*/  ISETP.GT.AND P2, PT, R61, 0x70, P1 ;  /* 0x000000703d00780c */ /* 0x000fe20000f44270 */
[----:B------:R-:W-:Y:S01]  /*8270*/  MUFU.EX2 R176, R176 ;  /* 0x000000b000b07308 */ /* 0x000fe20000000800 */
[----:B------:R-:W-:-:S02]  /*8280*/  FMNMX.FTZ R37, R38, R37, !PT ;  /* 0x0000002526257209 */ /* 0x000fc40007810000 */
[----:B------:R-:W-:Y:S02]  /*8290*/  FSEL R40, R40, -INF , !P5 ;  /* 0xff80000028287808 */ /* 0x000fe40006800000 */
[----:B------:R-:W-:Y:S02]  /*82a0*/  ISETP.LT.OR P4, PT, R57, 0x6a, P4 ;  /* 0x0000006a3900780c */ /* 0x000fe40002781670 */
[----:B------:R-:W-:Y:S01]  /*82b0*/  FMNMX.FTZ R39, R74, R37, !PT ;  /* 0x000000254a277209 */ /* 0x000fe20007810000 */
[----:B------:R-:W-:Y:S01]  /*82c0*/  MUFU.EX2 R25, R25 ;  /* 0x0000001900197308 */ /* 0x000fe20000000800 */
[----:B------:R-:W-:Y:S02]  /*82d0*/  ISETP.GT.AND P3, PT, R61, 0x71, P1 ;  /* 0x000000713d00780c */ /* 0x000fe40000f64270 */
[----:B------:R-:W-:Y:S02]  /*82e0*/  ISETP.LT.OR P2, PT, R57, 0x71, P2 ;  /* 0x000000713900780c */ /* 0x000fe40001741670 */
[----:B------:R-:W-:Y:S01]  /*82f0*/  FSEL R70, R41, -INF , !P4 ;  /* 0xff80000029467808 */ /* 0x000fe20006000000 */
[--C-:B------:R-:W-:Y:S01]  /*8300*/  FFMA.FTZ R41, R49, UR6, -R7.reuse ;  /* 0x0000000631297c23 */ /* 0x100fe20008010807 */
[----:B------:R-:W-:Y:S01]  /*8310*/  FMNMX.FTZ R39, R40, R39, !PT ;  /* 0x0000002728277209 */ /* 0x000fe20007810000 */
[----:B------:R0:W-:Y:S01]  /*8320*/  MUFU.EX2 R37, R36 ;  /* 0x0000002400257308 */ /* 0x0001e20000000800 */
[----:B------:R-:W-:Y:S01]  /*8330*/  ISETP.GT.AND P5, PT, R61, 0x78, P1 ;  /* 0x000000783d00780c */ /* 0x000fe20000fa4270 */
[----:B------:R-:W-:Y:S01]  /*8340*/  FFMA.FTZ R49, R46, UR6, -R7 ;  /* 0x000000062e317c23 */ /* 0x000fe20008010807 */
[----:B------:R-:W-:-:S02]  /*8350*/  ISETP.LT.OR P3, PT, R57, 0x72, P3 ;  /* 0x000000723900780c */ /* 0x000fc40001f61670 */
[----:B------:R-:W-:Y:S02]  /*8360*/  FSEL R42, R42, -INF , !P2 ;  /* 0xff8000002a2a7808 */ /* 0x000fe40005000000 */
[----:B------:R-:W-:Y:S01]  /*8370*/  FMNMX.FTZ R39, R70, R39, !PT ;  /* 0x0000002746277209 */ /* 0x000fe20007810000 */
[----:B------:R-:W-:Y:S01]  /*8380*/  MUFU.EX2 R178, R178 ;  /* 0x000000b200b27308 */ /* 0x000fe20000000800 */
[----:B------:R-:W-:Y:S01]  /*8390*/  ISETP.GT.AND P1, PT, R61, 0x79, P1 ;  /* 0x000000793d00780c */ /* 0x000fe20000f24270 */
[--C-:B------:R-:W-:Y:S01]  /*83a0*/  FFMA.FTZ R61, R68, UR6, -R7.reuse ;  /* 0x00000006443d7c23 */ /* 0x100fe20008010807 */
[----:B------:R-:W-:Y:S02]  /*83b0*/  ISETP.LT.OR P5, PT, R57, 0x79, P5 ;  /* 0x000000793900780c */ /* 0x000fe40002fa1670 */
[----:B------:R-:W-:Y:S01]  /*83c0*/  FSEL R66, R43, -INF , !P3 ;  /* 0xff8000002b427808 */ /* 0x000fe20005800000 */
[--C-:B------:R-:W-:Y:S01]  /*83d0*/  FFMA.FTZ R43, R54, UR6, -R7.reuse ;  /* 0x00000006362b7c23 */ /* 0x100fe20008010807 */
[----:B------:R-:W-:Y:S01]  /*83e0*/  FMNMX.FTZ R39, R42, R39, !PT ;  /* 0x000000272a277209 */ /* 0x000fe20007810000 */
[----:B------:R-:W-:Y:S01]  /*83f0*/  MUFU.EX2 R172, R172 ;  /* 0x000000ac00ac7308 */ /* 0x000fe20000000800 */
[----:B------:R-:W-:Y:S01]  /*8400*/  ISETP.LT.OR P1, PT, R57, 0x7a, P1 ;  /* 0x0000007a3900780c */ /* 0x000fe20000f21670 */
[----:B------:R-:W-:Y:S01]  /*8410*/  FFMA.FTZ R57, R62, UR6, -R7 ;  /* 0x000000063e397c23 */ /* 0x000fe20008010807 */
[----:B------:R-:W-:-:S02]  /*8420*/  FSEL R44, R44, -INF , !P5 ;  /* 0xff8000002c2c7808 */ /* 0x000fc40006800000 */
[----:B------:R-:W-:Y:S02]  /*8430*/  FMNMX.FTZ R39, R66, R39, !PT ;  /* 0x0000002742277209 */ /* 0x000fe40007810000 */
[----:B------:R-:W-:Y:S01]  /*8440*/  FSEL R68, R45, -INF , !P1 ;  /* 0xff8000002d447808 */ /* 0x000fe20004800000 */
[----:B------:R-:W-:Y:S01]  /*8450*/  FFMA.FTZ R45, R58, UR6, -R7 ;  /* 0x000000063a2d7c23 */ /* 0x000fe20008010807 */
[----:B------:R-:W-:Y:S01]  /*8460*/  FMNMX.FTZ R39, R44, R39, !PT ;  /* 0x000000272c277209 */ /* 0x000fe20007810000 */
[----:B------:R-:W-:Y:S03]  /*8470*/  MUFU.EX2 R174, R174 ;  /* 0x000000ae00ae7308 */ /* 0x000fe60000000800 */
[----:B------:R-:W-:-:S05]  /*8480*/  FMNMX.FTZ R39, R68, R39, !PT ;  /* 0x0000002744277209 */ /* 0x000fca0007810000 */
[----:B0-----:R-:W0:Y:S01]  /*8490*/  SHFL.BFLY PT, R36, R39, 0x2, 0x1f ;  /* 0x0c401f0027247f89 */ /* 0x001e2200000e0000 */
[----:B------:R-:W-:Y:S08]  /*84a0*/  MUFU.EX2 R168, R168 ;  /* 0x000000a800a87308 */ /* 0x000ff00000000800 */
[----:B------:R-:W-:Y:S08]  /*84b0*/  MUFU.EX2 R33, R33 ;  /* 0x0000002100217308 */ /* 0x000ff00000000800 */
[----:B------:R-:W-:Y:S01]  /*84c0*/  MUFU.EX2 R170, R170 ;  /* 0x000000aa00aa7308 */ /* 0x000fe20000000800 */
[----:B0-----:R-:W-:Y:S01]  /*84d0*/  FMNMX.FTZ R36, R39, R36, !PT ;  /* 0x0000002427247209 */ /* 0x001fe20007810000 */
[----:B------:R-:W-:Y:S01]  /*84e0*/  FFMA.FTZ R39, R48, UR6, -R7 ;  /* 0x0000000630277c23 */ /* 0x000fe20008010807 */
[----:B------:R-:W-:-:S05]  /*84f0*/  FSEL R48, R6, RZ, P6 ;  /* 0x000000ff06307208 */ /* 0x000fca0003000000 */
[----:B------:R-:W-:Y:S01]  /*8500*/  MUFU.EX2 R35, R35 ;  /* 0x0000002300237308 */ /* 0x000fe20000000800 */
[----:B------:R-:W0:Y:S01]  /*8510*/  SHFL.BFLY PT, R75, R36, 0x1, 0x1f ;  /* 0x0c201f00244b7f89 */ /* 0x000e2200000e0000 */
[----:B------:R-:W-:-:S06]  /*8520*/  FADD.FTZ R48, -R48, R3 ;  /* 0x0000000330307221 */ /* 0x000fcc0000010100 */
[----:B------:R-:W-:Y:S08]  /*8530*/  MUFU.EX2 R164, R164 ;  /* 0x000000a400a47308 */ /* 0x000ff00000000800 */
[----:B------:R-:W-:Y:S08]  /*8540*/  MUFU.EX2 R166, R166 ;  /* 0x000000a600a67308 */ /* 0x000ff00000000800 */
[----:B------:R-:W-:Y:S01]  /*8550*/  MUFU.EX2 R61, R61 ;  /* 0x0000003d003d7308 */ /* 0x000fe20000000800 */
[----:B0-----:R-:W-:Y:S01]  /*8560*/  FMNMX.FTZ R7, R36, R75, !PT ;  /* 0x0000004b24077209 */ /* 0x001fe20007810000 */
[----:B------:R-:W-:-:S03]  /*8570*/  FMUL.FTZ R36, R48, UR6 ;  /* 0x0000000630247c20 */ /* 0x000fc60008410000 */
[C---:B------:R-:W-:Y:S01]  /*8580*/  FSETP.NEU.FTZ.AND P1, PT, R7.reuse, -INF , PT ;  /* 0xff8000000700780b */ /* 0x040fe20003f3d000 */
[----:B------:R-:W-:Y:S02]  /*8590*/  FMUL.FTZ R47, R7, UR6 ;  /* 0x00000006072f7c20 */ /* 0x000fe40008410000 */
[----:B------:R-:W-:Y:S03]  /*85a0*/  MUFU.EX2 R160, R160 ;  /* 0x000000a000a07308 */ /* 0x000fe60000000800 */
[----:B------:R-:W-:-:S05]  /*85b0*/  FSEL R47, R47, RZ, P1 ;  /* 0x000000ff2f2f7208 */ /* 0x000fca0000800000 */
[----:B------:R-:W0:Y:S01]  /*85c0*/  MUFU.EX2 R36, R36 ;  /* 0x0000002400247308 */ /* 0x000e220000000800 */
[--C-:B------:R-:W-:Y:S01]  /*85d0*/  FFMA.FTZ R181, R9, UR6, -R47.reuse ;  /* 0x0000000609b57c23 */ /* 0x100fe2000801082f */
[----:B------:R-:W-:Y:S01]  /*85e0*/  FSEL R9, R7, RZ, P1 ;  /* 0x000000ff07097208 */ /* 0x000fe20000800000 */
[--C-:B------:R-:W-:Y:S01]  /*85f0*/  FFMA.FTZ R46, R59, UR6, -R47.reuse ;  /* 0x000000063b2e7c23 */ /* 0x100fe2000801082f */
[--C-:B------:R-:W-:Y:S01]  /*8600*/  FFMA.FTZ R183, R11, UR6, -R47.reuse ;  /* 0x000000060bb77c23 */ /* 0x100fe2000801082f */
[--C-:B------:R-:W-:Y:S01]  /*8610*/  FFMA.FTZ R10, R10, UR6, -R47.reuse ;  /* 0x000000060a0a7c23 */ /* 0x100fe2000801082f */
[--C-:B------:R-:W-:Y:S01]  /*8620*/  FFMA.FTZ R177, R13, UR6, -R47.reuse ;  /* 0x000000060db17c23 */ /* 0x100fe2000801082f */
[----:B------:R-:W-:Y:S01]  /*8630*/  FADD.FTZ R9, -R9, R4 ;  /* 0x0000000409097221 */ /* 0x000fe20000010100 */
[----:B------:R-:W-:Y:S01]  /*8640*/  MUFU.EX2 R181, R181 ;  /* 0x000000b500b57308 */ /* 0x000fe20000000800 */
[--C-:B------:R-:W-:Y:S01]  /*8650*/  FFMA.FTZ R12, R12, UR6, -R47.reuse ;  /* 0x000000060c0c7c23 */ /* 0x100fe2000801082f */
[--C-:B------:R-:W-:Y:S01]  /*8660*/  FFMA.FTZ R179, R20, UR6, -R47.reuse ;  /* 0x0000000614b37c23 */ /* 0x100fe2000801082f */
[----:B------:R-:W-:Y:S01]  /*8670*/  FMUL.FTZ R9, R9, UR6 ;  /* 0x0000000609097c20 */ /* 0x000fe20008410000 */
[--C-:B------:R-:W-:Y:S01]  /*8680*/  FFMA.FTZ R20, R53, UR6, -R47.reuse ;  /* 0x0000000635147c23 */ /* 0x100fe2000801082f */
[--C-:B------:R-:W-:Y:S01]  /*8690*/  FFMA.FTZ R173, R21, UR6, -R47.reuse ;  /* 0x0000000615ad7c23 */ /* 0x100fe2000801082f */
[--C-:B------:R-:W-:Y:S01]  /*86a0*/  FFMA.FTZ R14, R14, UR6, -R47.reuse ;  /* 0x000000060e0e7c23 */ /* 0x100fe2000801082f */
[----:B------:R-:W-:Y:S01]  /*86b0*/  FFMA.FTZ R175, R55, UR6, -R47 ;  /* 0x0000000637af7c23 */ /* 0x000fe2000801082f */
[----:B------:R-:W-:Y:S01]  /*86c0*/  MUFU.EX2 R46, R46 ;  /* 0x0000002e002e7308 */ /* 0x000fe20000000800 */
[----:B0-----:R-:W-:Y:S01]  /*86d0*/  FFMA.FTZ R11, R36, R2, R51 ;  /* 0x00000002240b7223 */ /* 0x001fe20000010033 */
[--C-:B------:R-:W-:Y:S01]  /*86e0*/  FFMA.FTZ R24, R24, UR6, -R47.reuse ;  /* 0x0000000618187c23 */ /* 0x100fe2000801082f */
[--C-:B------:R-:W-:Y:S01]  /*86f0*/  FFMA.FTZ R169, R8, UR6, -R47.reuse ;  /* 0x0000000608a97c23 */ /* 0x100fe2000801082f */
[----:B------:R-:W-:Y:S01]  /*8700*/  FFMA.FTZ R8, R26, UR6, -R47 ;  /* 0x000000061a087c23 */ /* 0x000fe2000801082f */
[----:B------:R-:W-:Y:S01]  /*8710*/  FADD.FTZ R11, R180, R11 ;  /* 0x0000000bb40b7221 */ /* 0x000fe20000010000 */
[--C-:B------:R-:W-:Y:S01]  /*8720*/  FFMA.FTZ R171, R28, UR6, -R47.reuse ;  /* 0x000000061cab7c23 */ /* 0x100fe2000801082f */
[----:B------:R-:W-:Y:S01]  /*8730*/  FFMA.FTZ R4, R63, UR6, -R47 ;  /* 0x000000063f047c23 */ /* 0x000fe2000801082f */
[----:B------:R-:W0:Y:S01]  /*8740*/  MUFU.EX2 R9, R9 ;  /* 0x0000000900097308 */ /* 0x000e220000000800 */
[----:B------:R-:W-:Y:S01]  /*8750*/  FADD.FTZ R2, R182, R11 ;  /* 0x0000000bb6027221 */ /* 0x000fe20000010000 */
[--C-:B------:R-:W-:Y:S01]  /*8760*/  FFMA.FTZ R165, R30, UR6, -R47.reuse ;  /* 0x000000061ea57c23 */ /* 0x100fe2000801082f */
[--C-:B------:R-:W-:Y:S01]  /*8770*/  FFMA.FTZ R26, R65, UR6, -R47.reuse ;  /* 0x00000006411a7c23 */ /* 0x100fe2000801082f */
[--C-:B------:R-:W-:Y:S01]  /*8780*/  FFMA.FTZ R167, R67, UR6, -R47.reuse ;  /* 0x0000000643a77c23 */ /* 0x100fe2000801082f */
[----:B------:R-:W-:Y:S01]  /*8790*/  FADD.FTZ R13, R15, R2 ;  /* 0x000000020f0d7221 */ /* 0x000fe20000010000 */
[--C-:B------:R-:W-:Y:S01]  /*87a0*/  FFMA.FTZ R28, R32, UR6, -R47.reuse ;  /* 0x00000006201c7c23 */ /* 0x100fe2000801082f */
[----:B------:R-:W-:Y:S01]  /*87b0*/  FFMA.FTZ R161, R34, UR6, -R47 ;  /* 0x0000000622a17c23 */ /* 0x000fe2000801082f */
[----:B------:R-:W1:Y:S01]  /*87c0*/  MUFU.EX2 R183, R183 ;  /* 0x000000b700b77308 */ /* 0x000e620000000800 */
[----:B------:R-:W-:Y:S01]  /*87d0*/  FADD.FTZ R2, R176, R13 ;  /* 0x0000000db0027221 */ /* 0x000fe20000010000 */
[--C-:B------:R-:W-:Y:S01]  /*87e0*/  FFMA.FTZ R30, R69, UR6, -R47.reuse ;  /* 0x00000006451e7c23 */ /* 0x100fe2000801082f */
[--C-:B------:R-:W-:Y:S01]  /*87f0*/  FFMA.FTZ R163, R71, UR6, -R47.reuse ;  /* 0x0000000647a37c23 */ /* 0x100fe2000801082f */
[--C-:B------:R-:W-:Y:S01]  /*8800*/  FFMA.FTZ R32, R73, UR6, -R47.reuse ;  /* 0x0000000649207c23 */ /* 0x100fe2000801082f */
[----:B------:R-:W-:Y:S01]  /*8810*/  FADD.FTZ R13, R25, R2 ;  /* 0x00000002190d7221 */ /* 0x000fe20000010000 */
[--C-:B------:R-:W-:Y:S01]  /*8820*/  FFMA.FTZ R157, R38, UR6, -R47.reuse ;  /* 0x00000006269d7c23 */ /* 0x100fe2000801082f */
[----:B------:R-:W-:Y:S01]  /*8830*/  FFMA.FTZ R34, R74, UR6, -R47 ;  /* 0x000000064a227c23 */ /* 0x000fe2000801082f */
[----:B------:R-:W2:Y:S01]  /*8840*/  MUFU.EX2 R10, R10 ;  /* 0x0000000a000a7308 */ /* 0x000ea20000000800 */
[----:B0-----:R-:W-:Y:S01]  /*8850*/  FFMA.FTZ R0, R9, R0, R46 ;  /* 0x0000000009007223 */ /* 0x001fe2000001002e */
[----:B------:R-:W-:Y:S01]  /*8860*/  FADD.FTZ R2, R178, R13 ;  /* 0x0000000db2027221 */ /* 0x000fe20000010000 */
[--C-:B------:R-:W-:Y:S01]  /*8870*/  FFMA.FTZ R159, R40, UR6, -R47.reuse ;  /* 0x00000006289f7c23 */ /* 0x100fe2000801082f */
[--C-:B------:R-:W-:Y:S01]  /*8880*/  FFMA.FTZ R38, R70, UR6, -R47.reuse ;  /* 0x0000000646267c23 */ /* 0x100fe2000801082f */
[----:B------:R-:W-:Y:S01]  /*8890*/  FADD.FTZ R0, R181, R0 ;  /* 0x00000000b5007221 */ /* 0x000fe20000010000 */
[----:B------:R-:W-:Y:S01]  /*88a0*/  FADD.FTZ R13, R27, R2 ;  /* 0x000000021b0d7221 */ /* 0x000fe20000010000 */
[----:B------:R-:W-:Y:S01]  /*88b0*/  FFMA.FTZ R153, R42, UR6, -R47 ;  /* 0x000000062a997c23 */ /* 0x000fe2000801082f */
[----:B------:R-:W0:Y:S01]  /*88c0*/  MUFU.EX2 R177, R177 ;  /* 0x000000b100b17308 */ /* 0x000e220000000800 */
[----:B-1----:R-:W-:Y:S01]  /*88d0*/  FADD.FTZ R11, R183, R0 ;  /* 0x00000000b70b7221 */ /* 0x002fe20000010000 */
[----:B------:R-:W-:Y:S01]  /*88e0*/  FADD.FTZ R2, R172, R13 ;  /* 0x0000000dac027221 */ /* 0x000fe20000010000 */
[--C-:B------:R-:W-:Y:S01]  /*88f0*/  FFMA.FTZ R40, R66, UR6, -R47.reuse ;  /* 0x0000000642287c23 */ /* 0x100fe2000801082f */
[--C-:B------:R-:W-:Y:S01]  /*8900*/  FFMA.FTZ R155, R44, UR6, -R47.reuse ;  /* 0x000000062c9b7c23 */ /* 0x100fe2000801082f */
[----:B------:R-:W-:Y:S01]  /*8910*/  FFMA.FTZ R47, R68, UR6, -R47 ;  /* 0x00000006442f7c23 */ /* 0x000fe2000801082f */
[----:B------:R-:W-:-:S02]  /*8920*/  FADD.FTZ R13, R29, R2 ;  /* 0x000000021d0d7221 */ /* 0x000fc40000010000 */
        /* <DEDUP_REMOVED lines=22> */
[----:B------:R-:W-:-:S06]  /*8a90*/  FADD.FTZ R2, R160, R13 ;  /* 0x0000000da0027221 */ /* 0x000fcc0000010000 */
        /* <DEDUP_REMOVED lines=68> */
.L_x_1370:
        /* <DEDUP_REMOVED lines=15> */
[----:B------:R-:W-:Y:S01]  /*8fd0*/  F2FP.BF16.F32.PACK_AB R183, R10, R183 ;  /* 0x000000b70ab7723e */ /* 0x000fe200000010ff */
[----:B------:R-:W-:Y:S01]  /*8fe0*/  FMUL.FTZ R96, R96, R36 ;  /* 0x0000002460607220 */ /* 0x000fe20000410000 */
[----:B------:R-:W-:Y:S01]  /*8ff0*/  SYNCS.ARRIVE.TRANS64.RED.A1T0 RZ, [UR10], RZ ;  /* 0x000000ffffff79a7 */ /* 0x000fe2000810040a */
        /* <DEDUP_REMOVED lines=52> */
[----:B------:R-:W-:Y:S01]  /*9340*/  FMUL.FTZ R149, R149, R36 ;  /* 0x0000002495957220 */ /* 0x000fe20000410000 */
[----:B------:R-:W-:-:S02]  /*9350*/  VIADD R5, R5, 0xffffffff ;  /* 0xffffffff05057836 */ /* 0x000fc40000000000 */
        /* <DEDUP_REMOVED lines=32> */
[----:B------:R-:W-:-:S02]  /*9560*/  IMAD.MOV.U32 R4, RZ, RZ, R7 ;  /* 0x000000ffff047224 */ /* 0x000fc400078e0007 */
[----:B------:R-:W-:Y:S01]  /*9570*/  IMAD.MOV.U32 R3, RZ, RZ, R6 ;  /* 0x000000ffff037224 */ /* 0x000fe200078e0006 */
[----:B------:R-:W-:Y:S06]  /*9580*/  @P1 BRA `(.L_x_1371) ;  /* 0xffffffc400ac1947 */ /* 0x000fec000383ffff */
.L_x_1352:
[----:B------:R-:W-:Y:S02]  /*9590*/  UISETP.NE.AND UP1, UPT, UR51, URZ, UPT ;  /* 0x0000003f3300728c */ /* 0x000fe4000bf25270 */
[----:B------:R-:W-:Y:S02]  /*95a0*/  UISETP.NE.AND UP0, UPT, UR46, URZ, UPT ;  /* 0x0000003f2e00728c */ /* 0x000fe4000bf05270 */
[----:B------:R-:W-:Y:S02]  /*95b0*/  UIADD3 UR14, UR47, 0x7f, URZ ;  /* 0x0000007f2f0e7890 */ /* 0x000fe4000fffe03f */
[----:B------:R-:W-:Y:S02]  /*95c0*/  UIADD3 UR15, UR41, 0x1, -UR42 ;  /* 0x00000001290f7890 */ /* 0x000fe4000fffe82a */
[----:B------:R-:W-:-:S03]  /*95d0*/  PLOP3.LUT P1, PT, PT, PT, UP0, 0x40, 0x0 ;  /* 0x000000000000781c */ /* 0x000fc60003f2e808 */
[----:B------:R-:W-:Y:S01]  /*95e0*/  @UP1 ULDC UR10, c[0x0][0x44c] ;  /* 0x00011300000a1ab9 */ /* 0x000fe20000000800 */
[----:B------:R-:W-:Y:S01]  /*95f0*/  @UP1 ULDC UR18, c[0x0][0x450] ;  /* 0x0001140000121ab9 */ /* 0x000fe20000000800 */
[----:B------:R-:W-:-:S04]  /*9600*/  UIMAD.WIDE.U32 UR10, UR14, UR10, URZ ;  /* 0x0000000a0e0a72a5 */ /* 0x000fc8000f8e003f */
[----:B------:R-:W-:-:S04]  /*9610*/  @UP1 USHF.R.U32.HI UR14, URZ, UR18, UR11 ;  /* 0x000000123f0e1299 */ /* 0x000fc8000801160b */
[----:B------:R-:W-:-:S04]  /*9620*/  UIADD3 UR14, UR15, UR14, URZ ;  /* 0x0000000e0f0e7290 */ /* 0x000fc8000fffe03f */
[----:B------:R-:W-:Y:S01]  /*9630*/  UIADD3 UR18, UR14, -UR7, URZ ;  /* 0x800000070e127290 */ /* 0x000fe2000fffe03f */
[----:B------:R-:W-:Y:S11]  /*9640*/  @P1 BRA `(.L_x_1372) ;  /* 0x0000000000501947 */ /* 0x000ff60003800000 */
[----:B------:R-:W-:Y:S02]  /*9650*/  UMOV UR7, UR14 ;  /* 0x0000000e00077c82 */ /* 0x000fe40008000000 */
        /* <DEDUP_REMOVED lines=11> */
.L_x_1373:
[----:B------:R-:W-:Y:S02]  /*9710*/  ULDC UR19, c[0x0][0x9e4] ;  /* 0x0002790000137ab9 */ /* 0x000fe40000000800 */
[----:B------:R-:W-:-:S11]  /*9720*/  UISETP.NE.AND UP0, UPT, UR19, 0x1, UPT ;  /* 0x000000011300788c */ /* 0x000fd6000bf05270 */
[----:B------:R-:W-:Y:S02]  /*9730*/  @UP0 ULDC.64 UR10, c[0x0][0x9e8] ;  /* 0x00027a00000a0ab9 */ /* 0x000fe40000000a00 */
[----:B------:R-:W-:-:S04]  /*9740*/  UIMAD.WIDE.U32 UR14, UR7, UR10, URZ ;  /* 0x0000000a070e72a5 */ /* 0x000fc8000f8e003f */
[----:B------:R-:W-:-:S12]  /*9750*/  @UP0 USHF.R.U32.HI UR7, URZ, UR11, UR15 ;  /* 0x0000000b3f070299 */ /* 0x000fd8000801160f */
.L_x_1374:
[----:B------:R-:W-:-:S04]  /*9760*/  UIMAD UR7, UR7, UR19, URZ ;  /* 0x00000013070772a4 */ /* 0x000fc8000f8e023f */
[----:B------:R-:W-:-:S04]  /*9770*/  UISETP.LT.AND UP0, UPT, UR18, UR7, UPT ;  /* 0x000000071200728c */ /* 0x000fc8000bf01270 */
[----:B------:R-:W-:-:S12]  /*9780*/  USEL UR18, UR18, UR7, !UP0 ;  /* 0x0000000712127287 */ /* 0x000fd8000c000000 */
.L_x_1372:
        /* <DEDUP_REMOVED lines=12> */
[----:B------:R-:W-:Y:S01]  /*9850*/  ULDC UR45, c[0x0][0x9d8] ;  /* 0x00027600002d7ab9 */ /* 0x000fe20000000800 */
[----:B------:R-:W-:-:S05]  /*9860*/  ULDC UR52, c[0x0][0x988] ;  /* 0x0002620000347ab9 */ /* 0x000fca0000000800 */
.L_x_1386:
[----:B------:R-:W-:Y:S01]  /*9870*/  ISETP.NE.AND P2, PT, RZ, UR50, PT ;  /* 0x00000032ff007c0c */ /* 0x000fe2000bf45270 */
[----:B------:R-:W-:-:S04]  /*9880*/  UISETP.NE.AND UP0, UPT, UR44, 0x1, UPT ;  /* 0x000000012c00788c */ /* 0x000fc8000bf05270 */
[----:B------:R-:W-:-:S04]  /*9890*/  USEL UR39, URZ, 0x1, UP0 ;  /* 0x000000013f277887 */ /* 0x000fc80008000000 */
[----:B------:R-:W-:-:S04]  /*98a0*/  ULOP3.LUT UR39, UR43, UR39, URZ, 0x3c, !UPT ;  /* 0x000000272b277292 */ /* 0x000fc8000f8e3c3f */
[----:B------:R-:W-:Y:S08]  /*98b0*/  @P2 BRA `(.L_x_1376) ;  /* 0x0000000000382947 */ /* 0x000ff00003800000 */
[----:B------:R-:W-:Y:S05]  /*98c0*/  @!P0 BRA `(.L_x_1377) ;  /* 0x0000000000048947 */ /* 0x000fea0003800000 */
[----:B------:R-:W-:Y:S01]  /*98d0*/  BPT.TRAP 0x1 ;  /* 0x000000040000795c */ /* 0x000fe20000300000 */
.L_x_1377:
        /* <DEDUP_REMOVED lines=9> */
.L_x_1378:
[----:B-1----:R-:W-:Y:S05]  /*9970*/  @P1 BRA `(.L_x_1376) ;  /* 0x0000000000081947 */ /* 0x002fea0003800000 */
[----:B------:R-:W1:Y:S02]  /*9980*/  SYNCS.PHASECHK.TRANS64.TRYWAIT P1, [UR6+0x28830], R6 ;  /* 0x02883006ff0075a7 */ /* 0x000e640008020146 */
[----:B-1----:R-:W-:Y:S05]  /*9990*/  @!P1 BRA `(.L_x_1379) ;  /* 0x0000010000789947 */ /* 0x002fea0003800000 */
.L_x_1376:
        /* <DEDUP_REMOVED lines=51> */
.L_x_1381:
[----:B------:R-:W-:Y:S01]  /*9cd0*/  ULEA UR6, UR44, UR40, 0x3 ;  /* 0x000000282c067291 */ /* 0x000fe2000f8e183f */
[----:B------:R-:W-:-:S05]  /*9ce0*/  IMAD.U32 R6, RZ, RZ, UR43 ;  /* 0x0000002bff067e24 */ /* 0x000fca000f8e00ff */
[----:B------:R-:W-:-:S04]  /*9cf0*/  SHF.L.U32 R6, R6, 0x1f, RZ ;  /* 0x0000001f06067819 */ /* 0x000fc800000006ff */
[----:B------:R0:W1:Y:S01]  /*9d00*/  SYNCS.PHASECHK.TRANS64.TRYWAIT P1, [UR6+0x28850], R6 ;  /* 0x02885006ff0075a7 */ /* 0x0000620008020146 */
[----:B------:R-:W-:Y:S05]  /*9d10*/  @!P0 BRA `(.L_x_1382) ;  /* 0x0000000000048947 */ /* 0x000fea0003800000 */
[----:B------:R-:W-:Y:S01]  /*9d20*/  BPT.TRAP 0x1 ;  /* 0x000000040000795c */ /* 0x000fe20000300000 */
.L_x_1382:
[----:B-1----:R-:W-:Y:S05]  /*9d30*/  @P1 BRA `(.L_x_1380) ;  /* 0x0000000000081947 */ /* 0x002fea0003800000 */
[----:B------:R-:W1:Y:S02]  /*9d40*/  SYNCS.PHASECHK.TRANS64.TRYWAIT P1, [UR6+0x28850], R6 ;  /* 0x02885006ff0075a7 */ /* 0x000e640008020146 */
[----:B-1----:R-:W-:Y:S05]  /*9d50*/  @!P1 BRA `(.L_x_1383) ;  /* 0x000000fc00a09947 */ /* 0x002fea0003800000 */
.L_x_1380:
        /* <DEDUP_REMOVED lines=51> */
.L_x_1384:
        /* <DEDUP_REMOVED lines=73> */
[----:B------:R-:W-:Y:S01]  /*a520*/  UMOV UR6, UR52 ;  /* 0x0000003400067c82 */ /* 0x000fe20008000000 */
[----:B------:R-:W-:-:S04]  /*a530*/  ULEA UR7, UR38, UR40, 0x3 ;  /* 0x0000002826077291 */ /* 0x000fc8000f8e183f */
[----:B------:R-:W0:Y:S01]  /*a540*/  MUFU.TANH R20, R20 ;  /* 0x0000001400147308 */ /* 0x000e220000002400 */
[----:B-1----:R-:W-:Y:S01]  /*a550*/  FMNMX.FTZ R37, R15, R58, !PT ;  /* 0x0000003a0f257209 */ /* 0x002fe20007810000 */
[----:B------:R-:W-:-:S04]  /*a560*/  UIADD3 UR7, UR7, 0x28840, URZ ;  /* 0x0002884007077890 */ /* 0x000fc8000fffe03f */
[----:B------:R-:W-:Y:S02]  /*a570*/  UPRMT UR7, UR54, 0x654, UR7 ;  /* 0x0000065436077896 */ /* 0x000fe40008000007 */
[----:B------:R-:W1:Y:S01]  /*a580*/  MUFU.TANH R29, R29 ;  /* 0x0000001d001d7308 */ /* 0x000e620000002400 */
[----:B--2---:R-:W-:-:S06]  /*a590*/  FMNMX.FTZ R6, R28, R7, !PT ;  /* 0x000000071c067209 */ /* 0x004fcc0007810000 */
[----:B------:R-:W-:Y:S01]  /*a5a0*/  SYNCS.ARRIVE.TRANS64.RED.A1T0 RZ, [UR7], RZ ;  /* 0x000000ffffff79a7 */ /* 0x000fe20008100407 */
        /* <DEDUP_REMOVED lines=15> */
[----:B------:R-:W-:Y:S01]  /*a6a0*/  FMUL.FTZ R78, R80, UR45 ;  /* 0x0000002d504e7c20 */ /* 0x000fe20008410000 */
[----:B------:R-:W-:Y:S01]  /*a6b0*/  FMUL.FTZ R80, R81, UR45 ;  /* 0x0000002d51507c20 */ /* 0x000fe20008410000 */
[----:B------:R-:W-:-:S03]  /*a6c0*/  FMUL.FTZ R81, R84, UR45 ;  /* 0x0000002d54517c20 */ /* 0x000fc60008410000 */
        /* <DEDUP_REMOVED lines=32> */
[----:B------:R-:W-:Y:S01]  /*a8d0*/  FMUL.FTZ R60, R82, UR45 ;  /* 0x0000002d523c7c20 */ /* 0x000fe20008410000 */
[----:B------:R-:W-:-:S05]  /*a8e0*/  FMUL.FTZ R82, R85, UR45 ;  /* 0x0000002d55527c20 */ /* 0x000fca0008410000 */
        /* <DEDUP_REMOVED lines=62> */
[----:B0-----:R-:W-:-:S03]  /*acd0*/  FMNMX.FTZ R65, R63, R6, !PT ;  /* 0x000000063f417209 */ /* 0x001fc60007810000 */
[----:B------:R-:W0:Y:S04]  /*ace0*/  SHFL.BFLY PT, R6, R37, 0x2, 0x1f ;  /* 0x0c401f0025067f89 */ /* 0x000e2800000e0000 */
[----:B------:R-:W1:Y:S01]  /*acf0*/  SHFL.BFLY PT, R84, R65, 0x2, 0x1f ;  /* 0x0c401f0041547f89 */ /* 0x000e6200000e0000 */
[----:B0-----:R-:W-:Y:S02]  /*ad00*/  FMNMX.FTZ R67, R37, R6, !PT ;  /* 0x0000000625437209 */ /* 0x001fe40007810000 */
[----:B-1----:R-:W-:-:S03]  /*ad10*/  FMNMX.FTZ R84, R65, R84, !PT ;  /* 0x0000005441547209 */ /* 0x002fc60007810000 */
[----:B------:R-:W0:Y:S04]  /*ad20*/  SHFL.BFLY PT, R6, R67, 0x1, 0x1f ;  /* 0x0c201f0043067f89 */ /* 0x000e2800000e0000 */
[----:B------:R-:W1:Y:S01]  /*ad30*/  SHFL.BFLY PT, R7, R84, 0x1, 0x1f ;  /* 0x0c201f0054077f89 */ /* 0x000e6200000e0000 */
[----:B0-----:R-:W-:Y:S02]  /*ad40*/  FMNMX.FTZ R6, R67, R6, !PT ;  /* 0x0000000643067209 */ /* 0x001fe40007810000 */
[----:B-1----:R-:W-:-:S03]  /*ad50*/  FMNMX.FTZ R7, R84, R7, !PT ;  /* 0x0000000754077209 */ /* 0x002fc60007810000 */
[C---:B------:R-:W-:Y:S01]  /*ad60*/  FMUL.FTZ R83, R6.reuse, UR6 ;  /* 0x0000000606537c20 */ /* 0x040fe20008410000 */
[----:B------:R-:W-:-:S03]  /*ad70*/  FADD.FTZ R3, -R6, R3 ;  /* 0x0000000306037221 */ /* 0x000fc60000010100 */
[--C-:B------:R-:W-:Y:S01]  /*ad80*/  FFMA.FTZ R67, R47, UR6, -R83.reuse ;  /* 0x000000062f437c23 */ /* 0x100fe20008010853 */
[----:B------:R-:W-:Y:S01]  /*ad90*/  FMUL.FTZ R69, R3, UR6 ;  /* 0x0000000603457c20 */ /* 0x000fe20008410000 */
[--C-:B------:R-:W-:Y:S01]  /*ada0*/  FFMA.FTZ R47, R55, UR6, -R83.reuse ;  /* 0x00000006372f7c23 */ /* 0x100fe20008010853 */
[C---:B------:R-:W-:Y:S01]  /*adb0*/  FADD.FTZ R3, -R7.reuse, R4 ;  /* 0x0000000407037221 */ /* 0x040fe20000010100 */
[----:B------:R-:W-:Y:S01]  /*adc0*/  FMUL.FTZ R55, R7, UR6 ;  /* 0x0000000607377c20 */ /* 0x000fe20008410000 */
[--C-:B------:R-:W-:Y:S01]  /*add0*/  FFMA.FTZ R180, R8, UR6, -R83.reuse ;  /* 0x0000000608b47c23 */ /* 0x100fe20008010853 */
[----:B------:R-:W-:Y:S01]  /*ade0*/  FFMA.FTZ R79, R9, UR6, -R83 ;  /* 0x00000006094f7c23 */ /* 0x000fe20008010853 */
[----:B------:R-:W-:Y:S01]  /*adf0*/  FMUL.FTZ R3, R3, UR6 ;  /* 0x0000000603037c20 */ /* 0x000fe20008410000 */
[--C-:B------:R-:W-:Y:S01]  /*ae00*/  FFMA.FTZ R4, R11, UR6, -R55.reuse ;  /* 0x000000060b047c23 */ /* 0x100fe20008010837 */
[----:B------:R-:W-:Y:S01]  /*ae10*/  FFMA.FTZ R181, R10, UR6, -R55 ;  /* 0x000000060ab57c23 */ /* 0x000fe20008010837 */
[----:B------:R0:W-:Y:S01]  /*ae20*/  MUFU.EX2 R37, R69 ;  /* 0x0000004500257308 */ /* 0x0001e20000000800 */
[----:B------:R-:W-:Y:S01]  /*ae30*/  FFMA.FTZ R182, R12, UR6, -R83 ;  /* 0x000000060cb67c23 */ /* 0x000fe20008010853 */
[----:B------:R-:W-:Y:S01]  /*ae40*/  FFMA.FTZ R183, R14, UR6, -R55 ;  /* 0x000000060eb77c23 */ /* 0x000fe20008010837 */
[----:B------:R-:W-:Y:S01]  /*ae50*/  FFMA.FTZ R77, R13, UR6, -R83 ;  /* 0x000000060d4d7c23 */ /* 0x000fe20008010853 */
[----:B------:R-:W-:Y:S01]  /*ae60*/  FFMA.FTZ R8, R15, UR6, -R55 ;  /* 0x000000060f087c23 */ /* 0x000fe20008010837 */
[----:B------:R-:W-:Y:S01]  /*ae70*/  FFMA.FTZ R176, R28, UR6, -R83 ;  /* 0x000000061cb07c23 */ /* 0x000fe20008010853 */
[----:B------:R-:W-:Y:S01]  /*ae80*/  FFMA.FTZ R177, R20, UR6, -R55 ;  /* 0x0000000614b17c23 */ /* 0x000fe20008010837 */
[----:B------:R-:W-:Y:S01]  /*ae90*/  FFMA.FTZ R75, R29, UR6, -R83 ;  /* 0x000000061d4b7c23 */ /* 0x000fe20008010853 */
[----:B------:R-:W1:Y:S01]  /*aea0*/  MUFU.EX2 R180, R180 ;  /* 0x000000b400b47308 */ /* 0x000e620000000800 */
[----:B------:R-:W-:Y:S01]  /*aeb0*/  FFMA.FTZ R10, R21, UR6, -R55 ;  /* 0x00000006150a7c23 */ /* 0x000fe20008010837 */
[----:B------:R-:W-:Y:S01]  /*aec0*/  FFMA.FTZ R178, R152, UR6, -R83 ;  /* 0x0000000698b27c23 */ /* 0x000fe20008010853 */
[----:B------:R-:W-:Y:S01]  /*aed0*/  FFMA.FTZ R179, R24, UR6, -R55 ;  /* 0x0000000618b37c23 */ /* 0x000fe20008010837 */
[----:B------:R-:W-:Y:S01]  /*aee0*/  FFMA.FTZ R73, R153, UR6, -R83 ;  /* 0x0000000699497c23 */ /* 0x000fe20008010853 */
[----:B------:R-:W-:Y:S01]  /*aef0*/  FFMA.FTZ R12, R25, UR6, -R55 ;  /* 0x00000006190c7c23 */ /* 0x000fe20008010837 */
[----:B------:R-:W-:Y:S01]  /*af00*/  FFMA.FTZ R172, R154, UR6, -R83 ;  /* 0x000000069aac7c23 */ /* 0x000fe20008010853 */
[----:B------:R-:W-:Y:S01]  /*af10*/  FFMA.FTZ R173, R26, UR6, -R55 ;  /* 0x000000061aad7c23 */ /* 0x000fe20008010837 */
[----:B------:R-:W-:Y:S01]  /*af20*/  MUFU.EX2 R3, R3 ;  /* 0x0000000300037308 */ /* 0x000fe20000000800 */
[----:B------:R-:W-:Y:S01]  /*af30*/  FFMA.FTZ R71, R41, UR6, -R83 ;  /* 0x0000000629477c23 */ /* 0x000fe20008010853 */
[----:B------:R-:W-:Y:S01]  /*af40*/  FFMA.FTZ R14, R27, UR6, -R55 ;  /* 0x000000061b0e7c23 */ /* 0x000fe20008010837 */
[----:B------:R-:W-:Y:S01]  /*af50*/  FFMA.FTZ R174, R42, UR6, -R83 ;  /* 0x000000062aae7c23 */ /* 0x000fe20008010853 */
[----:B------:R-:W-:Y:S01]  /*af60*/  FFMA.FTZ R175, R30, UR6, -R55 ;  /* 0x000000061eaf7c23 */ /* 0x000fe20008010837 */
[----:B0-----:R-:W-:Y:S01]  /*af70*/  FFMA.FTZ R69, R43, UR6, -R83 ;  /* 0x000000062b457c23 */ /* 0x001fe20008010853 */
[----:B------:R-:W-:Y:S01]  /*af80*/  FFMA.FTZ R20, R31, UR6, -R55 ;  /* 0x000000061f147c23 */ /* 0x000fe20008010837 */
[----:B------:R-:W-:Y:S01]  /*af90*/  FFMA.FTZ R168, R46, UR6, -R83 ;  /* 0x000000062ea87c23 */ /* 0x000fe20008010853 */
[----:B------:R-:W0:Y:S01]  /*afa0*/  MUFU.EX2 R4, R4 ;  /* 0x0000000400047308 */ /* 0x000e220000000800 */
[----:B-1----:R-:W-:Y:S01]  /*afb0*/  FFMA.FTZ R2, R37, R2, R180 ;  /* 0x0000000225027223 */ /* 0x002fe200000100b4 */
[--C-:B------:R-:W-:Y:S01]  /*afc0*/  FFMA.FTZ R169, R32, UR6, -R55.reuse ;  /* 0x0000000620a97c23 */ /* 0x100fe20008010837 */
        /* <DEDUP_REMOVED lines=11> */
[--C-:B------:R-:W-:Y:S01]  /*b080*/  FFMA.FTZ R167, R39, UR6, -R55.reuse ;  /* 0x0000000627a77c23 */ /* 0x100fe20008010837 */
[----:B------:R-:W-:Y:S01]  /*b090*/  FFMA.FTZ R30, R40, UR6, -R55 ;  /* 0x00000006281e7c23 */ /* 0x000fe20008010837 */
[----:B------:R-:W2:Y:S01]  /*b0a0*/  MUFU.EX2 R181, R181 ;  /* 0x000000b500b57308 */ /* 0x000ea20000000800 */
[----:B0-----:R-:W-:Y:S01]  /*b0b0*/  FFMA.FTZ R0, R3, R0, R4 ;  /* 0x0000000003007223 */ /* 0x001fe20000010004 */
[----:B------:R-:W-:Y:S01]  /*b0c0*/  FFMA.FTZ R160, R64, UR6, -R83 ;  /* 0x0000000640a07c23 */ /* 0x000fe20008010853 */
[----:B------:R-:W-:Y:S01]  /*b0d0*/  FFMA.FTZ R161, R44, UR6, -R55 ;  /* 0x000000062ca17c23 */ /* 0x000fe20008010837 */
[----:B------:R-:W-:Y:S01]  /*b0e0*/  FFMA.FTZ R43, R155, UR6, -R83 ;  /* 0x000000069b2b7c23 */ /* 0x000fe20008010853 */
[----:B------:R-:W-:Y:S01]  /*b0f0*/  FFMA.FTZ R32, R45, UR6, -R55 ;  /* 0x000000062d207c23 */ /* 0x000fe20008010837 */
[----:B------:R-:W-:Y:S01]  /*b100*/  FFMA.FTZ R162, R66, UR6, -R83 ;  /* 0x0000000642a27c23 */ /* 0x000fe20008010853 */
[----:B------:R-:W-:Y:S01]  /*b110*/  FFMA.FTZ R163, R50, UR6, -R55 ;  /* 0x0000000632a37c23 */ /* 0x000fe20008010837 */
[----:B------:R-:W0:Y:S01]  /*b120*/  MUFU.EX2 R182, R182 ;  /* 0x000000b600b67308 */ /* 0x000e220000000800 */
[----:B-1----:R-:W-:Y:S01]  /*b130*/  FADD.FTZ R11, R79, R2 ;  /* 0x000000024f0b7221 */ /* 0x002fe20000010000 */
[----:B------:R-:W-:Y:S01]  /*b140*/  FFMA.FTZ R41, R68, UR6, -R83 ;  /* 0x0000000644297c23 */ /* 0x000fe20008010853 */
[----:B------:R-:W-:Y:S01]  /*b150*/  FFMA.FTZ R34, R51, UR6, -R55 ;  /* 0x0000000633227c23 */ /* 0x000fe20008010837 */
[----:B------:R-:W-:Y:S01]  /*b160*/  FFMA.FTZ R156, R70, UR6, -R83 ;  /* 0x00000006469c7c23 */ /* 0x000fe20008010853 */
[----:B------:R-:W-:Y:S01]  /*b170*/  FFMA.FTZ R157, R56, UR6, -R55 ;  /* 0x00000006389d7c23 */ /* 0x000fe20008010837 */
[----:B------:R-:W-:Y:S01]  /*b180*/  FFMA.FTZ R29, R72, UR6, -R83 ;  /* 0x00000006481d7c23 */ /* 0x000fe20008010853 */
[----:B------:R-:W-:Y:S01]  /*b190*/  FFMA.FTZ R36, R57, UR6, -R55 ;  /* 0x0000000639247c23 */ /* 0x000fe20008010837 */
[----:B------:R-:W1:Y:S01]  /*b1a0*/  MUFU.EX2 R183, R183 ;  /* 0x000000b700b77308 */ /* 0x000e620000000800 */
[----:B--2---:R-:W-:Y:S01]  /*b1b0*/  FADD.FTZ R0, R181, R0 ;  /* 0x00000000b5007221 */ /* 0x004fe20000010000 */
[----:B------:R-:W-:Y:S01]  /*b1c0*/  FFMA.FTZ R158, R74, UR6, -R83 ;  /* 0x000000064a9e7c23 */ /* 0x000fe20008010853 */
[----:B------:R-:W-:Y:S01]  /*b1d0*/  FFMA.FTZ R159, R58, UR6, -R55 ;  /* 0x000000063a9f7c23 */ /* 0x000fe20008010837 */
[----:B------:R-:W-:Y:S01]  /*b1e0*/  FFMA.FTZ R13, R76, UR6, -R83 ;  /* 0x000000064c0d7c23 */ /* 0x000fe20008010853 */
[----:B------:R-:W-:Y:S01]  /*b1f0*/  FFMA.FTZ R38, R59, UR6, -R55 ;  /* 0x000000063b267c23 */ /* 0x000fe20008010837 */
[----:B------:R-:W-:Y:S01]  /*b200*/  FFMA.FTZ R152, R78, UR6, -R83 ;  /* 0x000000064e987c23 */ /* 0x000fe20008010853 */
[----:B------:R-:W-:Y:S01]  /*b210*/  FFMA.FTZ R153, R60, UR6, -R55 ;  /* 0x000000063c997c23 */ /* 0x000fe20008010837 */
[----:B------:R-:W2:Y:S01]  /*b220*/  MUFU.EX2 R77, R77 ;  /* 0x0000004d004d7308 */ /* 0x000ea20000000800 */
        /* <DEDUP_REMOVED lines=125> */
.L_x_1385:
[----:B------:R-:W-:Y:S01]  /*ba00*/  ULEA UR7, UR44, UR40, 0x3 ;  /* 0x000000282c077291 */ /* 0x000fe2000f8e183f */
[----:B------:R-:W-:Y:S01]  /*ba10*/  ISETP.GT.AND P1, PT, R5, UR49, PT ;  /* 0x0000003105007c0c */ /* 0x000fe2000bf24270 */
[----:B------:R-:W-:Y:S01]  /*ba20*/  UMOV UR43, UR39 ;  /* 0x00000027002b7c82 */ /* 0x000fe20008000000 */
[----:B------:R-:W-:Y:S01]  /*ba30*/  UMOV UR44, UR38 ;  /* 0x00000026002c7c82 */ /* 0x000fe20008000000 */
[----:B------:R-:W-:Y:S01]  /*ba40*/  UIADD3 UR7, UR7, 0x28860, URZ ;  /* 0x0002886007077890 */ /* 0x000fe2000fffe03f */
[----:B------:R-:W-:Y:S01]  /*ba50*/  F2FP.BF16.F32.PACK_AB R181, R181, R4 ;  /* 0x00000004b5b5723e */ /* 0x000fe200000010ff */
        /* <DEDUP_REMOVED lines=96> */
[----:B------:R-:W-:Y:S01]  /*c060*/  FMUL.FTZ R149, R149, R37 ;  /* 0x0000002595957220 */ /* 0x000fe20000410000 */
[----:B------:R-:W-:-:S02]  /*c070*/  VIADD R5, R5, 0xffffffff ;  /* 0xffffffff05057836 */ /* 0x000fc40000000000 */
[----:B------:R-:W-:Y:S02]  /*c080*/  IMAD.MOV.U32 R4, RZ, RZ, R7 ;  /* 0x000000ffff047224 */ /* 0x000fe400078e0007 */
[----:B------:R-:W-:Y:S01]  /*c090*/  IMAD.MOV.U32 R3, RZ, RZ, R6 ;  /* 0x000000ffff037224 */ /* 0x000fe200078e0006 */
[----:B------:R-:W-:Y:S06]  /*c0a0*/  @P1 BRA `(.L_x_1386) ;  /* 0xffffffd400f01947 */ /* 0x000fec000383ffff */
.L_x_1375:
[----:B------:R-:W-:-:S13]  /*c0b0*/  ISETP.GE.AND P1, PT, R5, UR53, PT ;  /* 0x0000003505007c0c */ /* 0x000fda000bf26270 */
[----:B------:R-:W-:Y:S05]  /*c0c0*/  @!P1 BRA `(.L_x_1387) ;  /* 0x0000003800649947 */ /* 0x000fea0003800000 */
        /* <DEDUP_REMOVED lines=9> */
.L_x_1406:
[----:B------:R-:W-:Y:S01]  /*c160*/  UIADD3 UR38, UR44, 0x1, URZ ;  /* 0x000000012c267890 */ /* 0x000fe2000fffe03f */
[----:B------:R-:W-:-:S03]  /*c170*/  ISETP.NE.AND P2, PT, RZ, UR50, PT ;  /* 0x00000032ff007c0c */ /* 0x000fc6000bf45270 */
[----:B------:R-:W-:-:S04]  /*c180*/  UISETP.NE.AND UP0, UPT, UR38, 0x2, UPT ;  /* 0x000000022600788c */ /* 0x000fc8000bf05270 */
[----:B------:R-:W-:Y:S02]  /*c190*/  USEL UR39, URZ, 0x1, UP0 ;  /* 0x000000013f277887 */ /* 0x000fe40008000000 */
[----:B------:R-:W-:Y:S02]  /*c1a0*/  USEL UR38, UR38, URZ, UP0 ;  /* 0x0000003f26267287 */ /* 0x000fe40008000000 */
[----:B------:R-:W-:Y:S02]  /*c1b0*/  ULOP3.LUT UR39, UR43, UR39, URZ, 0x3c, !UPT ;  /* 0x000000272b277292 */ /* 0x000fe4000f8e3c3f */
[----:B------:R-:W-:Y:S10]  /*c1c0*/  @P2 BRA `(.L_x_1388) ;  /* 0x00000000002c2947 */ /* 0x000ff40003800000 */
[----:B------:R-:W-:Y:S05]  /*c1d0*/  @!P0 BRA `(.L_x_1389) ;  /* 0x0000000000048947 */ /* 0x000fea0003800000 */
[----:B------:R-:W-:Y:S01]  /*c1e0*/  BPT.TRAP 0x1 ;  /* 0x000000040000795c */ /* 0x000fe20000300000 */
.L_x_1389:
[----:B------:R-:W-:Y:S01]  /*c1f0*/  ULEA UR6, UR38, UR40, 0x3 ;  /* 0x0000002826067291 */ /* 0x000fe2000f8e183f */
[----:B------:R-:W-:-:S05]  /*c200*/  IMAD.U32 R6, RZ, RZ, UR39 ;  /* 0x00000027ff067e24 */ /* 0x000fca000f8e00ff */
[----:B------:R-:W-:-:S04]  /*c210*/  SHF.L.U32 R6, R6, 0x1f, RZ ;  /* 0x0000001f06067819 */ /* 0x000fc800000006ff */
[----:B------:R0:W1:Y:S01]  /*c220*/  SYNCS.PHASECHK.TRANS64.TRYWAIT P1, [UR6+0x28830], R6 ;  /* 0x02883006ff0075a7 */ /* 0x0000620008020146 */
[----:B------:R-:W-:Y:S05]  /*c230*/  @!P0 BRA `(.L_x_1390) ;  /* 0x0000000000048947 */ /* 0x000fea0003800000 */
[----:B------:R-:W-:Y:S01]  /*c240*/  BPT.TRAP 0x1 ;  /* 0x000000040000795c */ /* 0x000fe20000300000 */
.L_x_1390:
[----:B-1----:R-:W-:Y:S05]  /*c250*/  @P1 BRA `(.L_x_1388) ;  /* 0x0000000000081947 */ /* 0x002fea0003800000 */
[----:B------:R-:W1:Y:S02]  /*c260*/  SYNCS.PHASECHK.TRANS64.TRYWAIT P1, [UR6+0x28830], R6 ;  /* 0x02883006ff0075a7 */ /* 0x000e640008020146 */
[----:B-1----:R-:W-:Y:S05]  /*c270*/  @!P1 BRA `(.L_x_1391) ;  /* 0x000000d800709947 */ /* 0x002fea0003800000 */
.L_x_1388:
[----:B-1----:R-:W1:Y:S01]  /*c280*/  S2R R7, SR_TID.X ;  /* 0x0000000000077919 */ /* 0x002e620000002100 */
[----:B------:R-:W-:Y:S01]  /*c290*/  ULEA UR30, UR38, UR48, 0xb ;  /* 0x00000030261e7291 */ /* 0x000fe2000f8e583f */
[----:B------:R-:W-:Y:S01]  /*c2a0*/  UMOV UR35, 0x40000040 ;  /* 0x4000004000237882 */ /* 0x000fe20000000000 */
[----:B------:R-:W-:Y:S02]  /*c2b0*/  UMOV UR7, 0x40000040 ;  /* 0x4000004000077882 */ /* 0x000fe40000000000 */
[----:B------:R-:W-:Y:S02]  /*c2c0*/  UIADD3 UR6, UR30, 0x2, URZ ;  /* 0x000000021e067890 */ /* 0x000fe4000fffe03f */
[----:B------:R-:W-:Y:S02]  /*c2d0*/  UIADD3 UR10, UR30, 0x4, URZ ;  /* 0x000000041e0a7890 */ /* 0x000fe4000fffe03f */
[----:B------:R-:W-:Y:S01]  /*c2e0*/  UMOV UR34, UR30 ;  /* 0x0000001e00227c82 */ /* 0x000fe20008000000 */
        /* <DEDUP_REMOVED lines=41> */
.L_x_1393:
[----:B------:R-:W-:Y:S01]  /*c580*/  ULEA UR6, UR44, UR40, 0x3 ;  /* 0x000000282c067291 */ /* 0x000fe2000f8e183f */
[----:B------:R-:W-:-:S05]  /*c590*/  IMAD.U32 R6, RZ, RZ, UR43 ;  /* 0x0000002bff067e24 */ /* 0x000fca000f8e00ff */
[----:B------:R-:W-:-:S04]  /*c5a0*/  SHF.L.U32 R6, R6, 0x1f, RZ ;  /* 0x0000001f06067819 */ /* 0x000fc800000006ff */
[----:B------:R0:W1:Y:S01]  /*c5b0*/  SYNCS.PHASECHK.TRANS64.TRYWAIT P1, [UR6+0x28850], R6 ;  /* 0x02885006ff0075a7 */ /* 0x0000620008020146 */
[----:B------:R-:W-:Y:S05]  /*c5c0*/  @!P0 BRA `(.L_x_1394) ;  /* 0x0000000000048947 */ /* 0x000fea0003800000 */
[----:B------:R-:W-:Y:S01]  /*c5d0*/  BPT.TRAP 0x1 ;  /* 0x000000040000795c */ /* 0x000fe20000300000 */
.L_x_1394:
[----:B-1----:R-:W-:Y:S05]  /*c5e0*/  @P1 BRA `(.L_x_1392) ;  /* 0x0000000000081947 */ /* 0x002fea0003800000 */
[----:B------:R-:W1:Y:S02]  /*c5f0*/  SYNCS.PHASECHK.TRANS64.TRYWAIT P1, [UR6+0x28850], R6 ;  /* 0x02885006ff0075a7 */ /* 0x000e640008020146 */
[----:B-1----:R-:W-:Y:S05]  /*c600*/  @!P1 BRA `(.L_x_1395) ;  /* 0x000000d400a49947 */ /* 0x002fea0003800000 */
.L_x_1392:
        /* <DEDUP_REMOVED lines=51> */
.L_x_1396:
        /* <DEDUP_REMOVED lines=82> */
[----:B------:R-:W-:Y:S01]  /*ce60*/  SYNCS.ARRIVE.TRANS64.RED.A1T0 RZ, [UR6], RZ ;  /* 0x000000ffffff79a7 */ /* 0x000fe20008100406 */
[----:B------:R-:W-:Y:S02]  /*ce70*/  ULOP3.LUT UR6, URZ, UR52, URZ, 0x33, !UPT ;  /* 0x000000343f067292 */ /* 0x000fe4000f8e333f */
        /* <DEDUP_REMOVED lines=82> */
.L_x_1399:
[----:B------:R-:W-:-:S05]  /*d3a0*/  IMAD.U32 R70, RZ, RZ, UR49 ;  /* 0x00000031ff467e24 */ /* 0x000fca000f8e00ff */
[----:B------:R-:W-:-:S13]  /*d3b0*/  ISETP.NE.AND P1, PT, R70, 0x1, PT ;  /* 0x000000014600780c */ /* 0x000fda0003f25270 */
[----:B------:R-:W1:Y:S02]  /*d3c0*/  @P1 LDC.64 R6, c[0x0][0x9e8] ;  /* 0x00027a00ff061b82 */ /* 0x000e640000000a00 */
[----:B-1----:R-:W-:-:S05]  /*d3d0*/  @P1 IMAD.HI.U32 R6, R68, R6, RZ ;  /* 0x0000000644061227 */ /* 0x002fca00078e00ff */
[----:B------:R-:W-:-:S07]  /*d3e0*/  @P1 SHF.R.U32.HI R68, RZ, R7, R6 ;  /* 0x00000007ff441219 */ /* 0x000fce0000011606 */
.L_x_1400:
[----:B------:R-:W-:Y:S05]  /*d3f0*/  BSYNC B0 ;  /* 0x0000000000007941 */ /* 0x000fea0003800000 */
.L_x_1398:
[----:B------:R-:W-:-:S04]  /*d400*/  IMAD R7, R68, R70, -R65 ;  /* 0x0000004644077224 */ /* 0x000fc800078e0a41 */
[----:B------:R-:W-:-:S05]  /*d410*/  IMAD.IADD R6, R7, 0x1, -R16 ;  /* 0x0000000107067824 */ /* 0x000fca00078e0a10 */
[----:B------:R-:W-:Y:S02]  /*d420*/  VIADDMNMX R73, R6, R70, R73, PT ;  /* 0x0000004606497246 */ /* 0x000fe40003800149 */
[----:B------:R-:W-:-:S07]  /*d430*/  VIMNMX R75, R75, R6, !PT ;  /* 0x000000064b4b7248 */ /* 0x000fce0007fe0100 */
.L_x_1397:
        /* <DEDUP_REMOVED lines=116> */
.L_x_1403:
[----:B------:R-:W-:-:S05]  /*db80*/  IMAD.U32 R162, RZ, RZ, UR49 ;  /* 0x00000031ffa27e24 */ /* 0x000fca000f8e00ff */
[----:B------:R-:W-:-:S13]  /*db90*/  ISETP.NE.AND P2, PT, R162, 0x1, PT ;  /* 0x00000001a200780c */ /* 0x000fda0003f45270 */
[----:B------:R-:W0:Y:S02]  /*dba0*/  @P2 LDC.64 R6, c[0x0][0x9e8] ;  /* 0x00027a00ff062b82 */ /* 0x000e240000000a00 */
[----:B0-----:R-:W-:-:S05]  /*dbb0*/  @P2 IMAD.HI.U32 R6, R51, R6, RZ ;  /* 0x0000000633062227 */ /* 0x001fca00078e00ff */
[----:B------:R-:W-:-:S07]  /*dbc0*/  @P2 SHF.R.U32.HI R51, RZ, R7, R6 ;  /* 0x00000007ff332219 */ /* 0x000fce0000011606 */
.L_x_1404:
[----:B------:R-:W-:Y:S05]  /*dbd0*/  BSYNC B0 ;  /* 0x0000000000007941 */ /* 0x000fea0003800000 */
.L_x_1402:
[----:B------:R-:W-:-:S04]  /*dbe0*/  IMAD R51, R51, R162, -R65 ;  /* 0x000000a233337224 */ /* 0x000fc800078e0a41 */
[----:B------:R-:W-:-:S05]  /*dbf0*/  IMAD.IADD R6, R51, 0x1, -R16 ;  /* 0x0000000133067824 */ /* 0x000fca00078e0a10 */
[----:B------:R-:W-:Y:S02]  /*dc00*/  VIADDMNMX R57, R6, R162, R57, PT ;  /* 0x000000a206397246 */ /* 0x000fe40003800139 */
[----:B------:R-:W-:-:S07]  /*dc10*/  VIMNMX R61, R61, R6, !PT ;  /* 0x000000063d3d7248 */ /* 0x000fce0007fe0100 */
.L_x_1401:
        /* <DEDUP_REMOVED lines=377> */
.L_x_1405:
        /* <DEDUP_REMOVED lines=107> */
.L_x_1387:
[----:B------:R-:W-:Y:S06]  /*fa60*/  BAR.ARV 0x8, 0x180 ;  /* 0x0206000000007b1d */ /* 0x000fec0000002000 */
[----:B------:R-:W-:Y:S05]  /*fa70*/  @!P0 BRA `(.L_x_1407) ;  /* 0x0000000000048947 */ /* 0x000fea0003800000 */
[----:B------:R-:W-:Y:S01]  /*fa80*/  BPT.TRAP 0x1 ;  /* 0x000000040000795c */ /* 0x000fe20000300000 */
.L_x_1407:
[----:B------:R-:W-:Y:S01]  /*fa90*/  ULEA UR5, UR38, UR40, 0x3 ;  /* 0x0000002826057291 */ /* 0x000fe2000f8e183f */
[----:B------:R-:W-:-:S05]  /*faa0*/  IMAD.U32 R3, RZ, RZ, UR39 ;  /* 0x00000027ff037e24 */ /* 0x000fca000f8e00ff */
[----:B------:R-:W-:-:S04]  /*fab0*/  SHF.L.U32 R3, R3, 0x1f, RZ ;  /* 0x0000001f03037819 */ /* 0x000fc800000006ff */
[----:B------:R0:W1:Y:S01]  /*fac0*/  SYNCS.PHASECHK.TRANS64.TRYWAIT P1, [UR5+0x28850], R3 ;  /* 0x02885003ff0075a7 */ /* 0x0000620008020145 */
[----:B------:R-:W-:Y:S05]  /*fad0*/  @!P0 BRA `(.L_x_1408) ;  /* 0x0000000000048947 */ /* 0x000fea0003800000 */
[----:B------:R-:W-:Y:S01]  /*fae0*/  BPT.TRAP 0x1 ;  /* 0x000000040000795c */ /* 0x000fe20000300000 */
.L_x_1408:
[----:B-1----:R-:W-:Y:S05]  /*faf0*/  @P1 BRA `(.L_x_1409) ;  /* 0x0000000000081947 */ /* 0x002fea0003800000 */
[----:B------:R-:W1:Y:S02]  /*fb00*/  SYNCS.PHASECHK.TRANS64.TRYWAIT P1, [UR5+0x28850], R3 ;  /* 0x02885003ff0075a7 */ /* 0x000e640008020145 */
[----:B-1----:R-:W-:Y:S05]  /*fb10*/  @!P1 BRA `(.L_x_1410) ;  /* 0x000000a000789947 */ /* 0x002fea0003800000 */
.L_x_1409:
[----:B------:R-:W-:Y:S01]  /*fb20*/  UIADD3 UR40, UR40, 0x400, URZ ;  /* 0x0000040028287890 */ /* 0x000fe2000fffe03f */
[----:B------:R-:W-:Y:S01]  /*fb30*/  WARPGROUP.ARRIVE ;  /* 0x00000000000079c5 */ /* 0x000fe20000000000 */
[----:B------:R-:W-:Y:S01]  /*fb40*/  UMOV UR11, 0x40000040 ;  /* 0x40000040000b7882 */ /* 0x000fe20000000000 */
[----:B01----:R-:W0:Y:S01]  /*fb50*/  SHFL.BFLY PT, R3, R2, 0x2, 0x1f ;  /* 0x0c401f0002037f89 */ /* 0x003e2200000e0000 */
[----:B------:R-:W-:Y:S01]  /*fb60*/  USHF.R.U32.HI UR40, URZ, 0x4, UR40 ;  /* 0x000000043f287899 */ /* 0x000fe20008011628 */
[----:B------:R-:W-:Y:S02]  /*fb70*/  IMAD.MOV.U32 R20, RZ, RZ, -0x800000 ;  /* 0xff800000ff147424 */ /* 0x000fe400078e00ff */
[----:B------:R-:W1:Y:S01]  /*fb80*/  SHFL.BFLY PT, R5, R0, 0x2, 0x1f ;  /* 0x0c401f0000057f89 */ /* 0x000e6200000e0000 */
[----:B------:R-:W-:-:S04]  /*fb90*/  ULOP3.LUT UR40, UR40, 0x3fff, URZ, 0xc0, !UPT ;  /* 0x00003fff28287892 */ /* 0x000fc8000f8ec03f */
[----:B------:R-:W-:-:S04]  /*fba0*/  ULOP3.LUT UR4, UR40, 0x4000000, URZ, 0xfc, !UPT ;  /* 0x0400000028047892 */ /* 0x000fc8000f8efc3f */
[----:B------:R-:W-:-:S07]  /*fbb0*/  ULEA UR4, UR38, UR4, 0xb ;  /* 0x0000000426047291 */ /* 0x000fce000f8e583f */
[----:B------:R-:W-:Y:S02]  /*fbc0*/  UMOV UR10, UR4 ;  /* 0x00000004000a7c82 */ /* 0x000fe40008000000 */
[----:B------:R-:W-:Y:S01]  /*fbd0*/  HGMMA.64x128x16.F32.BF16 R88, R180, gdesc[UR8].tnspB, R88, gsb0 ;  /* 0x41e00008b4587df0 */ /* 0x000fe20008001858 */
[----:B------:R-:W-:Y:S01]  /*fbe0*/  UIADD3 UR10, UR4, 0x80, URZ ;  /* 0x00000080040a7890 */ /* 0x000fe2000fffe03f */
[----:B0-----:R-:W-:Y:S01]  /*fbf0*/  FADD.FTZ R3, R3, R2 ;  /* 0x0000000203037221 */ /* 0x001fe20000010000 */
[----:B------:R-:W-:Y:S01]  /*fc00*/  UMOV UR11, 0x40000040 ;  /* 0x40000040000b7882 */ /* 0x000fe20000000000 */
[----:B------:R-:W-:Y:S02]  /*fc10*/  IMAD.MOV.U32 R2, RZ, RZ, RZ ;  /* 0x000000ffff027224 */ /* 0x000fe400078e00ff */
[----:B-1----:R-:W-:Y:S01]  /*fc20*/  FADD.FTZ R5, R5, R0 ;  /* 0x0000000005057221 */ /* 0x002fe20000010000 */
[----:B------:R-:W0:Y:S01]  /*fc30*/  SHFL.BFLY PT, R4, R3, 0x1, 0x1f ;  /* 0x0c201f0003047f89 */ /* 0x000e2200000e0000 */
[----:B------:R-:W-:-:S03]  /*fc40*/  IMAD.MOV.U32 R0, RZ, RZ, -0x800000 ;  /* 0xff800000ff007424 */ /* 0x000fc600078e00ff */
[----:B------:R-:W1:Y:S01]  /*fc50*/  SHFL.BFLY PT, R8, R5, 0x1, 0x1f ;  /* 0x0c201f0005087f89 */ /* 0x000e6200000e0000 */
[----:B0-----:R-:W-:Y:S01]  /*fc60*/  FADD.FTZ R11, R3, R4 ;  /* 0x00000004030b7221 */ /* 0x001fe20000010000 */
[----:B------:R-:W-:Y:S02]  /*fc70*/  IMAD.U32 R3, RZ, RZ, UR6 ;  /* 0x00000006ff037e24 */ /* 0x000fe4000f8e00ff */
[----:B-1----:R-:W-:Y:S02]  /*fc80*/  FADD.FTZ R12, R5, R8 ;  /* 0x00000008050c7221 */ /* 0x002fe40000010000 */
[----:B------:R-:W-:Y:S01]  /*fc90*/  FSETP.NE.FTZ.AND P1, PT, R11, RZ, PT ;  /* 0x000000ff0b00720b */ /* 0x000fe20003f35000 */
[----:B------:R-:W-:Y:S02]  /*fca0*/  IMAD.MOV.U32 R8, RZ, RZ, RZ ;  /* 0x000000ffff087224 */ /* 0x000fe400078e00ff */
[----:B------:R-:W-:Y:S01]  /*fcb0*/  IMAD.U32 R5, RZ, RZ, UR6 ;  /* 0x00000006ff057e24 */ /* 0x000fe2000f8e00ff */
        /* <DEDUP_REMOVED lines=48> */
.L_x_1411:
[----:B------:R-:W-:Y:S01]  /*ffc0*/  R2UR UR6, R199 ;  /* 0x00000000c70672ca */ /* 0x000fe200000e0000 */
        /* <DEDUP_REMOVED lines=12> */
[----:B------:R-:W-:Y:S01]  /*10090*/  UIADD3 UR6, UR6, 0x1, URZ ;  /* 0x0000000106067890 */ /* 0x000fe2000fffe03f */
        /* <DEDUP_REMOVED lines=25> */
[----:B------:R-:W-:Y:S01]  /*10230*/  USEL UR4, URZ, 0x1, UP0 ;  /* 0x000000013f047887 */ /* 0x000fe20008000000 */
[----:B------:R-:W-:Y:S01]  /*10240*/  PLOP3.LUT P0, PT, PT, PT, PT, 0x8, 0x0 ;  /* 0x000000000000781c */ /* 0x000fe20003f0e170 */
[-C--:B------:R-:W-:Y:S01]  /*10250*/  FMUL.FTZ R2, R90, R8.reuse ;  /* 0x000000085a027220 */ /* 0x080fe20000410000 */
[----:B------:R-:W-:Y:S01]  /*10260*/  FMUL.FTZ R3, R91, R8 ;  /* 0x000000085b037220 */ /* 0x000fe20000410000 */
[----:B------:R-:W-:-:S02]  /*10270*/  IMAD.U32 R199, RZ, RZ, UR6 ;  /* 0x00000006ffc77e24 */ /* 0x000fc4000f8e00ff */
        /* <DEDUP_REMOVED lines=30> */
[----:B------:R-:W-:-:S02]  /*10460*/  USEL UR38, UR38, URZ, UP0 ;  /* 0x0000003f26267287 */ /* 0x000fc40008000000 */
[----:B------:R-:W-:-:S12]  /*10470*/  ULOP3.LUT UR39, UR39, UR4, URZ, 0x3c, !UPT ;  /* 0x0000000427277292 */ /* 0x000fd8000f8e3c3f */
.L_x_1333:
[----:B------:R-:W0:Y:S01]  /*10480*/  S2R R4, SR_CgaCtaId ;  /* 0x0000000000047919 */ /* 0x000e220000008800 */
[----:B------:R-:W-:Y:S01]  /*10490*/  MOV R21, 0x400 ;  /* 0x0000040000157802 */ /* 0x000fe20000000f00 */
[----:B------:R-:W-:Y:S01]  /*104a0*/  BSSY B0, `(.L_x_1412) ;  /* 0x00002e8000007945 */ /* 0x000fe20003800000 */
[----:B------:R-:W-:Y:S02]  /*104b0*/  BAR.SYNC.DEFER_BLOCKING 0x5, 0x180 ;  /* 0x0146000000007b1d */ /* 0x000fe40000010000 */
[----:B0-----:R-:W-:-:S05]  /*104c0*/  LEA R21, R4, R21, 0x18 ;  /* 0x0000001504157211 */ /* 0x001fca00078ec0ff */
[----:B------:R-:W0:Y:S02]  /*104d0*/  LDS.128 R4, [R21+0x288d0] ;  /* 0x0288d00015047984 */ /* 0x000e240000000c00 */
[----:B0-----:R-:W-:Y:S02]  /*104e0*/  R2UR UR6, R5 ;  /* 0x00000000050672ca */ /* 0x001fe400000e0000 */
[----:B------:R-:W-:Y:S02]  /*104f0*/  R2UR UR5, R6 ;  /* 0x00000000060572ca */ /* 0x000fe400000e0000 */
[----:B------:R-:W-:Y:S01]  /*10500*/  R2UR UR7, R7 ;  /* 0x00000000070772ca */ /* 0x000fe200000e0000 */
[----:B------:R-:W-:Y:S06]  /*10510*/  BAR.ARV 0x4, 0x180 ;  /* 0x0106000000007b1d */ /* 0x000fec0000002000 */
[----:B------:R-:W-:Y:S08]  /*10520*/  @P0 BRA `(.L_x_1413) ;  /* 0x0000002000640947 */ /* 0x000ff00003800000 */
[----:B------:R-:W0:Y:S01]  /*10530*/  S2R R4, SR_SWINHI ;  /* 0x0000000000047919 */ /* 0x000e220000002f00 */
[----:B------:R-:W-:Y:S01]  /*10540*/  ULDC.64 UR10, c[0x0][0xc00] ;  /* 0x00030000000a7ab9 */ /* 0x000fe20000000a00 */
[----:B------:R-:W-:Y:S01]  /*10550*/  ULDC.64 UR8, c[0x0][0xc00] ;  /* 0x0003000000087ab9 */ /* 0x000fe20000000a00 */
[----:B------:R-:W1:Y:S01]  /*10560*/  LDC R45, c[0x0][0xbe8] ;  /* 0x0002fa00ff2d7b82 */ /* 0x000e620000000800 */
[----:B------:R-:W-:Y:S01]  /*10570*/  UIMAD.WIDE UR8, UR58, 0x4, UR8 ;  /* 0x000000043a0878a5 */ /* 0x000fe2000f8e0208 */
[----:B------:R-:W-:Y:S02]  /*10580*/  MOV R32, R21 ;  /* 0x0000001500207202 */ /* 0x000fe40000000f00 */
[----:B0-----:R-:W-:-:S03]  /*10590*/  MOV R33, R4 ;  /* 0x0000000400217202 */ /* 0x001fc60000000f00 */
[----:B------:R-:W-:-:S03]  /*105a0*/  IMAD.WIDE R4, R219, 0x2, R32 ;  /* 0x00000002db047825 */ /* 0x000fc600078e0220 */
[C---:B------:R-:W-:Y:S02]  /*105b0*/  LOP3.LUT R7, R4.reuse, 0x380, RZ, 0xc0, !PT ;  /* 0x0000038004077812 */ /* 0x040fe400078ec0ff */
[C---:B------:R-:W-:Y:S02]  /*105c0*/  IADD3 R8, P5, R4.reuse, 0x40, RZ ;  /* 0x0000004004087810 */ /* 0x040fe40007fbe0ff */
[----:B------:R-:W-:Y:S02]  /*105d0*/  SHF.R.U64 R7, R7, 0x3, RZ ;  /* 0x0000000307077819 */ /* 0x000fe400000012ff */
[C---:B------:R-:W-:Y:S01]  /*105e0*/  IADD3 R31, P6, R4.reuse, 0x20, RZ ;  /* 0x00000020041f7810 */ /* 0x040fe20007fde0ff */
[--C-:B------:R-:W-:Y:S01]  /*105f0*/  IMAD.X R27, RZ, RZ, R5.reuse, P5 ;  /* 0x000000ffff1b7224 */ /* 0x100fe200028e0605 */
[C---:B------:R-:W-:Y:S02]  /*10600*/  IADD3 R35, P4, R4.reuse, 0x60, RZ ;  /* 0x0000006004237810 */ /* 0x040fe40007f9e0ff */
[C---:B------:R-:W-:Y:S01]  /*10610*/  IADD3 R37, P3, R4.reuse, 0x4000, RZ ;  /* 0x0000400004257810 */ /* 0x040fe20007f7e0ff */
[--C-:B------:R-:W-:Y:S01]  /*10620*/  IMAD.X R29, RZ, RZ, R5.reuse, P6 ;  /* 0x000000ffff1d7224 */ /* 0x100fe200030e0605 */
[C---:B------:R-:W-:Y:S01]  /*10630*/  IADD3 R39, P2, R4.reuse, 0x4020, RZ ;  /* 0x0000402004277810 */ /* 0x040fe20007f5e0ff */
[--C-:B------:R-:W-:Y:S01]  /*10640*/  IMAD.X R25, RZ, RZ, R5.reuse, P4 ;  /* 0x000000ffff197224 */ /* 0x100fe200020e0605 */
[C---:B------:R-:W-:Y:S01]  /*10650*/  IADD3 R41, P1, R4.reuse, 0x4040, RZ ;  /* 0x0000404004297810 */ /* 0x040fe20007f3e0ff */
[--C-:B------:R-:W-:Y:S01]  /*10660*/  IMAD.X R15, RZ, RZ, R5.reuse, P3 ;  /* 0x000000ffff0f7224 */ /* 0x100fe200018e0605 */
[----:B------:R-:W-:Y:S01]  /*10670*/  IADD3 R34, P0, R4, 0x4060, RZ ;  /* 0x0000406004227810 */ /* 0x000fe20007f1e0ff */
[--C-:B------:R-:W-:Y:S01]  /*10680*/  IMAD.X R13, RZ, RZ, R5.reuse, P2 ;  /* 0x000000ffff0d7224 */ /* 0x100fe200010e0605 */
[----:B------:R-:W-:Y:S01]  /*10690*/  LOP3.LUT R4, R7, R4, RZ, 0x3c, !PT ;  /* 0x0000000407047212 */ /* 0x000fe200078e3cff */
[--C-:B------:R-:W-:Y:S01]  /*106a0*/  IMAD.X R11, RZ, RZ, R5.reuse, P1 ;  /* 0x000000ffff0b7224 */ /* 0x100fe200008e0605 */
[----:B------:R-:W-:Y:S01]  /*106b0*/  LOP3.LUT R7, R8, 0x380, RZ, 0xc0, !PT ;  /* 0x0000038008077812 */ /* 0x000fe200078ec0ff */
[----:B------:R-:W-:Y:S01]  /*106c0*/  IMAD.X R9, RZ, RZ, R5, P0 ;  /* 0x000000ffff097224 */ /* 0x000fe200000e0605 */
[----:B------:R-:W-:-:S02]  /*106d0*/  LOP3.LUT R6, R31, 0x380, RZ, 0xc0, !PT ;  /* 0x000003801f067812 */ /* 0x000fc400078ec0ff */
[----:B------:R-:W-:Y:S02]  /*106e0*/  SHF.R.U64 R7, R7, 0x3, RZ ;  /* 0x0000000307077819 */ /* 0x000fe400000012ff */
[----:B------:R-:W-:Y:S02]  /*106f0*/  LOP3.LUT R10, R35, 0x380, RZ, 0xc0, !PT ;  /* 0x00000380230a7812 */ /* 0x000fe400078ec0ff */
[----:B------:R-:W-:Y:S02]  /*10700*/  LOP3.LUT R12, R37, 0x380, RZ, 0xc0, !PT ;  /* 0x00000380250c7812 */ /* 0x000fe400078ec0ff */
[----:B------:R-:W-:Y:S02]  /*10710*/  LOP3.LUT R26, R7, R8, RZ, 0x3c, !PT ;  /* 0x00000008071a7212 */ /* 0x000fe400078e3cff */
[----:B------:R-:W-:Y:S02]  /*10720*/  SHF.R.U64 R6, R6, 0x3, RZ ;  /* 0x0000000306067819 */ /* 0x000fe400000012ff */
[----:B------:R-:W-:-:S02]  /*10730*/  SHF.R.U64 R10, R10, 0x3, RZ ;  /* 0x000000030a0a7819 */ /* 0x000fc400000012ff */
[----:B------:R-:W-:Y:S02]  /*10740*/  LOP3.LUT R8, R39, 0x380, RZ, 0xc0, !PT ;  /* 0x0000038027087812 */ /* 0x000fe400078ec0ff */
[----:B------:R-:W-:Y:S02]  /*10750*/  SHF.R.U64 R12, R12, 0x3, RZ ;  /* 0x000000030c0c7819 */ /* 0x000fe400000012ff */
[----:B------:R-:W-:Y:S02]  /*10760*/  LOP3.LUT R28, R6, R31, RZ, 0x3c, !PT ;  /* 0x0000001f061c7212 */ /* 0x000fe400078e3cff */
[----:B------:R-:W-:Y:S02]  /*10770*/  LOP3.LUT R24, R10, R35, RZ, 0x3c, !PT ;  /* 0x000000230a187212 */ /* 0x000fe400078e3cff */
[----:B------:R-:W-:Y:S02]  /*10780*/  SHF.R.U64 R8, R8, 0x3, RZ ;  /* 0x0000000308087819 */ /* 0x000fe400000012ff */
[----:B------:R-:W-:-:S02]  /*10790*/  LOP3.LUT R10, R41, 0x380, RZ, 0xc0, !PT ;  /* 0x00000380290a7812 */ /* 0x000fc400078ec0ff */
[----:B------:R-:W-:Y:S02]  /*107a0*/  LOP3.LUT R31, R34, 0x380, RZ, 0xc0, !PT ;  /* 0x00000380221f7812 */ /* 0x000fe400078ec0ff */
[----:B------:R-:W-:Y:S02]  /*107b0*/  LOP3.LUT R14, R12, R37, RZ, 0x3c, !PT ;  /* 0x000000250c0e7212 */ /* 0x000fe400078e3cff */
[----:B------:R-:W-:Y:S02]  /*107c0*/  LOP3.LUT R12, R8, R39, RZ, 0x3c, !PT ;  /* 0x00000027080c7212 */ /* 0x000fe400078e3cff */
[----:B------:R-:W-:Y:S02]  /*107d0*/  MOV R30, R4 ;  /* 0x00000004001e7202 */ /* 0x000fe40000000f00 */
[----:B------:R-:W-:Y:S02]  /*107e0*/  SHF.R.U64 R10, R10, 0x3, RZ ;  /* 0x000000030a0a7819 */ /* 0x000fe400000012ff */
[----:B------:R-:W-:-:S02]  /*107f0*/  SHF.R.U64 R31, R31, 0x3, RZ ;  /* 0x000000031f1f7819 */ /* 0x000fc400000012ff */
[----:B------:R-:W-:Y:S02]  /*10800*/  F2FP.BF16.F32.PACK_AB R4, R89, R88 ;  /* 0x000000585904723e */ /* 0x000fe400000010ff */
[----:B------:R-:W-:Y:S02]  /*10810*/  F2FP.BF16.F32.PACK_AB R5, R3, R2 ;  /* 0x000000020305723e */ /* 0x000fe400000010ff */
[----:B------:R-:W-:Y:S02]  /*10820*/  F2FP.BF16.F32.PACK_AB R6, R93, R92 ;  /* 0x0000005c5d06723e */ /* 0x000fe400000010ff */
[----:B------:R-:W-:Y:S01]  /*10830*/  F2FP.BF16.F32.PACK_AB R7, R95, R94 ;  /* 0x0000005e5f07723e */ /* 0x000fe200000010ff */
[----:B------:R-:W-:Y:S01]  /*10840*/  BAR.SYNC.DEFER_BLOCKING 0x1, 0x100 ;  /* 0x0044000000007b1d */ /* 0x000fe20000010000 */
[----:B------:R-:W-:Y:S02]  /*10850*/  MOV R37, R14 ;  /* 0x0000000e00257202 */ /* 0x000fe40000000f00 */
[----:B------:R-:W-:-:S02]  /*10860*/  MOV R36, R12 ;  /* 0x0000000c00247202 */ /* 0x000fc40000000f00 */
[----:B------:R-:W-:Y:S02]  /*10870*/  LOP3.LUT R10, R10, R41, RZ, 0x3c, !PT ;  /* 0x000000290a0a7212 */ /* 0x000fe400078e3cff */
[----:B------:R-:W-:Y:S02]  /*10880*/  LOP3.LUT R8, R31, R34, RZ, 0x3c, !PT ;  /* 0x000000221f087212 */ /* 0x000fe400078e3cff */
[----:B------:R-:W-:Y:S02]  /*10890*/  MOV R40, R28 ;  /* 0x0000001c00287202 */ /* 0x000fe40000000f00 */
[----:B------:R-:W-:Y:S02]  /*108a0*/  MOV R39, R26 ;  /* 0x0000001a00277202 */ /* 0x000fe40000000f00 */
[----:B------:R-:W-:Y:S02]  /*108b0*/  MOV R38, R24 ;  /* 0x0000001800267202 */ /* 0x000fe40000000f00 */
[----:B------:R-:W-:-:S02]  /*108c0*/  F2FP.BF16.F32.PACK_AB R12, R97, R96 ;  /* 0x00000060610c723e */ /* 0x000fc400000010ff */
[----:B------:R-:W-:Y:S02]  /*108d0*/  F2FP.BF16.F32.PACK_AB R13, R99, R98 ;  /* 0x00000062630d723e */ /* 0x000fe400000010ff */
[----:B------:R-:W-:Y:S02]  /*108e0*/  F2FP.BF16.F32.PACK_AB R14, R101, R100 ;  /* 0x00000064650e723e */ /* 0x000fe400000010ff */
[----:B------:R-:W-:Y:S02]  /*108f0*/  F2FP.BF16.F32.PACK_AB R15, R103, R102 ;  /* 0x00000066670f723e */ /* 0x000fe400000010ff */
[----:B------:R-:W-:Y:S01]  /*10900*/  F2FP.BF16.F32.PACK_AB R24, R105, R104 ;  /* 0x000000686918723e */ /* 0x000fe200000010ff */
[----:B------:R0:W-:Y:S01]  /*10910*/  STSM.16.M88.4 [R30], R4 ;  /* 0x000000041e007844 */ /* 0x0001e20000000200 */
[----:B------:R-:W-:Y:S02]  /*10920*/  F2FP.BF16.F32.PACK_AB R25, R107, R106 ;  /* 0x0000006a6b19723e */ /* 0x000fe400000010ff */
[----:B------:R-:W-:Y:S01]  /*10930*/  F2FP.BF16.F32.PACK_AB R26, R109, R108 ;  /* 0x0000006c6d1a723e */ /* 0x000fe200000010ff */
[----:B------:R2:W-:Y:S01]  /*10940*/  STSM.16.M88.4 [R40], R12 ;  /* 0x0000000c28007844 */ /* 0x0005e20000000200 */
[----:B------:R-:W-:-:S02]  /*10950*/  F2FP.BF16.F32.PACK_AB R27, R111, R110 ;  /* 0x0000006e6f1b723e */ /* 0x000fc400000010ff */
[----:B------:R-:W-:Y:S02]  /*10960*/  F2FP.BF16.F32.PACK_AB R28, R113, R112 ;  /* 0x00000070711c723e */ /* 0x000fe400000010ff */
[----:B------:R-:W-:Y:S01]  /*10970*/  F2FP.BF16.F32.PACK_AB R29, R115, R114 ;  /* 0x00000072731d723e */ /* 0x000fe200000010ff */
[----:B------:R-:W-:Y:S01]  /*10980*/  STSM.16.M88.4 [R39], R24 ;  /* 0x0000001827007844 */ /* 0x000fe20000000200 */
[----:B------:R-:W-:Y:S02]  /*10990*/  F2FP.BF16.F32.PACK_AB R31, R119, R118 ;  /* 0x00000076771f723e */ /* 0x000fe400000010ff */
[----:B------:R-:W-:Y:S02]  /*109a0*/  MOV R35, R10 ;  /* 0x0000000a00237202 */ /* 0x000fe40000000f00 */
[----:B------:R-:W-:Y:S02]  /*109b0*/  MOV R34, R8 ;  /* 0x0000000800227202 */ /* 0x000fe40000000f00 */
[----:B0-----:R-:W-:-:S02]  /*109c0*/  F2FP.BF16.F32.PACK_AB R30, R117, R116 ;  /* 0x00000074751e723e */ /* 0x001fc400000010ff */
[----:B------:R-:W-:Y:S02]  /*109d0*/  F2FP.BF16.F32.PACK_AB R4, R121, R120 ;  /* 0x000000787904723e */ /* 0x000fe400000010ff */
[----:B------:R-:W-:Y:S01]  /*109e0*/  F2FP.BF16.F32.PACK_AB R5, R123, R122 ;  /* 0x0000007a7b05723e */ /* 0x000fe200000010ff */
[----:B------:R0:W-:Y:S01]  /*109f0*/  STSM.16.M88.4 [R38], R28 ;  /* 0x0000001c26007844 */ /* 0x0001e20000000200 */
[----:B------:R-:W-:Y:S02]  /*10a00*/  F2FP.BF16.F32.PACK_AB R6, R125, R124 ;  /* 0x0000007c7d06723e */ /* 0x000fe400000010ff */
[----:B------:R-:W-:Y:S02]  /*10a10*/  F2FP.BF16.F32.PACK_AB R7, R127, R126 ;  /* 0x0000007e7f07723e */ /* 0x000fe400000010ff */
[----:B------:R-:W-:Y:S02]  /*10a20*/  F2FP.BF16.F32.PACK_AB R8, R129, R128 ;  /* 0x000000808108723e */ /* 0x000fe400000010ff */
[----:B------:R-:W-:Y:S01]  /*10a30*/  F2FP.BF16.F32.PACK_AB R9, R131, R130 ;  /* 0x000000828309723e */ /* 0x000fe200000010ff */
[----:B------:R3:W-:Y:S01]  /*10a40*/  STSM.16.M88.4 [R37], R4 ;  /* 0x0000000425007844 */ /* 0x0007e20000000200 */
[----:B------:R-:W-:-:S02]  /*10a50*/  F2FP.BF16.F32.PACK_AB R10, R133, R132 ;  /* 0x00000084850a723e */ /* 0x000fc400000010ff */
[----:B------:R-:W-:Y:S02]  /*10a60*/  F2FP.BF16.F32.PACK_AB R11, R135, R134 ;  /* 0x00000086870b723e */ /* 0x000fe400000010ff */
[----:B--2---:R-:W-:Y:S02]  /*10a70*/  F2FP.BF16.F32.PACK_AB R12, R137, R136 ;  /* 0x00000088890c723e */ /* 0x004fe400000010ff */
[----:B------:R-:W-:Y:S01]  /*10a80*/  F2FP.BF16.F32.PACK_AB R13, R139, R138 ;  /* 0x0000008a8b0d723e */ /* 0x000fe200000010ff */
[----:B------:R2:W-:Y:S01]  /*10a90*/  STSM.16.M88.4 [R36], R8 ;  /* 0x0000000824007844 */ /* 0x0005e20000000200 */
[----:B------:R-:W-:Y:S01]  /*10aa0*/  F2FP.BF16.F32.PACK_AB R14, R141, R140 ;  /* 0x0000008c8d0e723e */ /* 0x000fe200000010ff */
[----:B0-----:R-:W-:Y:S01]  /*10ab0*/  IMAD.U32 R28, RZ, RZ, UR8 ;  /* 0x00000008ff1c7e24 */ /* 0x001fe2000f8e00ff */
[----:B------:R-:W-:Y:S01]  /*10ac0*/  F2FP.BF16.F32.PACK_AB R15, R143, R142 ;  /* 0x0000008e8f0f723e */ /* 0x000fe200000010ff */
[----:B------:R-:W-:Y:S01]  /*10ad0*/  IMAD.U32 R29, RZ, RZ, UR9 ;  /* 0x00000009ff1d7e24 */ /* 0x000fe2000f8e00ff */
[----:B------:R-:W-:Y:S01]  /*10ae0*/  F2FP.BF16.F32.PACK_AB R24, R145, R144 ;  /* 0x000000909118723e */ /* 0x000fe200000010ff */
[----:B------:R-:W-:Y:S01]  /*10af0*/  ULDC.64 UR8, c[0x0][0xc08] ;  /* 0x0003020000087ab9 */ /* 0x000fe20000000a00 */
[----:B------:R-:W-:Y:S01]  /*10b00*/  F2FP.BF16.F32.PACK_AB R25, R147, R146 ;  /* 0x000000929319723e */ /* 0x000fe200000010ff */
[----:B------:R0:W-:Y:S01]  /*10b10*/  STSM.16.M88.4 [R35], R12 ;  /* 0x0000000c23007844 */ /* 0x0001e20000000200 */
[----:B------:R-:W-:-:S02]  /*10b20*/  F2FP.BF16.F32.PACK_AB R26, R149, R148 ;  /* 0x00000094951a723e */ /* 0x000fc400000010ff */
[----:B------:R-:W-:Y:S02]  /*10b30*/  F2FP.BF16.F32.PACK_AB R27, R151, R150 ;  /* 0x00000096971b723e */ /* 0x000fe400000010ff */
[----:B------:R-:W-:-:S03]  /*10b40*/  ISETP.NE.U32.AND P0, PT, RZ, UR10, PT ;  /* 0x0000000aff007c0c */ /* 0x000fc6000bf05070 */
[----:B------:R4:W-:Y:S01]  /*10b50*/  STSM.16.M88.4 [R34], R24 ;  /* 0x0000001822007844 */ /* 0x0009e20000000200 */
[----:B------:R-:W-:Y:S01]  /*10b60*/  BAR.SYNC.DEFER_BLOCKING 0x1, 0x100 ;  /* 0x0044000000007b1d */ /* 0x000fe20000010000 */
[----:B------:R-:W-:-:S13]  /*10b70*/  ISETP.NE.AND.EX P0, PT, RZ, UR11, PT, P0 ;  /* 0x0000000bff007c0c */ /* 0x000fda000bf05300 */
[----:B------:R-:W4:Y:S01]  /*10b80*/  @P0 LDG.E R30, desc[UR36][R28.64] ;  /* 0x000000241c1e0981 */ /* 0x000f22000c1e1900 */
[----:B------:R-:W-:Y:S01]  /*10b90*/  UISETP.NE.U32.AND UP0, UPT, UR8, URZ, UPT ;  /* 0x0000003f0800728c */ /* 0x000fe2000bf05070 */
[----:B-1----:R-:W-:Y:S01]  /*10ba0*/  ISETP.NE.AND P1, PT, R45, 0x1, PT ;  /* 0x000000012d00780c */ /* 0x002fe20003f25270 */
[----:B------:R-:W-:Y:S02]  /*10bb0*/  ULDC UR4, c[0x0][0xa88] ;  /* 0x0002a20000047ab9 */ /* 0x000fe40000000800 */
[----:B------:R-:W-:Y:S01]  /*10bc0*/  UISETP.NE.AND.EX UP0, UPT, UR9, URZ, UPT, UP0 ;  /* 0x0000003f0900728c */ /* 0x000fe2000bf05300 */
[----:B------:R-:W-:Y:S01]  /*10bd0*/  IMAD.U32 R44, RZ, RZ, UR4 ;  /* 0x00000004ff2c7e24 */ /* 0x000fe2000f8e00ff */
[----:B------:R-:W-:-:S04]  /*10be0*/  ULDC UR4, c[0x0][0xad4] ;  /* 0x0002b50000047ab9 */ /* 0x000fc80000000800 */
[----:B------:R-:W-:-:S04]  /*10bf0*/  PLOP3.LUT P4, PT, PT, PT, UP0, 0x80, 0x0 ;  /* 0x000000000000781c */ /* 0x000fc80003f8f008 */
[----:B---3--:R-:W1:Y:S01]  /*10c00*/  @P1 LDC R6, c[0x0][0xbec] ;  /* 0x0002fb00ff061b82 */ /* 0x008e620000000800 */
[----:B------:R-:W-:Y:S02]  /*10c10*/  @UP0 ULDC.64 UR8, c[0x0][0xc08] ;  /* 0x0003020000080ab9 */ /* 0x000fe40000000a00 */
[----:B------:R-:W-:Y:S02]  /*10c20*/  @UP0 UIMAD.WIDE UR8, UR58, 0x4, UR8 ;  /* 0x000000043a0808a5 */ /* 0x000fe4000f8e0208 */
[----:B------:R-:W-:-:S03]  /*10c30*/  UISETP.NE.AND UP0, UPT, UR55, URZ, UPT ;  /* 0x0000003f3700728c */ /* 0x000fc6000bf05270 */
[----:B--2---:R-:W2:Y:S01]  /*10c40*/  @P1 LDC R9, c[0x0][0xbf0] ;  /* 0x0002fc00ff091b82 */ /* 0x004ea20000000800 */
[----:B------:R-:W-:Y:S01]  /*10c50*/  USEL UR4, UR55, UR4, UP0 ;  /* 0x0000000437047287 */ /* 0x000fe20008000000 */
[----:B------:R-:W-:Y:S01]  /*10c60*/  IMAD.U32 R4, RZ, RZ, UR8 ;  /* 0x00000008ff047e24 */ /* 0x000fe2000f8e00ff */
[----:B------:R-:W-:Y:S01]  /*10c70*/  UMOV UR19, 0x9b8 ;  /* 0x000009b800137882 */ /* 0x000fe20000000000 */
[----:B------:R-:W-:Y:S01]  /*10c80*/  IMAD.U32 R5, RZ, RZ, UR9 ;  /* 0x00000009ff057e24 */ /* 0x000fe2000f8e00ff */
[----:B------:R-:W-:Y:S02]  /*10c90*/  UISETP.GT.AND UP1, UPT, UR4, 0x1, UPT ;  /* 0x000000010400788c */ /* 0x000fe4000bf24270 */
[----:B------:R-:W-:Y:S02]  /*10ca0*/  UISETP.NE.U32.AND UP0, UPT, UR10, URZ, UPT ;  /* 0x0000003f0a00728c */ /* 0x000fe4000bf05070 */
[----:B------:R-:W-:Y:S01]  /*10cb0*/  USEL UR19, UR19, 0x978, UP1 ;  /* 0x0000097813137887 */ /* 0x000fe20008800000 */
[----:B0-----:R-:W-:Y:S01]  /*10cc0*/  VIADD R13, R17, UR47 ;  /* 0x0000002f110d7c36 */ /* 0x001fe20008000000 */
[----:B------:R-:W-:Y:S01]  /*10cd0*/  UISETP.NE.AND.EX UP0, UPT, UR11, URZ, UPT, UP0 ;  /* 0x0000003f0b00728c */ /* 0x000fe2000bf05300 */
[----:B------:R1:W5:Y:S01]  /*10ce0*/  @P4 LDG.E R44, desc[UR36][R4.64] ;  /* 0x00000024042c4981 */ /* 0x000362000c1e1900 */
[----:B------:R-:W-:Y:S01]  /*10cf0*/  UMOV UR4, URZ ;  /* 0x0000003f00047c82 */ /* 0x000fe20008000000 */
[----:B------:R-:W-:Y:S01]  /*10d00*/  USHF.R.S32.HI UR10, URZ, 0x1f, UR58 ;  /* 0x0000001f3f0a7899 */ /* 0x000fe2000801143a */
[----:B------:R-:W-:Y:S01]  /*10d10*/  IMAD.MOV.U32 R7, RZ, RZ, R13 ;  /* 0x000000ffff077224 */ /* 0x000fe200078e000d */
[----:B------:R-:W-:-:S02]  /*10d20*/  USEL UR8, UR58, URZ, !UP0 ;  /* 0x0000003f3a087287 */ /* 0x000fc4000c000000 */
[----:B------:R-:W-:Y:S02]  /*10d30*/  USEL UR9, UR57, URZ, UP1 ;  /* 0x0000003f39097287 */ /* 0x000fe40008800000 */
[----:B------:R-:W-:Y:S01]  /*10d40*/  USEL UR18, UR10, URZ, !UP0 ;  /* 0x0000003f0a127287 */ /* 0x000fe2000c000000 */
[----:B------:R-:W-:Y:S02]  /*10d50*/  ULDC.64 UR12, c[0x0][UR19+0x220] ;  /* 0x00008800130c7abb */ /* 0x000fe40008000a00 */
[----:B------:R-:W-:Y:S01]  /*10d60*/  ULDC.64 UR10, c[0x0][UR19+0x218] ;  /* 0x00008600130a7abb */ /* 0x000fe20008000a00 */
[----:B-1----:R-:W-:Y:S01]  /*10d70*/  @P1 IMAD.HI.U32 R4, R13, R6, RZ ;  /* 0x000000060d041227 */ /* 0x002fe200078e00ff */
[----:B------:R-:W-:Y:S01]  /*10d80*/  ULDC.64 UR14, c[0x0][UR19+0x228] ;  /* 0x00008a00130e7abb */ /* 0x000fe20008000a00 */
[----:B------:R-:W-:Y:S02]  /*10d90*/  UIMAD UR13, UR13, UR8, URZ ;  /* 0x000000080d0d72a4 */ /* 0x000fe4000f8e023f */
[----:B------:R-:W-:Y:S01]  /*10da0*/  UIMAD.WIDE.U32 UR16, UR10, UR56, URZ ;  /* 0x000000380a1072a5 */ /* 0x000fe2000f8e003f */
[----:B--2---:R-:W-:Y:S01]  /*10db0*/  @P1 SHF.R.U32.HI R7, RZ, R9, R4 ;  /* 0x00000009ff071219 */ /* 0x004fe20000011604 */
[----:B------:R-:W-:-:S02]  /*10dc0*/  UIMAD UR20, UR11, UR56, URZ ;  /* 0x000000380b1472a4 */ /* 0x000fc4000f8e023f */
[----:B------:R-:W-:Y:S02]  /*10dd0*/  UIMAD.WIDE.U32 UR10, UR12, UR8, URZ ;  /* 0x000000080c0a72a5 */ /* 0x000fe4000f8e003f */
[----:B------:R-:W-:Y:S01]  /*10de0*/  UIMAD.WIDE.U32 UR22, UR14, UR9, URZ ;  /* 0x000000090e1672a5 */ /* 0x000fe2000f8e003f */
[----:B------:R-:W-:Y:S01]  /*10df0*/  IMAD.MOV R6, RZ, RZ, -R7 ;  /* 0x000000ffff067224 */ /* 0x000fe200078e0a07 */
[----:B------:R-:W-:Y:S02]  /*10e00*/  UIMAD UR9, UR15, UR9, URZ ;  /* 0x000000090f0972a4 */ /* 0x000fe4000f8e023f */
[----:B------:R-:W-:Y:S01]  /*10e10*/  UIMAD UR13, UR12, UR18, UR13 ;  /* 0x000000120c0d72a4 */ /* 0x000fe2000f8e020d */
[----:B------:R-:W-:Y:S01]  /*10e20*/  IMAD R9, R45, R6, R13 ;  /* 0x000000062d097224 */ /* 0x000fe200078e020d */
[----:B------:R-:W-:Y:S01]  /*10e30*/  UIADD3 UR20, UR17, UR20, URZ ;  /* 0x0000001411147290 */ /* 0x000fe2000fffe03f */
[----:B------:R-:W-:Y:S02]  /*10e40*/  IMAD.U32 R4, RZ, RZ, UR22 ;  /* 0x00000016ff047e24 */ /* 0x000fe4000f8e00ff */
[----:B------:R-:W-:Y:S01]  /*10e50*/  IMAD.U32 R5, RZ, RZ, UR23 ;  /* 0x00000017ff057e24 */ /* 0x000fe2000f8e00ff */
[----:B------:R-:W-:-:S02]  /*10e60*/  SHF.R.S32.HI R5, RZ, 0x1f, R7 ;  /* 0x0000001fff057819 */ /* 0x000fc40000011407 */
[----:B------:R-:W-:Y:S02]  /*10e70*/  SHF.R.S32.HI R6, RZ, 0x1f, R9 ;  /* 0x0000001fff067819 */ /* 0x000fe40000011409 */
[----:B----4-:R-:W-:-:S13]  /*10e80*/  @P0 R2UR UR4, R30 ;  /* 0x000000001e0402ca */ /* 0x010fda00000e0000 */
[----:B------:R-:W-:Y:S02]  /*10e90*/  UIADD3 UR16, UP0, UP2, UR10, UR16, UR4 ;  /* 0x000000100a107290 */ /* 0x000fe4000fa1e004 */
[----:B------:R-:W-:Y:S02]  /*10ea0*/  UIADD3 UR10, UR23, UR9, URZ ;  /* 0x00000009170a7290 */ /* 0x000fe4000fffe03f */
[----:B------:R-:W-:Y:S02]  /*10eb0*/  UIADD3 UR9, UR11, UR13, URZ ;  /* 0x0000000d0b097290 */ /* 0x000fe4000fffe03f */
[----:B------:R-:W-:Y:S01]  /*10ec0*/  USHF.R.S32.HI UR14, URZ, 0x1f, UR4 ;  /* 0x0000001f3f0e7899 */ /* 0x000fe20008011404 */
[----:B------:R-:W-:Y:S01]  /*10ed0*/  IADD3 R4, P2, P3, R7, UR16, R4 ;  /* 0x0000001007047c10 */ /* 0x000fe2000fb5e004 */
[----:B------:R-:W-:Y:S01]  /*10ee0*/  IMAD.U32 R8, RZ, RZ, UR10 ;  /* 0x0000000aff087e24 */ /* 0x000fe2000f8e00ff */
[----:B------:R-:W-:Y:S01]  /*10ef0*/  ULDC.64 UR10, c[0x0][UR19+0x210] ;  /* 0x00008400130a7abb */ /* 0x000fe20008000a00 */
[----:B------:R-:W-:Y:S01]  /*10f00*/  UIADD3.X UR9, UR9, UR20, UR14, UP0, UP2 ;  /* 0x0000001409097290 */ /* 0x000fe200087e440e */
[----:B------:R-:W-:Y:S01]  /*10f10*/  IMAD R7, R9, UR11, RZ ;  /* 0x0000000b09077c24 */ /* 0x000fe2000f8e02ff */
[----:B------:R-:W-:Y:S01]  /*10f20*/  ULDC.64 UR12, c[0x0][0xba8] ;  /* 0x0002ea00000c7ab9 */ /* 0x000fe20000000a00 */
[----:B------:R-:W-:Y:S01]  /*10f30*/  @!UP1 ULDC UR12, c[0x0][0xb50] ;  /* 0x0002d400000c9ab9 */ /* 0x000fe20000000800 */
[----:B------:R-:W-:Y:S01]  /*10f40*/  @!UP1 ULDC UR13, c[0x0][0xb54] ;  /* 0x0002d500000d9ab9 */ /* 0x000fe20000000800 */
[----:B------:R-:W-:Y:S01]  /*10f50*/  IMAD R7, R6, UR10, R7 ;  /* 0x0000000a06077c24 */ /* 0x000fe2000f8e0207 */
[----:B------:R-:W-:-:S03]  /*10f60*/  IADD3.X R5, R5, UR9, R8, P2, P3 ;  /* 0x0000000905057c10 */ /* 0x000fc600097e6408 */
[----:B------:R-:W-:-:S04]  /*10f70*/  IMAD.WIDE.U32 R4, R9, UR10, R4 ;  /* 0x0000000a09047c25 */ /* 0x000fc8000f8e0004 */
[----:B------:R-:W-:Y:S01]  /*10f80*/  IMAD.IADD R5, R5, 0x1, R7 ;  /* 0x0000000105057824 */ /* 0x000fe200078e0207 */
[----:B------:R-:W-:-:S04]  /*10f90*/  LEA R8, P2, R4, UR12, 0x2 ;  /* 0x0000000c04087c11 */ /* 0x000fc8000f8410ff */
[----:B------:R-:W-:Y:S01]  /*10fa0*/  LEA.HI.X R10, R4, UR13, R5, 0x2, P2 ;  /* 0x0000000d040a7c11 */ /* 0x000fe200090f1405 */
[----:B------:R-:W-:Y:S08]  /*10fb0*/  @P4 BRA `(.L_x_1414) ;  /* 0x0000000000104947 */ /* 0x000ff00003800000 */
[----:B------:R-:W-:Y:S05]  /*10fc0*/  @!P0 BRA `(.L_x_1414) ;  /* 0x00000000000c8947 */ /* 0x000fea0003800000 */
[----:B------:R-:W2:Y:S04]  /*10fd0*/  LDG.E R5, desc[UR36][R28.64] ;  /* 0x000000241c057981 */ /* 0x000ea8000c1e1900 */
[----:B-----5:R-:W2:Y:S02]  /*10fe0*/  LDG.E R44, desc[UR36][R28.64+0x4] ;  /* 0x000004241c2c7981 */ /* 0x020ea4000c1e1900 */
[----:B--2---:R-:W-:-:S07]  /*10ff0*/  IMAD.IADD R44, R44, 0x1, -R5 ;  /* 0x000000012c2c7824 */ /* 0x004fce00078e0a05 */
.L_x_1414:
[----:B------:R-:W-:Y:S01]  /*11000*/  SHFL.IDX PT, R4, R8, RZ, 0x1c1f ;  /* 0x001c1fff08047589 */ /* 0x000fe200000e0000 */
[----:B------:R-:W-:Y:S01]  /*11010*/  VIADD R11, R218, UR47 ;  /* 0x0000002fda0b7c36 */ /* 0x000fe20008000000 */
[----:B------:R-:W-:Y:S01]  /*11020*/  LOP3.LUT P0, RZ, R200, 0x3, RZ, 0xc0, !PT ;  /* 0x00000003c8ff7812 */ /* 0x000fe2000780c0ff */
[----:B-----5:R-:W-:Y:S01]  /*11030*/  IMAD R44, R44, R45, RZ ;  /* 0x0000002d2c2c7224 */ /* 0x020fe200078e02ff */
[----:B------:R-:W0:Y:S01]  /*11040*/  SHFL.IDX PT, R5, R10, RZ, 0x1c1f ;  /* 0x001c1fff0a057589 */ /* 0x000e2200000e0000 */
[C---:B------:R-:W-:Y:S01]  /*11050*/  VIADD R9, R11.reuse, 0x8 ;  /* 0x000000080b097836 */ /* 0x040fe20000000000 */
[----:B------:R-:W-:Y:S02]  /*11060*/  PLOP3.LUT P3, PT, PT, PT, UP1, 0x80, 0x0 ;  /* 0x000000000000781c */ /* 0x000fe40003f6f018 */
[----:B------:R-:W-:Y:S01]  /*11070*/  SHFL.IDX PT, R6, R8, 0x1, 0x1c1f ;  /* 0x003c1f0008067f89 */ /* 0x000fe200000e0000 */
[-C--:B------:R-:W-:Y:S02]  /*11080*/  ISETP.GE.OR P2, PT, R11, R44.reuse, P0 ;  /* 0x0000002c0b00720c */ /* 0x080fe40000746670 */
[-C--:B------:R-:W-:Y:S01]  /*11090*/  ISETP.GE.OR P0, PT, R9, R44.reuse, P0 ;  /* 0x0000002c0900720c */ /* 0x080fe20000706670 */
[----:B------:R-:W1:Y:S10]  /*110a0*/  SHFL.IDX PT, R7, R10, 0x1, 0x1c1f ;  /* 0x003c1f000a077f89 */ /* 0x000e7400000e0000 */
[----:B0-----:R0:W-:Y:S01]  /*110b0*/  @!P2 ST.E desc[UR36][R4.64], R20 ;  /* 0x000000140400a985 */ /* 0x0011e2000c101924 */
[----:B------:R-:W-:-:S03]  /*110c0*/  ISETP.GE.AND P2, PT, R11, R44, PT ;  /* 0x0000002c0b00720c */ /* 0x000fc60003f46270 */
[----:B-1----:R0:W-:Y:S01]  /*110d0*/  @!P0 ST.E desc[UR36][R6.64], R0 ;  /* 0x0000000006008985 */ /* 0x0021e2000c101924 */
[----:B------:R-:W-:Y:S01]  /*110e0*/  ISETP.GE.AND P0, PT, R9, R44, PT ;  /* 0x0000002c0900720c */ /* 0x000fe20003f06270 */
[----:B------:R-:W-:-:S12]  /*110f0*/  @P3 BRA `(.L_x_1415) ;  /* 0x00000008008c3947 */ /* 0x000fd80003800000 */
[----:B------:R-:W-:Y:S01]  /*11100*/  IMAD R3, R198, 0x40, R18 ;  /* 0x00000040c6037824 */ /* 0x000fe200078e0212 */
[----:B------:R-:W-:Y:S01]  /*11110*/  ULDC.64 UR12, c[0x0][0xaa0] ;  /* 0x0002a800000c7ab9 */ /* 0x000fe20000000a00 */
[----:B------:R-:W1:Y:S02]  /*11120*/  @P1 LDC R49, c[0x0][0xbf0] ;  /* 0x0002fc00ff311b82 */ /* 0x000e640000000800 */
[----:B------:R-:W-:-:S03]  /*11130*/  IMAD.WIDE R32, R3, 0x2, R32 ;  /* 0x0000000203207825 */ /* 0x000fc600078e0220 */
[C---:B------:R-:W-:Y:S01]  /*11140*/  IADD3 R9, P6, R32.reuse, 0x1000, RZ ;  /* 0x0000100020097810 */ /* 0x040fe20007fde0ff */
[----:B------:R-:W-:Y:S01]  /*11150*/  UIMAD UR9, UR14, UR12, URZ ;  /* 0x0000000c0e0972a4 */ /* 0x000fe2000f8e023f */
[C---:B------:R-:W-:Y:S02]  /*11160*/  IADD3 R13, P5, R32.reuse, 0x2000, RZ ;  /* 0x00002000200d7810 */ /* 0x040fe40007fbe0ff */
[----:B------:R-:W-:Y:S01]  /*11170*/  LOP3.LUT R8, R9, 0x380, RZ, 0xc0, !PT ;  /* 0x0000038009087812 */ /* 0x000fe200078ec0ff */
[----:B------:R-:W-:Y:S01]  /*11180*/  UIMAD.WIDE.U32 UR10, UR4, UR12, URZ ;  /* 0x0000000c040a72a5 */ /* 0x000fe2000f8e003f */
[----:B------:R-:W-:Y:S02]  /*11190*/  IADD3 R25, P4, R32, 0x3000, RZ ;  /* 0x0000300020197810 */ /* 0x000fe40007f9e0ff */
[----:B------:R-:W-:Y:S01]  /*111a0*/  SHF.R.U64 R8, R8, 0x3, RZ ;  /* 0x0000000308087819 */ /* 0x000fe200000012ff */
[----:B------:R-:W-:Y:S01]  /*111b0*/  UIMAD UR9, UR4, UR13, UR9 ;  /* 0x0000000d040972a4 */ /* 0x000fe2000f8e0209 */
[----:B------:R-:W-:-:S02]  /*111c0*/  IADD3 R29, P3, R32, 0x4000, RZ ;  /* 0x00004000201d7810 */ /* 0x000fc40007f7e0ff */
[----:B------:R-:W-:Y:S01]  /*111d0*/  LOP3.LUT R8, R8, R9, RZ, 0x3c, !PT ;  /* 0x0000000908087212 */ /* 0x000fe200078e3cff */
[--C-:B------:R-:W-:Y:S01]  /*111e0*/  IMAD.X R9, RZ, RZ, R33.reuse, P6 ;  /* 0x000000ffff097224 */ /* 0x100fe200030e0621 */
[C---:B------:R-:W-:Y:S01]  /*111f0*/  IADD3 R3, P6, R32.reuse, 0x7000, RZ ;  /* 0x0000700020037810 */ /* 0x040fe20007fde0ff */
[----:B------:R-:W-:Y:S01]  /*11200*/  UIADD3 UR11, UR11, UR9, URZ ;  /* 0x000000090b0b7290 */ /* 0x000fe2000fffe03f */
[C---:B------:R-:W-:Y:S01]  /*11210*/  IADD3 R35, P2, R32.reuse, 0x5000, RZ ;  /* 0x0000500020237810 */ /* 0x040fe20007f5e0ff */
[----:B------:R-:W-:Y:S01]  /*11220*/  ULDC.64 UR12, c[0x0][0xae8] ;  /* 0x0002ba00000c7ab9 */ /* 0x000fe20000000a00 */
[----:B0-----:R-:W-:Y:S01]  /*11230*/  LOP3.LUT R0, R3, 0x380, RZ, 0xc0, !PT ;  /* 0x0000038003007812 */ /* 0x001fe200078ec0ff */
[----:B------:R-:W-:Y:S01]  /*11240*/  USHF.R.S32.HI UR4, URZ, 0x1f, UR8 ;  /* 0x0000001f3f047899 */ /* 0x000fe20008011408 */
[----:B------:R-:W-:Y:S01]  /*11250*/  IADD3 R37, P0, R32, 0x6000, RZ ;  /* 0x0000600020257810 */ /* 0x000fe20007f1e0ff */
[----:B------:R-:W-:Y:S01]  /*11260*/  IMAD.X R41, RZ, RZ, R33, P6 ;  /* 0x000000ffff297224 */ /* 0x000fe200030e0621 */
[----:B------:R-:W-:Y:S01]  /*11270*/  SHF.R.U64 R0, R0, 0x3, RZ ;  /* 0x0000000300007819 */ /* 0x000fe200000012ff */
[----:B------:R-:W-:Y:S01]  /*11280*/  UIMAD.WIDE.U32 UR10, UR56, UR12, UR10 ;  /* 0x0000000c380a72a5 */ /* 0x000fe2000f8e000a */
[----:B------:R-:W-:Y:S01]  /*11290*/  LOP3.LUT R12, R13, 0x380, RZ, 0xc0, !PT ;  /* 0x000003800d0c7812 */ /* 0x000fe200078ec0ff */
[----:B------:R-:W5:Y:S01]  /*112a0*/  LD.E.128 R8, desc[UR36][R8.64] ;  /* 0x0000002408087980 */ /* 0x000f62000c101d00 */
[----:B------:R-:W-:-:S02]  /*112b0*/  LOP3.LUT R40, R0, R3, RZ, 0x3c, !PT ;  /* 0x0000000300287212 */ /* 0x000fc400078e3cff */
[----:B------:R-:W0:Y:S01]  /*112c0*/  @P1 LDC R3, c[0x0][0xbec] ;  /* 0x0002fb00ff031b82 */ /* 0x000e220000000800 */
[----:B------:R-:W-:Y:S01]  /*112d0*/  IMAD R0, R22, 0x20, R198 ;  /* 0x0000002016007824 */ /* 0x000fe200078e02c6 */
[----:B------:R-:W-:Y:S01]  /*112e0*/  UIMAD UR11, UR56, UR13, UR11 ;  /* 0x0000000d380b72a4 */ /* 0x000fe2000f8e020b */
[----:B------:R-:W-:Y:S01]  /*112f0*/  LOP3.LUT R24, R25, 0x380, RZ, 0xc0, !PT ;  /* 0x0000038019187812 */ /* 0x000fe200078ec0ff */
[----:B------:R-:W5:Y:S01]  /*11300*/  LD.E.128 R40, desc[UR36][R40.64] ;  /* 0x0000002428287980 */ /* 0x000f62000c101d00 */
[----:B------:R-:W-:Y:S01]  /*11310*/  VIADD R46, R0, UR47 ;  /* 0x0000002f002e7c36 */ /* 0x000fe20008000000 */
[----:B------:R-:W-:Y:S01]  /*11320*/  ULDC.64 UR12, c[0x0][0xaf0] ;  /* 0x0002bc00000c7ab9 */ /* 0x000fe20000000a00 */
[----:B------:R-:W-:Y:S01]  /*11330*/  LOP3.LUT R28, R29, 0x380, RZ, 0xc0, !PT ;  /* 0x000003801d1c7812 */ /* 0x000fe200078ec0ff */
[----:B------:R-:W-:Y:S01]  /*11340*/  UIMAD UR4, UR4, UR12, URZ ;  /* 0x0000000c040472a4 */ /* 0x000fe2000f8e023f */
[----:B------:R-:W-:Y:S02]  /*11350*/  LOP3.LUT R34, R35, 0x380, RZ, 0xc0, !PT ;  /* 0x0000038023227812 */ /* 0x000fe400078ec0ff */
[----:B------:R-:W-:-:S02]  /*11360*/  LOP3.LUT R36, R37, 0x380, RZ, 0xc0, !PT ;  /* 0x0000038025247812 */ /* 0x000fc400078ec0ff */
[----:B------:R-:W-:Y:S01]  /*11370*/  LOP3.LUT R5, R32, 0x380, RZ, 0xc0, !PT ;  /* 0x0000038020057812 */ /* 0x000fe200078ec0ff */
[----:B------:R-:W-:Y:S01]  /*11380*/  IMAD.MOV.U32 R47, RZ, RZ, R46 ;  /* 0x000000ffff2f7224 */ /* 0x000fe200078e002e */
[----:B------:R-:W-:Y:S01]  /*11390*/  SHF.R.U64 R12, R12, 0x3, RZ ;  /* 0x000000030c0c7819 */ /* 0x000fe200000012ff */
[----:B------:R-:W-:Y:S01]  /*113a0*/  UIMAD UR4, UR8, UR13, UR4 ;  /* 0x0000000d080472a4 */ /* 0x000fe2000f8e0204 */
[----:B------:R-:W-:Y:S01]  /*113b0*/  SHF.R.U64 R24, R24, 0x3, RZ ;  /* 0x0000000318187819 */ /* 0x000fe200000012ff */
[----:B------:R-:W-:Y:S01]  /*113c0*/  UIMAD.WIDE.U32 UR8, UR8, UR12, UR10 ;  /* 0x0000000c080872a5 */ /* 0x000fe2000f8e000a */
[----:B------:R-:W-:Y:S02]  /*113d0*/  SHF.R.U64 R28, R28, 0x3, RZ ;  /* 0x000000031c1c7819 */ /* 0x000fe400000012ff */
[----:B------:R-:W-:Y:S02]  /*113e0*/  SHF.R.U64 R34, R34, 0x3, RZ ;  /* 0x0000000322227819 */ /* 0x000fe400000012ff */
[----:B------:R-:W-:Y:S01]  /*113f0*/  SHF.R.U64 R36, R36, 0x3, RZ ;  /* 0x0000000324247819 */ /* 0x000fe200000012ff */
[----:B0-----:R-:W-:Y:S01]  /*11400*/  @P1 IMAD.HI.U32 R0, R46, R3, RZ ;  /* 0x000000032e001227 */ /* 0x001fe200078e00ff */
[----:B------:R-:W-:Y:S01]  /*11410*/  SHF.R.U64 R5, R5, 0x3, RZ ;  /* 0x0000000305057819 */ /* 0x000fe200000012ff */
[----:B------:R-:W-:Y:S01]  /*11420*/  UIADD3 UR4, UR9, UR4, URZ ;  /* 0x0000000409047290 */ /* 0x000fe2000fffe03f */
[----:B------:R-:W-:Y:S01]  /*11430*/  LOP3.LUT R12, R12, R13, RZ, 0x3c, !PT ;  /* 0x0000000d0c0c7212 */ /* 0x000fe200078e3cff */
[--C-:B------:R-:W-:Y:S01]  /*11440*/  IMAD.X R13, RZ, RZ, R33.reuse, P5 ;  /* 0x000000ffff0d7224 */ /* 0x100fe200028e0621 */
[----:B-1----:R-:W-:Y:S01]  /*11450*/  @P1 SHF.R.U32.HI R47, RZ, R49, R0 ;  /* 0x00000031ff2f1219 */ /* 0x002fe20000011600 */
        /* <DEDUP_REMOVED lines=8> */
[--C-:B------:R-:W-:Y:S01]  /*114e0*/  IMAD.X R37, RZ, RZ, R33.reuse, P0 ;  /* 0x000000ffff257224 */ /* 0x100fe200000e0621 */
[----:B------:R-:W-:Y:S01]  /*114f0*/  LOP3.LUT R4, R5, R32, RZ, 0x3c, !PT ;  /* 0x0000002005047212 */ /* 0x000fe200078e3cff */
[----:B------:R-:W-:Y:S01]  /*11500*/  IMAD.MOV.U32 R5, RZ, RZ, R33 ;  /* 0x000000ffff057224 */ /* 0x000fe200078e0021 */
[--C-:B------:R-:W-:Y:S01]  /*11510*/  SHF.R.S32.HI R0, RZ, 0x1f, R47.reuse ;  /* 0x0000001fff007819 */ /* 0x100fe2000001142f */
[----:B------:R-:W-:Y:S01]  /*11520*/  IMAD.MOV R20, RZ, RZ, -R47 ;  /* 0x000000ffff147224 */ /* 0x000fe200078e0a2f */
[----:B------:R-:W5:Y:S01]  /*11530*/  LD.E.128 R12, desc[UR36][R12.64] ;  /* 0x000000240c0c7980 */ /* 0x000f62000c101d00 */
[----:B------:R-:W-:-:S02]  /*11540*/  IMAD.U32 R3, RZ, RZ, UR9 ;  /* 0x00000009ff037e24 */ /* 0x000fc4000f8e00ff */
[----:B------:R-:W-:Y:S01]  /*11550*/  IMAD R0, R0, UR10, RZ ;  /* 0x0000000a00007c24 */ /* 0x000fe2000f8e02ff */
[----:B------:R-:W5:Y:S01]  /*11560*/  LD.E.128 R4, desc[UR36][R4.64] ;  /* 0x0000002404047980 */ /* 0x000f62000c101d00 */
[----:B------:R-:W-:Y:S02]  /*11570*/  IMAD R45, R45, R20, R46 ;  /* 0x000000142d2d7224 */ /* 0x000fe400078e022e */
[----:B------:R-:W-:Y:S01]  /*11580*/  IMAD.U32 R2, RZ, RZ, UR8 ;  /* 0x00000008ff027e24 */ /* 0x000fe2000f8e00ff */
[----:B------:R-:W5:Y:S01]  /*11590*/  LD.E.128 R24, desc[UR36][R24.64] ;  /* 0x0000002418187980 */ /* 0x000f62000c101d00 */
[----:B------:R-:W-:Y:S01]  /*115a0*/  IMAD.U32 R3, RZ, RZ, UR4 ;  /* 0x00000004ff037e24 */ /* 0x000fe2000f8e00ff */
[----:B------:R-:W-:Y:S02]  /*115b0*/  ULDC.64 UR8, c[0x0][0xad8] ;  /* 0x0002b60000087ab9 */ /* 0x000fe40000000a00 */
[----:B------:R-:W5:Y:S01]  /*115c0*/  LD.E.128 R28, desc[UR36][R28.64] ;  /* 0x000000241c1c7980 */ /* 0x000f62000c101d00 */
[----:B------:R-:W-:-:S03]  /*115d0*/  IMAD R49, R47, UR11, R0 ;  /* 0x0000000b2f317c24 */ /* 0x000fc6000f8e0200 */
[----:B------:R-:W5:Y:S01]  /*115e0*/  LD.E.128 R32, desc[UR36][R34.64] ;  /* 0x0000002422207980 */ /* 0x000f62000c101d00 */
[----:B------:R-:W-:-:S03]  /*115f0*/  SHF.R.S32.HI R0, RZ, 0x1f, R45 ;  /* 0x0000001fff007819 */ /* 0x000fc6000001142d */
[----:B------:R-:W5:Y:S01]  /*11600*/  LD.E.128 R36, desc[UR36][R36.64] ;  /* 0x0000002424247980 */ /* 0x000f62000c101d00 */
[----:B------:R-:W-:Y:S01]  /*11610*/  IMAD.WIDE.U32 R2, R47, UR10, R2 ;  /* 0x0000000a2f027c25 */ /* 0x000fe2000f8e0002 */
[----:B------:R-:W-:Y:S01]  /*11620*/  @!PT LDS RZ, [RZ] ;  /* 0x00000000fffff984 */ /* 0x000fe20000000800 */
[----:B------:R-:W-:Y:S01]  /*11630*/  @!PT LDS RZ, [RZ] ;  /* 0x00000000fffff984 */ /* 0x000fe20000000800 */
[----:B------:R-:W-:Y:S01]  /*11640*/  @!PT LDS RZ, [RZ] ;  /* 0x00000000fffff984 */ /* 0x000fe20000000800 */
[----:B------:R-:W-:Y:S01]  /*11650*/  @!PT LDS RZ, [RZ] ;  /* 0x00000000fffff984 */ /* 0x000fe20000000800 */
[----:B------:R0:W-:Y:S06]  /*11660*/  MEMBAR.ALL.CTA ;  /* 0x0000000000007992 */ /* 0x0001ec0000008000 */
[----:B0-----:R-:W0:Y:S01]  /*11670*/  FENCE.VIEW.ASYNC.S ;  /* 0x00000000000073c6 */ /* 0x001e220000000000 */
[----:B------:R-:W-:Y:S02]  /*11680*/  IMAD.IADD R3, R3, 0x1, R49 ;  /* 0x0000000103037824 */ /* 0x000fe400078e0231 */
[----:B------:R-:W-:-:S02]  /*11690*/  IMAD R0, R0, UR8, RZ ;  /* 0x0000000800007c24 */ /* 0x000fc4000f8e02ff */
[----:B------:R-:W-:Y:S02]  /*116a0*/  VIADD R51, R198, UR47 ;  /* 0x0000002fc6337c36 */ /* 0x000fe40008000000 */
[C---:B------:R-:W-:Y:S02]  /*116b0*/  IMAD R49, R45.reuse, UR9, R0 ;  /* 0x000000092d317c24 */ /* 0x040fe4000f8e0200 */
[----:B------:R-:W-:Y:S01]  /*116c0*/  IMAD.WIDE.U32 R2, R45, UR8, R2 ;  /* 0x000000082d027c25 */ /* 0x000fe2000f8e0002 */
[----:B------:R-:W-:Y:S01]  /*116d0*/  ISETP.GE.AND P2, PT, R51, R44, PT ;  /* 0x0000002c3300720c */ /* 0x000fe20003f46270 */
[----:B------:R-:W-:Y:S02]  /*116e0*/  ULDC.64 UR8, c[0x0][0xa80] ;  /* 0x0002a00000087ab9 */ /* 0x000fe40000000a00 */
[----:B------:R-:W-:Y:S02]  /*116f0*/  VIADD R21, R21, 0x28820 ;  /* 0x0002882015157836 */ /* 0x000fe40000000000 */
[----:B------:R-:W-:Y:S01]  /*11700*/  VIADD R45, R51, 0x40 ;  /* 0x00000040332d7836 */ /* 0x000fe20000000000 */
[----:B------:R-:W-:Y:S01]  /*11710*/  LEA R0, P3, R2, UR8, 0x1 ;  /* 0x0000000802007c11 */ /* 0x000fe2000f8608ff */
[----:B------:R-:W-:Y:S01]  /*11720*/  IMAD.IADD R3, R3, 0x1, R49 ;  /* 0x0000000103037824 */ /* 0x000fe200078e0231 */
[----:B------:R-:W-:-:S02]  /*11730*/  PRMT R21, RZ, 0x654, R21 ;  /* 0x00000654ff157816 */ /* 0x000fc40000000015 */
[-C--:B------:R-:W-:Y:S02]  /*11740*/  ISETP.GE.AND P1, PT, R45, R44.reuse, PT ;  /* 0x0000002c2d00720c */ /* 0x080fe40003f26270 */
[----:B------:R-:W-:Y:S01]  /*11750*/  LEA.HI.X R45, R2, UR9, R3, 0x1, P3 ;  /* 0x00000009022d7c11 */ /* 0x000fe200098f0c03 */
[----:B------:R-:W-:Y:S01]  /*11760*/  VIADD R47, R51, 0x20 ;  /* 0x00000020332f7836 */ /* 0x000fe20000000000 */
[----:B0-----:R0:W-:Y:S01]  /*11770*/  SYNCS.ARRIVE.TRANS64.RED.A1T0 RZ, [R21+URZ], RZ ;  /* 0x000000ff15ff79a7 */ /* 0x0011e2000810043f */
[----:B------:R1:W2:Y:S01]  /*11780*/  SHFL.IDX PT, R20, R0, RZ, 0x181f ;  /* 0x00181fff00147589 */ /* 0x0002a200000e0000 */
[----:B------:R-:W-:Y:S02]  /*11790*/  BSSY B1, `(.L_x_1416) ;  /* 0x000000d000017945 */ /* 0x000fe40003800000 */
[----:B------:R-:W-:Y:S01]  /*117a0*/  ISETP.GE.AND P0, PT, R47, R44, PT ;  /* 0x0000002c2f00720c */ /* 0x000fe20003f06270 */
[----:B0-----:R1:W0:Y:S01]  /*117b0*/  SHFL.IDX PT, R21, R45, RZ, 0x181f ;  /* 0x00181fff2d157589 */ /* 0x00122200000e0000 */
[----:B------:R-:W-:Y:S11]  /*117c0*/  @P2 BRA `(.L_x_1417) ;  /* 0x0000000000242947 */ /* 0x000ff60003800000 */
[----:B------:R-:W-:Y:S02]  /*117d0*/  ULDC UR4, c[0x0][0xac8] ;  /* 0x0002b20000047ab9 */ /* 0x000fe40000000800 */
[----:B------:R-:W-:Y:S02]  /*117e0*/  ISETP.GE.AND P2, PT, R18, UR4, PT ;  /* 0x0000000412007c0c */ /* 0x000fe4000bf46270 */
[----:B------:R-:W-:-:S11]  /*117f0*/  ISETP.GE.AND P3, PT, R19, UR4, PT ;  /* 0x0000000413007c0c */ /* 0x000fd6000bf66270 */
[CC--:B--2---:R-:W-:Y:S02]  /*11800*/  @!P2 LEA R2, P4, R18.reuse, R20.reuse, 0x1 ;  /* 0x000000141202a211 */ /* 0x0c4fe400078808ff */
[C---:B------:R-:W-:Y:S02]  /*11810*/  @!P3 LEA R20, P5, R19.reuse, R20, 0x1 ;  /* 0x000000141314b211 */ /* 0x040fe400078a08ff */
[-C--:B0-----:R-:W-:Y:S02]  /*11820*/  @!P2 LEA.HI.X R3, R18, R21.reuse, R222, 0x1, P4 ;  /* 0x000000151203a211 */ /* 0x081fe400020f0cde */
[----:B------:R-:W-:-:S03]  /*11830*/  @!P3 LEA.HI.X R21, R19, R21, R221, 0x1, P5 ;  /* 0x000000151315b211 */ /* 0x000fc600028f0cdd */
[----:B-----5:R3:W-:Y:S04]  /*11840*/  @!P2 ST.E.128 desc[UR36][R2.64], R4 ;  /* 0x000000040200a985 */ /* 0x0207e8000c101d24 */
[----:B------:R3:W-:Y:S02]  /*11850*/  @!P3 ST.E.128 desc[UR36][R20.64], R28 ;  /* 0x0000001c1400b985 */ /* 0x0007e4000c101d24 */
.L_x_1417:
[----:B------:R-:W-:Y:S05]  /*11860*/  BSYNC B1 ;  /* 0x0000000000017941 */ /* 0x000fea0003800000 */
.L_x_1416:
[----:B---3-5:R3:W4:Y:S01]  /*11870*/  SHFL.IDX PT, R5, R45, 0x1, 0x181f ;  /* 0x00381f002d057f89 */ /* 0x02872200000e0000 */
[----:B------:R-:W-:Y:S03]  /*11880*/  BSSY B1, `(.L_x_1418) ;  /* 0x000000c000017945 */ /* 0x000fe60003800000 */
[----:B------:R3:W0:Y:S01]  /*11890*/  SHFL.IDX PT, R4, R0, 0x1, 0x181f ;  /* 0x00381f0000047f89 */ /* 0x00062200000e0000 */
[----:B------:R-:W-:Y:S05]  /*118a0*/  @P0 BRA `(.L_x_1419) ;  /* 0x0000000000240947 */ /* 0x000fea0003800000 */
[----:B------:R-:W-:Y:S02]  /*118b0*/  ULDC UR4, c[0x0][0xac8] ;  /* 0x0002b20000047ab9 */ /* 0x000fe40000000800 */
[----:B------:R-:W-:Y:S02]  /*118c0*/  ISETP.GE.AND P3, PT, R18, UR4, PT ;  /* 0x0000000412007c0c */ /* 0x000fe4000bf66270 */
[----:B------:R-:W-:-:S11]  /*118d0*/  ISETP.GE.AND P4, PT, R19, UR4, PT ;  /* 0x0000000413007c0c */ /* 0x000fd6000bf86270 */
[CC--:B0-----:R-:W-:Y:S02]  /*118e0*/  @!P3 LEA R2, P0, R18.reuse, R4.reuse, 0x1 ;  /* 0x000000041202b211 */ /* 0x0c1fe400078008ff */
[C---:B------:R-:W-:Y:S02]  /*118f0*/  @!P4 LEA R4, P2, R19.reuse, R4, 0x1 ;  /* 0x000000041304c211 */ /* 0x040fe400078408ff */
[-C--:B----4-:R-:W-:Y:S02]  /*11900*/  @!P3 LEA.HI.X R3, R18, R5.reuse, R222, 0x1, P0 ;  /* 0x000000051203b211 */ /* 0x090fe400000f0cde */
[----:B------:R-:W-:-:S03]  /*11910*/  @!P4 LEA.HI.X R5, R19, R5, R221, 0x1, P2 ;  /* 0x000000051305c211 */ /* 0x000fc600010f0cdd */
[----:B------:R0:W-:Y:S04]  /*11920*/  @!P3 ST.E.128 desc[UR36][R2.64], R8 ;  /* 0x000000080200b985 */ /* 0x0001e8000c101d24 */
[----:B------:R0:W-:Y:S02]  /*11930*/  @!P4 ST.E.128 desc[UR36][R4.64], R32 ;  /* 0x000000200400c985 */ /* 0x0001e4000c101d24 */
.L_x_1419:
[----:B------:R-:W-:Y:S05]  /*11940*/  BSYNC B1 ;  /* 0x0000000000017941 */ /* 0x000fea0003800000 */
.L_x_1418:
[----:B0---4-:R0:W4:Y:S01]  /*11950*/  SHFL.IDX PT, R5, R45, 0x2, 0x181f ;  /* 0x00581f002d057f89 */ /* 0x01112200000e0000 */
        /* <DEDUP_REMOVED lines=12> */
.L_x_1421:
[----:B------:R-:W-:Y:S05]  /*11a20*/  BSYNC B1 ;  /* 0x0000000000017941 */ /* 0x000fea0003800000 */
.L_x_1420:
[----:B0-----:R-:W-:Y:S01]  /*11a30*/  VIADD R3, R51, 0x60 ;  /* 0x0000006033037836 */ /* 0x001fe20000000000 */
[----:B-1-3--:R-:W0:Y:S04]  /*11a40*/  SHFL.IDX PT, R45, R45, 0x3, 0x181f ;  /* 0x00781f002d2d7f89 */ /* 0x00ae2800000e0000 */
[----:B------:R-:W-:Y:S01]  /*11a50*/  ISETP.GE.AND P0, PT, R3, R44, PT ;  /* 0x0000002c0300720c */ /* 0x000fe20003f06270 */
[----:B------:R-:W1:-:S12]  /*11a60*/  SHFL.IDX PT, R0, R0, 0x3, 0x181f ;  /* 0x00781f0000007f89 */ /* 0x000e5800000e0000 */
[----:B------:R-:W-:Y:S05]  /*11a70*/  @P0 BRA `(.L_x_1422) ;  /* 0x0000001800280947 */ /* 0x000fea0003800000 */
[----:B------:R-:W-:Y:S02]  /*11a80*/  ULDC UR4, c[0x0][0xac8] ;  /* 0x0002b20000047ab9 */ /* 0x000fe40000000800 */
[----:B------:R-:W-:-:S13]  /*11a90*/  ISETP.GE.AND P1, PT, R18, UR4, PT ;  /* 0x0000000412007c0c */ /* 0x000fda000bf26270 */
[----:B-1----:R-:W-:-:S04]  /*11aa0*/  @!P1 LEA R2, P0, R18, R0, 0x1 ;  /* 0x0000000012029211 */ /* 0x002fc800078008ff */
[----:B0-----:R-:W-:Y:S02]  /*11ab0*/  @!P1 LEA.HI.X R3, R18, R45, R222, 0x1, P0 ;  /* 0x0000002d12039211 */ /* 0x001fe400000f0cde */
[----:B------:R-:W-:-:S03]  /*11ac0*/  ISETP.GE.AND P0, PT, R19, UR4, PT ;  /* 0x0000000413007c0c */ /* 0x000fc6000bf06270 */
[----:B------:R3:W-:Y:S10]  /*11ad0*/  @!P1 ST.E.128 desc[UR36][R2.64], R24 ;  /* 0x0000001802009985 */ /* 0x0007f4000c101d24 */
[----:B------:R-:W-:Y:S05]  /*11ae0*/  @P0 BRA `(.L_x_1422) ;  /* 0x00000018000c0947 */ /* 0x000fea0003800000 */
[----:B---3--:R-:W-:-:S04]  /*11af0*/  LEA R2, P0, R19, R0, 0x1 ;  /* 0x0000000013027211 */ /* 0x008fc800078008ff */
[----:B------:R-:W-:-:S05]  /*11b00*/  LEA.HI.X R3, R19, R45, R221, 0x1, P0 ;  /* 0x0000002d13037211 */ /* 0x000fca00000f0cdd */
[----:B------:R0:W-:Y:S01]  /*11b10*/  ST.E.128 desc[UR36][R2.64], R40 ;  /* 0x0000002802007985 */ /* 0x0001e2000c101d24 */
[----:B------:R-:W-:Y:S05]  /*11b20*/  BRA `(.L_x_1422) ;  /* 0x0000001400fc7947 */ /* 0x000fea0003800000 */
.L_x_1415:
[----:B------:R-:W-:Y:S01]  /*11b30*/  ULDC.64 UR12, c[0x0][0xb08] ;  /* 0x0002c200000c7ab9 */ /* 0x000fe20000000a00 */
[----:B0-----:R-:W0:Y:S01]  /*11b40*/  @P1 LDC R0, c[0x0][0xbec] ;  /* 0x0002fb00ff001b82 */ /* 0x001e220000000800 */
[----:B------:R-:W-:Y:S01]  /*11b50*/  UIMAD UR9, UR14, UR12, URZ ;  /* 0x0000000c0e0972a4 */ /* 0x000fe2000f8e023f */
[----:B------:R-:W-:Y:S01]  /*11b60*/  IMAD.MOV.U32 R7, RZ, RZ, R13 ;  /* 0x000000ffff077224 */ /* 0x000fe200078e000d */
[----:B------:R-:W-:Y:S01]  /*11b70*/  UIMAD.WIDE.U32 UR10, UR4, UR12, URZ ;  /* 0x0000000c040a72a5 */ /* 0x000fe2000f8e003f */
[----:B------:R-:W-:Y:S01]  /*11b80*/  VIADD R21, R21, 0x28820 ;  /* 0x0002882015157836 */ /* 0x000fe20000000000 */
[----:B------:R-:W-:Y:S01]  /*11b90*/  UIMAD UR9, UR4, UR13, UR9 ;  /* 0x0000000d040972a4 */ /* 0x000fe2000f8e0209 */
[----:B------:R-:W-:Y:S01]  /*11ba0*/  BSSY B1, `(.L_x_1423) ;  /* 0x000006b000017945 */ /* 0x000fe20003800000 */
[----:B------:R-:W-:Y:S01]  /*11bb0*/  USHF.R.S32.HI UR4, URZ, 0x1f, UR8 ;  /* 0x0000001f3f047899 */ /* 0x000fe20008011408 */
[----:B------:R-:W1:Y:S01]  /*11bc0*/  @P1 LDC R5, c[0x0][0xbf0] ;  /* 0x0002fc00ff051b82 */ /* 0x000e620000000800 */
[----:B------:R-:W-:Y:S01]  /*11bd0*/  UIADD3 UR11, UR11, UR9, URZ ;  /* 0x000000090b0b7290 */ /* 0x000fe2000fffe03f */
[----:B------:R-:W-:Y:S01]  /*11be0*/  PRMT R21, RZ, 0x654, R21 ;  /* 0x00000654ff157816 */ /* 0x000fe20000000015 */
[----:B------:R-:W-:-:S02]  /*11bf0*/  ULDC.64 UR12, c[0x0][0xb38] ;  /* 0x0002ce00000c7ab9 */ /* 0x000fc40000000a00 */
[----:B------:R-:W-:Y:S01]  /*11c00*/  UIMAD.WIDE.U32 UR10, UR56, UR12, UR10 ;  /* 0x0000000c380a72a5 */ /* 0x000fe2000f8e000a */
[----:B------:R2:W-:Y:S03]  /*11c10*/  SYNCS.ARRIVE.TRANS64.RED.A1T0 RZ, [R21+URZ], RZ ;  /* 0x000000ff15ff79a7 */ /* 0x0005e6000810043f */
[----:B------:R-:W-:-:S03]  /*11c20*/  UIMAD UR11, UR56, UR13, UR11 ;  /* 0x0000000d380b72a4 */ /* 0x000fc6000f8e020b */
[----:B------:R-:W-:Y:S02]  /*11c30*/  ULDC.64 UR12, c[0x0][0xb40] ;  /* 0x0002d000000c7ab9 */ /* 0x000fe40000000a00 */
[----:B------:R-:W-:Y:S01]  /*11c40*/  UIMAD UR4, UR4, UR12, URZ ;  /* 0x0000000c040472a4 */ /* 0x000fe2000f8e023f */
[----:B0-----:R-:W-:-:S03]  /*11c50*/  @P1 IMAD.HI.U32 R0, R13, R0, RZ ;  /* 0x000000000d001227 */ /* 0x001fc600078e00ff */
[----:B------:R-:W-:Y:S02]  /*11c60*/  UIMAD UR4, UR8, UR13, UR4 ;  /* 0x0000000d080472a4 */ /* 0x000fe4000f8e0204 */
[----:B------:R-:W-:-:S03]  /*11c70*/  UIMAD.WIDE.U32 UR8, UR8, UR12, UR10 ;  /* 0x0000000c080872a5 */ /* 0x000fc6000f8e000a */
[----:B------:R-:W-:Y:S01]  /*11c80*/  ULDC.64 UR10, c[0x0][0xb48] ;  /* 0x0002d200000a7ab9 */ /* 0x000fe20000000a00 */
[----:B------:R-:W-:Y:S01]  /*11c90*/  UIADD3 UR9, UR9, UR4, URZ ;  /* 0x0000000409097290 */ /* 0x000fe2000fffe03f */
[----:B-1----:R-:W-:-:S03]  /*11ca0*/  @P1 SHF.R.U32.HI R7, RZ, R5, R0 ;  /* 0x00000005ff071219 */ /* 0x002fc60000011600 */
[----:B------:R-:W-:Y:S01]  /*11cb0*/  UIMAD.WIDE.U32 UR8, UR57, UR10, UR8 ;  /* 0x0000000a390872a5 */ /* 0x000fe2000f8e0008 */
[--C-:B------:R-:W-:Y:S01]  /*11cc0*/  SHF.R.S32.HI R0, RZ, 0x1f, R7.reuse ;  /* 0x0000001fff007819 */ /* 0x100fe20000011407 */
[----:B------:R-:W-:Y:S02]  /*11cd0*/  IMAD.MOV R4, RZ, RZ, -R7 ;  /* 0x000000ffff047224 */ /* 0x000fe400078e0a07 */
[----:B------:R-:W-:Y:S02]  /*11ce0*/  UIMAD UR57, UR57, UR11, UR9 ;  /* 0x0000000b393972a4 */ /* 0x000fe4000f8e0209 */
[----:B------:R-:W-:Y:S01]  /*11cf0*/  IMAD R45, R45, R4, R13 ;  /* 0x000000042d2d7224 */ /* 0x000fe200078e020d */
[----:B------:R-:W-:Y:S01]  /*11d00*/  ULDC.64 UR10, c[0x0][0xb30] ;  /* 0x0002cc00000a7ab9 */ /* 0x000fe20000000a00 */
[----:B------:R-:W-:Y:S02]  /*11d10*/  IMAD.U32 R5, RZ, RZ, UR9 ;  /* 0x00000009ff057e24 */ /* 0x000fe4000f8e00ff */
[----:B------:R-:W-:-:S02]  /*11d20*/  IMAD R0, R0, UR10, RZ ;  /* 0x0000000a00007c24 */ /* 0x000fc4000f8e02ff */
[----:B------:R-:W-:Y:S01]  /*11d30*/  IMAD.U32 R4, RZ, RZ, UR8 ;  /* 0x00000008ff047e24 */ /* 0x000fe2000f8e00ff */
[----:B------:R-:W-:Y:S01]  /*11d40*/  ULDC.64 UR8, c[0x0][0xb28] ;  /* 0x0002ca0000087ab9 */ /* 0x000fe20000000a00 */
[----:B------:R-:W-:Y:S02]  /*11d50*/  IMAD.U32 R5, RZ, RZ, UR57 ;  /* 0x00000039ff057e24 */ /* 0x000fe4000f8e00ff */
        /* <DEDUP_REMOVED lines=20> */
[CC--:B------:R-:W-:Y:S02]  /*11ea0*/  @!P3 LEA R6, P6, R197.reuse, R14.reuse, 0x2 ;  /* 0x0000000ec506b211 */ /* 0x0c0fe400078c10ff */
[-C--:B-1----:R-:W-:Y:S02]  /*11eb0*/  @!P1 LEA.HI.X R5, R16, R15.reuse, R216, 0x2, P5 ;  /* 0x0000000f10059211 */ /* 0x082fe400028f14d8 */
[----:B------:R-:W-:Y:S02]  /*11ec0*/  @!P3 LEA.HI.X R7, R197, R15, R215, 0x2, P6 ;  /* 0x0000000fc507b211 */ /* 0x000fe400030f14d7 */
[----:B------:R-:W-:Y:S01]  /*11ed0*/  @!P4 LEA R8, P5, R196, R14, 0x2 ;  /* 0x0000000ec408c211 */ /* 0x000fe200078a10ff */
[----:B------:R0:W-:Y:S01]  /*11ee0*/  @!P1 ST.E.64 desc[UR36][R4.64], R88 ;  /* 0x0000005804009985 */ /* 0x0001e2000c101b24 */
[----:B------:R-:W-:-:S02]  /*11ef0*/  ISETP.GE.AND P1, PT, R194, UR4, PT ;  /* 0x00000004c2007c0c */ /* 0x000fc4000bf26270 */
[-C--:B------:R-:W-:Y:S01]  /*11f00*/  @!P2 LEA R10, P6, R195, R14.reuse, 0x2 ;  /* 0x0000000ec30aa211 */ /* 0x080fe200078c10ff */
[----:B------:R1:W-:Y:S01]  /*11f10*/  @!P3 ST.E.64 desc[UR36][R6.64], R92 ;  /* 0x0000005c0600b985 */ /* 0x0003e2000c101b24 */
[----:B------:R-:W-:Y:S02]  /*11f20*/  ISETP.GE.AND P3, PT, R193, UR4, PT ;  /* 0x00000004c1007c0c */ /* 0x000fe4000bf66270 */
[-C--:B------:R-:W-:Y:S02]  /*11f30*/  @!P4 LEA.HI.X R9, R196, R15.reuse, R214, 0x2, P5 ;  /* 0x0000000fc409c211 */ /* 0x080fe400028f14d6 */
[----:B------:R-:W-:Y:S02]  /*11f40*/  @!P2 LEA.HI.X R11, R195, R15, R213, 0x2, P6 ;  /* 0x0000000fc30ba211 */ /* 0x000fe400030f14d5 */
[----:B------:R-:W-:Y:S01]  /*11f50*/  ISETP.GE.AND P5, PT, R192, UR4, PT ;  /* 0x00000004c0007c0c */ /* 0x000fe2000bfa6270 */
[----:B------:R3:W-:Y:S02]  /*11f60*/  @!P4 ST.E.64 desc[UR36][R8.64], R96 ;  /* 0x000000600800c985 */ /* 0x0007e4000c101b24 */
[----:B------:R-:W-:-:S02]  /*11f70*/  @!P1 LEA R12, P4, R194, R14, 0x2 ;  /* 0x0000000ec20c9211 */ /* 0x000fc400078810ff */
[----:B------:R4:W-:Y:S01]  /*11f80*/  @!P2 ST.E.64 desc[UR36][R10.64], R100 ;  /* 0x000000640a00a985 */ /* 0x0009e2000c101b24 */
[----:B------:R-:W-:Y:S02]  /*11f90*/  ISETP.GE.AND P2, PT, R191, UR4, PT ;  /* 0x00000004bf007c0c */ /* 0x000fe4000bf46270 */
[CC--:B0-----:R-:W-:Y:S02]  /*11fa0*/  @!P3 LEA R4, P6, R193.reuse, R14.reuse, 0x2 ;  /* 0x0000000ec104b211 */ /* 0x0c1fe400078c10ff */
[-C--:B------:R-:W-:Y:S02]  /*11fb0*/  @!P1 LEA.HI.X R13, R194, R15.reuse, R212, 0x2, P4 ;  /* 0x0000000fc20d9211 */ /* 0x080fe400020f14d4 */
        /* <DEDUP_REMOVED lines=23> */
[----:B---3--:R-:W-:Y:S01]  /*12130*/  @!P2 LEA R6, P6, R187, R14, 0x2 ;  /* 0x0000000ebb06a211 */ /* 0x008fe200078c10ff */
[----:B------:R3:W-:Y:S01]  /*12140*/  @!P1 ST.E.64 desc[UR36][R4.64], R128 ;  /* 0x0000008004009985 */ /* 0x0007e2000c101b24 */
[----:B------:R-:W-:Y:S02]  /*12150*/  ISETP.GE.AND P3, PT, R184, UR4, PT ;  /* 0x00000004b8007c0c */ /* 0x000fe4000bf66270 */
[----:B------:R-:W-:Y:S02]  /*12160*/  ISETP.GE.AND P1, PT, R23, UR4, PT ;  /* 0x0000000417007c0c */ /* 0x000fe4000bf26270 */
[----:B------:R-:W-:-:S02]  /*12170*/  @!P2 LEA.HI.X R7, R187, R15, R205, 0x2, P6 ;  /* 0x0000000fbb07a211 */ /* 0x000fc400030f14cd */
[----:B----4-:R-:W-:-:S03]  /*12180*/  @!P4 LEA R8, P6, R186, R14, 0x2 ;  /* 0x0000000eba08c211 */ /* 0x010fc600078c10ff */
        /* <DEDUP_REMOVED lines=12> */
.L_x_1424:
[----:B------:R-:W-:Y:S05]  /*12250*/  BSYNC B1 ;  /* 0x0000000000017941 */ /* 0x000fea0003800000 */
.L_x_1423:
[----:B--2---:R-:W2:Y:S04]  /*12260*/  SHFL.IDX PT, R20, R20, 0x1, 0x1c1f ;  /* 0x003c1f0014147f89 */ /* 0x004ea800000e0000 */
[----:B------:R-:W4:Y:S01]  /*12270*/  SHFL.IDX PT, R0, R0, 0x1, 0x1c1f ;  /* 0x003c1f0000007f89 */ /* 0x000f2200000e0000 */
[----:B------:R-:W-:Y:S05]  /*12280*/  @P0 BRA `(.L_x_1422) ;  /* 0x0000001000240947 */ /* 0x000fea0003800000 */
[----:B------:R-:W-:Y:S02]  /*12290*/  ULDC UR4, c[0x0][0xac8] ;  /* 0x0002b20000047ab9 */ /* 0x000fe40000000800 */
[----:B------:R-:W-:Y:S02]  /*122a0*/  ISETP.GE.AND P2, PT, R16, UR4, PT ;  /* 0x0000000410007c0c */ /* 0x000fe4000bf46270 */
[----:B------:R-:W-:Y:S02]  /*122b0*/  ISETP.GE.AND P1, PT, R197, UR4, PT ;  /* 0x00000004c5007c0c */ /* 0x000fe4000bf26270 */
[----:B------:R-:W-:Y:S02]  /*122c0*/  ISETP.GE.AND P0, PT, R196, UR4, PT ;  /* 0x00000004c4007c0c */ /* 0x000fe4000bf06270 */
[----:B------:R-:W-:Y:S02]  /*122d0*/  ISETP.GE.AND P4, PT, R194, UR4, PT ;  /* 0x00000004c2007c0c */ /* 0x000fe4000bf86270 */
[----:B------:R-:W-:-:S05]  /*122e0*/  ISETP.GE.AND P3, PT, R195, UR4, PT ;  /* 0x00000004c3007c0c */ /* 0x000fca000bf66270 */
[CC--:B---34-:R-:W-:Y:S02]  /*122f0*/  @!P2 LEA R4, P6, R16.reuse, R0.reuse, 0x2 ;  /* 0x000000001004a211 */ /* 0x0d8fe400078c10ff */
[C---:B------:R-:W-:Y:S02]  /*12300*/  @!P1 LEA R6, P5, R197.reuse, R0, 0x2 ;  /* 0x00000000c5069211 */ /* 0x040fe400078a10ff */
[----:B--2---:R-:W-:Y:S02]  /*12310*/  @!P2 LEA.HI.X R5, R16, R20, R216, 0x2, P6 ;  /* 0x000000141005a211 */ /* 0x004fe400030f14d8 */
[----:B------:R-:W-:Y:S02]  /*12320*/  @!P0 LEA R8, P6, R196, R0, 0x2 ;  /* 0x00000000c4088211 */ /* 0x000fe400078c10ff */
[----:B------:R-:W-:Y:S01]  /*12330*/  @!P1 LEA.HI.X R7, R197, R20, R215, 0x2, P5 ;  /* 0x00000014c5079211 */ /* 0x000fe200028f14d7 */
[----:B------:R2:W-:Y:S01]  /*12340*/  @!P2 ST.E.64 desc[UR36][R4.64], R2 ;  /* 0x000000020400a985 */ /* 0x0005e2000c101b24 */
[----:B------:R-:W-:-:S02]  /*12350*/  ISETP.GE.AND P5, PT, R193, UR4, PT ;  /* 0x00000004c1007c0c */ /* 0x000fc4000bfa6270 */
[----:B------:R-:W-:Y:S01]  /*12360*/  @!P0 LEA.HI.X R9, R196, R20, R214, 0x2, P6 ;  /* 0x00000014c4098211 */ /* 0x000fe200030f14d6 */
[----:B------:R3:W-:Y:S01]  /*12370*/  @!P1 ST.E.64 desc[UR36][R6.64], R94 ;  /* 0x0000005e06009985 */ /* 0x0007e2000c101b24 */
[----:B------:R-:W-:Y:S02]  /*12380*/  ISETP.GE.AND P2, PT, R192, UR4, PT ;  /* 0x00000004c0007c0c */ /* 0x000fe4000bf46270 */
[-C--:B------:R-:W-:Y:S01]  /*12390*/  @!P3 LEA R10, P6, R195, R0.reuse, 0x2 ;  /* 0x00000000c30ab211 */ /* 0x080fe200078c10ff */
[----:B------:R4:W-:Y:S01]  /*123a0*/  @!P0 ST.E.64 desc[UR36][R8.64], R98 ;  /* 0x0000006208008985 */ /* 0x0009e2000c101b24 */
[C---:B------:R-:W-:Y:S02]  /*123b0*/  @!P4 LEA R12, P0, R194.reuse, R0, 0x2 ;  /* 0x00000000c20cc211 */ /* 0x040fe400078010ff */
[----:B------:R-:W-:Y:S02]  /*123c0*/  ISETP.GE.AND P1, PT, R191, UR4, PT ;  /* 0x00000004bf007c0c */ /* 0x000fe4000bf26270 */
[----:B------:R-:W-:-:S02]  /*123d0*/  @!P4 LEA.HI.X R13, R194, R20, R212, 0x2, P0 ;  /* 0x00000014c20dc211 */ /* 0x000fc400000f14d4 */
[----:B------:R-:W-:Y:S02]  /*123e0*/  @!P3 LEA.HI.X R11, R195, R20, R213, 0x2, P6 ;  /* 0x00000014c30bb211 */ /* 0x000fe400030f14d5 */
[----:B------:R-:W-:Y:S02]  /*123f0*/  ISETP.GE.AND P0, PT, R190, UR4, PT ;  /* 0x00000004be007c0c */ /* 0x000fe4000bf06270 */
[----:B0-----:R-:W-:Y:S01]  /*12400*/  @!P5 LEA R14, P6, R193, R0, 0x2 ;  /* 0x00000000c10ed211 */ /* 0x001fe200078c10ff */
[----:B------:R0:W-:Y:S01]  /*12410*/  @!P3 ST.E.64 desc[UR36][R10.64], R102 ;  /* 0x000000660a00b985 */ /* 0x0001e2000c101b24 */
[----:B------:R-:W-:Y:S02]  /*12420*/  ISETP.GE.AND P3, PT, R189, UR4, PT ;  /* 0x00000004bd007c0c */ /* 0x000fe4000bf66270 */
[----:B-1----:R-:W-:Y:S01]  /*12430*/  @!P5 LEA.HI.X R15, R193, R20, R211, 0x2, P6 ;  /* 0x00000014c10fd211 */ /* 0x002fe200030f14d3 */
[----:B------:R-:W-:Y:S01]  /*12440*/  @!P4 ST.E.64 desc[UR36][R12.64], R106 ;  /* 0x0000006a0c00c985 */ /* 0x000fe2000c101b24 */
[----:B--2---:R-:W-:-:S03]  /*12450*/  @!P2 LEA R2, P4, R192, R0, 0x2 ;  /* 0x00000000c002a211 */ /* 0x004fc600078810ff */
[----:B------:R-:W-:Y:S01]  /*12460*/  @!P5 ST.E.64 desc[UR36][R14.64], R110 ;  /* 0x0000006e0e00d985 */ /* 0x000fe2000c101b24 */
[C---:B------:R-:W-:Y:S02]  /*12470*/  @!P1 LEA R4, P5, R191.reuse, R0, 0x2 ;  /* 0x00000000bf049211 */ /* 0x040fe400078a10ff */
[----:B------:R-:W-:Y:S02]  /*12480*/  @!P2 LEA.HI.X R3, R192, R20, R210, 0x2, P4 ;  /* 0x00000014c003a211 */ /* 0x000fe400020f14d2 */
[----:B---3--:R-:W-:Y:S02]  /*12490*/  @!P0 LEA R6, P6, R190, R0, 0x2 ;  /* 0x00000000be068211 */ /* 0x008fe400078c10ff */
[----:B------:R-:W-:Y:S01]  /*124a0*/  ISETP.GE.AND P4, PT, R188, UR4, PT ;  /* 0x00000004bc007c0c */ /* 0x000fe2000bf86270 */
[----:B------:R1:W-:Y:S01]  /*124b0*/  @!P2 ST.E.64 desc[UR36][R2.64], R114 ;  /* 0x000000720200a985 */ /* 0x0003e2000c101b24 */
[-C--:B------:R-:W-:Y:S02]  /*124c0*/  @!P1 LEA.HI.X R5, R191, R20.reuse, R209, 0x2, P5 ;  /* 0x00000014bf059211 */ /* 0x080fe400028f14d1 */
[----:B------:R-:W-:-:S02]  /*124d0*/  @!P0 LEA.HI.X R7, R190, R20, R208, 0x2, P6 ;  /* 0x00000014be078211 */ /* 0x000fc400030f14d0 */
[----:B------:R-:W-:Y:S01]  /*124e0*/  ISETP.GE.AND P2, PT, R187, UR4, PT ;  /* 0x00000004bb007c0c */ /* 0x000fe2000bf46270 */
[----:B------:R2:W-:Y:S01]  /*124f0*/  @!P1 ST.E.64 desc[UR36][R4.64], R118 ;  /* 0x0000007604009985 */ /* 0x0005e2000c101b24 */
[----:B----4-:R-:W-:Y:S02]  /*12500*/  @!P3 LEA R8, P5, R189, R0, 0x2 ;  /* 0x00000000bd08b211 */ /* 0x010fe400078a10ff */
[----:B------:R-:W-:Y:S01]  /*12510*/  ISETP.GE.AND P1, PT, R186, UR4, PT ;  /* 0x00000004ba007c0c */ /* 0x000fe2000bf26270 */
[----:B------:R3:W-:Y:S01]  /*12520*/  @!P0 ST.E.64 desc[UR36][R6.64], R122 ;  /* 0x0000007a06008985 */ /* 0x0007e2000c101b24 */
[----:B------:R-:W-:Y:S02]  /*12530*/  ISETP.GE.AND P0, PT, R185, UR4, PT ;  /* 0x00000004b9007c0c */ /* 0x000fe4000bf06270 */
[----:B------:R-:W-:Y:S02]  /*12540*/  @!P3 LEA.HI.X R9, R189, R20, R207, 0x2, P5 ;  /* 0x00000014bd09b211 */ /* 0x000fe400028f14cf */
[----:B------:R-:W-:-:S02]  /*12550*/  ISETP.GE.AND P5, PT, R184, UR4, PT ;  /* 0x00000004b8007c0c */ /* 0x000fc4000bfa6270 */
[CC--:B0-----:R-:W-:Y:S01]  /*12560*/  @!P4 LEA R10, P6, R188.reuse, R0.reuse, 0x2 ;  /* 0x00000000bc0ac211 */ /* 0x0c1fe200078c10ff */
[----:B------:R0:W-:Y:S01]  /*12570*/  @!P3 ST.E.64 desc[UR36][R8.64], R126 ;  /* 0x0000007e0800b985 */ /* 0x0001e2000c101b24 */
[C---:B-1----:R-:W-:Y:S02]  /*12580*/  @!P2 LEA R2, P3, R187.reuse, R0, 0x2 ;  /* 0x00000000bb02a211 */ /* 0x042fe400078610ff */
[----:B------:R-:W-:Y:S02]  /*12590*/  @!P4 LEA.HI.X R11, R188, R20, R206, 0x2, P6 ;  /* 0x00000014bc0bc211 */ /* 0x000fe400030f14ce */
[----:B--2---:R-:W-:Y:S02]  /*125a0*/  @!P1 LEA R4, P6, R186, R0, 0x2 ;  /* 0x00000000ba049211 */ /* 0x004fe400078c10ff */
[----:B------:R-:W-:Y:S01]  /*125b0*/  @!P2 LEA.HI.X R3, R187, R20, R205, 0x2, P3 ;  /* 0x00000014bb03a211 */ /* 0x000fe200018f14cd */
[----:B------:R0:W-:Y:S01]  /*125c0*/  @!P4 ST.E.64 desc[UR36][R10.64], R130 ;  /* 0x000000820a00c985 */ /* 0x0001e2000c101b24 */
[----:B---3--:R-:W-:-:S02]  /*125d0*/  @!P0 LEA R6, P4, R185, R0, 0x2 ;  /* 0x00000000b9068211 */ /* 0x008fc400078810ff */
[----:B------:R-:W-:Y:S01]  /*125e0*/  @!P5 LEA R12, P3, R184, R0, 0x2 ;  /* 0x00000000b80cd211 */ /* 0x000fe200078610ff */
[----:B------:R0:W-:Y:S01]  /*125f0*/  @!P2 ST.E.64 desc[UR36][R2.64], R134 ;  /* 0x000000860200a985 */ /* 0x0001e2000c101b24 */
[-C--:B------:R-:W-:Y:S02]  /*12600*/  @!P1 LEA.HI.X R5, R186, R20.reuse, R204, 0x2, P6 ;  /* 0x00000014ba059211 */ /* 0x080fe400030f14cc */
[-C--:B------:R-:W-:Y:S02]  /*12610*/  @!P0 LEA.HI.X R7, R185, R20.reuse, R203, 0x2, P4 ;  /* 0x00000014b9078211 */ /* 0x080fe400020f14cb */
[----:B------:R-:W-:Y:S01]  /*12620*/  @!P5 LEA.HI.X R13, R184, R20, R202, 0x2, P3 ;  /* 0x00000014b80dd211 */ /* 0x000fe200018f14ca */
[----:B------:R0:W-:Y:S04]  /*12630*/  @!P1 ST.E.64 desc[UR36][R4.64], R138 ;  /* 0x0000008a04009985 */ /* 0x0001e8000c101b24 */
[----:B------:R0:W-:Y:S01]  /*12640*/  @!P0 ST.E.64 desc[UR36][R6.64], R142 ;  /* 0x0000008e06008985 */ /* 0x0001e2000c101b24 */
[----:B------:R-:W-:-:S03]  /*12650*/  ISETP.GE.AND P0, PT, R23, UR4, PT ;  /* 0x0000000417007c0c */ /* 0x000fc6000bf06270 */
[----:B------:R0:W-:Y:S10]  /*12660*/  @!P5 ST.E.64 desc[UR36][R12.64], R146 ;  /* 0x000000920c00d985 */ /* 0x0001f4000c101b24 */
[----:B------:R-:W-:Y:S05]  /*12670*/  @P0 BRA `(.L_x_1422) ;  /* 0x0000000c00280947 */ /* 0x000fea0003800000 */
[----:B0-----:R-:W-:-:S04]  /*12680*/  LEA R2, P0, R23, R0, 0x2 ;  /* 0x0000000017027211 */ /* 0x001fc800078010ff */
[----:B------:R-:W-:-:S05]  /*12690*/  LEA.HI.X R3, R23, R20, R201, 0x2, P0 ;  /* 0x0000001417037211 */ /* 0x000fca00000f14c9 */
[----:B------:R0:W-:Y:S01]  /*126a0*/  ST.E.64 desc[UR36][R2.64], R150 ;  /* 0x0000009602007985 */ /* 0x0001e2000c101b24 */
[----:B------:R-:W-:Y:S05]  /*126b0*/  BRA `(.L_x_1422) ;  /* 0x0000000c00187947 */ /* 0x000fea0003800000 */
.L_x_1413:
[----:B------:R-:W-:Y:S02]  /*126c0*/  ULDC.64 UR8, c[0x0][0xc00] ;  /* 0x0003000000087ab9 */ /* 0x000fe40000000a00 */
[----:B------:R-:W-:-:S04]  /*126d0*/  UISETP.NE.U32.AND UP0, UPT, UR8, URZ, UPT ;  /* 0x0000003f0800728c */ /* 0x000fc8000bf05070 */
[----:B------:R-:W-:-:S03]  /*126e0*/  UISETP.NE.AND.EX UP0, UPT, UR9, URZ, UPT, UP0 ;  /* 0x0000003f0900728c */ /* 0x000fc6000bf05300 */
[----:B------:R-:W-:Y:S02]  /*126f0*/  ULDC.64 UR8, c[0x0][0xc00] ;  /* 0x0003000000087ab9 */ /* 0x000fe40000000a00 */
[----:B------:R-:W-:Y:S01]  /*12700*/  UIMAD.WIDE UR8, UR58, 0x4, UR8 ;  /* 0x000000043a0878a5 */ /* 0x000fe2000f8e0208 */
[----:B------:R-:W-:-:S05]  /*12710*/  PLOP3.LUT P1, PT, PT, PT, UP0, 0x80, 0x0 ;  /* 0x000000000000781c */ /* 0x000fca0003f2f008 */
[----:B------:R-:W-:Y:S02]  /*12720*/  IMAD.U32 R2, RZ, RZ, UR8 ;  /* 0x00000008ff027e24 */ /* 0x000fe4000f8e00ff */
[----:B------:R-:W-:Y:S01]  /*12730*/  IMAD.U32 R3, RZ, RZ, UR9 ;  /* 0x00000009ff037e24 */ /* 0x000fe2000f8e00ff */
[----:B------:R-:W-:Y:S02]  /*12740*/  ULDC.64 UR8, c[0x0][0xc08] ;  /* 0x0003020000087ab9 */ /* 0x000fe40000000a00 */
[----:B------:R-:W-:Y:S01]  /*12750*/  UISETP.NE.U32.AND UP1, UPT, UR8, URZ, UPT ;  /* 0x0000003f0800728c */ /* 0x000fe2000bf25070 */
[----:B------:R-:W-:Y:S02]  /*12760*/  ULDC UR4, c[0x0][0xa88] ;  /* 0x0002a20000047ab9 */ /* 0x000fe40000000800 */
[----:B------:R-:W2:Y:S01]  /*12770*/  @P1 LDG.E R6, desc[UR36][R2.64] ;  /* 0x0000002402061981 */ /* 0x000ea2000c1e1900 */
[----:B------:R-:W-:Y:S01]  /*12780*/  UISETP.NE.AND.EX UP1, UPT, UR9, URZ, UPT, UP1 ;  /* 0x0000003f0900728c */ /* 0x000fe2000bf25310 */
[----:B------:R-:W-:-:S05]  /*12790*/  IMAD.U32 R0, RZ, RZ, UR4 ;  /* 0x00000004ff007e24 */ /* 0x000fca000f8e00ff */
[----:B------:R-:W-:-:S05]  /*127a0*/  PLOP3.LUT P2, PT, PT, PT, UP1, 0x80, 0x0 ;  /* 0x000000000000781c */ /* 0x000fca0003f4f018 */
[----:B------:R-:W-:Y:S02]  /*127b0*/  @UP1 ULDC.64 UR8, c[0x0][0xc08] ;  /* 0x0003020000081ab9 */ /* 0x000fe40000000a00 */
[----:B------:R-:W-:-:S06]  /*127c0*/  @UP1 UIMAD.WIDE UR8, UR58, 0x4, UR8 ;  /* 0x000000043a0818a5 */ /* 0x000fcc000f8e0208 */
[----:B------:R-:W-:Y:S02]  /*127d0*/  IMAD.U32 R4, RZ, RZ, UR8 ;  /* 0x00000008ff047e24 */ /* 0x000fe4000f8e00ff */
[----:B------:R-:W-:-:S05]  /*127e0*/  IMAD.U32 R5, RZ, RZ, UR9 ;  /* 0x00000009ff057e24 */ /* 0x000fca000f8e00ff */
[----:B------:R0:W5:Y:S01]  /*127f0*/  @P2 LDG.E R0, desc[UR36][R4.64] ;  /* 0x0000002404002981 */ /* 0x000162000c1e1900 */
[----:B------:R-:W-:Y:S01]  /*12800*/  UISETP.NE.AND UP1, UPT, UR55, URZ, UPT ;  /* 0x0000003f3700728c */ /* 0x000fe2000bf25270 */
[----:B------:R-:W-:Y:S01]  /*12810*/  ISETP.GT.AND P0, PT, R223, 0x7f, PT ;  /* 0x0000007fdf00780c */ /* 0x000fe20003f04270 */
[----:B------:R-:W-:-:S09]  /*12820*/  UMOV UR4, URZ ;  /* 0x0000003f00047c82 */ /* 0x000fd20008000000 */
[----:B------:R-:W-:Y:S01]  /*12830*/  @!UP1 ULDC UR55, c[0x0][0xad4] ;  /* 0x0002b50000379ab9 */ /* 0x000fe20000000800 */
[----:B--2---:R-:W-:Y:S01]  /*12840*/  @P1 R2UR UR4, R6 ;  /* 0x00000000060412ca */ /* 0x004fe200000e0000 */
[----:B0-----:R-:W-:-:S14]  /*12850*/  @P2 BRA `(.L_x_1425) ;  /* 0x0000000000102947 */ /* 0x001fdc0003800000 */
[----:B------:R-:W-:Y:S05]  /*12860*/  @!P1 BRA `(.L_x_1425) ;  /* 0x00000000000c9947 */ /* 0x000fea0003800000 */
[----:B------:R-:W2:Y:S04]  /*12870*/  LDG.E R5, desc[UR36][R2.64] ;  /* 0x0000002402057981 */ /* 0x000ea8000c1e1900 */
[----:B-----5:R-:W2:Y:S02]  /*12880*/  LDG.E R0, desc[UR36][R2.64+0x4] ;  /* 0x0000042402007981 */ /* 0x020ea4000c1e1900 */
[----:B--2---:R-:W-:-:S07]  /*12890*/  IMAD.IADD R0, R0, 0x1, -R5 ;  /* 0x0000000100007824 */ /* 0x004fce00078e0a05 */
.L_x_1425:
[----:B------:R-:W-:Y:S01]  /*128a0*/  USHF.R.S32.HI UR13, URZ, 0x1f, UR58 ;  /* 0x0000001f3f0d7899 */ /* 0x000fe2000801143a */
[----:B------:R-:W-:Y:S01]  /*128b0*/  BSSY B1, `(.L_x_1426) ;  /* 0x000003a000017945 */ /* 0x000fe20003800000 */
[----:B------:R-:W-:Y:S02]  /*128c0*/  USHF.R.S32.HI UR21, URZ, 0x1f, UR4 ;  /* 0x0000001f3f157899 */ /* 0x000fe40008011404 */
[----:B------:R-:W-:Y:S02]  /*128d0*/  USEL UR12, UR58, URZ, !UP0 ;  /* 0x0000003f3a0c7287 */ /* 0x000fe4000c000000 */
[----:B------:R-:W-:Y:S01]  /*128e0*/  USEL UR13, UR13, URZ, !UP0 ;  /* 0x0000003f0d0d7287 */ /* 0x000fe2000c000000 */
[----:B------:R-:W-:Y:S11]  /*128f0*/  @P0 BRA `(.L_x_1427) ;  /* 0x0000000000d40947 */ /* 0x000ff60003800000 */
[----:B------:R-:W0:Y:S01]  /*12900*/  S2R R4, SR_TID.X ;  /* 0x0000000000047919 */ /* 0x000e220000002100 */
[----:B------:R-:W1:Y:S01]  /*12910*/  LDC R9, c[0x0][0xbe8] ;  /* 0x0002fa00ff097b82 */ /* 0x000e620000000800 */
[----:B------:R-:W-:Y:S02]  /*12920*/  IMAD.U32 R3, RZ, RZ, UR47 ;  /* 0x0000002fff037e24 */ /* 0x000fe4000f8e00ff */
[----:B-1---5:R-:W-:-:S03]  /*12930*/  IMAD R2, R0, R9, RZ ;  /* 0x0000000900027224 */ /* 0x022fc600078e02ff */
[----:B0-----:R-:W-:-:S04]  /*12940*/  IADD3 R4, R3, -0x80, R4 ;  /* 0xffffff8003047810 */ /* 0x001fc80007ffe004 */
[----:B------:R-:W-:-:S13]  /*12950*/  ISETP.GE.AND P0, PT, R4, R2, PT ;  /* 0x000000020400720c */ /* 0x000fda0003f06270 */
[----:B------:R-:W-:Y:S05]  /*12960*/  @P0 BRA `(.L_x_1427) ;  /* 0x0000000000b80947 */ /* 0x000fea0003800000 */
[----:B------:R-:W-:Y:S01]  /*12970*/  ISETP.NE.AND P0, PT, R9, 0x1, PT ;  /* 0x000000010900780c */ /* 0x000fe20003f05270 */
[----:B------:R-:W-:Y:S01]  /*12980*/  UISETP.GT.AND UP0, UPT, UR55, 0x1, UPT ;  /* 0x000000013700788c */ /* 0x000fe2000bf04270 */
[----:B------:R-:W-:Y:S01]  /*12990*/  IMAD.MOV.U32 R5, RZ, RZ, R4 ;  /* 0x000000ffff057224 */ /* 0x000fe200078e0004 */
[----:B------:R-:W-:Y:S02]  /*129a0*/  UMOV UR19, 0x9b8 ;  /* 0x000009b800137882 */ /* 0x000fe40000000000 */
[----:B------:R-:W-:Y:S02]  /*129b0*/  USEL UR19, UR19, 0x978, UP0 ;  /* 0x0000097813137887 */ /* 0x000fe40008000000 */
[----:B------:R-:W-:-:S06]  /*129c0*/  USEL UR18, UR57, URZ, UP0 ;  /* 0x0000003f39127287 */ /* 0x000fcc0008000000 */
[----:B------:R-:W0:Y:S04]  /*129d0*/  @P0 LDC R3, c[0x0][0xbec] ;  /* 0x0002fb00ff030b82 */ /* 0x000e280000000800 */
[----:B------:R-:W-:Y:S01]  /*129e0*/  ULDC.64 UR8, c[0x0][UR19+0x218] ;  /* 0x0000860013087abb */ /* 0x000fe20008000a00 */
[----:B------:R-:W-:Y:S01]  /*129f0*/  ULDC.64 UR14, c[0x0][UR19+0x220] ;  /* 0x00008800130e7abb */ /* 0x000fe20008000a00 */
[----:B------:R-:W-:Y:S01]  /*12a00*/  ULDC.64 UR16, c[0x0][UR19+0x228] ;  /* 0x00008a0013107abb */ /* 0x000fe20008000a00 */
[----:B------:R-:W-:Y:S01]  /*12a10*/  UIMAD.WIDE.U32 UR10, UR8, UR56, URZ ;  /* 0x00000038080a72a5 */ /* 0x000fe2000f8e003f */
[----:B------:R-:W1:Y:S01]  /*12a20*/  @P0 LDC R7, c[0x0][0xbf0] ;  /* 0x0002fc00ff070b82 */ /* 0x000e620000000800 */
[----:B------:R-:W-:Y:S02]  /*12a30*/  UIMAD UR20, UR9, UR56, URZ ;  /* 0x00000038091472a4 */ /* 0x000fe4000f8e023f */
[----:B------:R-:W-:-:S02]  /*12a40*/  UIMAD UR15, UR15, UR12, URZ ;  /* 0x0000000c0f0f72a4 */ /* 0x000fc4000f8e023f */
[----:B------:R-:W-:Y:S02]  /*12a50*/  UIMAD.WIDE.U32 UR22, UR16, UR18, URZ ;  /* 0x00000012101672a5 */ /* 0x000fe4000f8e003f */
[----:B------:R-:W-:Y:S02]  /*12a60*/  UIMAD.WIDE.U32 UR8, UR14, UR12, URZ ;  /* 0x0000000c0e0872a5 */ /* 0x000fe4000f8e003f */
[----:B------:R-:W-:Y:S02]  /*12a70*/  UIMAD UR16, UR17, UR18, URZ ;  /* 0x00000012111072a4 */ /* 0x000fe4000f8e023f */
[----:B------:R-:W-:Y:S02]  /*12a80*/  UIMAD UR15, UR14, UR13, UR15 ;  /* 0x0000000d0e0f72a4 */ /* 0x000fe4000f8e020f */
[----:B------:R-:W-:Y:S02]  /*12a90*/  UIADD3 UR10, UP1, UP2, UR8, UR10, UR4 ;  /* 0x0000000a080a7290 */ /* 0x000fe4000fa3e004 */
[----:B------:R-:W-:Y:S01]  /*12aa0*/  UIADD3 UR16, UR23, UR16, URZ ;  /* 0x0000001017107290 */ /* 0x000fe2000fffe03f */
[----:B0-----:R-:W-:Y:S01]  /*12ab0*/  @P0 IMAD.HI.U32 R2, R4, R3, RZ ;  /* 0x0000000304020227 */ /* 0x001fe200078e00ff */
[----:B------:R-:W-:-:S02]  /*12ac0*/  UIADD3 UR20, UR11, UR20, URZ ;  /* 0x000000140b147290 */ /* 0x000fc4000fffe03f */
[----:B------:R-:W-:Y:S01]  /*12ad0*/  UIADD3 UR15, UR9, UR15, URZ ;  /* 0x0000000f090f7290 */ /* 0x000fe2000fffe03f */
[----:B------:R-:W-:Y:S02]  /*12ae0*/  IMAD.U32 R3, RZ, RZ, UR23 ;  /* 0x00000017ff037e24 */ /* 0x000fe4000f8e00ff */
[----:B------:R-:W-:Y:S01]  /*12af0*/  IMAD.U32 R6, RZ, RZ, UR16 ;  /* 0x00000010ff067e24 */ /* 0x000fe2000f8e00ff */
[----:B------:R-:W-:Y:S01]  /*12b00*/  ULDC.64 UR8, c[0x0][UR19+0x210] ;  /* 0x0000840013087abb */ /* 0x000fe20008000a00 */
[----:B-1----:R-:W-:Y:S01]  /*12b10*/  @P0 SHF.R.U32.HI R5, RZ, R7, R2 ;  /* 0x00000007ff050219 */ /* 0x002fe20000011602 */
[----:B------:R-:W-:-:S04]  /*12b20*/  IMAD.U32 R2, RZ, RZ, UR22 ;  /* 0x00000016ff027e24 */ /* 0x000fc8000f8e00ff */
[--C-:B------:R-:W-:Y:S01]  /*12b30*/  IMAD.MOV R7, RZ, RZ, -R5.reuse ;  /* 0x000000ffff077224 */ /* 0x100fe200078e0a05 */
[----:B------:R-:W-:Y:S01]  /*12b40*/  IADD3 R2, P0, P1, R5, UR10, R2 ;  /* 0x0000000a05027c10 */ /* 0x000fe2000f91e002 */
[----:B------:R-:W-:Y:S01]  /*12b50*/  UIADD3.X UR10, UR15, UR20, UR21, UP1, UP2 ;  /* 0x000000140f0a7290 */ /* 0x000fe20008fe4415 */
[----:B------:R-:W-:Y:S01]  /*12b60*/  SHF.R.S32.HI R5, RZ, 0x1f, R5 ;  /* 0x0000001fff057819 */ /* 0x000fe20000011405 */
[----:B------:R-:W-:-:S04]  /*12b70*/  IMAD R7, R9, R7, R4 ;  /* 0x0000000709077224 */ /* 0x000fc800078e0204 */
[----:B------:R-:W-:Y:S01]  /*12b80*/  IADD3.X R3, R5, UR10, R6, P0, P1 ;  /* 0x0000000a05037c10 */ /* 0x000fe200087e2406 */
[C---:B------:R-:W-:Y:S01]  /*12b90*/  IMAD R9, R7.reuse, UR9, RZ ;  /* 0x0000000907097c24 */ /* 0x040fe2000f8e02ff */
[----:B------:R-:W-:Y:S01]  /*12ba0*/  SHF.R.S32.HI R4, RZ, 0x1f, R7 ;  /* 0x0000001fff047819 */ /* 0x000fe20000011407 */
[----:B------:R-:W-:Y:S01]  /*12bb0*/  ULDC.64 UR10, c[0x0][0xba8] ;  /* 0x0002ea00000a7ab9 */ /* 0x000fe20000000a00 */
[----:B------:R-:W-:Y:S01]  /*12bc0*/  @!UP0 ULDC UR10, c[0x0][0xb50] ;  /* 0x0002d400000a8ab9 */ /* 0x000fe20000000800 */
[----:B------:R-:W-:Y:S01]  /*12bd0*/  IMAD.WIDE.U32 R2, R7, UR8, R2 ;  /* 0x0000000807027c25 */ /* 0x000fe2000f8e0002 */
[----:B------:R-:W-:-:S03]  /*12be0*/  @!UP0 ULDC UR11, c[0x0][0xb54] ;  /* 0x0002d500000b8ab9 */ /* 0x000fc60000000800 */
[----:B------:R-:W-:Y:S01]  /*12bf0*/  IMAD R9, R4, UR8, R9 ;  /* 0x0000000804097c24 */ /* 0x000fe2000f8e0209 */
[----:B------:R-:W-:-:S03]  /*12c00*/  LEA R4, P0, R2, UR10, 0x2 ;  /* 0x0000000a02047c11 */ /* 0x000fc6000f8010ff */
[----:B------:R-:W-:-:S05]  /*12c10*/  IMAD.IADD R3, R3, 0x1, R9 ;  /* 0x0000000103037824 */ /* 0x000fca00078e0209 */
[----:B------:R-:W-:Y:S01]  /*12c20*/  LEA.HI.X R5, R2, UR11, R3, 0x2, P0 ;  /* 0x0000000b02057c11 */ /* 0x000fe200080f1403 */
[----:B------:R-:W-:-:S05]  /*12c30*/  IMAD.MOV.U32 R3, RZ, RZ, -0x800000 ;  /* 0xff800000ff037424 */ /* 0x000fca00078e00ff */
[----:B------:R0:W-:Y:S02]  /*12c40*/  STG.E desc[UR36][R4.64], R3 ;  /* 0x0000000304007986 */ /* 0x0001e4000c101924 */
.L_x_1427:
[----:B------:R-:W-:Y:S05]  /*12c50*/  BSYNC B1 ;  /* 0x0000000000017941 */ /* 0x000fea0003800000 */
.L_x_1426:
[----:B------:R-:W-:-:S06]  /*12c60*/  UISETP.GT.AND UP0, UPT, UR55, 0x1, UPT ;  /* 0x000000013700788c */ /* 0x000fcc000bf04270 */
[----:B------:R-:W-:-:S13]  /*12c70*/  PLOP3.LUT P0, PT, PT, PT, UP0, 0x80, 0x0 ;  /* 0x000000000000781c */ /* 0x000fda0003f0f008 */
[----:B------:R-:W-:Y:S05]  /*12c80*/  @P0 BRA `(.L_x_1422) ;  /* 0x0000000400a40947 */ /* 0x000fea0003800000 */
[----:B------:R-:W1:Y:S01]  /*12c90*/  LDC R11, c[0x0][0xbe8] ;  /* 0x0002fa00ff0b7b82 */ /* 0x000e620000000800 */
[----:B------:R-:W-:Y:S01]  /*12ca0*/  ULDC.64 UR14, c[0x0][0xaa0] ;  /* 0x0002a800000e7ab9 */ /* 0x000fe20000000a00 */
[----:B------:R-:W-:Y:S01]  /*12cb0*/  IMAD R2, R22, 0x20, R198 ;  /* 0x0000002016027824 */ /* 0x000fe200078e02c6 */
[----:B------:R-:W-:Y:S01]  /*12cc0*/  UIMAD UR10, UR21, UR14, URZ ;  /* 0x0000000e150a72a4 */ /* 0x000fe2000f8e023f */
[----:B------:R-:W-:Y:S01]  /*12cd0*/  BSSY B1, `(.L_x_1428) ;  /* 0x000003a000017945 */ /* 0x000fe20003800000 */
[----:B------:R-:W-:Y:S01]  /*12ce0*/  UIMAD.WIDE.U32 UR8, UR4, UR14, URZ ;  /* 0x0000000e040872a5 */ /* 0x000fe2000f8e003f */
[----:B------:R-:W-:Y:S01]  /*12cf0*/  VIADD R6, R2, UR47 ;  /* 0x0000002f02067c36 */ /* 0x000fe20008000000 */
[----:B------:R-:W-:-:S03]  /*12d00*/  UIMAD UR10, UR4, UR15, UR10 ;  /* 0x0000000f040a72a4 */ /* 0x000fc6000f8e020a */
[----:B0-----:R-:W-:Y:S01]  /*12d10*/  IMAD.MOV.U32 R5, RZ, RZ, R6 ;  /* 0x000000ffff057224 */ /* 0x001fe200078e0006 */
[----:B------:R-:W-:-:S03]  /*12d20*/  UIADD3 UR9, UR9, UR10, URZ ;  /* 0x0000000a09097290 */ /* 0x000fc6000fffe03f */
[----:B------:R-:W-:Y:S02]  /*12d30*/  ULDC.64 UR10, c[0x0][0xae8] ;  /* 0x0002ba00000a7ab9 */ /* 0x000fe40000000a00 */
[----:B------:R-:W-:-:S04]  /*12d40*/  UIMAD.WIDE.U32 UR8, UR56, UR10, UR8 ;  /* 0x0000000a380872a5 */ /* 0x000fc8000f8e0008 */
[----:B------:R-:W-:-:S03]  /*12d50*/  UIMAD UR9, UR56, UR11, UR9 ;  /* 0x0000000b380972a4 */ /* 0x000fc6000f8e0209 */
[----:B------:R-:W-:Y:S01]  /*12d60*/  ULDC.64 UR10, c[0x0][0xaf0] ;  /* 0x0002bc00000a7ab9 */ /* 0x000fe20000000a00 */
[----:B-1----:R-:W-:Y:S01]  /*12d70*/  ISETP.NE.AND P0, PT, R11, 0x1, PT ;  /* 0x000000010b00780c */ /* 0x002fe20003f05270 */
[----:B------:R-:W-:-:S04]  /*12d80*/  UIMAD UR13, UR13, UR10, URZ ;  /* 0x0000000a0d0d72a4 */ /* 0x000fc8000f8e023f */
[----:B------:R-:W-:Y:S02]  /*12d90*/  UIMAD UR4, UR12, UR11, UR13 ;  /* 0x0000000b0c0472a4 */ /* 0x000fe4000f8e020d */
[----:B------:R-:W-:-:S03]  /*12da0*/  UIMAD.WIDE.U32 UR12, UR12, UR10, UR8 ;  /* 0x0000000a0c0c72a5 */ /* 0x000fc6000f8e0008 */
[----:B------:R-:W-:Y:S01]  /*12db0*/  ULDC.64 UR8, c[0x0][0xae0] ;  /* 0x0002b80000087ab9 */ /* 0x000fe20000000a00 */
[----:B------:R-:W-:Y:S02]  /*12dc0*/  UIADD3 UR4, UR13, UR4, URZ ;  /* 0x000000040d047290 */ /* 0x000fe4000fffe03f */
[----:B------:R-:W0:Y:S08]  /*12dd0*/  @P0 LDC R3, c[0x0][0xbec] ;  /* 0x0002fb00ff030b82 */ /* 0x000e300000000800 */
[----:B------:R-:W1:Y:S01]  /*12de0*/  @P0 LDC R7, c[0x0][0xbf0] ;  /* 0x0002fc00ff070b82 */ /* 0x000e620000000800 */
[----:B0-----:R-:W-:-:S04]  /*12df0*/  @P0 IMAD.HI.U32 R2, R6, R3, RZ ;  /* 0x0000000306020227 */ /* 0x001fc800078e00ff */
[----:B------:R-:W-:Y:S02]  /*12e00*/  IMAD.U32 R3, RZ, RZ, UR13 ;  /* 0x0000000dff037e24 */ /* 0x000fe4000f8e00ff */
[----:B------:R-:W-:Y:S01]  /*12e10*/  IMAD.U32 R3, RZ, RZ, UR4 ;  /* 0x00000004ff037e24 */ /* 0x000fe2000f8e00ff */
[----:B-1----:R-:W-:-:S04]  /*12e20*/  @P0 SHF.R.U32.HI R5, RZ, R7, R2 ;  /* 0x00000007ff050219 */ /* 0x002fc80000011602 */
[--C-:B------:R-:W-:Y:S01]  /*12e30*/  SHF.R.S32.HI R2, RZ, 0x1f, R5.reuse ;  /* 0x0000001fff027819 */ /* 0x100fe20000011405 */
[----:B------:R-:W-:-:S04]  /*12e40*/  IMAD.MOV R7, RZ, RZ, -R5 ;  /* 0x000000ffff077224 */ /* 0x000fc800078e0a05 */
[----:B------:R-:W-:Y:S02]  /*12e50*/  IMAD R4, R2, UR8, RZ ;  /* 0x0000000802047c24 */ /* 0x000fe4000f8e02ff */
[----:B------:R-:W-:Y:S02]  /*12e60*/  IMAD R7, R11, R7, R6 ;  /* 0x000000070b077224 */ /* 0x000fe400078e0206 */
[----:B------:R-:W-:Y:S02]  /*12e70*/  IMAD.U32 R2, RZ, RZ, UR12 ;  /* 0x0000000cff027e24 */ /* 0x000fe4000f8e00ff */
[C---:B------:R-:W-:Y:S01]  /*12e80*/  IMAD R9, R5.reuse, UR9, R4 ;  /* 0x0000000905097c24 */ /* 0x040fe2000f8e0204 */
[----:B------:R-:W-:Y:S01]  /*12e90*/  SHF.R.S32.HI R4, RZ, 0x1f, R7 ;  /* 0x0000001fff047819 */ /* 0x000fe20000011407 */
[----:B------:R-:W-:Y:S01]  /*12ea0*/  IMAD.WIDE.U32 R2, R5, UR8, R2 ;  /* 0x0000000805027c25 */ /* 0x000fe2000f8e0002 */
[----:B------:R-:W-:-:S03]  /*12eb0*/  ULDC.64 UR8, c[0x0][0xad8] ;  /* 0x0002b60000087ab9 */ /* 0x000fc60000000a00 */
[----:B------:R-:W-:Y:S02]  /*12ec0*/  IMAD.IADD R3, R3, 0x1, R9 ;  /* 0x0000000103037824 */ /* 0x000fe400078e0209 */
[----:B------:R-:W-:Y:S02]  /*12ed0*/  IMAD R4, R4, UR8, RZ ;  /* 0x0000000804047c24 */ /* 0x000fe4000f8e02ff */
[----:B------:R-:W-:Y:S02]  /*12ee0*/  VIADD R6, R198, UR47 ;  /* 0x0000002fc6067c36 */ /* 0x000fe40008000000 */
[----:B-----5:R-:W-:Y:S02]  /*12ef0*/  IMAD R11, R0, R11, RZ ;  /* 0x0000000b000b7224 */ /* 0x020fe400078e02ff */
[C---:B------:R-:W-:Y:S02]  /*12f00*/  IMAD R5, R7.reuse, UR9, R4 ;  /* 0x0000000907057c24 */ /* 0x040fe4000f8e0204 */
[----:B------:R-:W-:Y:S01]  /*12f10*/  IMAD.WIDE.U32 R2, R7, UR8, R2 ;  /* 0x0000000807027c25 */ /* 0x000fe2000f8e0002 */
[----:B------:R-:W-:Y:S01]  /*12f20*/  ISETP.GE.AND P2, PT, R6, R11, PT ;  /* 0x0000000b0600720c */ /* 0x000fe20003f46270 */
[----:B------:R-:W-:-:S02]  /*12f30*/  ULDC.64 UR8, c[0x0][0xa80] ;  /* 0x0002a00000087ab9 */ /* 0x000fc40000000a00 */
[----:B------:R-:W-:Y:S01]  /*12f40*/  VIADD R0, R6, 0x20 ;  /* 0x0000002006007836 */ /* 0x000fe20000000000 */
[----:B------:R-:W-:Y:S01]  /*12f50*/  LEA R4, P3, R2, UR8, 0x1 ;  /* 0x0000000802047c11 */ /* 0x000fe2000f8608ff */
[----:B------:R-:W-:-:S03]  /*12f60*/  IMAD.IADD R3, R3, 0x1, R5 ;  /* 0x0000000103037824 */ /* 0x000fc600078e0205 */
[-C--:B------:R-:W-:Y:S01]  /*12f70*/  ISETP.GE.AND P1, PT, R0, R11.reuse, PT ;  /* 0x0000000b0000720c */ /* 0x080fe20003f26270 */
[----:B------:R-:W-:Y:S01]  /*12f80*/  VIADD R0, R6, 0x40 ;  /* 0x0000004006007836 */ /* 0x000fe20000000000 */
[----:B------:R-:W-:Y:S02]  /*12f90*/  LEA.HI.X R5, R2, UR9, R3, 0x1, P3 ;  /* 0x0000000902057c11 */ /* 0x000fe400098f0c03 */
[----:B------:R0:W1:Y:S02]  /*12fa0*/  SHFL.IDX PT, R2, R4, RZ, 0x181f ;  /* 0x00181fff04027589 */ /* 0x00006400000e0000 */
[----:B------:R-:W-:Y:S02]  /*12fb0*/  ISETP.GE.AND P0, PT, R0, R11, PT ;  /* 0x0000000b0000720c */ /* 0x000fe40003f06270 */
[----:B------:R0:W2:Y:S01]  /*12fc0*/  SHFL.IDX PT, R0, R5, RZ, 0x181f ;  /* 0x00181fff05007589 */ /* 0x0000a200000e0000 */
[----:B------:R-:W-:Y:S10]  /*12fd0*/  @P2 BRA `(.L_x_1429) ;  /* 0x0000000000242947 */ /* 0x000ff40003800000 */
[----:B------:R-:W-:Y:S02]  /*12fe0*/  ULDC UR4, c[0x0][0xac8] ;  /* 0x0002b20000047ab9 */ /* 0x000fe40000000800 */
[----:B------:R-:W-:Y:S02]  /*12ff0*/  ISETP.GE.AND P4, PT, R18, UR4, PT ;  /* 0x0000000412007c0c */ /* 0x000fe4000bf86270 */
[----:B------:R-:W-:-:S11]  /*13000*/  ISETP.GE.AND P5, PT, R19, UR4, PT ;  /* 0x0000000413007c0c */ /* 0x000fd6000bfa6270 */
[CC--:B-1----:R-:W-:Y:S02]  /*13010*/  @!P4 LEA R8, P2, R18.reuse, R2.reuse, 0x1 ;  /* 0x000000021208c211 */ /* 0x0c2fe400078408ff */
[C---:B------:R-:W-:Y:S02]  /*13020*/  @!P5 LEA R2, P3, R19.reuse, R2, 0x1 ;  /* 0x000000021302d211 */ /* 0x040fe400078608ff */
[-C--:B--2---:R-:W-:Y:S02]  /*13030*/  @!P4 LEA.HI.X R9, R18, R0.reuse, R222, 0x1, P2 ;  /* 0x000000001209c211 */ /* 0x084fe400010f0cde */
[----:B------:R-:W-:-:S03]  /*13040*/  @!P5 LEA.HI.X R3, R19, R0, R221, 0x1, P3 ;  /* 0x000000001303d211 */ /* 0x000fc600018f0cdd */
[----:B------:R3:W-:Y:S04]  /*13050*/  @!P4 ST.E.128 desc[UR36][R8.64], RZ ;  /* 0x000000ff0800c985 */ /* 0x0007e8000c101d24 */
[----:B------:R3:W-:Y:S02]  /*13060*/  @!P5 ST.E.128 desc[UR36][R2.64], RZ ;  /* 0x000000ff0200d985 */ /* 0x0007e4000c101d24 */
.L_x_1429:
[----:B------:R-:W-:Y:S05]  /*13070*/  BSYNC B1 ;  /* 0x0000000000017941 */ /* 0x000fea0003800000 */
.L_x_1428:
[----:B--2---:R2:W4:Y:S01]  /*13080*/  SHFL.IDX PT, R0, R5, 0x1, 0x181f ;  /* 0x00381f0005007f89 */ /* 0x00452200000e0000 */
[----:B------:R-:W-:Y:S03]  /*13090*/  BSSY B1, `(.L_x_1430) ;  /* 0x000000c000017945 */ /* 0x000fe60003800000 */
[----:B-1-3--:R2:W1:Y:S01]  /*130a0*/  SHFL.IDX PT, R2, R4, 0x1, 0x181f ;  /* 0x00381f0004027f89 */ /* 0x00a46200000e0000 */
[----:B------:R-:W-:Y:S05]  /*130b0*/  @P1 BRA `(.L_x_1431) ;  /* 0x0000000000241947 */ /* 0x000fea0003800000 */
[----:B------:R-:W-:Y:S02]  /*130c0*/  ULDC UR4, c[0x0][0xac8] ;  /* 0x0002b20000047ab9 */ /* 0x000fe40000000800 */
[----:B------:R-:W-:Y:S02]  /*130d0*/  ISETP.GE.AND P3, PT, R18, UR4, PT ;  /* 0x0000000412007c0c */ /* 0x000fe4000bf66270 */
[----:B------:R-:W-:-:S11]  /*130e0*/  ISETP.GE.AND P4, PT, R19, UR4, PT ;  /* 0x0000000413007c0c */ /* 0x000fd6000bf86270 */
[CC--:B-1----:R-:W-:Y:S02]  /*130f0*/  @!P3 LEA R8, P1, R18.reuse, R2.reuse, 0x1 ;  /* 0x000000021208b211 */ /* 0x0c2fe400078208ff */
[C---:B------:R-:W-:Y:S02]  /*13100*/  @!P4 LEA R2, P2, R19.reuse, R2, 0x1 ;  /* 0x000000021302c211 */ /* 0x040fe400078408ff */
[-C--:B----4-:R-:W-:Y:S02]  /*13110*/  @!P3 LEA.HI.X R9, R18, R0.reuse, R222, 0x1, P1 ;  /* 0x000000001209b211 */ /* 0x090fe400008f0cde */
[----:B------:R-:W-:-:S03]  /*13120*/  @!P4 LEA.HI.X R3, R19, R0, R221, 0x1, P2 ;  /* 0x000000001303c211 */ /* 0x000fc600010f0cdd */
[----:B------:R3:W-:Y:S04]  /*13130*/  @!P3 ST.E.128 desc[UR36][R8.64], RZ ;  /* 0x000000ff0800b985 */ /* 0x0007e8000c101d24 */
[----:B------:R3:W-:Y:S02]  /*13140*/  @!P4 ST.E.128 desc[UR36][R2.64], RZ ;  /* 0x000000ff0200c985 */ /* 0x0007e4000c101d24 */
.L_x_1431:
[----:B------:R-:W-:Y:S05]  /*13150*/  BSYNC B1 ;  /* 0x0000000000017941 */ /* 0x000fea0003800000 */
.L_x_1430:
[----:B----4-:R4:W0:Y:S01]  /*13160*/  SHFL.IDX PT, R0, R5, 0x2, 0x181f ;  /* 0x00581f0005007f89 */ /* 0x01082200000e0000 */
        /* <DEDUP_REMOVED lines=8> */
[-C--:B0-----:R-:W-:Y:S02]  /*131f0*/  @!P2 LEA.HI.X R9, R18, R0.reuse, R222, 0x1, P0 ;  /* 0x000000001209a211 */ /* 0x081fe400000f0cde */
[----:B------:R-:W-:-:S03]  /*13200*/  @!P3 LEA.HI.X R3, R19, R0, R221, 0x1, P1 ;  /* 0x000000001303b211 */ /* 0x000fc600008f0cdd */
[----:B------:R3:W-:Y:S04]  /*13210*/  @!P2 ST.E.128 desc[UR36][R8.64], RZ ;  /* 0x000000ff0800a985 */ /* 0x0007e8000c101d24 */
[----:B------:R3:W-:Y:S02]  /*13220*/  @!P3 ST.E.128 desc[UR36][R2.64], RZ ;  /* 0x000000ff0200b985 */ /* 0x0007e4000c101d24 */
.L_x_1433:
[----:B------:R-:W-:Y:S05]  /*13230*/  BSYNC B1 ;  /* 0x0000000000017941 */ /* 0x000fea0003800000 */
.L_x_1432:
[----:B0-----:R-:W-:Y:S01]  /*13240*/  VIADD R0, R6, 0x60 ;  /* 0x0000006006007836 */ /* 0x001fe20000000000 */
[----:B--2-4-:R-:W0:Y:S04]  /*13250*/  SHFL.IDX PT, R5, R5, 0x3, 0x181f ;  /* 0x00781f0005057f89 */ /* 0x014e2800000e0000 */
[----:B------:R-:W-:Y:S01]  /*13260*/  ISETP.GE.AND P0, PT, R0, R11, PT ;  /* 0x0000000b0000720c */ /* 0x000fe20003f06270 */
[----:B-1-3--:R1:W2:-:S12]  /*13270*/  SHFL.IDX PT, R2, R4, 0x3, 0x181f ;  /* 0x00781f0004027f89 */ /* 0x00a29800000e0000 */
[----:B-1----:R-:W-:Y:S05]  /*13280*/  @P0 BRA `(.L_x_1422) ;  /* 0x0000000000240947 */ /* 0x002fea0003800000 */
[----:B------:R-:W-:Y:S02]  /*13290*/  ULDC UR4, c[0x0][0xac8] ;  /* 0x0002b20000047ab9 */ /* 0x000fe40000000800 */
[----:B------:R-:W-:Y:S02]  /*132a0*/  ISETP.GE.AND P2, PT, R18, UR4, PT ;  /* 0x0000000412007c0c */ /* 0x000fe4000bf46270 */
[----:B------:R-:W-:-:S11]  /*132b0*/  ISETP.GE.AND P3, PT, R19, UR4, PT ;  /* 0x0000000413007c0c */ /* 0x000fd6000bf66270 */
[CC--:B--2---:R-:W-:Y:S02]  /*132c0*/  @!P2 LEA R6, P0, R18.reuse, R2.reuse, 0x1 ;  /* 0x000000021206a211 */ /* 0x0c4fe400078008ff */
[C---:B------:R-:W-:Y:S02]  /*132d0*/  @!P3 LEA R2, P1, R19.reuse, R2, 0x1 ;  /* 0x000000021302b211 */ /* 0x040fe400078208ff */
[-C--:B0-----:R-:W-:Y:S02]  /*132e0*/  @!P2 LEA.HI.X R7, R18, R5.reuse, R222, 0x1, P0 ;  /* 0x000000051207a211 */ /* 0x081fe400000f0cde */
[----:B------:R-:W-:-:S03]  /*132f0*/  @!P3 LEA.HI.X R3, R19, R5, R221, 0x1, P1 ;  /* 0x000000051303b211 */ /* 0x000fc600008f0cdd */
[----:B------:R0:W-:Y:S04]  /*13300*/  @!P2 ST.E.128 desc[UR36][R6.64], RZ ;  /* 0x000000ff0600a985 */ /* 0x0001e8000c101d24 */
[----:B------:R0:W-:Y:S02]  /*13310*/  @!P3 ST.E.128 desc[UR36][R2.64], RZ ;  /* 0x000000ff0200b985 */ /* 0x0001e4000c101d24 */
.L_x_1422:
[----:B------:R-:W-:Y:S05]  /*13320*/  BSYNC B0 ;  /* 0x0000000000007941 */ /* 0x000fea0003800000 */
.L_x_1412:
[----:B------:R-:W-:Y:S02]  /*13330*/  ULDC UR4, c[0x0][0xc3c] ;  /* 0x00030f0000047ab9 */ /* 0x000fe40000000800 */
[----:B------:R-:W-:-:S06]  /*13340*/  UISETP.GE.AND UP0, UPT, UR7, UR4, UPT ;  /* 0x000000040700728c */ /* 0x000fcc000bf06270 */
[----:B------:R-:W-:-:S13]  /*13350*/  PLOP3.LUT P0, PT, PT, PT, UP0, 0x80, 0x0 ;  /* 0x000000000000781c */ /* 0x000fda0003f0f008 */
[----:B------:R-:W-:Y:S05]  /*13360*/  @!P0 BRA `(.L_x_1434) ;  /* 0xfffffedc00088947 */ /* 0x000fea000383ffff */
[----:B------:R-:W-:Y:S05]  /*13370*/  EXIT ;  /* 0x000000000000794d */ /* 0x000fea0003800000 */
.L_x_1321:
[----:B------:R-:W-:-:S08]  /*13380*/  NOP ;  /* 0x0000000000007918 */ /* 0x000fd00000000000 */
[----:B0-----:R-:W0:-:S00]  /*13390*/  USETMAXREG.DEALLOC.CTAPOOL 0x28 ;  /* 0x00000028000079c8 */ /* 0x001e0000080e0500 */
[----:B0-----:R-:W-:Y:S01]  /*133a0*/  LOP3.LUT R2, R2, 0x3, RZ, 0xc0, !PT ;  /* 0x0000000302027812 */ /* 0x001fe200078ec0ff */
[----:B------:R-:W-:Y:S01]  /*133b0*/  IMAD.MOV.U32 R6, RZ, RZ, RZ ;  /* 0x000000ffff067224 */ /* 0x000fe200078e00ff */
[----:B------:R-:W-:-:S04]  /*133c0*/  LOP3.LUT R23, R23, 0xffffffbf, RZ, 0xc0, !PT ;  /* 0xffffffbf17177812 */ /* 0x000fc800078ec0ff */
[----:B------:R-:W0:Y:S02]  /*133d0*/  SHFL.IDX PT, R2, R2, RZ, 0x1f ;  /* 0x00001fff02027589 */ /* 0x000e2400000e0000 */
[----:B0-----:R-:W-:-:S13]  /*133e0*/  ISETP.NE.AND P0, PT, R2, RZ, PT ;  /* 0x000000ff0200720c */ /* 0x001fda0003f05270 */
[----:B------:R-:W-:Y:S01]  /*133f0*/  @P0 LOP3.LUT R23, R23, 0x40, RZ, 0xfc, !PT ;  /* 0x0000004017170812 */ /* 0x000fe200078efcff */
[----:B------:R-:W-:Y:S06]  /*13400*/  @!P0 BRA `(.L_x_1435) ;  /* 0x00000000001c8947 */ /* 0x000fec0003800000 */
[----:B------:R-:W0:Y:S08]  /*13410*/  S2UR UR5, SR_CgaCtaId ;  /* 0x00000000000579c3 */ /* 0x000e300000008800 */
[----:B------:R-:W-:Y:S06]  /*13420*/  BAR.SYNC.DEFER_BLOCKING 0x5, 0x180 ;  /* 0x0146000000007b1d */ /* 0x000fec0000010000 */
[----:B------:R-:W-:-:S02]  /*13430*/  UMOV UR4, 0x400 ;  /* 0x0000040000047882 */ /* 0x000fc40000000000 */
[----:B0-----:R-:W-:-:S09]  /*13440*/  ULEA UR4, UR5, UR4, 0x18 ;  /* 0x0000000405047291 */ /* 0x001fd2000f8ec03f */
[----:B------:R-:W0:Y:S01]  /*13450*/  LDS.128 R16, [UR4+0x288d0] ;  /* 0x0288d004ff107984 */ /* 0x000e220008000c00 */
[----:B------:R-:W-:Y:S06]  /*13460*/  BAR.ARV 0x4, 0x180 ;  /* 0x0106000000007b1d */ /* 0x000fec0000002000 */
[----:B------:R-:W-:Y:S05]  /*13470*/  BRA `(.L_x_1436) ;  /* 0x0000000c00907947 */ /* 0x000fea0003800000 */
.L_x_1435:
[----:B------:R-:W-:Y:S01]  /*13480*/  LOP3.LUT R7, R0, 0x1f, RZ, 0xc0, !PT ;  /* 0x0000001f00077812 */ /* 0x000fe200078ec0ff */
[----:B------:R-:W-:Y:S01]  /*13490*/  ULDC UR4, c[0x0][0xc3c] ;  /* 0x00030f0000047ab9 */ /* 0x000fe20000000800 */
[----:B------:R-:W-:Y:S01]  /*134a0*/  IMAD.MOV.U32 R9, RZ, RZ, RZ ;  /* 0x000000ffff097224 */ /* 0x000fe200078e00ff */
[----:B------:R-:W0:Y:S01]  /*134b0*/  S2UR UR6, SR_CTAID.X ;  /* 0x00000000000679c3 */ /* 0x000e220000002500 */
[----:B------:R-:W-:Y:S01]  /*134c0*/  ISETP.NE.AND P0, PT, R7, 0x1f, PT ;  /* 0x0000001f0700780c */ /* 0x000fe20003f05270 */
[----:B------:R-:W-:-:S03]  /*134d0*/  ULDC UR5, c[0x0][0xc38] ;  /* 0x00030e0000057ab9 */ /* 0x000fc60000000800 */
[----:B------:R-:W-:-:S13]  /*134e0*/  ISETP.GE.OR P1, PT, R7, UR4, !P0 ;  /* 0x0000000407007c0c */ /* 0x000fda000c726670 */
[----:B------:R-:W1:Y:S08]  /*134f0*/  @!P1 LDC.64 R4, c[0x0][0xc80] ;  /* 0x00032000ff049b82 */ /* 0x000e700000000a00 */
[----:B------:R-:W2:Y:S01]  /*13500*/  @!P1 LDC.64 R2, c[0x0][0xc78] ;  /* 0x00031e00ff029b82 */ /* 0x000ea20000000a00 */
[----:B-1----:R-:W-:-:S05]  /*13510*/  @!P1 IMAD.WIDE.U32 R4, R7, 0x4, R4 ;  /* 0x0000000407049825 */ /* 0x002fca00078e0004 */
        /* <DEDUP_REMOVED lines=10> */
[----:B------:R-:W1:Y:S02]  /*135c0*/  SHFL.UP PT, R10, R8, 0x1, RZ ;  /* 0x04200000080a7989 */ /* 0x000e6400000e00ff */
[----:B-1----:R-:W-:-:S05]  /*135d0*/  SEL R11, R10, RZ, P1 ;  /* 0x000000ff0a0b7207 */ /* 0x002fca0000800000 */
[----:B------:R-:W-:-:S05]  /*135e0*/  IMAD.IADD R11, R8, 0x1, R11 ;  /* 0x00000001080b7824 */ /* 0x000fca00078e020b */
        /* <DEDUP_REMOVED lines=12> */
[----:B------:R-:W1:Y:S02]  /*136b0*/  SHFL.IDX PT, R8, R5, 0x1f, 0x1f ;  /* 0x03e01f0005087f89 */ /* 0x000e6400000e0000 */
[----:B-1----:R-:W-:-:S05]  /*136c0*/  IMAD R8, R8, UR5, RZ ;  /* 0x0000000508087c24 */ /* 0x002fca000f8e02ff */
[----:B0-----:R-:W-:Y:S01]  /*136d0*/  ISETP.GT.AND P6, PT, R8, UR6, PT ;  /* 0x0000000608007c0c */ /* 0x001fe2000bfc4270 */
[----:B------:R-:W-:-:S12]  /*136e0*/  IMAD.MOV.U32 R3, RZ, RZ, R8 ;  /* 0x000000ffff037224 */ /* 0x000fd800078e0008 */
[----:B------:R-:W-:Y:S05]  /*136f0*/  @P6 BRA `(.L_x_1437) ;  /* 0x0000000000986947 */ /* 0x000fea0003800000 */
[----:B------:R-:W-:Y:S01]  /*13700*/  IMAD.MOV.U32 R8, RZ, RZ, R3 ;  /* 0x000000ffff087224 */ /* 0x000fe200078e0003 */
[----:B------:R-:W-:Y:S01]  /*13710*/  UMOV UR4, URZ ;  /* 0x0000003f00047c82 */ /* 0x000fe20008000000 */
[----:B------:R-:W-:-:S05]  /*13720*/  ULDC UR5, c[0x0][0xc38] ;  /* 0x00030e0000057ab9 */ /* 0x000fca0000000800 */
.L_x_1439:
[----:B------:R-:W0:Y:S01]  /*13730*/  LDC R2, c[0x0][0xc3c] ;  /* 0x00030f00ff027b82 */ /* 0x000e220000000800 */
[----:B------:R-:W-:-:S06]  /*13740*/  UIADD3 UR4, UR4, 0x1f, URZ ;  /* 0x0000001f04047890 */ /* 0x000fcc000fffe03f */
[----:B0-----:R-:W-:-:S13]  /*13750*/  ISETP.LE.AND P6, PT, R2, UR4, PT ;  /* 0x0000000402007c0c */ /* 0x001fda000bfc3270 */
[----:B------:R-:W-:Y:S05]  /*13760*/  @P6 BRA `(.L_x_1438) ;  /* 0x0000000800a86947 */ /* 0x000fea0003800000 */
[----:B------:R-:W-:Y:S02]  /*13770*/  VIADD R9, R7, UR4 ;  /* 0x0000000407097c36 */ /* 0x000fe40008000000 */
        /* <DEDUP_REMOVED lines=30> */
.L_x_1437:
        /* <DEDUP_REMOVED lines=9> */
[----:B0-----:R-:W-:-:S07]  /*139f0*/  ISETP.NE.AND P1, PT, R9, 0x1, PT ;  /* 0x000000010900780c */ /* 0x001fce0003f25270 */
[----:B-1----:R-:W-:Y:S06]  /*13a00*/  @!P0 BRA `(.L_x_1440) ;  /* 0x0000000000088947 */ /* 0x002fec0003800000 */
[----:B------:R-:W-:-:S06]  /*13a10*/  VIADD R16, R19, 0xffffffff ;  /* 0xffffffff13107836 */ /* 0x000fcc0000000000 */
[----:B------:R0:W1:Y:S02]  /*13a20*/  SHFL.IDX PT, R16, R5, R16, 0x1f ;  /* 0x00001f1005107589 */ /* 0x00006400000e0000 */
.L_x_1440:
[----:B-1----:R-:W-:Y:S02]  /*13a30*/  IMAD R16, R16, UR5, R3 ;  /* 0x0000000510107c24 */ /* 0x002fe4000f8e0203 */
[----:B------:R-:W-:-:S03]  /*13a40*/  VIADD R19, R19, UR4 ;  /* 0x0000000413137c36 */ /* 0x000fc60008000000 */
[----:B0-----:R-:W-:Y:S01]  /*13a50*/  IADD3 R5, -R16, UR6, RZ ;  /* 0x0000000610057c10 */ /* 0x001fe2000fffe1ff */
[----:B------:R-:W-:Y:S06]  /*13a60*/  @!P1 BRA `(.L_x_1441) ;  /* 0x0000000000e89947 */ /* 0x000fec0003800000 */
[-C--:B--2---:R-:W-:Y:S02]  /*13a70*/  IABS R12, R6.reuse ;  /* 0x00000006000c7213 */ /* 0x084fe40000000000 */
[----:B------:R-:W-:Y:S02]  /*13a80*/  IABS R4, R9 ;  /* 0x0000000900047213 */ /* 0x000fe40000000000 */
[----:B------:R-:W0:Y:S01]  /*13a90*/  I2F.RP R8, R12 ;  /* 0x0000000c00087306 */ /* 0x000e220000209400 */
[----:B------:R-:W-:-:S07]  /*13aa0*/  IABS R13, R6 ;  /* 0x00000006000d7213 */ /* 0x000fce0000000000 */
[----:B------:R-:W1:Y:S08]  /*13ab0*/  I2F.RP R10, R4 ;  /* 0x00000004000a7306 */ /* 0x000e700000209400 */
[----:B0-----:R-:W0:Y:S08]  /*13ac0*/  MUFU.RCP R8, R8 ;  /* 0x0000000800087308 */ /* 0x001e300000001000 */
[----:B-1----:R-:W-:Y:S01]  /*13ad0*/  MUFU.RCP R10, R10 ;  /* 0x0000000a000a7308 */ /* 0x002fe20000001000 */
[----:B0-----:R-:W-:Y:S01]  /*13ae0*/  VIADD R2, R8, 0xffffffe ;  /* 0x0ffffffe08027836 */ /* 0x001fe20000000000 */
[----:B------:R-:W-:-:S06]  /*13af0*/  IABS R8, R5 ;  /* 0x0000000500087213 */ /* 0x000fcc0000000000 */
[----:B------:R0:W1:Y:S02]  /*13b00*/  F2I.FTZ.U32.TRUNC.NTZ R3, R2 ;  /* 0x0000000200037305 */ /* 0x000064000021f000 */
[----:B0-----:R-:W-:Y:S02]  /*13b10*/  IMAD.MOV.U32 R2, RZ, RZ, RZ ;  /* 0x000000ffff027224 */ /* 0x001fe400078e00ff */
[----:B-1----:R-:W-:-:S04]  /*13b20*/  IMAD.MOV R11, RZ, RZ, -R3 ;  /* 0x000000ffff0b7224 */ /* 0x002fc800078e0a03 */
[----:B------:R-:W-:-:S04]  /*13b30*/  IMAD R11, R11, R12, RZ ;  /* 0x0000000c0b0b7224 */ /* 0x000fc800078e02ff */
[----:B------:R-:W-:-:S04]  /*13b40*/  IMAD.HI.U32 R3, R3, R11, R2 ;  /* 0x0000000b03037227 */ /* 0x000fc800078e0002 */
[----:B------:R-:W-:Y:S02]  /*13b50*/  IMAD.MOV R11, RZ, RZ, -R13 ;  /* 0x000000ffff0b7224 */ /* 0x000fe400078e0a0d */
[----:B------:R-:W-:-:S04]  /*13b60*/  IMAD.HI.U32 R2, R3, R8, RZ ;  /* 0x0000000803027227 */ /* 0x000fc800078e00ff */
[----:B------:R-:W-:Y:S01]  /*13b70*/  IMAD R3, R2, R11, R8 ;  /* 0x0000000b02037224 */ /* 0x000fe200078e0208 */
[----:B------:R-:W-:Y:S01]  /*13b80*/  LOP3.LUT R8, R5, R6, RZ, 0x3c, !PT ;  /* 0x0000000605087212 */ /* 0x000fe200078e3cff */
[----:B------:R-:W-:-:S03]  /*13b90*/  VIADD R11, R10, 0xffffffe ;  /* 0x0ffffffe0a0b7836 */ /* 0x000fc60000000000 */
[----:B------:R-:W-:Y:S02]  /*13ba0*/  ISETP.GT.U32.AND P1, PT, R12, R3, PT ;  /* 0x000000030c00720c */ /* 0x000fe40003f24070 */
[----:B------:R-:W-:-:S11]  /*13bb0*/  ISETP.GE.AND P2, PT, R8, RZ, PT ;  /* 0x000000ff0800720c */ /* 0x000fd60003f46270 */
[----:B------:R-:W-:Y:S02]  /*13bc0*/  @!P1 IMAD.IADD R3, R3, 0x1, -R12 ;  /* 0x0000000103039824 */ /* 0x000fe400078e0a0c */
[----:B------:R-:W-:Y:S01]  /*13bd0*/  @!P1 VIADD R2, R2, 0x1 ;  /* 0x0000000102029836 */ /* 0x000fe20000000000 */
[----:B------:R-:W-:Y:S02]  /*13be0*/  ISETP.NE.AND P1, PT, R6, RZ, PT ;  /* 0x000000ff0600720c */ /* 0x000fe40003f25270 */
[----:B------:R-:W-:Y:S02]  /*13bf0*/  ISETP.GE.U32.AND P0, PT, R3, R12, PT ;  /* 0x0000000c0300720c */ /* 0x000fe40003f06070 */
[----:B------:R-:W0:Y:S11]  /*13c00*/  F2I.FTZ.U32.TRUNC.NTZ R3, R11 ;  /* 0x0000000b00037305 */ /* 0x000e36000021f000 */
[----:B------:R-:W-:-:S04]  /*13c10*/  @P0 VIADD R2, R2, 0x1 ;  /* 0x0000000102020836 */ /* 0x000fc80000000000 */
[----:B------:R-:W-:Y:S01]  /*13c20*/  IMAD.MOV.U32 R10, RZ, RZ, R2 ;  /* 0x000000ffff0a7224 */ /* 0x000fe200078e0002 */
[----:B------:R-:W-:Y:S01]  /*13c30*/  IABS R2, R9 ;  /* 0x0000000900027213 */ /* 0x000fe20000000000 */
[----:B0-----:R-:W-:Y:S02]  /*13c40*/  IMAD.MOV R13, RZ, RZ, -R3 ;  /* 0x000000ffff0d7224 */ /* 0x001fe400078e0a03 */
[----:B------:R-:W-:Y:S01]  /*13c50*/  @!P2 IMAD.MOV R10, RZ, RZ, -R10 ;  /* 0x000000ffff0aa224 */ /* 0x000fe200078e0a0a */
[----:B------:R-:W-:Y:S01]  /*13c60*/  @!P1 LOP3.LUT R10, RZ, R6, RZ, 0x33, !PT ;  /* 0x00000006ff0a9212 */ /* 0x000fe200078e33ff */
[----:B------:R-:W-:Y:S02]  /*13c70*/  IMAD.MOV R12, RZ, RZ, -R2 ;  /* 0x000000ffff0c7224 */ /* 0x000fe400078e0a02 */
[----:B------:R-:W-:Y:S01]  /*13c80*/  IMAD R11, R13, R4, RZ ;  /* 0x000000040d0b7224 */ /* 0x000fe200078e02ff */
[----:B------:R-:W-:Y:S01]  /*13c90*/  IABS R8, R10 ;  /* 0x0000000a00087213 */ /* 0x000fe20000000000 */
[----:B------:R-:W-:-:S04]  /*13ca0*/  IMAD.MOV.U32 R2, RZ, RZ, RZ ;  /* 0x000000ffff027224 */ /* 0x000fc800078e00ff */
[----:B------:R-:W-:-:S04]  /*13cb0*/  IMAD.HI.U32 R2, R3, R11, R2 ;  /* 0x0000000b03027227 */ /* 0x000fc800078e0002 */
[----:B------:R-:W-:Y:S02]  /*13cc0*/  IMAD.MOV.U32 R3, RZ, RZ, R8 ;  /* 0x000000ffff037224 */ /* 0x000fe400078e0008 */
[----:B------:R-:W-:Y:S02]  /*13cd0*/  IMAD.MOV.U32 R8, RZ, RZ, R12 ;  /* 0x000000ffff087224 */ /* 0x000fe400078e000c */
[----:B------:R-:W-:-:S04]  /*13ce0*/  IMAD.HI.U32 R2, R2, R3, RZ ;  /* 0x0000000302027227 */ /* 0x000fc800078e00ff */
[----:B------:R-:W-:-:S05]  /*13cf0*/  IMAD R3, R2, R8, R3 ;  /* 0x0000000802037224 */ /* 0x000fca00078e0203 */
[----:B------:R-:W-:-:S13]  /*13d00*/  ISETP.GT.U32.AND P1, PT, R4, R3, PT ;  /* 0x000000030400720c */ /* 0x000fda0003f24070 */
[----:B------:R-:W-:Y:S02]  /*13d10*/  @!P1 IMAD.IADD R3, R3, 0x1, -R4 ;  /* 0x0000000103039824 */ /* 0x000fe400078e0a04 */
[----:B------:R-:W-:Y:S01]  /*13d20*/  @!P1 VIADD R2, R2, 0x1 ;  /* 0x0000000102029836 */ /* 0x000fe20000000000 */
[----:B------:R-:W-:Y:S02]  /*13d30*/  ISETP.NE.AND P1, PT, R9, RZ, PT ;  /* 0x000000ff0900720c */ /* 0x000fe40003f25270 */
[----:B------:R-:W-:Y:S02]  /*13d40*/  ISETP.GE.U32.AND P0, PT, R3, R4, PT ;  /* 0x000000040300720c */ /* 0x000fe40003f06070 */
[----:B------:R-:W-:-:S04]  /*13d50*/  LOP3.LUT R3, R10, R9, RZ, 0x3c, !PT ;  /* 0x000000090a037212 */ /* 0x000fc800078e3cff */
[----:B------:R-:W-:Y:S01]  /*13d60*/  ISETP.GE.AND P2, PT, R3, RZ, PT ;  /* 0x000000ff0300720c */ /* 0x000fe20003f46270 */
[----:B------:R-:W-:-:S06]  /*13d70*/  IMAD.MOV R3, RZ, RZ, -R10 ;  /* 0x000000ffff037224 */ /* 0x000fcc00078e0a0a */
[----:B------:R-:W-:-:S06]  /*13d80*/  @P0 VIADD R2, R2, 0x1 ;  /* 0x0000000102020836 */ /* 0x000fcc0000000000 */
[----:B------:R-:W-:Y:S01]  /*13d90*/  @!P2 IMAD.MOV R2, RZ, RZ, -R2 ;  /* 0x000000ffff02a224 */ /* 0x000fe200078e0a02 */
[----:B------:R-:W-:-:S05]  /*13da0*/  @!P1 LOP3.LUT R2, RZ, R9, RZ, 0x33, !PT ;  /* 0x00000009ff029212 */ /* 0x000fca00078e33ff */
[----:B------:R-:W-:-:S04]  /*13db0*/  IMAD.MOV R18, RZ, RZ, -R2 ;  /* 0x000000ffff127224 */ /* 0x000fc800078e0a02 */
[C---:B------:R-:W-:Y:S02]  /*13dc0*/  IMAD R18, R9.reuse, R18, R10 ;  /* 0x0000001209127224 */ /* 0x040fe400078e020a */
[----:B------:R-:W-:Y:S02]  /*13dd0*/  IMAD R9, R9, 0x1000000, R2 ;  /* 0x0100000009097824 */ /* 0x000fe400078e0202 */
[----:B------:R-:W-:Y:S02]  /*13de0*/  IMAD R2, R6, R3, R5 ;  /* 0x0000000306027224 */ /* 0x000fe400078e0205 */
[----:B------:R-:W-:Y:S01]  /*13df0*/  IMAD R18, R18, 0x10000, R9 ;  /* 0x0001000012127824 */ /* 0x000fe200078e0209 */
[----:B------:R-:W-:Y:S06]  /*13e00*/  BRA `(.L_x_1442) ;  /* 0x0000000000f47947 */ /* 0x000fec0003800000 */
.L_x_1441:
[----:B------:R-:W0:Y:S02]  /*13e10*/  LDC.64 R2, c[0x0][0xc90] ;  /* 0x00032400ff027b82 */ /* 0x000e240000000a00 */
[----:B0-----:R-:W-:-:S05]  /*13e20*/  IMAD.WIDE R2, R19, 0x4, R2 ;  /* 0x0000000413027825 */ /* 0x001fca00078e0202 */
[----:B------:R0:W2:Y:S01]  /*13e30*/  LDG.E R13, desc[UR36][R2.64] ;  /* 0x00000024020d7981 */ /* 0x0000a2000c1e1900 */
[----:B------:R-:W-:Y:S01]  /*13e40*/  IABS R15, R5 ;  /* 0x00000005000f7213 */ /* 0x000fe20000000000 */
[----:B0-----:R-:W-:Y:S02]  /*13e50*/  IMAD.MOV.U32 R2, RZ, RZ, RZ ;  /* 0x000000ffff027224 */ /* 0x001fe400078e00ff */
[----:B--2---:R-:W-:-:S05]  /*13e60*/  IMAD R4, R6, R13, RZ ;  /* 0x0000000d06047224 */ /* 0x004fca00078e02ff */
[-C--:B------:R-:W-:Y:S02]  /*13e70*/  IABS R10, R4.reuse ;  /* 0x00000004000a7213 */ /* 0x080fe40000000000 */
[----:B------:R-:W-:Y:S02]  /*13e80*/  IABS R12, R4 ;  /* 0x00000004000c7213 */ /* 0x000fe40000000000 */
[----:B------:R-:W0:Y:S08]  /*13e90*/  I2F.RP R8, R10 ;  /* 0x0000000a00087306 */ /* 0x000e300000209400 */
[----:B0-----:R-:W0:Y:S02]  /*13ea0*/  MUFU.RCP R8, R8 ;  /* 0x0000000800087308 */ /* 0x001e240000001000 */
[----:B0-----:R-:W-:-:S06]  /*13eb0*/  VIADD R9, R8, 0xffffffe ;  /* 0x0ffffffe08097836 */ /* 0x001fcc0000000000 */
[----:B------:R-:W0:Y:S02]  /*13ec0*/  F2I.FTZ.U32.TRUNC.NTZ R3, R9 ;  /* 0x0000000900037305 */ /* 0x000e24000021f000 */
[----:B0-----:R-:W-:-:S04]  /*13ed0*/  IMAD.MOV R11, RZ, RZ, -R3 ;  /* 0x000000ffff0b7224 */ /* 0x001fc800078e0a03 */
[----:B------:R-:W-:-:S04]  /*13ee0*/  IMAD R11, R11, R10, RZ ;  /* 0x0000000a0b0b7224 */ /* 0x000fc800078e02ff */
[----:B------:R-:W-:-:S04]  /*13ef0*/  IMAD.HI.U32 R2, R3, R11, R2 ;  /* 0x0000000b03027227 */ /* 0x000fc800078e0002 */
[----:B------:R-:W-:Y:S02]  /*13f00*/  IMAD.MOV R3, RZ, RZ, -R12 ;  /* 0x000000ffff037224 */ /* 0x000fe400078e0a0c */
        /* <DEDUP_REMOVED lines=12> */
[----:B------:R-:W-:Y:S02]  /*13fd0*/  IMAD R11, R13, R2, RZ ;  /* 0x000000020d0b7224 */ /* 0x000fe400078e02ff */
[----:B------:R-:W-:Y:S02]  /*13fe0*/  IMAD.MOV R2, RZ, RZ, -R2 ;  /* 0x000000ffff027224 */ /* 0x000fe400078e0a02 */
[----:B------:R-:W-:Y:S02]  /*13ff0*/  IMAD.MOV R3, RZ, RZ, -R11 ;  /* 0x000000ffff037224 */ /* 0x000fe400078e0a0b */
[----:B------:R-:W-:Y:S02]  /*14000*/  IMAD R4, R4, R2, R5 ;  /* 0x0000000204047224 */ /* 0x000fe400078e0205 */
[----:B------:R-:W-:Y:S01]  /*14010*/  IMAD.MOV.U32 R2, RZ, RZ, RZ ;  /* 0x000000ffff027224 */ /* 0x000fe200078e00ff */
[----:B------:R-:W-:-:S04]  /*14020*/  VIADDMNMX R13, R3, UR5, R13, PT ;  /* 0x00000005030d7c46 */ /* 0x000fc8000b80010d */
[-C--:B------:R-:W-:Y:S01]  /*14030*/  IABS R10, R13.reuse ;  /* 0x0000000d000a7213 */ /* 0x080fe20000000000 */
[----:B------:R-:W-:Y:S01]  /*14040*/  IMAD.MOV R18, RZ, RZ, -R13 ;  /* 0x000000ffff127224 */ /* 0x000fe200078e0a0d */
[----:B------:R-:W-:Y:S02]  /*14050*/  IABS R12, R13 ;  /* 0x0000000d000c7213 */ /* 0x000fe40000000000 */
[----:B------:R-:W0:Y:S08]  /*14060*/  I2F.RP R8, R10 ;  /* 0x0000000a00087306 */ /* 0x000e300000209400 */
[----:B0-----:R-:W0:Y:S02]  /*14070*/  MUFU.RCP R8, R8 ;  /* 0x0000000800087308 */ /* 0x001e240000001000 */
[----:B0-----:R-:W-:-:S06]  /*14080*/  VIADD R3, R8, 0xffffffe ;  /* 0x0ffffffe08037836 */ /* 0x001fcc0000000000 */
[----:B------:R-:W0:Y:S02]  /*14090*/  F2I.FTZ.U32.TRUNC.NTZ R3, R3 ;  /* 0x0000000300037305 */ /* 0x000e24000021f000 */
[----:B0-----:R-:W-:-:S04]  /*140a0*/  IMAD.MOV R9, RZ, RZ, -R3 ;  /* 0x000000ffff097224 */ /* 0x001fc800078e0a03 */
[----:B------:R-:W-:Y:S01]  /*140b0*/  IMAD.MOV.U32 R5, RZ, RZ, R9 ;  /* 0x000000ffff057224 */ /* 0x000fe200078e0009 */
[----:B------:R-:W-:-:S03]  /*140c0*/  IABS R9, R4 ;  /* 0x0000000400097213 */ /* 0x000fc60000000000 */
        /* <DEDUP_REMOVED lines=11> */
[----:B------:R-:W-:Y:S02]  /*14180*/  ISETP.GE.AND P2, PT, R3, RZ, PT ;  /* 0x000000ff0300720c */ /* 0x000fe40003f46270 */
[----:B------:R-:W-:-:S05]  /*14190*/  IADD3 R3, R11, 0x1000000, R4 ;  /* 0x010000000b037810 */ /* 0x000fca0007ffe004 */
[----:B------:R-:W-:-:S06]  /*141a0*/  @P0 VIADD R2, R2, 0x1 ;  /* 0x0000000102020836 */ /* 0x000fcc0000000000 */
[----:B------:R-:W-:Y:S01]  /*141b0*/  @!P2 IMAD.MOV R2, RZ, RZ, -R2 ;  /* 0x000000ffff02a224 */ /* 0x000fe200078e0a02 */
[----:B------:R-:W-:-:S05]  /*141c0*/  @!P1 LOP3.LUT R2, RZ, R13, RZ, 0x33, !PT ;  /* 0x0000000dff029212 */ /* 0x000fca00078e33ff */
[----:B------:R-:W-:-:S07]  /*141d0*/  IMAD R18, R2, R18, R3 ;  /* 0x0000001202127224 */ /* 0x000fce00078e0203 */
.L_x_1442:
[----:B------:R-:W-:-:S05]  /*141e0*/  LOP3.LUT R17, RZ, R2, RZ, 0x33, !PT ;  /* 0x00000002ff117212 */ /* 0x000fca00078e33ff */
[----:B------:R-:W-:Y:S01]  /*141f0*/  IMAD.IADD R17, R6, 0x1, R17 ;  /* 0x0000000106117824 */ /* 0x000fe200078e0211 */
[----:B------:R-:W-:Y:S06]  /*14200*/  BRA `(.L_x_1443) ;  /* 0x0000000000147947 */ /* 0x000fec0003800000 */
.L_x_1438:
[----:B------:R-:W-:Y:S01]  /*14210*/  ULDC UR4, c[0x0][0xc3c] ;  /* 0x00030f0000047ab9 */ /* 0x000fe20000000800 */
[----:B------:R-:W-:Y:S02]  /*14220*/  IMAD.MOV.U32 R17, RZ, RZ, RZ ;  /* 0x000000ffff117224 */ /* 0x000fe400078e00ff */
[----:B------:R-:W-:Y:S02]  /*14230*/  IMAD.U32 R16, RZ, RZ, UR6 ;  /* 0x00000006ff107e24 */ /* 0x000fe4000f8e00ff */
[----:B------:R-:W-:Y:S02]  /*14240*/  IMAD.MOV.U32 R18, RZ, RZ, RZ ;  /* 0x000000ffff127224 */ /* 0x000fe400078e00ff */
[----:B------:R-:W-:-:S07]  /*14250*/  IMAD.U32 R19, RZ, RZ, UR4 ;  /* 0x00000004ff137e24 */ /* 0x000fce000f8e00ff */
.L_x_1443:
[----:B------:R-:W-:-:S13]  /*14260*/  ISETP.NE.AND P0, PT, R7, RZ, PT ;  /* 0x000000ff0700720c */ /* 0x000fda0003f05270 */
[----:B------:R-:W0:Y:S01]  /*14270*/  @!P0 S2R R3, SR_CgaCtaId ;  /* 0x0000000000038919 */ /* 0x000e220000008800 */
[----:B------:R-:W-:-:S04]  /*14280*/  @!P0 MOV R2, 0x400 ;  /* 0x0000040000028802 */ /* 0x000fc80000000f00 */
[----:B0-----:R-:W-:-:S05]  /*14290*/  @!P0 LEA R2, R3, R2, 0x18 ;  /* 0x0000000203028211 */ /* 0x001fca00078ec0ff */
[----:B------:R1:W-:Y:S01]  /*142a0*/  @!P0 STS.128 [R2+0x288d0], R16 ;  /* 0x0288d01002008388 */ /* 0x0003e20000000c00 */
[----:B------:R-:W-:Y:S06]  /*142b0*/  BAR.ARV 0x5, 0x180 ;  /* 0x0146000000007b1d */ /* 0x000fec0000002000 */
.L_x_1436:
[----:B------:R2:W-:Y:S01]  /*142c0*/  STL [R1+0x14], RZ ;  /* 0x000014ff01007387 */ /* 0x0005e20000100800 */
[----:B------:R-:W-:Y:S01]  /*142d0*/  ULDC UR4, c[0x0][0xc3c] ;  /* 0x00030f0000047ab9 */ /* 0x000fe20000000800 */
[----:B------:R-:W-:Y:S01]  /*142e0*/  IMAD.MOV.U32 R28, RZ, RZ, 0x1 ;  /* 0x00000001ff1c7424 */ /* 0x000fe200078e00ff */
[----:B0-----:R-:W-:Y:S01]  /*142f0*/  ISETP.GE.AND P0, PT, R19, UR4, PT ;  /* 0x0000000413007c0c */ /* 0x001fe2000bf06270 */
[----:B------:R-:W-:-:S12]  /*14300*/  IMAD.MOV.U32 R25, RZ, RZ, RZ ;  /* 0x000000ffff197224 */ /* 0x000fd800078e00ff */
[----:B--2---:R-:W-:Y:S05]  /*14310*/  @P0 BRA `(.L_x_1444) ;  /* 0x0000005000cc0947 */ /* 0x004fea0003800000 */
[----:B-1----:R-:W2:Y:S01]  /*14320*/  LDL R2, [R1+0x18] ;  /* 0x0000180001027983 */ /* 0x002ea20000100800 */
[----:B------:R-:W0:Y:S01]  /*14330*/  S2UR UR5, SR_CgaCtaId ;  /* 0x00000000000579c3 */ /* 0x000e220000008800 */
[----:B------:R-:W-:Y:S01]  /*14340*/  IMAD.SHL.U32 R30, R0, 0x8, RZ ;  /* 0x00000008001e7824 */ /* 0x000fe200078e00ff */
[----:B------:R-:W-:Y:S01]  /*14350*/  BSSY B8, `(.L_x_1444) ;  /* 0x000052f000087945 */ /* 0x000fe20003800000 */
[----:B------:R1:W-:Y:S01]  /*14360*/  STL [R1+0x14], RZ ;  /* 0x000014ff01007387 */ /* 0x0003e20000100800 */
[----:B------:R-:W-:Y:S01]  /*14370*/  IMAD.MOV.U32 R28, RZ, RZ, 0x1 ;  /* 0x00000001ff1c7424 */ /* 0x000fe200078e00ff */
[----:B------:R-:W-:Y:S01]  /*14380*/  ULDC UR39, c[0x0][0xc] ;  /* 0x0000030000277ab9 */ /* 0x000fe20000000800 */
[----:B------:R-:W-:Y:S01]  /*14390*/  LOP3.LUT R3, R30, 0x1f8, RZ, 0xc0, !PT ;  /* 0x000001f81e037812 */ /* 0x000fe200078ec0ff */
[----:B------:R-:W-:-:S03]  /*143a0*/  IMAD.MOV.U32 R25, RZ, RZ, RZ ;  /* 0x000000ffff197224 */ /* 0x000fc600078e00ff */
[----:B------:R-:W-:-:S04]  /*143b0*/  LOP3.LUT R3, R3, 0x38, R0, 0x78, !PT ;  /* 0x0000003803037812 */ /* 0x000fc800078e7800 */
[----:B------:R-:W-:Y:S02]  /*143c0*/  LOP3.LUT R33, R3, 0x200, R30, 0xf8, !PT ;  /* 0x0000020003217812 */ /* 0x000fe400078ef81e */
[----:B------:R-:W-:-:S04]  /*143d0*/  LOP3.LUT R30, R30, 0x38, RZ, 0xc0, !PT ;  /* 0x000000381e1e7812 */ /* 0x000fc800078ec0ff */
[----:B------:R-:W-:Y:S02]  /*143e0*/  LOP3.LUT R29, R30, 0x40, RZ, 0xfc, !PT ;  /* 0x000000401e1d7812 */ /* 0x000fe400078efcff */
[----:B--2---:R-:W-:Y:S02]  /*143f0*/  R2UR UR4, R2 ;  /* 0x00000000020472ca */ /* 0x004fe400000e0000 */
[C---:B------:R-:W-:Y:S01]  /*14400*/  LOP3.LUT R2, R0.reuse, 0x7f, RZ, 0xc0, !PT ;  /* 0x0000007f00027812 */ /* 0x040fe200078ec0ff */
[----:B------:R-:W-:-:S03]  /*14410*/  IMAD.SHL.U32 R0, R0, 0x10, RZ ;  /* 0x0000001000007824 */ /* 0x000fc600078e00ff */
[----:B------:R-:W-:Y:S02]  /*14420*/  SHF.R.U32.HI R2, RZ, 0x3, R2 ;  /* 0x00000003ff027819 */ /* 0x000fe40000011602 */
[----:B------:R-:W-:-:S04]  /*14430*/  LOP3.LUT R0, R0, 0x70, RZ, 0xc0, !PT ;  /* 0x0000007000007812 */ /* 0x000fc800078ec0ff */
[----:B------:R-:W-:Y:S01]  /*14440*/  LOP3.LUT R2, R2, R0, RZ, 0xfc, !PT ;  /* 0x0000000002027212 */ /* 0x000fe200078efcff */
[----:B------:R-:W-:-:S03]  /*14450*/  ULOP3.LUT UR38, UR4, 0x2, URZ, 0xfc, !UPT ;  /* 0x0000000204267892 */ /* 0x000fc6000f8efc3f */
[----:B------:R-:W-:Y:S02]  /*14460*/  UMOV UR4, 0x400 ;  /* 0x0000040000047882 */ /* 0x000fe40000000000 */
[----:B0-----:R-:W-:-:S06]  /*14470*/  ULEA UR4, UR5, UR4, 0x18 ;  /* 0x0000000405047291 */ /* 0x001fcc000f8ec03f */
[----:B------:R-:W-:-:S04]  /*14480*/  IMAD.U32 R22, RZ, RZ, UR4 ;  /* 0x00000004ff167e24 */ /* 0x000fc8000f8e00ff */
[----:B------:R-:W-:-:S05]  /*14490*/  IMAD R0, R33, 0x2, R22 ;  /* 0x0000000221007824 */ /* 0x000fca00078e0216 */
[----:B------:R1:W-:Y:S02]  /*144a0*/  STL [R1], R0 ;  /* 0x0000000001007387 */ /* 0x0003e40000100800 */
.L_x_1517:
[----:B------:R-:W-:Y:S05]  /*144b0*/  YIELD ;  /* 0x0000000000007946 */ /* 0x000fea0003800000 */
[----:B------:R-:W-:Y:S01]  /*144c0*/  ULDC.64 UR4, c[0x0][0xa28] ;  /* 0x00028a0000047ab9 */ /* 0x000fe20000000a00 */
[----:B------:R-:W-:Y:S01]  /*144d0*/  IMAD.MOV.U32 R36, RZ, RZ, RZ ;  /* 0x000000ffff247224 */ /* 0x000fe200078e00ff */
[----:B------:R-:W-:-:S04]  /*144e0*/  ISETP.NE.U32.AND P0, PT, RZ, UR4, PT ;  /* 0x00000004ff007c0c */ /* 0x000fc8000bf05070 */
[----:B------:R-:W-:Y:S01]  /*144f0*/  ISETP.NE.AND.EX P0, PT, RZ, UR5, PT, P0 ;  /* 0x00000005ff007c0c */ /* 0x000fe2000bf05300 */
[----:B------:R-:W-:-:S12]  /*14500*/  ULDC.64 UR4, c[0x0][0xa18] ;  /* 0x0002860000047ab9 */ /* 0x000fd80000000a00 */
[----:B0-----:R-:W0:Y:S02]  /*14510*/  @P0 LDC.64 R2, c[0x0][0xa28] ;  /* 0x00028a00ff020b82 */ /* 0x001e240000000a00 */
[----:B0-----:R-:W-:-:S05]  /*14520*/  @P0 IMAD.WIDE R2, R19, 0x4, R2 ;  /* 0x0000000413020825 */ /* 0x001fca00078e0202 */
[----:B------:R0:W5:Y:S01]  /*14530*/  @P0 LDG.E R36, desc[UR36][R2.64] ;  /* 0x0000002402240981 */ /* 0x000162000c1e1900 */
[----:B------:R-:W-:Y:S01]  /*14540*/  ISETP.NE.U32.AND P0, PT, RZ, UR4, PT ;  /* 0x00000004ff007c0c */ /* 0x000fe2000bf05070 */
[----:B-1----:R-:W-:Y:S01]  /*14550*/  IMAD.MOV.U32 R0, RZ, RZ, RZ ;  /* 0x000000ffff007224 */ /* 0x002fe200078e00ff */
[----:B------:R-:W-:Y:S02]  /*14560*/  LOP3.LUT R23, R23, 0xffffffdf, RZ, 0xc0, !PT ;  /* 0xffffffdf17177812 */ /* 0x000fe400078ec0ff */
[----:B------:R-:W-:Y:S01]  /*14570*/  ISETP.NE.AND.EX P1, PT, RZ, UR5, PT, P0 ;  /* 0x00000005ff007c0c */ /* 0x000fe2000bf25300 */
[----:B------:R-:W-:Y:S02]  /*14580*/  ULDC.64 UR4, c[0x0][0xa00] ;  /* 0x0002800000047ab9 */ /* 0x000fe40000000a00 */
[----:B------:R-:W-:Y:S01]  /*14590*/  ISETP.NE.U32.AND P0, PT, RZ, UR4, PT ;  /* 0x00000004ff007c0c */ /* 0x000fe2000bf05070 */
[----:B0-----:R-:W0:Y:S03]  /*145a0*/  LDC.64 R2, c[0x0][0xa00] ;  /* 0x00028000ff027b82 */ /* 0x001e260000000a00 */
[----:B------:R-:W-:Y:S01]  /*145b0*/  ISETP.NE.AND.EX P2, PT, RZ, UR5, PT, P0 ;  /* 0x00000005ff007c0c */ /* 0x000fe2000bf45300 */
[----:B------:R-:W-:-:S05]  /*145c0*/  ULDC.64 UR4, c[0x0][0x418] ;  /* 0x0001060000047ab9 */ /* 0x000fca0000000a00 */
[----:B------:R-:W1:Y:S07]  /*145d0*/  @P1 LDC.64 R4, c[0x0][0xa18] ;  /* 0x00028600ff041b82 */ /* 0x000e6e0000000a00 */
[----:B------:R-:W-:Y:S01]  /*145e0*/  @P2 LOP3.LUT R23, R23, 0x20, RZ, 0xfc, !PT ;  /* 0x0000002017172812 */ /* 0x000fe200078efcff */
[----:B0-----:R-:W-:-:S05]  /*145f0*/  IMAD.WIDE R2, R19, 0x4, R2 ;  /* 0x0000000413027825 */ /* 0x001fca00078e0202 */
[----:B--2---:R-:W2:Y:S01]  /*14600*/  @P2 LDG.E R0, desc[UR36][R2.64] ;  /* 0x0000002402002981 */ /* 0x004ea2000c1e1900 */
[----:B-1----:R-:W-:-:S05]  /*14610*/  @P1 IMAD.WIDE R4, R19, 0x4, R4 ;  /* 0x0000000413041825 */ /* 0x002fca00078e0204 */
[----:B------:R0:W5:Y:S01]  /*14620*/  @P1 LDG.E R31, desc[UR36][R4.64] ;  /* 0x00000024041f1981 */ /* 0x000162000c1e1900 */
[----:B------:R-:W-:-:S03]  /*14630*/  UISETP.NE.U32.AND UP0, UPT, UR4, URZ, UPT ;  /* 0x0000003f0400728c */ /* 0x000fc6000bf05070 */
[----:B------:R-:W-:Y:S01]  /*14640*/  ULDC UR4, c[0x0][0x424] ;  /* 0x0001090000047ab9 */ /* 0x000fe20000000800 */
[----:B------:R-:W-:-:S03]  /*14650*/  UISETP.NE.AND.EX UP0, UPT, UR5, URZ, UPT, UP0 ;  /* 0x0000003f0500728c */ /* 0x000fc6000bf05300 */
[----:B------:R-:W-:Y:S01]  /*14660*/  ULDC UR5, c[0x0][0x2f0] ;  /* 0x0000bc0000057ab9 */ /* 0x000fe20000000800 */
[----:B------:R-:W-:-:S04]  /*14670*/  USEL UR4, UR4, 0x1, UP0 ;  /* 0x0000000104047887 */ /* 0x000fc80008000000 */
[----:B------:R-:W-:-:S06]  /*14680*/  UIMAD UR4, UR4, UR5, URZ ;  /* 0x00000005040472a4 */ /* 0x000fcc000f8e023f */
[----:B------:R-:W-:Y:S01]  /*14690*/  IMAD.U32 R7, RZ, RZ, UR4 ;  /* 0x00000004ff077e24 */ /* 0x000fe2000f8e00ff */
[----:B--2---:R0:W-:Y:S01]  /*146a0*/  STL [R1+0x4], R0 ;  /* 0x0000040001007387 */ /* 0x0041e20000100800 */
[----:B------:R-:W-:Y:S05]  /*146b0*/  @P1 BRA `(.L_x_1445) ;  /* 0x0000000000181947 */ /* 0x000fea0003800000 */
[----:B------:R-:W-:Y:S02]  /*146c0*/  ULDC UR4, c[0x0][0x288] ;  /* 0x0000a20000047ab9 */ /* 0x000fe40000000800 */
[----:B-----5:R-:W-:Y:S01]  /*146d0*/  IMAD.U32 R31, RZ, RZ, UR4 ;  /* 0x00000004ff1f7e24 */ /* 0x020fe2000f8e00ff */
[----:B------:R-:W-:Y:S06]  /*146e0*/  @!P2 BRA `(.L_x_1445) ;  /* 0x00000000000ca947 */ /* 0x000fec0003800000 */
[----:B0-----:R-:W2:Y:S04]  /*146f0*/  LDG.E R0, desc[UR36][R2.64] ;  /* 0x0000002402007981 */ /* 0x001ea8000c1e1900 */
[----:B------:R-:W2:Y:S02]  /*14700*/  LDG.E R31, desc[UR36][R2.64+0x4] ;  /* 0x00000424021f7981 */ /* 0x000ea4000c1e1900 */
[----:B--2---:R-:W-:-:S07]  /*14710*/  IMAD.IADD R31, R31, 0x1, -R0 ;  /* 0x000000011f1f7824 */ /* 0x004fce00078e0a00 */
.L_x_1445:
[----:B------:R-:W-:Y:S02]  /*14720*/  ULDC.64 UR4, c[0x0][0xa20] ;  /* 0x0002880000047ab9 */ /* 0x000fe40000000a00 */
[----:B------:R-:W-:-:S04]  /*14730*/  ISETP.NE.U32.AND P0, PT, RZ, UR4, PT ;  /* 0x00000004ff007c0c */ /* 0x000fc8000bf05070 */
[----:B------:R-:W-:-:S13]  /*14740*/  ISETP.NE.AND.EX P0, PT, RZ, UR5, PT, P0 ;  /* 0x00000005ff007c0c */ /* 0x000fda000bf05300 */
[----:B------:R-:W-:Y:S05]  /*14750*/  @!P0 BRA `(.L_x_1446) ;  /* 0x0000000000108947 */ /* 0x000fea0003800000 */
[----:B------:R-:W1:Y:S02]  /*14760*/  LDC.64 R2, c[0x0][0xa20] ;  /* 0x00028800ff027b82 */ /* 0x000e640000000a00 */
[----:B-1----:R-:W-:-:S05]  /*14770*/  IMAD.WIDE R2, R19, 0x4, R2 ;  /* 0x0000000413027825 */ /* 0x002fca00078e0202 */
[----:B------:R1:W5:Y:S01]  /*14780*/  LDG.E R7, desc[UR36][R2.64] ;  /* 0x0000002402077981 */ /* 0x000362000c1e1900 */
[----:B------:R-:W-:Y:S05]  /*14790*/  BRA `(.L_x_1447) ;  /* 0x0000000000247947 */ /* 0x000fea0003800000 */
.L_x_1446:
[----:B------:R-:W-:Y:S02]  /*147a0*/  ULDC.64 UR4, c[0x0][0xa08] ;  /* 0x0002820000047ab9 */ /* 0x000fe40000000a00 */
[----:B------:R-:W-:-:S04]  /*147b0*/  ISETP.NE.U32.AND P0, PT, RZ, UR4, PT ;  /* 0x00000004ff007c0c */ /* 0x000fc8000bf05070 */
[----:B------:R-:W-:-:S13]  /*147c0*/  ISETP.NE.AND.EX P0, PT, RZ, UR5, PT, P0 ;  /* 0x00000005ff007c0c */ /* 0x000fda000bf05300 */
[----:B------:R-:W-:Y:S05]  /*147d0*/  @!P0 BRA `(.L_x_1447) ;  /* 0x0000000000148947 */ /* 0x000fea0003800000 */
[----:B------:R-:W1:Y:S02]  /*147e0*/  LDC.64 R2, c[0x0][0xa08] ;  /* 0x00028200ff027b82 */ /* 0x000e640000000a00 */
[----:B-1----:R-:W-:-:S05]  /*147f0*/  IMAD.WIDE R2, R19, 0x4, R2 ;  /* 0x0000000413027825 */ /* 0x002fca00078e0202 */
[----:B------:R-:W2:Y:S04]  /*14800*/  LDG.E R7, desc[UR36][R2.64] ;  /* 0x0000002402077981 */ /* 0x000ea8000c1e1900 */
[----:B0-----:R-:W2:Y:S02]  /*14810*/  LDG.E R0, desc[UR36][R2.64+0x4] ;  /* 0x0000042402007981 */ /* 0x001ea4000c1e1900 */
[----:B--2---:R-:W-:-:S07]  /*14820*/  IMAD.IADD R7, R0, 0x1, -R7 ;  /* 0x0000000100077824 */ /* 0x004fce00078e0a07 */
.L_x_1447:
[----:B0-----:R-:W0:Y:S01]  /*14830*/  LDC R0, c[0x0][0x448] ;  /* 0x00011200ff007b82 */ /* 0x001e220000000800 */
[----:B------:R-:W-:Y:S01]  /*14840*/  IMAD.SHL.U32 R27, R17, 0x80, RZ ;  /* 0x00000080111b7824 */ /* 0x000fe200078e00ff */
[----:B------:R-:W-:Y:S01]  /*14850*/  LOP3.LUT R23, R23, 0xffffffef, RZ, 0xc0, !PT ;  /* 0xffffffef17177812 */ /* 0x000fe200078ec0ff */
[----:B-----5:R-:W-:-:S05]  /*14860*/  IMAD.IADD R34, R7, 0x1, -R36 ;  /* 0x0000000107227824 */ /* 0x020fca00078e0a24 */
[----:B-1----:R-:W1:Y:S01]  /*14870*/  LDC.64 R2, c[0x0][0x9e0] ;  /* 0x00027800ff027b82 */ /* 0x002e620000000a00 */
[----:B0-----:R-:W-:Y:S01]  /*14880*/  ISETP.NE.AND P2, PT, R0, 0x1, PT ;  /* 0x000000010000780c */ /* 0x001fe20003f45270 */
[----:B------:R-:W-:Y:S01]  /*14890*/  VIADD R0, R27, 0x7f ;  /* 0x0000007f1b007836 */ /* 0x000fe20000000000 */
[----:B-1----:R-:W-:-:S11]  /*148a0*/  ISETP.GE.AND P1, PT, R3, 0x1, PT ;  /* 0x000000010300780c */ /* 0x002fd60003f26270 */
[----:B------:R-:W0:Y:S01]  /*148b0*/  @P2 LDC R5, c[0x0][0x44c] ;  /* 0x00011300ff052b82 */ /* 0x000e220000000800 */
[----:B------:R-:W-:-:S07]  /*148c0*/  @P2 LOP3.LUT R23, R23, 0x10, RZ, 0xfc, !PT ;  /* 0x0000001017172812 */ /* 0x000fce00078efcff */
[----:B------:R-:W1:Y:S01]  /*148d0*/  @P2 LDC R9, c[0x0][0x450] ;  /* 0x00011400ff092b82 */ /* 0x000e620000000800 */
[----:B0-----:R-:W-:Y:S01]  /*148e0*/  @P2 IMAD.HI.U32 R4, R0, R5, RZ ;  /* 0x0000000500042227 */ /* 0x001fe200078e00ff */
[----:B------:R-:W-:-:S04]  /*148f0*/  IADD3 R5, R34, 0x1, -R31 ;  /* 0x0000000122057810 */ /* 0x000fc80007ffe81f */
[----:B-1----:R-:W-:-:S05]  /*14900*/  @P2 SHF.R.U32.HI R0, RZ, R9, R4 ;  /* 0x00000009ff002219 */ /* 0x002fca0000011604 */
[----:B------:R-:W-:-:S04]  /*14910*/  IMAD.IADD R7, R5, 0x1, R0 ;  /* 0x0000000105077824 */ /* 0x000fc800078e0200 */
[----:B------:R-:W-:Y:S01]  /*14920*/  IMAD.IADD R2, R7, 0x1, R2 ;  /* 0x0000000107027824 */ /* 0x000fe200078e0202 */
[----:B------:R-:W-:Y:S06]  /*14930*/  @!P1 BRA `(.L_x_1448) ;  /* 0x0000000000489947 */ /* 0x000fec0003800000 */
[C---:B------:R-:W-:Y:S01]  /*14940*/  ISETP.GT.AND P0, PT, R7.reuse, RZ, PT ;  /* 0x000000ff0700720c */ /* 0x040fe20003f04270 */
[----:B------:R-:W-:Y:S01]  /*14950*/  BSSY B0, `(.L_x_1449) ;  /* 0x000000e000007945 */ /* 0x000fe20003800000 */
[----:B------:R-:W-:-:S11]  /*14960*/  VIADD R0, R7, 0xffffffff ;  /* 0xffffffff07007836 */ /* 0x000fd60000000000 */
[----:B------:R-:W-:Y:S05]  /*14970*/  @P0 BRA `(.L_x_1450) ;  /* 0x00000000001c0947 */ /* 0x000fea0003800000 */
[----:B------:R-:W-:Y:S01]  /*14980*/  ISETP.NE.AND P0, PT, R3, 0x1, PT ;  /* 0x000000010300780c */ /* 0x000fe20003f05270 */
[----:B------:R-:W-:-:S12]  /*14990*/  IMAD.MOV R7, RZ, RZ, -R7 ;  /* 0x000000ffff077224 */ /* 0x000fd800078e0a07 */
[----:B------:R-:W0:Y:S02]  /*149a0*/  @P0 LDC.64 R4, c[0x0][0x9e8] ;  /* 0x00027a00ff040b82 */ /* 0x000e240000000a00 */
[----:B0-----:R-:W-:-:S05]  /*149b0*/  @P0 IMAD.HI.U32 R4, R7, R4, RZ ;  /* 0x0000000407040227 */ /* 0x001fca00078e00ff */
[----:B------:R-:W-:-:S04]  /*149c0*/  @P0 SHF.R.U32.HI R7, RZ, R5, R4 ;  /* 0x00000005ff070219 */ /* 0x000fc80000011604 */
[----:B------:R-:W-:Y:S01]  /*149d0*/  LOP3.LUT R0, RZ, R7, RZ, 0x33, !PT ;  /* 0x00000007ff007212 */ /* 0x000fe200078e33ff */
[----:B------:R-:W-:Y:S06]  /*149e0*/  BRA `(.L_x_1451) ;  /* 0x0000000000107947 */ /* 0x000fec0003800000 */
.L_x_1450:
[----:B------:R-:W-:-:S13]  /*149f0*/  ISETP.NE.AND P0, PT, R3, 0x1, PT ;  /* 0x000000010300780c */ /* 0x000fda0003f05270 */
[----:B------:R-:W0:Y:S02]  /*14a00*/  @P0 LDC.64 R4, c[0x0][0x9e8] ;  /* 0x00027a00ff040b82 */ /* 0x000e240000000a00 */
[----:B0-----:R-:W-:-:S05]  /*14a10*/  @P0 IMAD.HI.U32 R4, R0, R4, RZ ;  /* 0x0000000400040227 */ /* 0x001fca00078e00ff */
[----:B------:R-:W-:-:S07]  /*14a20*/  @P0 SHF.R.U32.HI R0, RZ, R5, R4 ;  /* 0x00000005ff000219 */ /* 0x000fce0000011604 */
.L_x_1451:
[----:B------:R-:W-:Y:S05]  /*14a30*/  BSYNC B0 ;  /* 0x0000000000007941 */ /* 0x000fea0003800000 */
.L_x_1449:
[----:B------:R-:W-:-:S05]  /*14a40*/  IMAD R5, R0, R3, R3 ;  /* 0x0000000300057224 */ /* 0x000fca00078e0203 */
[----:B------:R-:W-:-:S07]  /*14a50*/  VIMNMX R2, R2, R5, PT ;  /* 0x0000000502027248 */ /* 0x000fce0003fe0100 */
.L_x_1448:
[----:B------:R-:W0:Y:S01]  /*14a60*/  @P2 LDC R0, c[0x0][0x44c] ;  /* 0x00011300ff002b82 */ /* 0x000e220000000800 */
[----:B------:R-:W-:Y:S01]  /*14a70*/  VIADD R2, R2, 0x7f ;  /* 0x0000007f02027836 */ /* 0x000fe20000000000 */
[----:B------:R-:W-:Y:S01]  /*14a80*/  ULDC UR4, c[0x0][0x9dc] ;  /* 0x0002770000047ab9 */ /* 0x000fe20000000800 */
[----:B------:R-:W-:-:S05]  /*14a90*/  IMAD.MOV.U32 R4, RZ, RZ, R27 ;  /* 0x000000ffff047224 */ /* 0x000fca00078e001b */
[----:B------:R-:W1:Y:S01]  /*14aa0*/  @P2 LDC R5, c[0x0][0x450] ;  /* 0x00011400ff052b82 */ /* 0x000e620000000800 */
[----:B0-----:R-:W-:-:S05]  /*14ab0*/  @P2 IMAD.HI.U32 R0, R27, R0, RZ ;  /* 0x000000001b002227 */ /* 0x001fca00078e00ff */
[----:B-1----:R-:W-:Y:S01]  /*14ac0*/  @P2 SHF.R.U32.HI R4, RZ, R5, R0 ;  /* 0x00000005ff042219 */ /* 0x002fe20000011600 */
[----:B------:R-:W-:Y:S01]  /*14ad0*/  VIADD R0, R34, 0x7f ;  /* 0x0000007f22007836 */ /* 0x000fe20000000000 */
[----:B------:R-:W-:Y:S02]  /*14ae0*/  SHF.R.S32.HI R5, RZ, 0x1f, R2 ;  /* 0x0000001fff057819 */ /* 0x000fe40000011402 */
[----:B------:R-:W-:Y:S02]  /*14af0*/  IADD3 R4, R4, R34, -R31 ;  /* 0x0000002204047210 */ /* 0x000fe40007ffe81f */
[----:B------:R-:W-:Y:S02]  /*14b00*/  LEA.HI R2, R5, R2, RZ, 0x7 ;  /* 0x0000000205027211 */ /* 0x000fe400078f38ff */
[----:B------:R-:W-:Y:S02]  /*14b10*/  SHF.R.S32.HI R5, RZ, 0x1f, R0 ;  /* 0x0000001fff057819 */ /* 0x000fe40000011400 */
[----:B------:R-:W-:Y:S01]  /*14b20*/  SHF.R.S32.HI R7, RZ, 0x7, R2 ;  /* 0x00000007ff077819 */ /* 0x000fe20000011402 */
[----:B------:R-:W-:Y:S01]  /*14b30*/  VIADD R2, R4, -UR4 ;  /* 0x8000000404027c36 */ /* 0x000fe20008000000 */
[----:B------:R-:W-:-:S04]  /*14b40*/  LEA.HI R5, R5, R0, RZ, 0x7 ;  /* 0x0000000005057211 */ /* 0x000fc800078f38ff */
[----:B------:R-:W-:-:S04]  /*14b50*/  SHF.R.S32.HI R0, RZ, 0x7, R5 ;  /* 0x00000007ff007819 */ /* 0x000fc80000011405 */
[----:B------:R-:W-:Y:S01]  /*14b60*/  VIMNMX R0, R0, R7, PT ;  /* 0x0000000700007248 */ /* 0x000fe20003fe0100 */
[----:B------:R-:W-:Y:S06]  /*14b70*/  @!P1 BRA `(.L_x_1452) ;  /* 0x0000000000489947 */ /* 0x000fec0003800000 */
[----:B------:R-:W-:Y:S01]  /*14b80*/  IMAD.MOV.U32 R6, RZ, RZ, R4 ;  /* 0x000000ffff067224 */ /* 0x000fe200078e0004 */
[----:B------:R-:W-:Y:S04]  /*14b90*/  BSSY B0, `(.L_x_1453) ;  /* 0x000000e000007945 */ /* 0x000fe80003800000 */
[----:B------:R-:W-:-:S13]  /*14ba0*/  ISETP.GT.AND P0, PT, R6, -0x1, PT ;  /* 0xffffffff0600780c */ /* 0x000fda0003f04270 */
[----:B------:R-:W-:Y:S05]  /*14bb0*/  @P0 BRA `(.L_x_1454) ;  /* 0x00000000001c0947 */ /* 0x000fea0003800000 */
[----:B------:R-:W-:Y:S02]  /*14bc0*/  ISETP.NE.AND P0, PT, R3, 0x1, PT ;  /* 0x000000010300780c */ /* 0x000fe40003f05270 */
[----:B------:R-:W-:-:S11]  /*14bd0*/  LOP3.LUT R7, RZ, R6, RZ, 0x33, !PT ;  /* 0x00000006ff077212 */ /* 0x000fd600078e33ff */
[----:B------:R-:W0:Y:S02]  /*14be0*/  @P0 LDC.64 R4, c[0x0][0x9e8] ;  /* 0x00027a00ff040b82 */ /* 0x000e240000000a00 */
[----:B0-----:R-:W-:-:S05]  /*14bf0*/  @P0 IMAD.HI.U32 R4, R7, R4, RZ ;  /* 0x0000000407040227 */ /* 0x001fca00078e00ff */
[----:B------:R-:W-:-:S04]  /*14c00*/  @P0 SHF.R.U32.HI R7, RZ, R5, R4 ;  /* 0x00000005ff070219 */ /* 0x000fc80000011604 */
[----:B------:R-:W-:Y:S01]  /*14c10*/  LOP3.LUT R6, RZ, R7, RZ, 0x33, !PT ;  /* 0x00000007ff067212 */ /* 0x000fe200078e33ff */
[----:B------:R-:W-:Y:S06]  /*14c20*/  BRA `(.L_x_1455) ;  /* 0x0000000000107947 */ /* 0x000fec0003800000 */
.L_x_1454:
[----:B------:R-:W-:-:S13]  /*14c30*/  ISETP.NE.AND P0, PT, R3, 0x1, PT ;  /* 0x000000010300780c */ /* 0x000fda0003f05270 */
[----:B------:R-:W0:Y:S02]  /*14c40*/  @P0 LDC.64 R4, c[0x0][0x9e8] ;  /* 0x00027a00ff040b82 */ /* 0x000e240000000a00 */
[----:B0-----:R-:W-:-:S05]  /*14c50*/  @P0 IMAD.HI.U32 R4, R6, R4, RZ ;  /* 0x0000000406040227 */ /* 0x001fca00078e00ff */
[----:B------:R-:W-:-:S07]  /*14c60*/  @P0 SHF.R.U32.HI R6, RZ, R5, R4 ;  /* 0x00000005ff060219 */ /* 0x000fce0000011604 */
.L_x_1455:
[----:B------:R-:W-:Y:S05]  /*14c70*/  BSYNC B0 ;  /* 0x0000000000007941 */ /* 0x000fea0003800000 */
.L_x_1453:
[----:B------:R-:W-:-:S05]  /*14c80*/  IMAD R3, R6, R3, RZ ;  /* 0x0000000306037224 */ /* 0x000fca00078e02ff */
[----:B------:R-:W-:-:S07]  /*14c90*/  VIMNMX R2, R2, R3, !PT ;  /* 0x0000000302027248 */ /* 0x000fce0007fe0100 */
.L_x_1452:
[----:B------:R-:W-:Y:S01]  /*14ca0*/  SHF.R.S32.HI R3, RZ, 0x1f, R2 ;  /* 0x0000001fff037819 */ /* 0x000fe20000011402 */
[----:B------:R-:W-:Y:S03]  /*14cb0*/  BSSY B0, `(.L_x_1456) ;  /* 0x000002a000007945 */ /* 0x000fe60003800000 */
[----:B------:R-:W-:Y:S02]  /*14cc0*/  LEA.HI R3, R3, R2, RZ, 0x7 ;  /* 0x0000000203037211 */ /* 0x000fe400078f38ff */
[----:B------:R-:W-:Y:S02]  /*14cd0*/  LOP3.LUT R2, R18, 0xff000000, RZ, 0xc0, !PT ;  /* 0xff00000012027812 */ /* 0x000fe400078ec0ff */
[----:B------:R-:W-:-:S04]  /*14ce0*/  SHF.R.S32.HI R3, RZ, 0x7, R3 ;  /* 0x00000007ff037819 */ /* 0x000fc80000011403 */
[----:B------:R-:W-:Y:S02]  /*14cf0*/  VIMNMX R35, RZ, R3, !PT ;  /* 0x00000003ff237248 */ /* 0x000fe40007fe0100 */
[----:B------:R-:W-:Y:S02]  /*14d00*/  SHF.R.U32.HI R3, RZ, 0x8, R2 ;  /* 0x00000008ff037819 */ /* 0x000fe40000011602 */
[----:B------:R-:W-:Y:S02]  /*14d10*/  ISETP.GT.AND P0, PT, R0, R35, PT ;  /* 0x000000230000720c */ /* 0x000fe40003f04270 */
[----:B------:R-:W-:-:S04]  /*14d20*/  LOP3.LUT R2, R18, 0xff0000, RZ, 0xc0, !PT ;  /* 0x00ff000012027812 */ /* 0x000fc800078ec0ff */
[----:B------:R-:W-:Y:S01]  /*14d30*/  LEA.HI R3, R2, R3, RZ, 0x10 ;  /* 0x0000000302037211 */ /* 0x000fe200078f80ff */
[----:B------:R-:W-:-:S03]  /*14d40*/  IMAD.MOV.U32 R2, RZ, RZ, RZ ;  /* 0x000000ffff027224 */ /* 0x000fc600078e00ff */
[----:B------:R-:W-:-:S03]  /*14d50*/  LOP3.LUT R4, R3, 0xff, RZ, 0xc0, !PT ;  /* 0x000000ff03047812 */ /* 0x000fc600078ec0ff */
[----:B------:R-:W-:Y:S05]  /*14d60*/  @!P0 BRA `(.L_x_1457) ;  /* 0x0000000000788947 */ /* 0x000fea0003800000 */
[----:B------:R-:W-:Y:S01]  /*14d70*/  SHF.R.U32.HI R5, RZ, 0x10, R3 ;  /* 0x00000010ff057819 */ /* 0x000fe20000011603 */
[----:B------:R-:W-:-:S03]  /*14d80*/  IMAD.MOV.U32 R2, RZ, RZ, RZ ;  /* 0x000000ffff027224 */ /* 0x000fc600078e00ff */
[----:B------:R-:W-:-:S13]  /*14d90*/  ISETP.NE.AND P0, PT, R5, RZ, PT ;  /* 0x000000ff0500720c */ /* 0x000fda0003f05270 */
[----:B------:R-:W0:Y:S02]  /*14da0*/  @!P0 LDC R5, c[0x0][0x9f0] ;  /* 0x00027c00ff058b82 */ /* 0x000e240000000800 */
[----:B0-----:R-:W-:-:S04]  /*14db0*/  IABS R6, R5 ;  /* 0x0000000500067213 */ /* 0x001fc80000000000 */
[----:B------:R-:W0:Y:S08]  /*14dc0*/  I2F.RP R7, R6 ;  /* 0x0000000600077306 */ /* 0x000e300000209400 */
[----:B0-----:R-:W0:Y:S02]  /*14dd0*/  MUFU.RCP R7, R7 ;  /* 0x0000000700077308 */ /* 0x001e240000001000 */
[----:B0-----:R-:W-:-:S06]  /*14de0*/  VIADD R8, R7, 0xffffffe ;  /* 0x0ffffffe07087836 */ /* 0x001fcc0000000000 */
[----:B------:R-:W0:Y:S02]  /*14df0*/  F2I.FTZ.U32.TRUNC.NTZ R3, R8 ;  /* 0x0000000800037305 */ /* 0x000e24000021f000 */
[----:B0-----:R-:W-:-:S04]  /*14e00*/  IMAD.MOV R9, RZ, RZ, -R3 ;  /* 0x000000ffff097224 */ /* 0x001fc800078e0a03 */
[----:B------:R-:W-:-:S04]  /*14e10*/  IMAD R9, R9, R6, RZ ;  /* 0x0000000609097224 */ /* 0x000fc800078e02ff */
[----:B------:R-:W-:Y:S01]  /*14e20*/  IMAD.HI.U32 R3, R3, R9, R2 ;  /* 0x0000000903037227 */ /* 0x000fe200078e0002 */
[----:B------:R-:W-:Y:S02]  /*14e30*/  IADD3 R2, R5, -0x1, R0 ;  /* 0xffffffff05027810 */ /* 0x000fe40007ffe000 */
[----:B------:R-:W-:-:S03]  /*14e40*/  IABS R9, R5 ;  /* 0x0000000500097213 */ /* 0x000fc60000000000 */
[----:B------:R-:W-:Y:S02]  /*14e50*/  IMAD.IADD R2, R2, 0x1, -R35 ;  /* 0x0000000102027824 */ /* 0x000fe400078e0a23 */
[----:B------:R-:W-:-:S03]  /*14e60*/  IMAD.MOV R7, RZ, RZ, -R9 ;  /* 0x000000ffff077224 */ /* 0x000fc600078e0a09 */
[----:B------:R-:W-:Y:S02]  /*14e70*/  IABS R8, R2 ;  /* 0x0000000200087213 */ /* 0x000fe40000000000 */
[----:B------:R-:W-:-:S03]  /*14e80*/  LOP3.LUT R2, R2, R5, RZ, 0x3c, !PT ;  /* 0x0000000502027212 */ /* 0x000fc600078e3cff */
        /* <DEDUP_REMOVED lines=12> */
.L_x_1457:
[----:B------:R-:W-:Y:S05]  /*14f50*/  BSYNC B0 ;  /* 0x0000000000007941 */ /* 0x000fea0003800000 */
.L_x_1456:
[-C--:B------:R-:W-:Y:S01]  /*14f60*/  IMAD R35, R4, R2.reuse, R35 ;  /* 0x0000000204237224 */ /* 0x080fe200078e0223 */
        /* <DEDUP_REMOVED lines=12> */
[----:B------:R-:W0:Y:S08]  /*15030*/  FLO.U32 R0, UR4 ;  /* 0x0000000400007d00 */ /* 0x000e3000080e0000 */
[----:B------:R-:W1:Y:S01]  /*15040*/  POPC R5, UR4 ;  /* 0x0000000400057d09 */ /* 0x000e620008000000 */
[----:B0-----:R-:W-:-:S13]  /*15050*/  ISETP.EQ.U32.AND P0, PT, R0, R7, PT ;  /* 0x000000070000720c */ /* 0x001fda0003f02070 */
[----:B-1----:R-:W2:Y:S01]  /*15060*/  @P0 ATOMG.E.ADD.STRONG.GPU PT, R3, desc[UR36][R2.64], R5 ;  /* 0x00000005020309a8 */ /* 0x002ea200081ee1e4 */
[----:B------:R-:W0:Y:S02]  /*15070*/  S2R R4, SR_LTMASK ;  /* 0x0000000000047919 */ /* 0x000e240000003900 */
[----:B0-----:R-:W-:-:S04]  /*15080*/  LOP3.LUT R4, R4, UR4, RZ, 0xc0, !PT ;  /* 0x0000000404047c12 */ /* 0x001fc8000f8ec0ff */
[----:B------:R-:W0:Y:S01]  /*15090*/  POPC R7, R4 ;  /* 0x0000000400077309 */ /* 0x000e220000000000 */
[----:B--2---:R-:W0:Y:S02]  /*150a0*/  SHFL.IDX PT, R0, R3, R0, 0x1f ;  /* 0x00001f0003007589 */ /* 0x004e2400000e0000 */
[----:B0-----:R-:W-:Y:S01]  /*150b0*/  IADD3 R16, R0, UR39, R7 ;  /* 0x0000002700107c10 */ /* 0x001fe2000fffe007 */
[----:B------:R-:W-:Y:S06]  /*150c0*/  BRA `(.L_x_1460) ;  /* 0x00000034004c7947 */ /* 0x000fec0003800000 */
.L_x_1459:
        /* <DEDUP_REMOVED lines=8> */
[----:B------:R-:W-:Y:S02]  /*15150*/  IMAD.U32 R4, RZ, RZ, UR6 ;  /* 0x00000006ff047e24 */ /* 0x000fe4000f8e00ff */
[----:B------:R-:W0:Y:S01]  /*15160*/  LDC.64 R2, c[0x4][R2] ;  /* 0x0100000002027b82 */ /* 0x000e220000000a00 */
[----:B------:R-:W-:Y:S02]  /*15170*/  IMAD.U32 R5, RZ, RZ, UR7 ;  /* 0x00000007ff057e24 */ /* 0x000fe4000f8e00ff */
[----:B------:R-:W-:Y:S02]  /*15180*/  IMAD.U32 R6, RZ, RZ, UR8 ;  /* 0x00000008ff067e24 */ /* 0x000fe4000f8e00ff */
[----:B------:R-:W-:-:S02]  /*15190*/  IMAD.U32 R7, RZ, RZ, UR9 ;  /* 0x00000009ff077e24 */ /* 0x000fc4000f8e00ff */
[----:B------:R-:W-:Y:S02]  /*151a0*/  IMAD.U32 R10, RZ, RZ, UR4 ;  /* 0x00000004ff0a7e24 */ /* 0x000fe4000f8e00ff */
[----:B------:R-:W-:Y:S02]  /*151b0*/  IMAD.U32 R11, RZ, RZ, UR5 ;  /* 0x00000005ff0b7e24 */ /* 0x000fe4000f8e00ff */
[----:B------:R-:W-:Y:S02]  /*151c0*/  IMAD.MOV.U32 R8, RZ, RZ, 0x70 ;  /* 0x00000070ff087424 */ /* 0x000fe400078e00ff */
[----:B------:R-:W-:Y:S02]  /*151d0*/  IMAD.MOV.U32 R12, RZ, RZ, 0x1 ;  /* 0x00000001ff0c7424 */ /* 0x000fe400078e00ff */
[----:B------:R-:W-:-:S07]  /*151e0*/  IMAD.MOV.U32 R13, RZ, RZ, RZ ;  /* 0x000000ffff0d7224 */ /* 0x000fce00078e00ff */
[----:B------:R-:W-:-:S07]  /*151f0*/  LEPC R20, `(.L_x_1462) ;  /* 0x000000001014794e */ /* 0x000fce0000000000 */
[----:B0-----:R-:W-:Y:S05]  /*15200*/  CALL.ABS.NOINC R2 ;  /* 0x0000000002007343 */ /* 0x001fea0003c00000 */
.L_x_1462:
[----:B------:R-:W-:Y:S05]  /*15210*/  BSYNC B6 ;  /* 0x0000000000067941 */ /* 0x000fea0003800000 */
.L_x_1461:
        /* <DEDUP_REMOVED lines=9> */
[----:B------:R-:W-:Y:S02]  /*152b0*/  IMAD.U32 R4, RZ, RZ, UR6 ;  /* 0x00000006ff047e24 */ /* 0x000fe4000f8e00ff */
[----:B------:R-:W-:Y:S02]  /*152c0*/  IMAD.U32 R5, RZ, RZ, UR7 ;  /* 0x00000007ff057e24 */ /* 0x000fe4000f8e00ff */
[----:B------:R-:W-:Y:S02]  /*152d0*/  IMAD.U32 R6, RZ, RZ, UR8 ;  /* 0x00000008ff067e24 */ /* 0x000fe4000f8e00ff */
[----:B------:R-:W-:-:S02]  /*152e0*/  IMAD.U32 R7, RZ, RZ, UR9 ;  /* 0x00000009ff077e24 */ /* 0x000fc4000f8e00ff */
[----:B------:R-:W-:Y:S02]  /*152f0*/  IMAD.U32 R10, RZ, RZ, UR4 ;  /* 0x00000004ff0a7e24 */ /* 0x000fe4000f8e00ff */
[----:B------:R-:W-:Y:S02]  /*15300*/  IMAD.U32 R11, RZ, RZ, UR5 ;  /* 0x00000005ff0b7e24 */ /* 0x000fe4000f8e00ff */
[----:B------:R-:W-:Y:S02]  /*15310*/  IMAD.MOV.U32 R8, RZ, RZ, 0x70 ;  /* 0x00000070ff087424 */ /* 0x000fe400078e00ff */
[----:B------:R-:W-:Y:S02]  /*15320*/  IMAD.MOV.U32 R12, RZ, RZ, 0x1 ;  /* 0x00000001ff0c7424 */ /* 0x000fe400078e00ff */
[----:B0-----:R-:W-:-:S07]  /*15330*/  IMAD.MOV.U32 R13, RZ, RZ, RZ ;  /* 0x000000ffff0d7224 */ /* 0x001fce00078e00ff */
[----:B------:R-:W-:-:S07]  /*15340*/  LEPC R20, `(.L_x_1465) ;  /* 0x000000001014794e */ /* 0x000fce0000000000 */
[----:B-1----:R-:W-:Y:S05]  /*15350*/  CALL.ABS.NOINC R2 ;  /* 0x0000000002007343 */ /* 0x002fea0003c00000 */
.L_x_1465:
[----:B------:R0:W1:Y:S01]  /*15360*/  LDC.64 R2, c[0x4][R17] ;  /* 0x0100000011027b82 */ /* 0x0000620000000a00 */
[----:B------:R-:W-:Y:S01]  /*15370*/  ULDC.64 UR6, c[0x4][0x80] ;  /* 0x0100200000067ab9 */ /* 0x000fe20000000a00 */
[----:B------:R-:W-:Y:S01]  /*15380*/  ULDC.64 UR8, c[0x4][0x88] ;  /* 0x0100220000087ab9 */ /* 0x000fe20000000a00 */
[----:B------:R-:W-:Y:S01]  /*15390*/  ULDC.64 UR4, c[0x4][0x18] ;  /* 0x0100060000047ab9 */ /* 0x000fe20000000a00 */
        /* <DEDUP_REMOVED lines=11> */
.L_x_1464:
[----:B------:R-:W-:Y:S05]  /*15450*/  BSYNC B6 ;  /* 0x0000000000067941 */ /* 0x000fea0003800000 */
.L_x_1463:
[----:B------:R-:W-:Y:S01]  /*15460*/  ULDC.64 UR4, c[0x0][0x9f8] ;  /* 0x00027e0000047ab9 */ /* 0x000fe20000000a00 */
[----:B------:R-:W-:Y:S01]  /*15470*/  IMAD.MOV.U32 R32, RZ, RZ, R19 ;  /* 0x000000ffff207224 */ /* 0x000fe200078e0013 */
[----:B------:R-:W-:Y:S01]  /*15480*/  ISETP.NE.U32.AND P0, PT, RZ, UR4, PT ;  /* 0x00000004ff007c0c */ /* 0x000fe2000bf05070 */
[----:B------:R-:W0:Y:S01]  /*15490*/  S2R R20, SR_TID.X ;  /* 0x0000000000147919 */ /* 0x000e220000002100 */
[----:B------:R-:W1:Y:S01]  /*154a0*/  LDC R6, c[0x0][0x430] ;  /* 0x00010c00ff067b82 */ /* 0x000e620000000800 */
[----:B------:R-:W2:Y:S01]  /*154b0*/  S2R R17, SR_TID.X ;  /* 0x0000000000117919 */ /* 0x000ea20000002100 */
[----:B------:R-:W-:Y:S01]  /*154c0*/  ISETP.NE.AND.EX P0, PT, RZ, UR5, PT, P0 ;  /* 0x00000005ff007c0c */ /* 0x000fe2000bf05300 */
[----:B------:R-:W-:Y:S01]  /*154d0*/  VIADD R26, R24, 0xffffffff ;  /* 0xffffffff181a7836 */ /* 0x000fe20000000000 */
[----:B------:R-:W-:Y:S01]  /*154e0*/  LOP3.LUT R23, R23, 0xfffffff7, RZ, 0xc0, !PT ;  /* 0xfffffff717177812 */ /* 0x000fe200078ec0ff */
[----:B------:R-:W-:-:S10]  /*154f0*/  ULDC UR4, c[0x0][0x2f4] ;  /* 0x0000bd0000047ab9 */ /* 0x000fd40000000800 */
[----:B------:R-:W3:Y:S02]  /*15500*/  @P0 LDC.64 R2, c[0x0][0x9f8] ;  /* 0x00027e00ff020b82 */ /* 0x000ee40000000a00 */
[----:B---3--:R-:W-:-:S05]  /*15510*/  @P0 IMAD.WIDE R2, R19, 0x4, R2 ;  /* 0x0000000413020825 */ /* 0x008fca00078e0202 */
[----:B------:R3:W4:Y:S01]  /*15520*/  @P0 LDG.E R32, desc[UR36][R2.64] ;  /* 0x0000002402200981 */ /* 0x000722000c1e1900 */
[----:B-1----:R-:W-:Y:S01]  /*15530*/  ISETP.NE.AND P1, PT, R6, 0x1, PT ;  /* 0x000000010600780c */ /* 0x002fe20003f25270 */
[----:B0-----:R-:W-:Y:S01]  /*15540*/  IMAD.SHL.U32 R20, R20, 0x10, RZ ;  /* 0x0000001014147824 */ /* 0x001fe200078e00ff */
[----:B--2---:R-:W-:Y:S01]  /*15550*/  LOP3.LUT R17, R17, 0x7f, RZ, 0xc0, !PT ;  /* 0x0000007f11117812 */ /* 0x004fe200078ec0ff */
[----:B------:R-:W-:-:S03]  /*15560*/  IMAD.SHL.U32 R8, R26, 0x80, RZ ;  /* 0x000000801a087824 */ /* 0x000fc600078e00ff */
[----:B------:R-:W-:Y:S02]  /*15570*/  SHF.R.U32.HI R17, RZ, 0x3, R17 ;  /* 0x00000003ff117819 */ /* 0x000fe40000011611 */
[----:B------:R-:W-:-:S04]  /*15580*/  LOP3.LUT R20, R20, 0x70, RZ, 0xc0, !PT ;  /* 0x0000007014147812 */ /* 0x000fc800078ec0ff */
[----:B------:R-:W-:Y:S01]  /*15590*/  LOP3.LUT R5, R8, R17, R20, 0xfe, !PT ;  /* 0x0000001108057212 */ /* 0x000fe200078efe14 */
[----:B------:R-:W0:Y:S01]  /*155a0*/  @P1 LDC R4, c[0x0][0x434] ;  /* 0x00010d00ff041b82 */ /* 0x000e220000000800 */
[----:B------:R-:W-:Y:S02]  /*155b0*/  @P1 LOP3.LUT R23, R23, 0x8, RZ, 0xfc, !PT ;  /* 0x0000000817171812 */ /* 0x000fe400078efcff */
[C---:B------:R-:W-:Y:S01]  /*155c0*/  ISETP.GE.AND P0, PT, R5.reuse, R34, PT ;  /* 0x000000220500720c */ /* 0x040fe20003f06270 */
[----:B------:R-:W-:-:S04]  /*155d0*/  IMAD.IADD R5, R5, 0x1, R36 ;  /* 0x0000000105057824 */ /* 0x000fc800078e0224 */
[----:B------:R-:W1:Y:S08]  /*155e0*/  @P1 LDC R0, c[0x0][0x438] ;  /* 0x00010e00ff001b82 */ /* 0x000e700000000800 */
[----:B---3--:R-:W2:Y:S01]  /*155f0*/  @!P0 LDC.64 R2, c[0x0][0x428] ;  /* 0x00010a00ff028b82 */ /* 0x008ea20000000a00 */
[----:B0-----:R-:W-:-:S04]  /*15600*/  @P1 IMAD.HI.U32 R7, R5, R4, RZ ;  /* 0x0000000405071227 */ /* 0x001fc800078e00ff */
[----:B------:R-:W-:Y:S01]  /*15610*/  IMAD.MOV.U32 R4, RZ, RZ, R5 ;  /* 0x000000ffff047224 */ /* 0x000fe200078e0005 */
[----:B-1----:R-:W-:-:S05]  /*15620*/  @P1 SHF.R.U32.HI R4, RZ, R0, R7 ;  /* 0x00000000ff041219 */ /* 0x002fca0000011607 */
[----:B------:R-:W-:-:S04]  /*15630*/  IMAD.MOV R0, RZ, RZ, -R4 ;  /* 0x000000ffff007224 */ /* 0x000fc800078e0a04 */
[----:B------:R-:W-:Y:S01]  /*15640*/  IMAD R0, R6, R0, R5 ;  /* 0x0000000006007224 */ /* 0x000fe200078e0205 */
[----:B------:R-:W-:Y:S02]  /*15650*/  @!P0 SHF.R.S32.HI R5, RZ, 0x1f, R4 ;  /* 0x0000001fff058819 */ /* 0x000fe40000011404 */
[----:B------:R-:W-:Y:S01]  /*15660*/  LOP3.LUT R23, R23, 0xfffffffb, RZ, 0xc0, !PT ;  /* 0xfffffffb17177812 */ /* 0x000fe200078ec0ff */
[----:B------:R-:W-:Y:S01]  /*15670*/  UMOV UR5, 0xffffffff ;  /* 0xffffffff00057882 */ /* 0x000fe20000000000 */
[----:B----4-:R-:W-:Y:S01]  /*15680*/  SHF.R.S32.HI R37, RZ, 0x1f, R32 ;  /* 0x0000001fff257819 */ /* 0x010fe20000011420 */
[----:B--2---:R-:W-:-:S04]  /*15690*/  @!P0 IMAD.WIDE.U32 R4, R32, R2, R4 ;  /* 0x0000000220048225 */ /* 0x004fc800078e0004 */
[----:B------:R-:W-:-:S04]  /*156a0*/  @!P0 IMAD R6, R37, R2, RZ ;  /* 0x0000000225068224 */ /* 0x000fc800078e02ff */
[----:B------:R-:W-:Y:S02]  /*156b0*/  @!P0 IMAD R6, R32, R3, R6 ;  /* 0x0000000320068224 */ /* 0x000fe400078e0206 */
[----:B------:R-:W0:Y:S02]  /*156c0*/  @!P0 LDC.64 R2, c[0x0][0x418] ;  /* 0x00010600ff028b82 */ /* 0x000e240000000a00 */
[----:B------:R-:W-:Y:S01]  /*156d0*/  @!P0 IMAD.IADD R5, R5, 0x1, R6 ;  /* 0x0000000105058824 */ /* 0x000fe200078e0206 */
[----:B0-----:R-:W-:-:S04]  /*156e0*/  @!P0 LEA R2, P1, R4, R2, 0x2 ;  /* 0x0000000204028211 */ /* 0x001fc800078210ff */
[----:B------:R-:W-:Y:S01]  /*156f0*/  @!P0 LEA.HI.X R3, R4, R3, R5, 0x2, P1 ;  /* 0x0000000304038211 */ /* 0x000fe200008f1405 */
[----:B------:R-:W-:Y:S02]  /*15700*/  IMAD.U32 R5, RZ, RZ, UR38 ;  /* 0x00000026ff057e24 */ /* 0x000fe4000f8e00ff */
[----:B------:R-:W-:-:S03]  /*15710*/  IMAD.MOV.U32 R4, RZ, RZ, RZ ;  /* 0x000000ffff047224 */ /* 0x000fc600078e00ff */
[----:B------:R-:W-:-:S03]  /*15720*/  ISETP.NE.AND P2, PT, R5, 0x3, PT ;  /* 0x000000030500780c */ /* 0x000fc60003f45270 */
[----:B------:R0:W5:Y:S01]  /*15730*/  @!P0 LDG.E R4, desc[UR36][R2.64] ;  /* 0x0000002402048981 */ /* 0x000162000c1e1900 */
[----:B------:R-:W-:-:S09]  /*15740*/  ISETP.GE.AND P0, PT, R30, UR4, PT ;  /* 0x000000041e007c0c */ /* 0x000fd2000bf06270 */
[----:B------:R-:W-:-:S04]  /*15750*/  @P2 LOP3.LUT R23, R23, 0x4, RZ, 0xfc, !PT ;  /* 0x0000000417172812 */ /* 0x000fc800078efcff */
[----:B------:R-:W-:-:S04]  /*15760*/  LOP3.LUT R23, R23, 0xfffffffd, RZ, 0xc0, !PT ;  /* 0xfffffffd17177812 */ /* 0x000fc800078ec0ff */
[----:B------:R-:W-:Y:S02]  /*15770*/  @P0 LOP3.LUT R23, R23, 0x2, RZ, 0xfc, !PT ;  /* 0x0000000217170812 */ /* 0x000fe400078efcff */
[----:B------:R-:W-:Y:S02]  /*15780*/  ISETP.GE.AND P0, PT, R29, UR4, PT ;  /* 0x000000041d007c0c */ /* 0x000fe4000bf06270 */
[----:B------:R-:W-:-:S11]  /*15790*/  LOP3.LUT R23, R23, 0xfffffffe, RZ, 0xc0, !PT ;  /* 0xfffffffe17177812 */ /* 0x000fd600078ec0ff */
[----:B------:R-:W-:Y:S01]  /*157a0*/  @P0 LOP3.LUT R23, R23, 0x1, RZ, 0xfc, !PT ;  /* 0x0000000117170812 */ /* 0x000fe200078efcff */
[----:B0-----:R-:W-:Y:S06]  /*157b0*/  BRA.DIV UR5, `(.L_x_1466) ;  /* 0x0000004605687947 */ /* 0x001fec000b800000 */
.L_x_1534:
[----:B------:R-:W-:Y:S01]  /*157c0*/  LOP3.LUT R24, R18, 0xffff, RZ, 0xc0, !PT ;  /* 0x0000ffff12187812 */ /* 0x000fe200078ec0ff */
[----:B------:R-:W-:Y:S06]  /*157d0*/  @!P2 BRA `(.L_x_1467) ;  /* 0x000000000004a947 */ /* 0x000fec0003800000 */
[----:B------:R-:W-:Y:S01]  /*157e0*/  BPT.TRAP 0x1 ;  /* 0x000000040000795c */ /* 0x000fe20000300000 */
.L_x_1467:
[----:B------:R-:W-:Y:S01]  /*157f0*/  SHF.R.S32.HI R6, RZ, 0x1f, R0 ;  /* 0x0000001fff067819 */ /* 0x000fe20000011400 */
[----:B------:R-:W-:Y:S01]  /*15800*/  ULDC.64 UR4, c[0x0][0x328] ;  /* 0x0000ca0000047ab9 */ /* 0x000fe20000000a00 */
[----:B------:R-:W-:Y:S01]  /*15810*/  ULDC.64 UR6, c[0x0][0x318] ;  /* 0x0000c60000067ab9 */ /* 0x000fe20000000a00 */
[----:B------:R-:W-:Y:S01]  /*15820*/  IMAD.WIDE.U32 R2, R0, UR4, RZ ;  /* 0x0000000400027c25 */ /* 0x000fe2000f8e00ff */
[----:B------:R-:W-:Y:S03]  /*15830*/  BSSY B0, `(.L_x_1468) ;  /* 0x0000013000007945 */ /* 0x000fe60003800000 */
[----:B------:R-:W-:-:S04]  /*15840*/  IMAD R5, R6, UR4, RZ ;  /* 0x0000000406057c24 */ /* 0x000fc8000f8e02ff */
[----:B------:R-:W-:Y:S01]  /*15850*/  IMAD R5, R0, UR5, R5 ;  /* 0x0000000500057c24 */ /* 0x000fe2000f8e0205 */
        /* <DEDUP_REMOVED lines=16> */
.L_x_1535:
[----:B------:R-:W-:Y:S05]  /*15960*/  BSYNC B0 ;  /* 0x0000000000007941 */ /* 0x000fea0003800000 */
.L_x_1468:
        /* <DEDUP_REMOVED lines=10> */
[----:B------:R-:W-:Y:S02]  /*15a10*/  IMAD.IADD R3, R3, 0x1, R6 ;  /* 0x0000000103037824 */ /* 0x000fe400078e0206 */
[C---:B------:R-:W-:Y:S02]  /*15a20*/  IMAD R5, R4.reuse, UR5, R5 ;  /* 0x0000000504057c24 */ /* 0x040fe4000f8e0205 */
[----:B------:R-:W-:Y:S01]  /*15a30*/  IMAD.WIDE.U32 R2, R4, UR4, R2 ;  /* 0x0000000404027c25 */ /* 0x000fe2000f8e0002 */
[----:B------:R-:W-:-:S03]  /*15a40*/  ULDC.64 UR4, c[0x0][0x308] ;  /* 0x0000c20000047ab9 */ /* 0x000fc60000000a00 */
[----:B------:R-:W-:Y:S02]  /*15a50*/  IMAD.IADD R3, R3, 0x1, R5 ;  /* 0x0000000103037824 */ /* 0x000fe400078e0205 */
[----:B------:R-:W-:Y:S02]  /*15a60*/  IMAD R5, R25, 0x4000, R33 ;  /* 0x0000400019057824 */ /* 0x000fe400078e0221 */
[----:B------:R-:W-:Y:S01]  /*15a70*/  IMAD.WIDE.U32 R2, R24, UR4, R2 ;  /* 0x0000000418027c25 */ /* 0x000fe2000f8e0002 */
[----:B------:R-:W-:-:S03]  /*15a80*/  UMOV UR4, 0xffffffff ;  /* 0xffffffff00047882 */ /* 0x000fc60000000000 */
[----:B------:R-:W-:Y:S01]  /*15a90*/  IMAD R0, R24, UR5, R3 ;  /* 0x0000000518007c24 */ /* 0x000fe2000f8e0203 */
[C---:B------:R-:W-:Y:S02]  /*15aa0*/  LEA R4, P0, R2.reuse, UR6, 0x1 ;  /* 0x0000000602047c11 */ /* 0x040fe4000f8008ff */
[----:B-1----:R-:W-:Y:S02]  /*15ab0*/  LOP3.LUT R9, R9, 0x7f, RZ, 0xc0, !PT ;  /* 0x0000007f09097812 */ /* 0x002fe400078ec0ff */
[----:B------:R-:W-:Y:S02]  /*15ac0*/  LEA.HI.X R0, R2, UR7, R0, 0x1, P0 ;  /* 0x0000000702007c11 */ /* 0x000fe400080f0c00 */
[----:B------:R-:W-:-:S04]  /*15ad0*/  SHF.R.U32.HI R9, RZ, 0x3, R9 ;  /* 0x00000003ff097819 */ /* 0x000fc80000011609 */
        /* <DEDUP_REMOVED lines=82> */
.L_x_1553:
        /* <DEDUP_REMOVED lines=11> */
.L_x_1471:
[----:B------:R-:W-:Y:S02]  /*160b0*/  PLOP3.LUT P1, PT, P1, P0, PT, 0xa2, 0x0 ;  /* 0x000000000000781c */ /* 0x000fe40000f21472 */
[----:B------:R-:W-:-:S08]  /*160c0*/  @P0 R2UR P1, UR4, R7 ;  /* 0x00000000070402ca */ /* 0x000fd00000020000 */
[----:B------:R-:W-:-:S05]  /*160d0*/  @P0 PLOP3.LUT P0, PT, P1, PT, PT, 0x80, 0x0 ;  /* 0x000000000000081c */ /* 0x000fca0000f0f070 */
[----:B------:R-:W-:Y:S01]  /*160e0*/  @!P1 SYNCS.ARRIVE.TRANS64.RED.A0T1 RZ, [UR4+0x28830], RZ ;  /* 0x028830ffffff99a7 */ /* 0x000fe20008200404 */
[----:B------:R-:W-:Y:S07]  /*160f0*/  @!P1 ARRIVES.LDGSTSBAR.64.TRANSCNT [UR4+0x28830] ;  /* 0x02883000ff0099b0 */ /* 0x000fee0008000a84 */
[----:B------:R-:W-:Y:S05]  /*16100*/  @P0 BRA.U.ANY `(.L_x_1471) ;  /* 0xfffffffd00e80947 */ /* 0x000fea000393ffff */
[----:B------:R-:W-:Y:S01]  /*16110*/  NOP ;  /* 0x0000000000007918 */ /* 0x000fe20000000000 */
[----:B------:R-:W-:-:S13]  /*16120*/  LOP3.LUT P2, RZ, R23, 0x4, RZ, 0xc0, !PT ;  /* 0x0000000417ff7812 */ /* 0x000fda000784c0ff */
[----:B------:R-:W-:Y:S05]  /*16130*/  @!P2 BRA `(.L_x_1472) ;  /* 0x000000000004a947 */ /* 0x000fea0003800000 */
[----:B------:R-:W-:Y:S01]  /*16140*/  BPT.TRAP 0x1 ;  /* 0x000000040000795c */ /* 0x000fe20000300000 */
.L_x_1472:
[----:B-1----:R1:W5:Y:S01]  /*16150*/  LDL.LU R2, [R1+0x4] ;  /* 0x0000040001027983 */ /* 0x0023620000300800 */
[----:B------:R1:W-:Y:S02]  /*16160*/  SYNCS.ARRIVE.TRANS64.A1T0 RZ, [R7+URZ+0x28830], RZ ;  /* 0x028830ff07ff79a7 */ /* 0x0003e4000810003f */
[----:B------:R-:W-:Y:S05]  /*16170*/  WARPSYNC.ALL ;  /* 0x0000000000007948 */ /* 0x000fea0003800000 */
[----:B------:R-:W-:Y:S01]  /*16180*/  ULDC.64 UR4, c[0x0][0x298] ;  /* 0x0000a60000047ab9 */ /* 0x000fe20000000a00 */
[----:B------:R-:W-:Y:S01]  /*16190*/  BSSY B6, `(.L_x_1473) ;  /* 0x000001c000067945 */ /* 0x000fe20003800000 */
[----:B------:R-:W-:Y:S01]  /*161a0*/  BAR.SYNC.DEFER_BLOCKING 0x8, 0x180 ;  /* 0x0206000000007b1d */ /* 0x000fe20000010000 */
[----:B-----5:R-:W-:Y:S01]  /*161b0*/  SHF.R.S32.HI R0, RZ, 0x1f, R2 ;  /* 0x0000001fff007819 */ /* 0x020fe20000011402 */
[----:B0-----:R-:W-:-:S04]  /*161c0*/  IMAD.WIDE.U32 R4, R2, UR4, RZ ;  /* 0x0000000402047c25 */ /* 0x001fc8000f8e00ff */
[----:B------:R-:W-:Y:S01]  /*161d0*/  IMAD R0, R0, UR4, RZ ;  /* 0x0000000400007c24 */ /* 0x000fe2000f8e02ff */
[----:B------:R0:W-:Y:S03]  /*161e0*/  STL.64 [R1+0x8], R4 ;  /* 0x0000080401007387 */ /* 0x0001e60000100a00 */
[----:B------:R-:W-:Y:S02]  /*161f0*/  IMAD R0, R2, UR5, R0 ;  /* 0x0000000502007c24 */ /* 0x000fe4000f8e0200 */
[----:B------:R-:W-:Y:S02]  /*16200*/  VIADD R2, R22, 0x10400 ;  /* 0x0001040016027836 */ /* 0x000fe40000000000 */
[----:B------:R-:W-:-:S03]  /*16210*/  IMAD.IADD R0, R5, 0x1, R0 ;  /* 0x0000000105007824 */ /* 0x000fc600078e0200 */
[----:B------:R-:W-:Y:S02]  /*16220*/  LOP3.LUT P0, RZ, R2, 0x3ff, RZ, 0xc0, !PT ;  /* 0x000003ff02ff7812 */ /* 0x000fe4000780c0ff */
[----:B------:R0:W-:Y:S11]  /*16230*/  STL [R1+0x4], R0 ;  /* 0x0000040001007387 */ /* 0x0001f60000100800 */
[----:B0-----:R-:W-:Y:S05]  /*16240*/  @!P0 BRA `(.L_x_1474) ;  /* 0x0000000000408947 */ /* 0x001fea0003800000 */
        /* <DEDUP_REMOVED lines=8> */
[----:B-1----:R-:W-:-:S02]  /*162d0*/  IMAD.U32 R7, RZ, RZ, UR7 ;  /* 0x00000007ff077e24 */ /* 0x002fc4000f8e00ff */
[----:B------:R-:W-:Y:S02]  /*162e0*/  IMAD.U32 R10, RZ, RZ, UR8 ;  /* 0x00000008ff0a7e24 */ /* 0x000fe4000f8e00ff */
[----:B------:R-:W-:Y:S02]  /*162f0*/  IMAD.U32 R11, RZ, RZ, UR9 ;  /* 0x00000009ff0b7e24 */ /* 0x000fe4000f8e00ff */
[----:B------:R-:W-:Y:S02]  /*16300*/  IMAD.MOV.U32 R8, RZ, RZ, 0x70 ;  /* 0x00000070ff087424 */ /* 0x000fe400078e00ff */
[----:B------:R-:W-:Y:S02]  /*16310*/  IMAD.MOV.U32 R12, RZ, RZ, 0x1 ;  /* 0x00000001ff0c7424 */ /* 0x000fe400078e00ff */
[----:B------:R-:W-:-:S07]  /*16320*/  IMAD.MOV.U32 R13, RZ, RZ, RZ ;  /* 0x000000ffff0d7224 */ /* 0x000fce00078e00ff */
[----:B------:R-:W-:-:S07]  /*16330*/  LEPC R20, `(.L_x_1474) ;  /* 0x000000001014794e */ /* 0x000fce0000000000 */
[----:B0-----:R-:W-:Y:S05]  /*16340*/  CALL.ABS.NOINC R2 ;  /* 0x0000000002007343 */ /* 0x001fea0003c00000 */
.L_x_1474:
[----:B------:R-:W-:Y:S05]  /*16350*/  BSYNC B6 ;  /* 0x0000000000067941 */ /* 0x000fea0003800000 */
.L_x_1473:
[----:B------:R-:W2:Y:S01]  /*16360*/  LDL.LU R2, [R1+0x4] ;  /* 0x0000040001027983 */ /* 0x000ea20000300800 */
[----:B------:R-:W-:Y:S01]  /*16370*/  LOP3.LUT P6, RZ, R23, 0x20, RZ, 0xc0, !PT ;  /* 0x0000002017ff7812 */ /* 0x000fe200078cc0ff */
[----:B------:R-:W-:Y:S01]  /*16380*/  ULDC.64 UR6, c[0x0][0x2e0] ;  /* 0x0000b80000067ab9 */ /* 0x000fe20000000a00 */
[----:B------:R-:W-:Y:S01]  /*16390*/  SHF.R.S32.HI R0, RZ, 0x1f, R19 ;  /* 0x0000001fff007819 */ /* 0x000fe20000011413 */
[----:B------:R-:W3:Y:S01]  /*163a0*/  LDL.LU.64 R20, [R1+0x8] ;  /* 0x0000080001147983 */ /* 0x000ee20000300a00 */
[----:B------:R-:W-:Y:S02]  /*163b0*/  ULDC.64 UR4, c[0x0][0x2d8] ;  /* 0x0000b60000047ab9 */ /* 0x000fe40000000a00 */
[----:B------:R-:W-:Y:S01]  /*163c0*/  SEL R0, R0, RZ, !P6 ;  /* 0x000000ff00007207 */ /* 0x000fe20007000000 */
[----:B------:R0:W5:Y:S04]  /*163d0*/  LDL R8, [R1] ;  /* 0x0000000001087983 */ /* 0x0001680000100800 */
[----:B------:R-:W-:Y:S01]  /*163e0*/  IMAD R4, R0, UR6, RZ ;  /* 0x0000000600047c24 */ /* 0x000fe2000f8e02ff */
[----:B------:R-:W-:-:S05]  /*163f0*/  SEL R0, R19, RZ, !P6 ;  /* 0x000000ff13007207 */ /* 0x000fca0007000000 */
[----:B------:R-:W-:Y:S02]  /*16400*/  IMAD R4, R0, UR7, R4 ;  /* 0x0000000700047c24 */ /* 0x000fe4000f8e0204 */
[----:B--2---:R-:W-:Y:S01]  /*16410*/  IMAD.MOV.U32 R3, RZ, RZ, R2 ;  /* 0x000000ffff037224 */ /* 0x004fe200078e0002 */
[----:B---3--:R-:W2:Y:S01]  /*16420*/  LDC R21, c[0x0][0x448] ;  /* 0x00011200ff157b82 */ /* 0x008ea20000000800 */
[----:B------:R-:W-:Y:S02]  /*16430*/  IMAD.MOV.U32 R2, RZ, RZ, R20 ;  /* 0x000000ffff027224 */ /* 0x000fe400078e0014 */
[----:B------:R-:W3:Y:S02]  /*16440*/  S2R R20, SR_TID.X ;  /* 0x0000000000147919 */ /* 0x000ee40000002100 */
[----:B------:R-:W-:-:S04]  /*16450*/  IMAD.WIDE.U32 R2, R24, UR4, R2 ;  /* 0x0000000418027c25 */ /* 0x000fc8000f8e0002 */
[----:B------:R-:W-:Y:S01]  /*16460*/  IMAD R3, R24, UR5, R3 ;  /* 0x0000000518037c24 */ /* 0x000fe2000f8e0203 */
[----:B------:R-:W-:Y:S01]  /*16470*/  ULDC.64 UR4, c[0x0][0x2d0] ;  /* 0x0000b40000047ab9 */ /* 0x000fe20000000a00 */
[----:B------:R-:W-:-:S04]  /*16480*/  IMAD.WIDE.U32 R2, R0, UR6, R2 ;  /* 0x0000000600027c25 */ /* 0x000fc8000f8e0002 */
[----:B------:R-:W-:Y:S01]  /*16490*/  IMAD.IADD R3, R3, 0x1, R4 ;  /* 0x0000000103037824 */ /* 0x000fe200078e0204 */
[----:B--2---:R-:W-:Y:S02]  /*164a0*/  ISETP.NE.AND P6, PT, R21, 0x1, PT ;  /* 0x000000011500780c */ /* 0x004fe40003fc5270 */
[----:B------:R-:W2:Y:S01]  /*164b0*/  S2R R21, SR_TID.X ;  /* 0x0000000000157919 */ /* 0x000ea20000002100 */
[----:B---3--:R-:W-:-:S10]  /*164c0*/  LOP3.LUT R20, R20, 0x7f, RZ, 0xc0, !PT ;  /* 0x0000007f14147812 */ /* 0x008fd400078ec0ff */
[----:B------:R-:W3:Y:S01]  /*164d0*/  @P6 LDC R5, c[0x0][0x44c] ;  /* 0x00011300ff056b82 */ /* 0x000ee20000000800 */
[----:B------:R-:W-:-:S07]  /*164e0*/  SHF.R.U32.HI R20, RZ, 0x3, R20 ;  /* 0x00000003ff147819 */ /* 0x000fce0000011614 */
[----:B------:R-:W4:Y:S01]  /*164f0*/  @P6 LDC R0, c[0x0][0x450] ;  /* 0x00011400ff006b82 */ /* 0x000f220000000800 */
[----:B--2---:R-:W-:-:S05]  /*16500*/  IMAD.SHL.U32 R21, R21, 0x10, RZ ;  /* 0x0000001015157824 */ /* 0x004fca00078e00ff */
[----:B------:R-:W-:-:S04]  /*16510*/  LOP3.LUT R21, R21, 0x70, RZ, 0xc0, !PT ;  /* 0x0000007015157812 */ /* 0x000fc800078ec0ff */
[----:B------:R-:W-:-:S05]  /*16520*/  LOP3.LUT R20, R20, R21, RZ, 0xfc, !PT ;  /* 0x0000001514147212 */ /* 0x000fca00078efcff */
[----:B------:R-:W-:-:S04]  /*16530*/  IMAD.IADD R4, R20, 0x1, R27 ;  /* 0x0000000114047824 */ /* 0x000fc800078e021b */
[----:B---3--:R-:W-:-:S04]  /*16540*/  @P6 IMAD.HI.U32 R5, R4, R5, RZ ;  /* 0x0000000504056227 */ /* 0x008fc800078e00ff */
[----:B------:R-:W-:Y:S01]  /*16550*/  IMAD.MOV.U32 R6, RZ, RZ, R4 ;  /* 0x000000ffff067224 */ /* 0x000fe200078e0004 */
[----:B----4-:R-:W-:Y:S02]  /*16560*/  @P6 SHF.R.U32.HI R6, RZ, R0, R5 ;  /* 0x00000000ff066219 */ /* 0x010fe40000011605 */
[----:B------:R-:W2:Y:S03]  /*16570*/  LDC R5, c[0x0][0x448] ;  /* 0x00011200ff057b82 */ /* 0x000ea60000000800 */
[----:B------:R-:W-:Y:S01]  /*16580*/  IMAD.MOV R0, RZ, RZ, -R6 ;  /* 0x000000ffff007224 */ /* 0x000fe200078e0a06 */
[----:B------:R-:W3:Y:S01]  /*16590*/  S2R R20, SR_TID.X ;  /* 0x0000000000147919 */ /* 0x000ee20000002100 */
[----:B------:R-:W-:-:S04]  /*165a0*/  IMAD.WIDE.U32 R2, R6, UR4, R2 ;  /* 0x0000000406027c25 */ /* 0x000fc8000f8e0002 */
[----:B--2---:R-:W-:Y:S01]  /*165b0*/  IMAD R0, R5, R0, R4 ;  /* 0x0000000005007224 */ /* 0x004fe200078e0204 */
[----:B------:R-:W-:-:S05]  /*165c0*/  SHF.R.S32.HI R4, RZ, 0x1f, R6 ;  /* 0x0000001fff047819 */ /* 0x000fca0000011406 */
[----:B-1----:R-:W-:-:S04]  /*165d0*/  IMAD R7, R4, UR4, RZ ;  /* 0x0000000404077c24 */ /* 0x002fc8000f8e02ff */
        /* <DEDUP_REMOVED lines=14> */
[----:B------:R-:W-:Y:S01]  /*166c0*/  UMOV UR4, 0xffffffff ;  /* 0xffffffff00047882 */ /* 0x000fe20000000000 */
[----:B---3--:R-:W-:-:S04]  /*166d0*/  LOP3.LUT R20, R20, 0x7f, RZ, 0xc0, !PT ;  /* 0x0000007f14147812 */ /* 0x008fc800078ec0ff */
[----:B------:R-:W-:Y:S01]  /*166e0*/  SHF.R.U32.HI R9, RZ, 0x3, R20 ;  /* 0x00000003ff097819 */ /* 0x000fe20000011614 */
[----:B0-----:R-:W-:Y:S06]  /*166f0*/  BRA.DIV UR4, `(.L_x_1475) ;  /* 0x0000004204ac7947 */ /* 0x001fec000b800000 */
[----:B------:R-:W0:Y:S01]  /*16700*/  SHFL.IDX PT, R14, R0, RZ, 0x181f ;  /* 0x00181fff000e7589 */ /* 0x000e2200000e0000 */
[----:B------:R-:W-:Y:S02]  /*16710*/  IMAD R31, R31, R5, RZ ;  /* 0x000000051f1f7224 */ /* 0x000fe400078e02ff */
        /* <DEDUP_REMOVED lines=8> */
[----:B-----5:R-:W-:Y:S04]  /*167a0*/  @!P2 LDGSTS.E.BYPASS.LTC128B.128 [R8+0x10400], desc[UR36][R2.64], !P0 ;  /* 0x104000000208afae */ /* 0x020fe8000c101d64 */
[----:B------:R1:W-:Y:S01]  /*167b0*/  @!P2 LDGSTS.E.BYPASS.LTC128B.128 [R8+0x14400], desc[UR36][R2.64+0x80], !P1 ;  /* 0x144000800208afae */ /* 0x0003e2000c901d64 */
[----:B------:R-:W-:Y:S01]  /*167c0*/  ISETP.GE.AND P2, PT, R6, R31, PT ;  /* 0x0000001f0600720c */ /* 0x000fe20003f46270 */
[----:B------:R-:W-:-:S02]  /*167d0*/  VIADD R6, R27, 0x20 ;  /* 0x000000201b067836 */ /* 0x000fc40000000000 */
[----:B-1----:R-:W1:Y:S10]  /*167e0*/  SHFL.IDX PT, R2, R4, 0x1, 0x181f ;  /* 0x00381f0004027f89 */ /* 0x002e7400000e0000 */
[----:B0-----:R-:W-:-:S05]  /*167f0*/  @!P2 LEA R14, P3, R30, R14, 0x1 ;  /* 0x0000000e1e0ea211 */ /* 0x001fca00078608ff */
[----:B-1----:R-:W-:Y:S02]  /*16800*/  @!P2 IMAD.X R5, RZ, RZ, R2, P3 ;  /* 0x000000ffff05a224 */ /* 0x002fe400018e0602 */
[----:B------:R-:W-:Y:S02]  /*16810*/  @!P2 IMAD.MOV.U32 R2, RZ, RZ, R14 ;  /* 0x000000ffff02a224 */ /* 0x000fe400078e000e */
[----:B------:R-:W-:Y:S01]  /*16820*/  @!P2 IMAD.MOV.U32 R3, RZ, RZ, R5 ;  /* 0x000000ffff03a224 */ /* 0x000fe200078e0005 */
[----:B------:R-:W0:Y:S04]  /*16830*/  SHFL.IDX PT, R14, R0, 0x2, 0x181f ;  /* 0x00581f00000e7f89 */ /* 0x000e2800000e0000 */
[----:B------:R-:W-:Y:S04]  /*16840*/  @!P2 LDGSTS.E.BYPASS.LTC128B.128 [R8+0x10c00], desc[UR36][R2.64], !P0 ;  /* 0x10c000000208afae */ /* 0x000fe8000c101d64 */
        /* <DEDUP_REMOVED lines=47> */
[----:B------:R-:W-:Y:S01]  /*16b40*/  @!P2 IMAD.MOV.U32 R3, RZ, RZ, R5 ;  /* 0x000000ffff03a224 */ /* 0x000fe200078e0005 */
[----:B------:R1:W2:Y:S04]  /*16b50*/  SHFL.IDX PT, R14, R0, 0x7, 0x181f ;  /* 0x00f81f00000e7f89 */ /* 0x0002a800000e0000 */
[----:B------:R1:W-:Y:S04]  /*16b60*/  @!P2 LDGSTS.E.BYPASS.LTC128B.128 [R8+0x13400], desc[UR36][R2.64], !P0 ;  /* 0x134000000208afae */ /* 0x0003e8000c101d64 */
[----:B0-----:R1:W-:Y:S02]  /*16b70*/  @!P2 LDGSTS.E.BYPASS.LTC128B.128 [R8+0x17400], desc[UR36][R2.64+0x80], !P1 ;  /* 0x174000800208afae */ /* 0x0013e4000c901d64 */
.L_x_1570:
        /* <DEDUP_REMOVED lines=11> */
.L_x_1477:
[----:B------:R-:W-:Y:S05]  /*16c30*/  BSYNC B0 ;  /* 0x0000000000007941 */ /* 0x000fea0003800000 */
.L_x_1476:
[----:B------:R-:W-:Y:S01]  /*16c40*/  NOP ;  /* 0x0000000000007918 */ /* 0x000fe20000000000 */
[----:B------:R-:W-:-:S13]  /*16c50*/  PLOP3.LUT P0, PT, PT, PT, PT, 0x80, 0x0 ;  /* 0x000000000000781c */ /* 0x000fda0003f0f070 */
.L_x_1478:
        /* <DEDUP_REMOVED lines=21> */
.L_x_1571:
[----:B------:R-:W-:Y:S05]  /*16db0*/  BSYNC B0 ;  /* 0x0000000000007941 */ /* 0x000fea0003800000 */
.L_x_1479:
        /* <DEDUP_REMOVED lines=8> */
.L_x_1495:
[----:B------:R-:W1:Y:S01]  /*16e40*/  LDC R0, c[0x0][0x430] ;  /* 0x00010c00ff007b82 */ /* 0x000e620000000800 */
[----:B------:R-:W3:Y:S01]  /*16e50*/  S2R R4, SR_TID.X ;  /* 0x0000000000047919 */ /* 0x000ee20000002100 */
[----:B------:R-:W-:Y:S05]  /*16e60*/  YIELD ;  /* 0x0000000000007946 */ /* 0x000fea0003800000 */
[----:B------:R-:W-:Y:S01]  /*16e70*/  ULDC.64 UR4, c[0x0][0x428] ;  /* 0x00010a0000047ab9 */ /* 0x000fe20000000a00 */
[----:B------:R-:W-:Y:S01]  /*16e80*/  LOP3.LUT P3, RZ, R23, 0x4, RZ, 0xc0, !PT ;  /* 0x0000000417ff7812 */ /* 0x000fe2000786c0ff */
[----:B------:R-:W-:Y:S01]  /*16e90*/  VIADD R25, R10, 0x1 ;  /* 0x000000010a197836 */ /* 0x000fe20000000000 */
[----:B-1----:R-:W-:-:S02]  /*16ea0*/  ISETP.NE.AND P0, PT, R0, 0x1, PT ;  /* 0x000000010000780c */ /* 0x002fc40003f05270 */
[----:B------:R-:W1:Y:S01]  /*16eb0*/  S2R R0, SR_TID.X ;  /* 0x0000000000007919 */ /* 0x000e620000002100 */
[----:B---3--:R-:W-:-:S10]  /*16ec0*/  IMAD.SHL.U32 R4, R4, 0x10, RZ ;  /* 0x0000001004047824 */ /* 0x008fd400078e00ff */
[----:B0-----:R-:W0:Y:S01]  /*16ed0*/  @P0 LDC R3, c[0x0][0x438] ;  /* 0x00010e00ff030b82 */ /* 0x001e220000000800 */
[----:B------:R-:W-:Y:S02]  /*16ee0*/  LOP3.LUT R4, R4, 0x70, RZ, 0xc0, !PT ;  /* 0x0000007004047812 */ /* 0x000fe400078ec0ff */
[----:B-1----:R-:W-:-:S04]  /*16ef0*/  LOP3.LUT R0, R0, 0x7f, RZ, 0xc0, !PT ;  /* 0x0000007f00007812 */ /* 0x002fc800078ec0ff */
[----:B------:R-:W-:Y:S02]  /*16f00*/  SHF.R.U32.HI R5, RZ, 0x3, R0 ;  /* 0x00000003ff057819 */ /* 0x000fe40000011600 */
[----:B------:R-:W1:Y:S03]  /*16f10*/  @P0 LDC R0, c[0x0][0x434] ;  /* 0x00010d00ff000b82 */ /* 0x000e660000000800 */
[----:B------:R-:W-:Y:S02]  /*16f20*/  IMAD R7, R6, 0x80, R5 ;  /* 0x0000008006077824 */ /* 0x000fe400078e0205 */
[----:B------:R-:W-:-:S03]  /*16f30*/  IMAD R5, R37, UR4, RZ ;  /* 0x0000000425057c24 */ /* 0x000fc6000f8e02ff */
[----:B------:R-:W-:Y:S01]  /*16f40*/  IADD3 R7, R4, R7, R36 ;  /* 0x0000000704077210 */ /* 0x000fe20007ffe024 */
[----:B------:R-:W-:-:S04]  /*16f50*/  IMAD R5, R32, UR5, R5 ;  /* 0x0000000520057c24 */ /* 0x000fc8000f8e0205 */
[----:B------:R-:W-:Y:S02]  /*16f60*/  IMAD.MOV.U32 R8, RZ, RZ, R7 ;  /* 0x000000ffff087224 */ /* 0x000fe400078e0007 */
[----:B-1----:R-:W-:-:S05]  /*16f70*/  @P0 IMAD.HI.U32 R0, R7, R0, RZ ;  /* 0x0000000007000227 */ /* 0x002fca00078e00ff */
[----:B0-----:R-:W-:-:S04]  /*16f80*/  @P0 SHF.R.U32.HI R8, RZ, R3, R0 ;  /* 0x00000003ff080219 */ /* 0x001fc80000011600 */
[--C-:B------:R-:W-:Y:S01]  /*16f90*/  SHF.R.S32.HI R3, RZ, 0x1f, R8.reuse ;  /* 0x0000001fff037819 */ /* 0x100fe20000011408 */
[----:B------:R-:W-:-:S04]  /*16fa0*/  IMAD.MOV.U32 R2, RZ, RZ, R8 ;  /* 0x000000ffff027224 */ /* 0x000fc800078e0008 */
[----:B------:R-:W-:Y:S01]  /*16fb0*/  IMAD.WIDE.U32 R2, R32, UR4, R2 ;  /* 0x0000000420027c25 */ /* 0x000fe2000f8e0002 */
[----:B------:R-:W-:-:S03]  /*16fc0*/  ULDC.64 UR4, c[0x0][0x418] ;  /* 0x0001060000047ab9 */ /* 0x000fc60000000a00 */
[----:B------:R-:W-:Y:S01]  /*16fd0*/  IMAD.IADD R3, R5, 0x1, R3 ;  /* 0x0000000105037824 */ /* 0x000fe200078e0203 */
[----:B------:R-:W-:Y:S01]  /*16fe0*/  LEA R4, P0, R2, UR4, 0x2 ;  /* 0x0000000402047c11 */ /* 0x000fe2000f8010ff */
[----:B------:R-:W-:-:S03]  /*16ff0*/  ULDC UR4, c[0x0][0x430] ;  /* 0x00010c0000047ab9 */ /* 0x000fc60000000800 */
[----:B------:R-:W-:Y:S01]  /*17000*/  LEA.HI.X R5, R2, UR5, R3, 0x2, P0 ;  /* 0x0000000502057c11 */ /* 0x000fe200080f1403 */
[----:B------:R-:W-:Y:S01]  /*17010*/  IMAD.MOV R2, RZ, RZ, -R8 ;  /* 0x000000ffff027224 */ /* 0x000fe200078e0a08 */
[----:B------:R-:W-:-:S03]  /*17020*/  ISETP.NE.AND P0, PT, R25, 0x2, PT ;  /* 0x000000021900780c */ /* 0x000fc60003f05270 */
[----:B------:R0:W3:Y:S01]  /*17030*/  LDG.E R0, desc[UR36][R4.64] ;  /* 0x0000002404007981 */ /* 0x0000e2000c1e1900 */
[----:B------:R-:W-:Y:S01]  /*17040*/  SEL R28, RZ, 0x1, P0 ;  /* 0x00000001ff1c7807 */ /* 0x000fe20000000000 */
[----:B------:R-:W-:Y:S01]  /*17050*/  IMAD.MOV.U32 R26, RZ, RZ, R6 ;  /* 0x000000ffff1a7224 */ /* 0x000fe200078e0006 */
[----:B------:R-:W-:Y:S02]  /*17060*/  SEL R25, R25, RZ, P0 ;  /* 0x000000ff19197207 */ /* 0x000fe40000000000 */
[----:B------:R-:W-:Y:S01]  /*17070*/  LOP3.LUT R28, R20, R28, RZ, 0x3c, !PT ;  /* 0x0000001c141c7212 */ /* 0x000fe200078e3cff */
[----:B0-----:R-:W-:Y:S01]  /*17080*/  IMAD R4, R2, UR4, R7 ;  /* 0x0000000402047c24 */ /* 0x001fe2000f8e0207 */
[----:B---3--:R-:W-:Y:S01]  /*17090*/  SHF.R.S32.HI R27, RZ, 0x1f, R0 ;  /* 0x0000001fff1b7819 */ /* 0x008fe20000011400 */
[----:B------:R-:W-:Y:S06]  /*170a0*/  @!P3 BRA `(.L_x_1483) ;  /* 0x000000000004b947 */ /* 0x000fec0003800000 */
[----:B------:R-:W-:Y:S01]  /*170b0*/  BPT.TRAP 0x1 ;  /* 0x000000040000795c */ /* 0x000fe20000300000 */
.L_x_1483:
[----:B------:R-:W-:Y:S01]  /*170c0*/  IMAD R6, R25, 0x8, R22 ;  /* 0x0000000819067824 */ /* 0x000fe200078e0216 */
[----:B------:R-:W-:Y:S01]  /*170d0*/  SHF.L.U32 R3, R28, 0x1f, RZ ;  /* 0x0000001f1c037819 */ /* 0x000fe200000006ff */
[----:B------:R-:W-:Y:S03]  /*170e0*/  BSSY B1, `(.L_x_1484) ;  /* 0x0000003000017945 */ /* 0x000fe60003800000 */
[----:B------:R-:W0:Y:S02]  /*170f0*/  SYNCS.PHASECHK.TRANS64.TRYWAIT P0, [R6+URZ+0x28840], R3 ;  /* 0x02884003060075a7 */ /* 0x000e24000800017f */
[----:B0-----:R-:W-:Y:S05]  /*17100*/  @!P0 BRA `(.L_x_1485) ;  /* 0x0000004000bc8947 */ /* 0x001fea0003800000 */
.L_x_1572:
[----:B------:R-:W-:Y:S05]  /*17110*/  BSYNC B1 ;  /* 0x0000000000017941 */ /* 0x000fea0003800000 */
.L_x_1484:
[----:B------:R-:W-:Y:S01]  /*17120*/  SHF.R.S32.HI R21, RZ, 0x1f, R4 ;  /* 0x0000001fff157819 */ /* 0x000fe20000011404 */
[----:B------:R-:W-:Y:S01]  /*17130*/  ULDC.64 UR4, c[0x0][0x300] ;  /* 0x0000c00000047ab9 */ /* 0x000fe20000000a00 */
[----:B------:R-:W-:Y:S01]  /*17140*/  ULDC.64 UR6, c[0x0][0x2e8] ;  /* 0x0000ba0000067ab9 */ /* 0x000fe20000000a00 */
[C---:B0-----:R-:W-:Y:S01]  /*17150*/  IMAD.WIDE.U32 R2, R4.reuse, UR4, RZ ;  /* 0x0000000404027c25 */ /* 0x041fe2000f8e00ff */
[C---:B------:R-:W-:Y:S02]  /*17160*/  LOP3.LUT P4, RZ, R23.reuse, 0x2, RZ, 0xc0, !PT ;  /* 0x0000000217ff7812 */ /* 0x040fe4000788c0ff */
[----:B------:R-:W-:Y:S01]  /*17170*/  LOP3.LUT P3, RZ, R23, 0x1, RZ, 0xc0, !PT ;  /* 0x0000000117ff7812 */ /* 0x000fe2000786c0ff */
[----:B------:R-:W-:Y:S02]  /*17180*/  IMAD R5, R21, UR4, RZ ;  /* 0x0000000415057c24 */ /* 0x000fe4000f8e02ff */
[----:B------:R-:W-:Y:S02]  /*17190*/  IMAD R8, R25, 0x4000, R33 ;  /* 0x0000400019087824 */ /* 0x000fe400078e0221 */
        /* <DEDUP_REMOVED lines=61> */
.L_x_1590:
        /* <DEDUP_REMOVED lines=9> */
.L_x_1487:
        /* <DEDUP_REMOVED lines=10> */
.L_x_1488:
[----:B------:R3:W-:Y:S01]  /*176a0*/  SYNCS.ARRIVE.TRANS64.A1T0 RZ, [R6+URZ+0x28830], RZ ;  /* 0x028830ff06ff79a7 */ /* 0x0007e2000810003f */
[----:B------:R-:W-:Y:S05]  /*176b0*/  @!P4 BRA `(.L_x_1489) ;  /* 0x000000000004c947 */ /* 0x000fea0003800000 */
[----:B------:R-:W-:Y:S01]  /*176c0*/  BPT.TRAP 0x1 ;  /* 0x000000040000795c */ /* 0x000fe20000300000 */
.L_x_1489:
[----:B-1----:R-:W-:Y:S01]  /*176d0*/  SHF.L.U32 R2, R20, 0x1f, RZ ;  /* 0x0000001f14027819 */ /* 0x002fe200000006ff */
[----:B---3--:R-:W-:Y:S01]  /*176e0*/  IMAD R6, R10, 0x8, R22 ;  /* 0x000000080a067824 */ /* 0x008fe200078e0216 */
[----:B------:R-:W-:Y:S01]  /*176f0*/  BSSY B1, `(.L_x_1490) ;  /* 0x0000004000017945 */ /* 0x000fe20003800000 */
[----:B------:R-:W-:Y:S02]  /*17700*/  IMAD R8, R31, -0x80, R34 ;  /* 0xffffff801f087824 */ /* 0x000fe400078e0222 */
[----:B------:R-:W1:Y:S02]  /*17710*/  SYNCS.PHASECHK.TRANS64.TRYWAIT P0, [R6+URZ+0x28860], R2 ;  /* 0x02886002060075a7 */ /* 0x000e64000800017f */
[----:B-1----:R-:W-:Y:S05]  /*17720*/  @!P0 BRA `(.L_x_1491) ;  /* 0x0000004400948947 */ /* 0x002fea0003800000 */
.L_x_1591:
[----:B------:R-:W-:Y:S05]  /*17730*/  BSYNC B1 ;  /* 0x0000000000017941 */ /* 0x000fea0003800000 */
.L_x_1490:
[----:B------:R-:W3:Y:S01]  /*17740*/  S2R R3, SR_TID.X ;  /* 0x0000000000037919 */ /* 0x000ee20000002100 */
[----:B------:R-:W-:Y:S01]  /*17750*/  UMOV UR4, 0xffffffff ;  /* 0xffffffff00047882 */ /* 0x000fe20000000000 */
[----:B0-----:R-:W-:Y:S01]  /*17760*/  IMAD R7, R10, 0x4000, R33 ;  /* 0x000040000a077824 */ /* 0x001fe200078e0221 */
[----:B---3--:R-:W-:-:S04]  /*17770*/  LOP3.LUT R3, R3, 0x7f, RZ, 0xc0, !PT ;  /* 0x0000007f03037812 */ /* 0x008fc800078ec0ff */
[----:B------:R-:W-:-:S05]  /*17780*/  SHF.R.U32.HI R3, RZ, 0x3, R3 ;  /* 0x00000003ff037819 */ /* 0x000fca0000011603 */
[----:B------:R-:W-:Y:S01]  /*17790*/  IMAD.IADD R8, R8, 0x1, -R3 ;  /* 0x0000000108087824 */ /* 0x000fe200078e0a03 */
[----:B------:R-:W-:Y:S06]  /*177a0*/  BRA.DIV UR4, `(.L_x_1492) ;  /* 0x0000004604887947 */ /* 0x000fec000b800000 */
[----:B-1----:R-:W0:Y:S01]  /*177b0*/  SHFL.IDX PT, R2, R17, RZ, 0x181f ;  /* 0x00181fff11027589 */ /* 0x002e2200000e0000 */
[----:B------:R-:W-:-:S03]  /*177c0*/  IMAD R7, R7, 0x2, R22 ;  /* 0x0000000207077824 */ /* 0x000fc600078e0216 */
[----:B------:R-:W1:Y:S04]  /*177d0*/  SHFL.IDX PT, R3, R18, RZ, 0x181f ;  /* 0x00181fff12037589 */ /* 0x000e6800000e0000 */
[----:B--2---:R-:W-:Y:S01]  /*177e0*/  SHFL.IDX PT, R14, R17, 0x7, 0x181f ;  /* 0x00f81f00110e7f89 */ /* 0x004fe200000e0000 */
        /* <DEDUP_REMOVED lines=55> */
.L_x_1609:
        /* <DEDUP_REMOVED lines=27> */
.L_x_1493:
        /* <DEDUP_REMOVED lines=10> */
.L_x_1494:
[C---:B------:R-:W-:Y:S01]  /*17db0*/  ISETP.GT.AND P0, PT, R26.reuse, R35, PT ;  /* 0x000000231a00720c */ /* 0x040fe20003f04270 */
[----:B------:R0:W-:Y:S01]  /*17dc0*/  SYNCS.ARRIVE.TRANS64.A1T0 RZ, [R6+URZ+0x28850], RZ ;  /* 0x028850ff06ff79a7 */ /* 0x0001e2000810003f */
[----:B------:R-:W-:Y:S02]  /*17dd0*/  IMAD.MOV.U32 R10, RZ, RZ, R25 ;  /* 0x000000ffff0a7224 */ /* 0x000fe400078e0019 */
[----:B------:R-:W-:Y:S02]  /*17de0*/  IMAD.MOV.U32 R20, RZ, RZ, R28 ;  /* 0x000000ffff147224 */ /* 0x000fe400078e001c */
[----:B------:R-:W-:Y:S02]  /*17df0*/  IMAD.MOV.U32 R31, RZ, RZ, R26 ;  /* 0x000000ffff1f7224 */ /* 0x000fe400078e001a */
[----:B0-----:R-:W-:-:S05]  /*17e00*/  VIADD R6, R26, 0xffffffff ;  /* 0xffffffff1a067836 */ /* 0x001fca0000000000 */
[----:B------:R-:W-:Y:S05]  /*17e10*/  @P0 BRA `(.L_x_1495) ;  /* 0xfffffff000080947 */ /* 0x000fea000383ffff */
.L_x_1482:
[----:B------:R-:W-:Y:S05]  /*17e20*/  BSYNC B0 ;  /* 0x0000000000007941 */ /* 0x000fea0003800000 */
.L_x_1481:
        /* <DEDUP_REMOVED lines=17> */
.L_x_1497:
[----:B------:R-:W-:Y:S05]  /*17f40*/  BSYNC B0 ;  /* 0x0000000000007941 */ /* 0x000fea0003800000 */
.L_x_1496:
[----:B------:R-:W-:-:S13]  /*17f50*/  LOP3.LUT P0, RZ, R23, 0x4, RZ, 0xc0, !PT ;  /* 0x0000000417ff7812 */ /* 0x000fda000780c0ff */
[----:B------:R-:W-:Y:S05]  /*17f60*/  @!P0 BRA `(.L_x_1498) ;  /* 0x0000000000048947 */ /* 0x000fea0003800000 */
[----:B------:R-:W-:Y:S01]  /*17f70*/  BPT.TRAP 0x1 ;  /* 0x000000040000795c */ /* 0x000fe20000300000 */
.L_x_1498:
[----:B------:R-:W-:Y:S01]  /*17f80*/  IMAD R0, R25, 0x8, R22 ;  /* 0x0000000819007824 */ /* 0x000fe200078e0216 */
[----:B0-----:R-:W-:Y:S01]  /*17f90*/  SHF.L.U32 R3, R28, 0x1f, RZ ;  /* 0x0000001f1c037819 */ /* 0x001fe200000006ff */
[----:B------:R-:W-:Y:S01]  /*17fa0*/  BSSY B0, `(.L_x_1499) ;  /* 0x0000004000007945 */ /* 0x000fe20003800000 */
[----:B------:R-:W-:Y:S02]  /*17fb0*/  IMAD R6, R26, -0x80, R34 ;  /* 0xffffff801a067824 */ /* 0x000fe400078e0222 */
[----:B------:R-:W0:Y:S02]  /*17fc0*/  SYNCS.PHASECHK.TRANS64.TRYWAIT P0, [R0+URZ+0x28860], R3 ;  /* 0x02886003000075a7 */ /* 0x000e24000800017f */
[----:B0-----:R-:W-:Y:S05]  /*17fd0*/  @!P0 BRA `(.L_x_1500) ;  /* 0x0000004800048947 */ /* 0x001fea0003800000 */
.L_x_1610:
[----:B------:R-:W-:Y:S05]  /*17fe0*/  BSYNC B0 ;  /* 0x0000000000007941 */ /* 0x000fea0003800000 */
.L_x_1499:
        /* <DEDUP_REMOVED lines=70> */
.L_x_1628:
        /* <DEDUP_REMOVED lines=11> */
.L_x_1502:
        /* <DEDUP_REMOVED lines=10> */
.L_x_1503:
[----:B------:R1:W-:Y:S01]  /*185a0*/  SYNCS.ARRIVE.TRANS64.A1T0 RZ, [R0+URZ+0x28850], RZ ;  /* 0x028850ff00ff79a7 */ /* 0x0003e2000810003f */
[----:B------:R-:W-:-:S05]  /*185b0*/  VIADD R25, R25, 0x1 ;  /* 0x0000000119197836 */ /* 0x000fca0000000000 */
[----:B------:R-:W-:-:S04]  /*185c0*/  ISETP.NE.AND P0, PT, R25, 0x2, PT ;  /* 0x000000021900780c */ /* 0x000fc80003f05270 */
[----:B0-----:R-:W-:Y:S02]  /*185d0*/  SEL R3, RZ, 0x1, P0 ;  /* 0x00000001ff037807 */ /* 0x001fe40000000000 */
[----:B------:R-:W-:Y:S02]  /*185e0*/  SEL R25, R25, RZ, P0 ;  /* 0x000000ff19197207 */ /* 0x000fe40000000000 */
[----:B-1----:R-:W-:-:S07]  /*185f0*/  LOP3.LUT R28, R28, R3, RZ, 0x3c, !PT ;  /* 0x000000031c1c7212 */ /* 0x002fce00078e3cff */
.L_x_1460:
[----:B------:R-:W-:Y:S05]  /*18600*/  BSYNC B7 ;  /* 0x0000000000077941 */ /* 0x000fea0003800000 */
.L_x_1458:
        /* <DEDUP_REMOVED lines=8> */
[----:B------:R0:W1:Y:S01]  /*18690*/  LDS.128 R16, [R22+0x288d0] ;  /* 0x0288d00016107984 */ /* 0x0000620000000c00 */
[----:B------:R-:W-:Y:S06]  /*186a0*/  BAR.ARV 0x4, 0x180 ;  /* 0x0106000000007b1d */ /* 0x000fec0000002000 */
[----:B------:R-:W-:Y:S05]  /*186b0*/  BRA `(.L_x_1505) ;  /* 0x0000000c00d47947 */ /* 0x000fea0003800000 */
.L_x_1504:
        /* <DEDUP_REMOVED lines=10> */
[----:B0-----:R-:W-:-:S06]  /*18760*/  @!P1 IMAD.WIDE R4, R7, 0x4, R4 ;  /* 0x0000000407049825 */ /* 0x001fcc00078e0204 */
[----:B------:R-:W2:Y:S01]  /*18770*/  @!P1 LDG.E R4, desc[UR36][R4.64] ;  /* 0x0000002404049981 */ /* 0x000ea2000c1e1900 */
[----:B-1----:R-:W-:-:S06]  /*18780*/  @!P1 IMAD.WIDE R2, R7, 0x4, R2 ;  /* 0x0000000407029825 */ /* 0x002fcc00078e0202 */
[----:B------:R-:W3:Y:S01]  /*18790*/  @!P1 LDG.E R2, desc[UR36][R2.64] ;  /* 0x0000002402029981 */ /* 0x000ee2000c1e1900 */
[----:B------:R-:W-:Y:S02]  /*187a0*/  IMAD.MOV.U32 R17, RZ, RZ, RZ ;  /* 0x000000ffff117224 */ /* 0x000fe400078e00ff */
[----:B------:R-:W-:Y:S01]  /*187b0*/  IMAD.MOV.U32 R8, RZ, RZ, RZ ;  /* 0x000000ffff087224 */ /* 0x000fe200078e00ff */
[C---:B------:R-:W-:Y:S02]  /*187c0*/  ISETP.GE.U32.AND P2, PT, R10.reuse, 0x2, PT ;  /* 0x000000020a00780c */ /* 0x040fe40003f46070 */
[C---:B------:R-:W-:Y:S02]  /*187d0*/  ISETP.GE.U32.AND P3, PT, R10.reuse, 0x4, PT ;  /* 0x000000040a00780c */ /* 0x040fe40003f66070 */
[C---:B------:R-:W-:Y:S02]  /*187e0*/  ISETP.GE.U32.AND P4, PT, R10.reuse, 0x8, PT ;  /* 0x000000080a00780c */ /* 0x040fe40003f86070 */
[----:B------:R-:W-:Y:S01]  /*187f0*/  ISETP.GE.U32.AND P5, PT, R10, 0x10, PT ;  /* 0x000000100a00780c */ /* 0x000fe20003fa6070 */
[----:B------:R-:W-:Y:S04]  /*18800*/  SHFL.IDX PT, R0, R16, RZ, 0x1f ;  /* 0x00001fff10007589 */ /* 0x000fe800000e0000 */
[----:B------:R-:W-:Y:S01]  /*18810*/  SHFL.IDX PT, R7, R16, 0x1, 0x1f ;  /* 0x00201f0010077f89 */ /* 0x000fe200000e0000 */
[----:B--2---:R-:W-:-:S02]  /*18820*/  @!P1 IMAD.MOV.U32 R17, RZ, RZ, R4 ;  /* 0x000000ffff119224 */ /* 0x004fc400078e0004 */
[----:B---3--:R-:W-:-:S04]  /*18830*/  @!P1 IMAD.MOV.U32 R8, RZ, RZ, R2 ;  /* 0x000000ffff089224 */ /* 0x008fc800078e0002 */
[----:B------:R-:W-:-:S05]  /*18840*/  IMAD R13, R8, R17, RZ ;  /* 0x00000011080d7224 */ /* 0x000fca00078e02ff */
[----:B------:R-:W0:Y:S01]  /*18850*/  SHFL.UP PT, R14, R13, 0x1, RZ ;  /* 0x042000000d0e7989 */ /* 0x000e2200000e00ff */
[----:B------:R-:W-:-:S04]  /*18860*/  ISETP.NE.AND P1, PT, R10, RZ, PT ;  /* 0x000000ff0a00720c */ /* 0x000fc80003f25270 */
        /* <DEDUP_REMOVED lines=14> */
[----:B------:R0:W1:Y:S01]  /*18950*/  SHFL.IDX PT, R14, R2, 0x1f, 0x1f ;  /* 0x03e01f00020e7f89 */ /* 0x00006200000e0000 */
[----:B------:R-:W-:-:S07]  /*18960*/  IMAD.MOV.U32 R6, RZ, RZ, RZ ;  /* 0x000000ffff067224 */ /* 0x000fce00078e00ff */
.L_x_1638:
[----:B------:R-:W-:Y:S02]  /*18970*/  ULDC UR4, c[0x0][0xc38] ;  /* 0x00030e0000047ab9 */ /* 0x000fe40000000800 */
[----:B------:R-:W-:-:S04]  /*18980*/  IMAD.U32 R5, RZ, RZ, UR4 ;  /* 0x00000004ff057e24 */ /* 0x000fc8000f8e00ff */
[----:B-1----:R-:W-:-:S04]  /*18990*/  IMAD R14, R14, R5, RZ ;  /* 0x000000050e0e7224 */ /* 0x002fc800078e02ff */
[----:B------:R-:W-:-:S05]  /*189a0*/  IMAD.IADD R7, R7, 0x1, R14 ;  /* 0x0000000107077824 */ /* 0x000fca00078e020e */
[----:B------:R-:W-:-:S13]  /*189b0*/  ISETP.GT.AND P6, PT, R7, R0, PT ;  /* 0x000000000700720c */ /* 0x000fda0003fc4270 */
[----:B------:R-:W-:Y:S05]  /*189c0*/  @P6 BRA `(.L_x_1507) ;  /* 0x0000000000a46947 */ /* 0x000fea0003800000 */
.L_x_1510:
        /* <DEDUP_REMOVED lines=11> */
[----:B------:R-:W-:Y:S02]  /*18a80*/  IMAD.MOV.U32 R8, RZ, RZ, RZ ;  /* 0x000000ffff087224 */ /* 0x000fe400078e00ff */
[----:B0-----:R-:W-:-:S05]  /*18a90*/  @!P6 IMAD.WIDE R2, R9, 0x4, R2 ;  /* 0x000000040902e825 */ /* 0x001fca00078e0202 */
[----:B------:R1:W2:Y:S02]  /*18aa0*/  @!P6 LDG.E R17, desc[UR36][R2.64] ;  /* 0x000000240211e981 */ /* 0x0002a4000c1e1900 */
[----:B-1----:R-:W-:-:S05]  /*18ab0*/  @!P6 IMAD.WIDE R2, R9, 0x4, R4 ;  /* 0x000000040902e825 */ /* 0x002fca00078e0204 */
        /* <DEDUP_REMOVED lines=20> */
.L_x_1646:
[----:B------:R-:W-:Y:S02]  /*18c00*/  ULDC UR4, c[0x0][0xc38] ;  /* 0x00030e0000047ab9 */ /* 0x000fe40000000800 */
[----:B------:R-:W-:-:S04]  /*18c10*/  IMAD.U32 R5, RZ, RZ, UR4 ;  /* 0x00000004ff057e24 */ /* 0x000fc8000f8e00ff */
[----:B-1----:R-:W-:-:S04]  /*18c20*/  IMAD R14, R14, R5, RZ ;  /* 0x000000050e0e7224 */ /* 0x002fc800078e02ff */
[----:B------:R-:W-:-:S05]  /*18c30*/  IMAD.IADD R7, R14, 0x1, R7 ;  /* 0x000000010e077824 */ /* 0x000fca00078e0207 */
[----:B------:R-:W-:-:S13]  /*18c40*/  ISETP.GT.AND P6, PT, R7, R0, PT ;  /* 0x000000000700720c */ /* 0x000fda0003fc4270 */
[----:B------:R-:W-:Y:S05]  /*18c50*/  @!P6 BRA `(.L_x_1510) ;  /* 0xfffffffc005ce947 */ /* 0x000fea000383ffff */
.L_x_1507:
[----:B------:R-:W-:Y:S01]  /*18c60*/  IMAD.IADD R7, R7, 0x1, -R14 ;  /* 0x0000000107077824 */ /* 0x000fe200078e0a0e */
[----:B------:R-:W-:-:S03]  /*18c70*/  UMOV UR4, 0xffffffff ;  /* 0xffffffff00047882 */ /* 0x000fc60000000000 */
[----:B------:R-:W-:-:S05]  /*18c80*/  IMAD R3, R2, R5, R7 ;  /* 0x0000000502037224 */ /* 0x000fca00078e0207 */
[----:B------:R-:W-:Y:S01]  /*18c90*/  ISETP.GT.AND P6, PT, R3, R0, PT ;  /* 0x000000000300720c */ /* 0x000fe20003fc4270 */
[----:B------:R-:W-:-:S12]  /*18ca0*/  BRA.DIV UR4, `(.L_x_1511) ;  /* 0x0000004e04547947 */ /* 0x000fd8000b800000 */
[----:B------:R-:W-:-:S04]  /*18cb0*/  VOTE.ANY R3, PT, !P6 ;  /* 0x0000000000037806 */ /* 0x000fc800070e0100 */
[----:B------:R-:W1:Y:S02]  /*18cc0*/  POPC R12, R3 ;  /* 0x00000003000c7309 */ /* 0x000e640000000000 */
[----:B-1----:R1:W2:Y:S01]  /*18cd0*/  SHFL.IDX PT, R17, R17, R12, 0x1f ;  /* 0x00001f0c11117589 */ /* 0x0022a200000e0000 */
[----:B------:R-:W-:-:S03]  /*18ce0*/  IMAD.IADD R19, R12, 0x1, R19 ;  /* 0x000000010c137824 */ /* 0x000fc600078e0213 */
[----:B------:R1:W3:Y:S04]  /*18cf0*/  SHFL.IDX PT, R8, R8, R12, 0x1f ;  /* 0x00001f0c08087589 */ /* 0x0002e800000e0000 */
.L_x_1651:
[----:B------:R-:W-:-:S13]  /*18d00*/  ISETP.NE.AND P0, PT, R3, RZ, PT ;  /* 0x000000ff0300720c */ /* 0x000fda0003f05270 */
[----:B------:R-:W-:Y:S05]  /*18d10*/  @!P0 BRA `(.L_x_1512) ;  /* 0x0000000000108947 */ /* 0x000fea0003800000 */
[----:B------:R-:W-:Y:S01]  /*18d20*/  UMOV UR4, 0xffffffff ;  /* 0xffffffff00047882 */ /* 0x000fe20000000000 */
[----:B-1----:R-:W-:Y:S02]  /*18d30*/  VIADD R12, R12, 0xffffffff ;  /* 0xffffffff0c0c7836 */ /* 0x002fe40000000000 */
[----:B------:R-:W-:Y:S05]  /*18d40*/  BRA.DIV UR4, `(.L_x_1513) ;  /* 0x0000004e04887947 */ /* 0x000fea000b800000 */
[----:B------:R4:W1:Y:S02]  /*18d50*/  SHFL.IDX PT, R6, R2, R12, 0x1f ;  /* 0x00001f0c02067589 */ /* 0x00086400000e0000 */
.L_x_1512:
[----:B---3--:R-:W-:Y:S01]  /*18d60*/  ISETP.NE.AND P0, PT, R8, 0x1, PT ;  /* 0x000000010800780c */ /* 0x008fe20003f05270 */
[----:B-1----:R-:W-:-:S04]  /*18d70*/  IMAD R16, R6, R5, R7 ;  /* 0x0000000506107224 */ /* 0x002fc800078e0207 */
[----:B------:R-:W-:-:S08]  /*18d80*/  IMAD.IADD R0, R0, 0x1, -R16 ;  /* 0x0000000100007824 */ /* 0x000fd000078e0a10 */
[----:B------:R-:W-:Y:S05]  /*18d90*/  @!P0 BRA `(.L_x_1514) ;  /* 0x0000000000dc8947 */ /* 0x000fea0003800000 */
[-C--:B--2---:R-:W-:Y:S02]  /*18da0*/  IABS R5, R17.reuse ;  /* 0x0000001100057213 */ /* 0x084fe40000000000 */
[----:B------:R-:W-:Y:S02]  /*18db0*/  IABS R4, R8 ;  /* 0x0000000800047213 */ /* 0x000fe40000000000 */
[----:B------:R-:W1:Y:S08]  /*18dc0*/  I2F.RP R6, R5 ;  /* 0x0000000500067306 */ /* 0x000e700000209400 */
[----:B------:R-:W2:Y:S08]  /*18dd0*/  I2F.RP R7, R4 ;  /* 0x0000000400077306 */ /* 0x000eb00000209400 */
[----:B-1----:R-:W0:Y:S08]  /*18de0*/  MUFU.RCP R6, R6 ;  /* 0x0000000600067308 */ /* 0x002e300000001000 */
[----:B--2---:R-:W-:Y:S01]  /*18df0*/  MUFU.RCP R7, R7 ;  /* 0x0000000700077308 */ /* 0x004fe20000001000 */
[----:B0---4-:R-:W-:Y:S01]  /*18e00*/  VIADD R2, R6, 0xffffffe ;  /* 0x0ffffffe06027836 */ /* 0x011fe20000000000 */
[----:B------:R-:W-:-:S06]  /*18e10*/  IABS R6, R17 ;  /* 0x0000001100067213 */ /* 0x000fcc0000000000 */
[----:B------:R0:W1:Y:S02]  /*18e20*/  F2I.FTZ.U32.TRUNC.NTZ R3, R2 ;  /* 0x0000000200037305 */ /* 0x000064000021f000 */
[----:B0-----:R-:W-:Y:S02]  /*18e30*/  IMAD.MOV.U32 R2, RZ, RZ, RZ ;  /* 0x000000ffff027224 */ /* 0x001fe400078e00ff */
[----:B-1----:R-:W-:-:S04]  /*18e40*/  IMAD.MOV R10, RZ, RZ, -R3 ;  /* 0x000000ffff0a7224 */ /* 0x002fc800078e0a03 */
[----:B------:R-:W-:-:S04]  /*18e50*/  IMAD R9, R10, R5, RZ ;  /* 0x000000050a097224 */ /* 0x000fc800078e02ff */
[----:B------:R-:W-:Y:S01]  /*18e60*/  IMAD.HI.U32 R3, R3, R9, R2 ;  /* 0x0000000903037227 */ /* 0x000fe200078e0002 */
[----:B------:R-:W-:-:S03]  /*18e70*/  IABS R2, R0 ;  /* 0x0000000000027213 */ /* 0x000fc60000000000 */
[----:B------:R-:W-:Y:S02]  /*18e80*/  IMAD.MOV R9, RZ, RZ, -R6 ;  /* 0x000000ffff097224 */ /* 0x000fe400078e0a06 */
[----:B------:R-:W-:-:S04]  /*18e90*/  IMAD.HI.U32 R6, R3, R2, RZ ;  /* 0x0000000203067227 */ /* 0x000fc800078e00ff */
[----:B------:R-:W-:Y:S02]  /*18ea0*/  IMAD R2, R6, R9, R2 ;  /* 0x0000000906027224 */ /* 0x000fe400078e0202 */
[----:B------:R-:W-:-:S03]  /*18eb0*/  VIADD R3, R7, 0xffffffe ;  /* 0x0ffffffe07037836 */ /* 0x000fc60000000000 */
[----:B------:R-:W-:-:S03]  /*18ec0*/  ISETP.GT.U32.AND P1, PT, R5, R2, PT ;  /* 0x000000020500720c */ /* 0x000fc60003f24070 */
[----:B------:R-:W0:Y:S10]  /*18ed0*/  F2I.FTZ.U32.TRUNC.NTZ R3, R3 ;  /* 0x0000000300037305 */ /* 0x000e34000021f000 */
[----:B------:R-:W-:-:S02]  /*18ee0*/  @!P1 IMAD.IADD R2, R2, 0x1, -R5 ;  /* 0x0000000102029824 */ /* 0x000fc400078e0a05 */
[----:B------:R-:W-:Y:S01]  /*18ef0*/  @!P1 VIADD R6, R6, 0x1 ;  /* 0x0000000106069836 */ /* 0x000fe20000000000 */
[----:B------:R-:W-:Y:S02]  /*18f00*/  ISETP.NE.AND P1, PT, R17, RZ, PT ;  /* 0x000000ff1100720c */ /* 0x000fe40003f25270 */
[----:B------:R-:W-:Y:S01]  /*18f10*/  ISETP.GE.U32.AND P0, PT, R2, R5, PT ;  /* 0x000000050200720c */ /* 0x000fe20003f06070 */
[----:B0-----:R-:W-:Y:S02]  /*18f20*/  IMAD.MOV R5, RZ, RZ, -R3 ;  /* 0x000000ffff057224 */ /* 0x001fe400078e0a03 */
[----:B------:R-:W-:Y:S02]  /*18f30*/  IMAD.MOV.U32 R2, RZ, RZ, RZ ;  /* 0x000000ffff027224 */ /* 0x000fe400078e00ff */
[----:B------:R-:W-:-:S04]  /*18f40*/  IMAD R5, R5, R4, RZ ;  /* 0x0000000405057224 */ /* 0x000fc800078e02ff */
[----:B------:R-:W-:Y:S01]  /*18f50*/  IMAD.HI.U32 R5, R3, R5, R2 ;  /* 0x0000000503057227 */ /* 0x000fe200078e0002 */
[----:B------:R-:W-:Y:S02]  /*18f60*/  LOP3.LUT R2, R0, R17, RZ, 0x3c, !PT ;  /* 0x0000001100027212 */ /* 0x000fe400078e3cff */
[----:B------:R-:W-:Y:S01]  /*18f70*/  IABS R3, R8 ;  /* 0x0000000800037213 */ /* 0x000fe20000000000 */
[----:B------:R-:W-:Y:S01]  /*18f80*/  @P0 VIADD R6, R6, 0x1 ;  /* 0x0000000106060836 */ /* 0x000fe20000000000 */
[----:B------:R-:W-:-:S03]  /*18f90*/  ISETP.GE.AND P2, PT, R2, RZ, PT ;  /* 0x000000ff0200720c */ /* 0x000fc60003f46270 */
[----:B------:R-:W-:-:S10]  /*18fa0*/  IMAD.MOV R3, RZ, RZ, -R3 ;  /* 0x000000ffff037224 */ /* 0x000fd400078e0a03 */
[----:B------:R-:W-:Y:S01]  /*18fb0*/  @!P2 IMAD.MOV R6, RZ, RZ, -R6 ;  /* 0x000000ffff06a224 */ /* 0x000fe200078e0a06 */
[----:B------:R-:W-:-:S04]  /*18fc0*/  @!P1 LOP3.LUT R6, RZ, R17, RZ, 0x33, !PT ;  /* 0x00000011ff069212 */ /* 0x000fc800078e33ff */
[----:B------:R-:W-:-:S05]  /*18fd0*/  IABS R2, R6 ;  /* 0x0000000600027213 */ /* 0x000fca0000000000 */
[----:B------:R-:W-:-:S04]  /*18fe0*/  IMAD.HI.U32 R5, R5, R2, RZ ;  /* 0x0000000205057227 */ /* 0x000fc800078e00ff */
[----:B------:R-:W-:Y:S01]  /*18ff0*/  IMAD R3, R5, R3, R2 ;  /* 0x0000000305037224 */ /* 0x000fe200078e0202 */
[----:B------:R-:W-:-:S04]  /*19000*/  LOP3.LUT R2, R6, R8, RZ, 0x3c, !PT ;  /* 0x0000000806027212 */ /* 0x000fc800078e3cff */
[----:B------:R-:W-:Y:S02]  /*19010*/  ISETP.GT.U32.AND P1, PT, R4, R3, PT ;  /* 0x000000030400720c */ /* 0x000fe40003f24070 */
[----:B------:R-:W-:Y:S01]  /*19020*/  ISETP.GE.AND P2, PT, R2, RZ, PT ;  /* 0x000000ff0200720c */ /* 0x000fe20003f46270 */
[----:B------:R-:W-:-:S04]  /*19030*/  IMAD.MOV R2, RZ, RZ, -R6 ;  /* 0x000000ffff027224 */ /* 0x000fc800078e0a06 */
[----:B------:R-:W-:-:S06]  /*19040*/  IMAD R2, R17, R2, R0 ;  /* 0x0000000211027224 */ /* 0x000fcc00078e0200 */
[----:B------:R-:W-:Y:S02]  /*19050*/  @!P1 IMAD.IADD R3, R3, 0x1, -R4 ;  /* 0x0000000103039824 */ /* 0x000fe400078e0a04 */
[----:B------:R-:W-:Y:S01]  /*19060*/  @!P1 VIADD R5, R5, 0x1 ;  /* 0x0000000105059836 */ /* 0x000fe20000000000 */
[----:B------:R-:W-:Y:S02]  /*19070*/  ISETP.NE.AND P1, PT, R8, RZ, PT ;  /* 0x000000ff0800720c */ /* 0x000fe40003f25270 */
[----:B------:R-:W-:-:S13]  /*19080*/  ISETP.GE.U32.AND P0, PT, R3, R4, PT ;  /* 0x000000040300720c */ /* 0x000fda0003f06070 */
[----:B------:R-:W-:-:S04]  /*19090*/  @P0 VIADD R5, R5, 0x1 ;  /* 0x0000000105050836 */ /* 0x000fc80000000000 */
[----:B------:R-:W-:Y:S01]  /*190a0*/  @!P2 IMAD.MOV R5, RZ, RZ, -R5 ;  /* 0x000000ffff05a224 */ /* 0x000fe200078e0a05 */
[----:B------:R-:W-:-:S05]  /*190b0*/  @!P1 LOP3.LUT R5, RZ, R8, RZ, 0x33, !PT ;  /* 0x00000008ff059212 */ /* 0x000fca00078e33ff */
[--C-:B------:R-:W-:Y:S02]  /*190c0*/  IMAD.MOV R3, RZ, RZ, -R5.reuse ;  /* 0x000000ffff037224 */ /* 0x100fe400078e0a05 */
[C---:B------:R-:W-:Y:S02]  /*190d0*/  IMAD R5, R8.reuse, 0x1000000, R5 ;  /* 0x0100000008057824 */ /* 0x040fe400078e0205 */
[----:B------:R-:W-:-:S04]  /*190e0*/  IMAD R8, R8, R3, R6 ;  /* 0x0000000308087224 */ /* 0x000fc800078e0206 */
[----:B------:R-:W-:Y:S01]  /*190f0*/  IMAD R18, R8, 0x10000, R5 ;  /* 0x0001000008127824 */ /* 0x000fe200078e0205 */
[----:B------:R-:W-:Y:S06]  /*19100*/  BRA `(.L_x_1515) ;  /* 0x0000000000f07947 */ /* 0x000fec0003800000 */
.L_x_1514:
[----:B0---4-:R-:W0:Y:S02]  /*19110*/  LDC.64 R2, c[0x0][0xc90] ;  /* 0x00032400ff027b82 */ /* 0x011e240000000a00 */
[----:B0-----:R-:W-:-:S05]  /*19120*/  IMAD.WIDE R2, R19, 0x4, R2 ;  /* 0x0000000413027825 */ /* 0x001fca00078e0202 */
[----:B------:R0:W2:Y:S02]  /*19130*/  LDG.E R6, desc[UR36][R2.64] ;  /* 0x0000002402067981 */ /* 0x0000a4000c1e1900 */
[----:B0-----:R-:W-:Y:S02]  /*19140*/  IMAD.MOV.U32 R2, RZ, RZ, RZ ;  /* 0x000000ffff027224 */ /* 0x001fe400078e00ff */
[----:B--2---:R-:W-:-:S05]  /*19150*/  IMAD R7, R17, R6, RZ ;  /* 0x0000000611077224 */ /* 0x004fca00078e02ff */
[----:B------:R-:W-:-:S04]  /*19160*/  IABS R4, R7 ;  /* 0x0000000700047213 */ /* 0x000fc80000000000 */
[----:B------:R-:W0:Y:S08]  /*19170*/  I2F.RP R8, R4 ;  /* 0x0000000400087306 */ /* 0x000e300000209400 */
        /* <DEDUP_REMOVED lines=26> */
[----:B------:R-:W-:-:S04]  /*19320*/  VIADDMNMX R5, R3, R5, R6, PT ;  /* 0x0000000503057246 */ /* 0x000fc80003800106 */
[----:B------:R-:W-:-:S04]  /*19330*/  IABS R6, R5 ;  /* 0x0000000500067213 */ /* 0x000fc80000000000 */
[----:B------:R-:W0:Y:S08]  /*19340*/  I2F.RP R8, R6 ;  /* 0x0000000600087306 */ /* 0x000e300000209400 */
[----:B0-----:R-:W0:Y:S02]  /*19350*/  MUFU.RCP R8, R8 ;  /* 0x0000000800087308 */ /* 0x001e240000001000 */
[----:B0-----:R-:W-:Y:S01]  /*19360*/  VIADD R3, R8, 0xffffffe ;  /* 0x0ffffffe08037836 */ /* 0x001fe20000000000 */
[----:B------:R-:W-:-:S05]  /*19370*/  IABS R8, R5 ;  /* 0x0000000500087213 */ /* 0x000fca0000000000 */
[----:B------:R-:W0:Y:S02]  /*19380*/  F2I.FTZ.U32.TRUNC.NTZ R3, R3 ;  /* 0x0000000300037305 */ /* 0x000e24000021f000 */
[----:B0-----:R-:W-:-:S04]  /*19390*/  IMAD.MOV R7, RZ, RZ, -R3 ;  /* 0x000000ffff077224 */ /* 0x001fc800078e0a03 */
[----:B------:R-:W-:-:S04]  /*193a0*/  IMAD R7, R7, R6, RZ ;  /* 0x0000000607077224 */ /* 0x000fc800078e02ff */
[----:B------:R-:W-:Y:S01]  /*193b0*/  IMAD.HI.U32 R2, R3, R7, R2 ;  /* 0x0000000703027227 */ /* 0x000fe200078e0002 */
[----:B------:R-:W-:-:S03]  /*193c0*/  IABS R7, R0 ;  /* 0x0000000000077213 */ /* 0x000fc60000000000 */
        /* <DEDUP_REMOVED lines=13> */
[----:B------:R-:W-:Y:S01]  /*194a0*/  @!P1 LOP3.LUT R2, RZ, R5, RZ, 0x33, !PT ;  /* 0x00000005ff029212 */ /* 0x000fe200078e33ff */
[----:B------:R-:W-:-:S04]  /*194b0*/  IMAD.MOV R5, RZ, RZ, -R5 ;  /* 0x000000ffff057224 */ /* 0x000fc800078e0a05 */
[----:B------:R-:W-:-:S07]  /*194c0*/  IMAD R18, R2, R5, R3 ;  /* 0x0000000502127224 */ /* 0x000fce00078e0203 */
.L_x_1515:
[----:B------:R-:W-:-:S05]  /*194d0*/  LOP3.LUT R2, RZ, R2, RZ, 0x33, !PT ;  /* 0x00000002ff027212 */ /* 0x000fca00078e33ff */
[----:B------:R-:W-:Y:S01]  /*194e0*/  IMAD.IADD R17, R17, 0x1, R2 ;  /* 0x0000000111117824 */ /* 0x000fe200078e0202 */
[----:B------:R-:W-:Y:S06]  /*194f0*/  BRA `(.L_x_1516) ;  /* 0x00000000001c7947 */ /* 0x000fec0003800000 */
.L_x_1508:
[----:B------:R-:W-:Y:S01]  /*19500*/  UMOV UR4, URZ ;  /* 0x0000003f00047c82 */ /* 0x000fe20008000000 */
[----:B------:R-:W-:Y:S01]  /*19510*/  UMOV UR5, URZ ;  /* 0x0000003f00057c82 */ /* 0x000fe20008000000 */
[----:B------:R-:W-:Y:S01]  /*19520*/  ULDC UR6, c[0x0][0xc3c] ;  /* 0x00030f0000067ab9 */ /* 0x000fe20000000800 */
[----:B------:R-:W-:Y:S02]  /*19530*/  IMAD.MOV.U32 R16, RZ, RZ, R0 ;  /* 0x000000ffff107224 */ /* 0x000fe400078e0000 */
[----:B------:R-:W-:Y:S02]  /*19540*/  IMAD.U32 R17, RZ, RZ, UR4 ;  /* 0x00000004ff117e24 */ /* 0x000fe4000f8e00ff */
[----:B------:R-:W-:Y:S02]  /*19550*/  IMAD.U32 R18, RZ, RZ, UR5 ;  /* 0x00000005ff127e24 */ /* 0x000fe4000f8e00ff */
[----:B------:R-:W-:-:S07]  /*19560*/  IMAD.U32 R19, RZ, RZ, UR6 ;  /* 0x00000006ff137e24 */ /* 0x000fce000f8e00ff */
.L_x_1516:
        /* <DEDUP_REMOVED lines=10> */
.L_x_1505:
[----:B------:R-:W-:Y:S02]  /*19610*/  ULDC UR4, c[0x0][0xc3c] ;  /* 0x00030f0000047ab9 */ /* 0x000fe40000000800 */
[----:B-1----:R-:W-:-:S13]  /*19620*/  ISETP.GE.AND P0, PT, R19, UR4, PT ;  /* 0x0000000413007c0c */ /* 0x002fda000bf06270 */
[----:B------:R-:W-:Y:S05]  /*19630*/  @!P0 BRA `(.L_x_1517) ;  /* 0xffffffac009c8947 */ /* 0x000fea000383ffff */
[----:B------:R-:W-:Y:S05]  /*19640*/  BSYNC B8 ;  /* 0x0000000000087941 */ /* 0x000fea0003800000 */
.L_x_1444:
[----:B------:R-:W3:Y:S01]  /*19650*/  LDL.LU R0, [R1+0x14] ;  /* 0x0000140001007983 */ /* 0x000ee20000300800 */
[----:B------:R-:W-:Y:S01]  /*19660*/  BSSY B0, `(.L_x_1518) ;  /* 0x000000b000007945 */ /* 0x000fe20003800000 */
[----:B------:R-:W4:Y:S01]  /*19670*/  S2R R5, SR_CgaCtaId ;  /* 0x0000000000057919 */ /* 0x000f220000008800 */
[----:B---3--:R-:W-:-:S05]  /*19680*/  VIADD R0, R0, 0x1 ;  /* 0x0000000100007836 */ /* 0x008fca0000000000 */
[----:B-1----:R-:W-:-:S04]  /*19690*/  LEA.HI R2, R0, R0, RZ, 0x1 ;  /* 0x0000000000027211 */ /* 0x002fc800078f08ff */
[----:B------:R-:W-:Y:S02]  /*196a0*/  LOP3.LUT R3, R2, 0xfffffffe, RZ, 0xc0, !PT ;  /* 0xfffffffe02037812 */ /* 0x000fe400078ec0ff */
[----:B------:R-:W-:-:S03]  /*196b0*/  MOV R2, 0x400 ;  /* 0x0000040000027802 */ /* 0x000fc60000000f00 */
[----:B------:R-:W-:Y:S01]  /*196c0*/  IMAD.IADD R0, R0, 0x1, -R3 ;  /* 0x0000000100007824 */ /* 0x000fe200078e0a03 */
[----:B----4-:R-:W-:-:S04]  /*196d0*/  LEA R4, R5, R2, 0x18 ;  /* 0x0000000205047211 */ /* 0x010fc800078ec0ff */
[----:B------:R-:W-:-:S04]  /*196e0*/  SHF.L.U32 R0, R0, 0x1f, RZ ;  /* 0x0000001f00007819 */ /* 0x000fc800000006ff */
[----:B------:R-:W1:Y:S02]  /*196f0*/  SYNCS.PHASECHK.TRANS64.TRYWAIT P0, [R4+URZ+0x28820], R0 ;  /* 0x02882000040075a7 */ /* 0x000e64000800017f */
[----:B-1----:R-:W-:Y:S05]  /*19700*/  @!P0 BRA `(.L_x_1519) ;  /* 0x0000004400408947 */ /* 0x002fea0003800000 */
.L_x_1654:
[----:B------:R-:W-:Y:S05]  /*19710*/  BSYNC B0 ;  /* 0x0000000000007941 */ /* 0x000fea0003800000 */
.L_x_1518:
[----:B------:R-:W-:-:S03]  /*19720*/  UMOV UR4, 0xffffffff ;  /* 0xffffffff00047882 */ /* 0x000fc60000000000 */
[----:B------:R-:W-:Y:S05]  /*19730*/  BRA.DIV UR4, `(.L_x_1520) ;  /* 0x0000004604487947 */ /* 0x000fea000b800000 */
[----:B-1----:R-:W1:Y:S02]  /*19740*/  S2R R0, SR_TID.X ;  /* 0x0000000000007919 */ /* 0x002e640000002100 */
[----:B-1----:R-:W-:-:S04]  /*19750*/  SHF.R.U32.HI R0, RZ, 0x5, R0 ;  /* 0x00000005ff007819 */ /* 0x002fc80000011600 */
[----:B------:R-:W-:-:S05]  /*19760*/  LOP3.LUT R0, R0, 0x3, RZ, 0xc0, !PT ;  /* 0x0000000300007812 */ /* 0x000fca00078ec0ff */
[----:B------:R1:W3:Y:S02]  /*19770*/  SHFL.IDX PT, R14, R0, RZ, 0x1f ;  /* 0x00001fff000e7589 */ /* 0x0002e400000e0000 */
.L_x_1657:
[----:B---3--:R-:W-:Y:S01]  /*19780*/  ISETP.NE.AND P0, PT, R14, RZ, PT ;  /* 0x000000ff0e00720c */ /* 0x008fe20003f05270 */
[----:B------:R-:W-:-:S12]  /*19790*/  BSSY B0, `(.L_x_1521) ;  /* 0x0000026000007945 */ /* 0x000fd80003800000 */
[----:B------:R-:W-:Y:S05]  /*197a0*/  @P0 BRA `(.L_x_1522) ;  /* 0x0000000000900947 */ /* 0x000fea0003800000 */
[----:B------:R-:W-:-:S03]  /*197b0*/  UMOV UR4, 0xffffffff ;  /* 0xffffffff00047882 */ /* 0x000fc60000000000 */
[----:B------:R-:W-:Y:S05]  /*197c0*/  BRA.DIV UR4, `(.L_x_1523) ;  /* 0x0000004604587947 */ /* 0x000fea000b800000 */
[----:B------:R-:W-:-:S13]  /*197d0*/  ELECT P6, URZ, PT ;  /* 0x00000000003f782f */ /* 0x000fda00038c0000 */
.L_x_1660:
[----:B------:R-:W-:Y:S05]  /*197e0*/  @!P6 BRA `(.L_x_1522) ;  /* 0x000000000080e947 */ /* 0x000fea0003800000 */
[----:B-1----:R-:W3:Y:S02]  /*197f0*/  LDL R0, [R1+0x18] ;  /* 0x0000180001007983 */ /* 0x002ee40000100800 */
[----:B---3--:R-:W-:-:S13]  /*19800*/  R2UR UR4, R0 ;  /* 0x00000000000472ca */ /* 0x008fda00000e0000 */
[----:B------:R-:W-:-:S06]  /*19810*/  ULOP3.LUT UR4, UR4, 0x2, URZ, 0xfc, !UPT ;  /* 0x0000000204047892 */ /* 0x000fcc000f8efc3f */
[----:B------:R-:W-:-:S05]  /*19820*/  IMAD.U32 R0, RZ, RZ, UR4 ;  /* 0x00000004ff007e24 */ /* 0x000fca000f8e00ff */
[----:B------:R-:W-:-:S13]  /*19830*/  ISETP.NE.AND P0, PT, R0, 0x3, PT ;  /* 0x000000030000780c */ /* 0x000fda0003f05270 */
[----:B------:R-:W-:Y:S05]  /*19840*/  @!P0 BRA `(.L_x_1524) ;  /* 0x0000000000048947 */ /* 0x000fea0003800000 */
[----:B------:R-:W-:Y:S01]  /*19850*/  BPT.TRAP 0x1 ;  /* 0x000000040000795c */ /* 0x000fe20000300000 */
.L_x_1524:
[C---:B------:R-:W-:Y:S01]  /*19860*/  IMAD R5, R25.reuse, 0x8, R4 ;  /* 0x0000000819057824 */ /* 0x040fe200078e0204 */
[----:B------:R-:W-:Y:S01]  /*19870*/  SHF.L.U32 R0, R28, 0x1f, RZ ;  /* 0x0000001f1c007819 */ /* 0x000fe200000006ff */
[----:B------:R-:W-:-:S03]  /*19880*/  VIADD R25, R25, 0x1 ;  /* 0x0000000119197836 */ /* 0x000fc60000000000 */
[----:B------:R-:W1:Y:S02]  /*19890*/  SYNCS.PHASECHK.TRANS64.TRYWAIT P1, [R5+URZ+0x28840], R0 ;  /* 0x02884000050075a7 */ /* 0x000e64000802017f */
[----:B------:R-:W-:-:S04]  /*198a0*/  ISETP.NE.AND P2, PT, R25, 0x2, PT ;  /* 0x000000021900780c */ /* 0x000fc80003f45270 */
[----:B------:R-:W-:Y:S01]  /*198b0*/  SEL R3, RZ, 0x1, P2 ;  /* 0x00000001ff037807 */ /* 0x000fe20001000000 */
[----:B-1----:R-:W-:Y:S08]  /*198c0*/  @!P1 BRA `(.L_x_1525) ;  /* 0x0000004400389947 */ /* 0x002ff00003800000 */
.L_x_1661:
[----:B------:R-:W-:Y:S02]  /*198d0*/  SEL R25, R25, RZ, P2 ;  /* 0x000000ff19197207 */ /* 0x000fe40001000000 */
[----:B------:R-:W-:Y:S01]  /*198e0*/  LOP3.LUT R2, R28, R3, RZ, 0x3c, !PT ;  /* 0x000000031c027212 */ /* 0x000fe200078e3cff */
[----:B------:R-:W-:Y:S06]  /*198f0*/  @!P0 BRA `(.L_x_1526) ;  /* 0x0000000000048947 */ /* 0x000fec0003800000 */
[----:B------:R-:W-:Y:S01]  /*19900*/  BPT.TRAP 0x1 ;  /* 0x000000040000795c */ /* 0x000fe20000300000 */
.L_x_1526:
[----:B------:R-:W-:Y:S01]  /*19910*/  IMAD R25, R25, 0x8, R4 ;  /* 0x0000000819197824 */ /* 0x000fe200078e0204 */
[----:B------:R-:W-:-:S04]  /*19920*/  SHF.L.U32 R2, R2, 0x1f, RZ ;  /* 0x0000001f02027819 */ /* 0x000fc800000006ff */
[----:B------:R-:W3:Y:S02]  /*19930*/  SYNCS.PHASECHK.TRANS64.TRYWAIT P1, [R25+URZ+0x28840], R2 ;  /* 0x02884002190075a7 */ /* 0x000ee4000802017f */
[----:B---3--:R-:W-:Y:S05]  /*19940*/  @!P1 BRA `(.L_x_1527) ;  /* 0x00000044002c9947 */ /* 0x008fea0003800000 */
.L_x_1662:
[----:B------:R-:W-:Y:S05]  /*19950*/  @!P0 BRA `(.L_x_1528) ;  /* 0x0000000000048947 */ /* 0x000fea0003800000 */
[----:B------:R-:W-:Y:S01]  /*19960*/  BPT.TRAP 0x1 ;  /* 0x000000040000795c */ /* 0x000fe20000300000 */
.L_x_1528:
[----:B------:R-:W4:Y:S02]  /*19970*/  SYNCS.PHASECHK.TRANS64.TRYWAIT P1, [R5+URZ+0x28860], R0 ;  /* 0x02886000050075a7 */ /* 0x000f24000802017f */
[----:B----4-:R-:W-:Y:S05]  /*19980*/  @!P1 BRA `(.L_x_1529) ;  /* 0x0000004400309947 */ /* 0x010fea0003800000 */
.L_x_1663:
[----:B------:R-:W-:Y:S05]  /*19990*/  @!P0 BRA `(.L_x_1530) ;  /* 0x0000000000048947 */ /* 0x000fea0003800000 */
[----:B------:R-:W-:Y:S01]  /*199a0*/  BPT.TRAP 0x1 ;  /* 0x000000040000795c */ /* 0x000fe20000300000 */
.L_x_1530:
[----:B------:R0:W0:Y:S02]  /*199b0*/  SYNCS.PHASECHK.TRANS64.TRYWAIT P0, [R25+URZ+0x28860], R2 ;  /* 0x02886002190075a7 */ /* 0x000024000800017f */
[----:B0-----:R-:W-:Y:S05]  /*199c0*/  @!P0 NANOSLEEP.SYNCS 0x989680 ;  /* 0x009896800000895d */ /* 0x001fea0003900000 */
[----:B------:R-:W0:Y:S02]  /*199d0*/  @!P0 SYNCS.PHASECHK.TRANS64 P0, [R25+URZ+0x28860], R2 ;  /* 0x02886002190085a7 */ /* 0x000e24000800007f */
[----:B0-----:R-:W-:Y:S05]  /*199e0*/  @!P0 BRA `(.L_x_1530) ;  /* 0xfffffffc00f08947 */ /* 0x001fea000383ffff */
.L_x_1522:
[----:B------:R-:W-:Y:S05]  /*199f0*/  BSYNC B0 ;  /* 0x0000000000007941 */ /* 0x000fea0003800000 */
.L_x_1521:
[----:B------:R-:W-:Y:S05]  /*19a00*/  EXIT ;  /* 0x000000000000794d */ /* 0x000fea0003800000 */
.L_x_1335:
[----:B0-----:R-:W-:-:S04]  /*19a10*/  IMAD.U32 R3, RZ, RZ, UR40 ;  /* 0x00000028ff037e24 */ /* 0x001fc8000f8e00ff */
[----:B------:R0:W1:Y:S03]  /*19a20*/  SYNCS.PHASECHK.TRANS64.TRYWAIT P1, [R3+URZ+0x28800], R0 ;  /* 0x02880000030075a7 */ /* 0x000066000802017f */
[----:B-1----:R-:W-:Y:S05]  /*19a30*/  @!P1 NANOSLEEP.SYNCS 0x989680 ;  /* 0x009896800000995d */ /* 0x002fea0003900000 */
[----:B------:R-:W1:Y:S02]  /*19a40*/  @!P1 SYNCS.PHASECHK.TRANS64 P1, [R3+URZ+0x28800], R0 ;  /* 0x02880000030095a7 */ /* 0x000e64000802007f */
[----:B-1----:R-:W-:Y:S05]  /*19a50*/  @!P1 BRA `(.L_x_1335) ;  /* 0xfffffffc00ec9947 */ /* 0x002fea000383ffff */
[----:B------:R-:W-:Y:S05]  /*19a60*/  BRA `(.L_x_1531) ;  /* 0xfffffe8400a47947 */ /* 0x000fea000383ffff */
.L_x_1339:
[----:B-1----:R1:W2:Y:S02]  /*19a70*/  SYNCS.PHASECHK.TRANS64.TRYWAIT P1, [R89+URZ+0x28830], R0 ;  /* 0x02883000590075a7 */ /* 0x0022a4000802017f */
[----:B--2---:R-:W-:Y:S05]  /*19a80*/  @!P1 NANOSLEEP.SYNCS 0x989680 ;  /* 0x009896800000995d */ /* 0x004fea0003900000 */
[----:B------:R-:W2:Y:S02]  /*19a90*/  @!P1 SYNCS.PHASECHK.TRANS64 P1, [R89+URZ+0x28830], R0 ;  /* 0x02883000590095a7 */ /* 0x000ea4000802007f */
[----:B--2---:R-:W-:Y:S05]  /*19aa0*/  @!P1 BRA `(.L_x_1339) ;  /* 0xfffffffc00f09947 */ /* 0x004fea000383ffff */
[----:B------:R-:W-:Y:S05]  /*19ab0*/  BRA `(.L_x_1338) ;  /* 0xfffffe8400c07947 */ /* 0x000fea000383ffff */
.L_x_1356:
[----:B-1----:R-:W-:-:S04]  /*19ac0*/  IMAD.U32 R7, RZ, RZ, UR6 ;  /* 0x00000006ff077e24 */ /* 0x002fc8000f8e00ff */
[----:B------:R1:W2:Y:S03]  /*19ad0*/  SYNCS.PHASECHK.TRANS64.TRYWAIT P1, [R7+URZ+0x28830], R6 ;  /* 0x02883006070075a7 */ /* 0x0002a6000802017f */
[----:B--2---:R-:W-:Y:S05]  /*19ae0*/  @!P1 NANOSLEEP.SYNCS 0x989680 ;  /* 0x009896800000995d */ /* 0x004fea0003900000 */
[----:B------:R-:W2:Y:S02]  /*19af0*/  @!P1 SYNCS.PHASECHK.TRANS64 P1, [R7+URZ+0x28830], R6 ;  /* 0x02883006070095a7 */ /* 0x000ea4000802007f */
[----:B--2---:R-:W-:Y:S05]  /*19b00*/  @!P1 BRA `(.L_x_1356) ;  /* 0xfffffffc00ec9947 */ /* 0x004fea000383ffff */
[----:B------:R-:W-:Y:S05]  /*19b10*/  BRA `(.L_x_1353) ;  /* 0xfffffec000947947 */ /* 0x000fea000383ffff */
.L_x_1360:
[----:B-1----:R-:W-:-:S04]  /*19b20*/  IMAD.U32 R7, RZ, RZ, UR6 ;  /* 0x00000006ff077e24 */ /* 0x002fc8000f8e00ff */
[----:B------:R1:W2:Y:S03]  /*19b30*/  SYNCS.PHASECHK.TRANS64.TRYWAIT P1, [R7+URZ+0x28850], R6 ;  /* 0x02885006070075a7 */ /* 0x0002a6000802017f */
[----:B--2---:R-:W-:Y:S05]  /*19b40*/  @!P1 NANOSLEEP.SYNCS 0x989680 ;  /* 0x009896800000995d */ /* 0x004fea0003900000 */
[----:B------:R-:W2:Y:S02]  /*19b50*/  @!P1 SYNCS.PHASECHK.TRANS64 P1, [R7+URZ+0x28850], R6 ;  /* 0x02885006070095a7 */ /* 0x000ea4000802007f */
[----:B--2---:R-:W-:Y:S05]  /*19b60*/  @!P1 BRA `(.L_x_1360) ;  /* 0xfffffffc00ec9947 */ /* 0x004fea000383ffff */
[----:B------:R-:W-:Y:S05]  /*19b70*/  BRA `(.L_x_1357) ;  /* 0xfffffec4006c7947 */ /* 0x000fea000383ffff */
.L_x_1379:
[----:B-1----:R-:W-:-:S04]  /*19b80*/  IMAD.U32 R7, RZ, RZ, UR6 ;  /* 0x00000006ff077e24 */ /* 0x002fc8000f8e00ff */
[----:B------:R1:W2:Y:S03]  /*19b90*/  SYNCS.PHASECHK.TRANS64.TRYWAIT P1, [R7+URZ+0x28830], R6 ;  /* 0x02883006070075a7 */ /* 0x0002a6000802017f */
[----:B--2---:R-:W-:Y:S05]  /*19ba0*/  @!P1 NANOSLEEP.SYNCS 0x989680 ;  /* 0x009896800000995d */ /* 0x004fea0003900000 */
[----:B------:R-:W2:Y:S02]  /*19bb0*/  @!P1 SYNCS.PHASECHK.TRANS64 P1, [R7+URZ+0x28830], R6 ;  /* 0x02883006070095a7 */ /* 0x000ea4000802007f */
[----:B--2---:R-:W-:Y:S05]  /*19bc0*/  @!P1 BRA `(.L_x_1379) ;  /* 0xfffffffc00ec9947 */ /* 0x004fea000383ffff */
[----:B------:R-:W-:Y:S05]  /*19bd0*/  BRA `(.L_x_1376) ;  /* 0xfffffefc00707947 */ /* 0x000fea000383ffff */
.L_x_1383:
[----:B-1----:R-:W-:-:S04]  /*19be0*/  IMAD.U32 R7, RZ, RZ, UR6 ;  /* 0x00000006ff077e24 */ /* 0x002fc8000f8e00ff */
[----:B------:R1:W2:Y:S03]  /*19bf0*/  SYNCS.PHASECHK.TRANS64.TRYWAIT P1, [R7+URZ+0x28850], R6 ;  /* 0x02885006070075a7 */ /* 0x0002a6000802017f */
[----:B--2---:R-:W-:Y:S05]  /*19c00*/  @!P1 NANOSLEEP.SYNCS 0x989680 ;  /* 0x009896800000995d */ /* 0x004fea0003900000 */
[----:B------:R-:W2:Y:S02]  /*19c10*/  @!P1 SYNCS.PHASECHK.TRANS64 P1, [R7+URZ+0x28850], R6 ;  /* 0x02885006070095a7 */ /* 0x000ea4000802007f */
[----:B--2---:R-:W-:Y:S05]  /*19c20*/  @!P1 BRA `(.L_x_1383) ;  /* 0xfffffffc00ec9947 */ /* 0x004fea000383ffff */
[----:B------:R-:W-:Y:S05]  /*19c30*/  BRA `(.L_x_1380) ;  /* 0xffffff0000487947 */ /* 0x000fea000383ffff */
.L_x_1391:
[----:B-1----:R-:W-:-:S04]  /*19c40*/  IMAD.U32 R7, RZ, RZ, UR6 ;  /* 0x00000006ff077e24 */ /* 0x002fc8000f8e00ff */
[----:B------:R1:W2:Y:S03]  /*19c50*/  SYNCS.PHASECHK.TRANS64.TRYWAIT P1, [R7+URZ+0x28830], R6 ;  /* 0x02883006070075a7 */ /* 0x0002a6000802017f */
[----:B--2---:R-:W-:Y:S05]  /*19c60*/  @!P1 NANOSLEEP.SYNCS 0x989680 ;  /* 0x009896800000995d */ /* 0x004fea0003900000 */
[----:B------:R-:W2:Y:S02]  /*19c70*/  @!P1 SYNCS.PHASECHK.TRANS64 P1, [R7+URZ+0x28830], R6 ;  /* 0x02883006070095a7 */ /* 0x000ea4000802007f */
[----:B--2---:R-:W-:Y:S05]  /*19c80*/  @!P1 BRA `(.L_x_1391) ;  /* 0xfffffffc00ec9947 */ /* 0x004fea000383ffff */
[----:B------:R-:W-:Y:S05]  /*19c90*/  BRA `(.L_x_1388) ;  /* 0xffffff2400787947 */ /* 0x000fea000383ffff */
.L_x_1395:
[----:B-1----:R-:W-:-:S04]  /*19ca0*/  IMAD.U32 R7, RZ, RZ, UR6 ;  /* 0x00000006ff077e24 */ /* 0x002fc8000f8e00ff */
[----:B------:R1:W2:Y:S03]  /*19cb0*/  SYNCS.PHASECHK.TRANS64.TRYWAIT P1, [R7+URZ+0x28850], R6 ;  /* 0x02885006070075a7 */ /* 0x0002a6000802017f */
[----:B--2---:R-:W-:Y:S05]  /*19cc0*/  @!P1 NANOSLEEP.SYNCS 0x989680 ;  /* 0x009896800000995d */ /* 0x004fea0003900000 */
[----:B------:R-:W2:Y:S02]  /*19cd0*/  @!P1 SYNCS.PHASECHK.TRANS64 P1, [R7+URZ+0x28850], R6 ;  /* 0x02885006070095a7 */ /* 0x000ea4000802007f */
[----:B--2---:R-:W-:Y:S05]  /*19ce0*/  @!P1 BRA `(.L_x_1395) ;  /* 0xfffffffc00ec9947 */ /* 0x004fea000383ffff */
[----:B------:R-:W-:Y:S05]  /*19cf0*/  BRA `(.L_x_1392) ;  /* 0xffffff2800447947 */ /* 0x000fea000383ffff */
.L_x_1410:
[----:B-1----:R-:W-:-:S04]  /*19d00*/  IMAD.U32 R4, RZ, RZ, UR5 ;  /* 0x00000005ff047e24 */ /* 0x002fc8000f8e00ff */
[----:B------:R1:W2:Y:S03]  /*19d10*/  SYNCS.PHASECHK.TRANS64.TRYWAIT P1, [R4+URZ+0x28850], R3 ;  /* 0x02885003040075a7 */ /* 0x0002a6000802017f */
[----:B--2---:R-:W-:Y:S05]  /*19d20*/  @!P1 NANOSLEEP.SYNCS 0x989680 ;  /* 0x009896800000995d */ /* 0x004fea0003900000 */
[----:B------:R-:W2:Y:S02]  /*19d30*/  @!P1 SYNCS.PHASECHK.TRANS64 P1, [R4+URZ+0x28850], R3 ;  /* 0x02885003040095a7 */ /* 0x000ea4000802007f */
[----:B--2---:R-:W-:Y:S05]  /*19d40*/  @!P1 BRA `(.L_x_1410) ;  /* 0xfffffffc00ec9947 */ /* 0x004fea000383ffff */
[----:B------:R-:W-:Y:S05]  /*19d50*/  BRA `(.L_x_1409) ;  /* 0xffffff5c00707947 */ /* 0x000fea000383ffff */
.L_x_1466:
        /* <DEDUP_REMOVED lines=11> */
.L_x_1533:
[----:B------:R-:W-:Y:S05]  /*19e10*/  BSYNC B0 ;  /* 0x0000000000007941 */ /* 0x000fea0003800000 */
.L_x_1532:
[----:B------:R-:W-:Y:S05]  /*19e20*/  BRA `(.L_x_1534) ;  /* 0xffffffb800647947 */ /* 0x000fea000383ffff */
.L_x_1469:
[----:B0-----:R0:W1:Y:S02]  /*19e30*/  SYNCS.PHASECHK.TRANS64.TRYWAIT P0, [R7+URZ+0x28840], R2 ;  /* 0x02884002070075a7 */ /* 0x001064000800017f */
[----:B-1----:R-:W-:Y:S05]  /*19e40*/  @!P0 NANOSLEEP.SYNCS 0x989680 ;  /* 0x009896800000895d */ /* 0x002fea0003900000 */
[----:B------:R-:W1:Y:S02]  /*19e50*/  @!P0 SYNCS.PHASECHK.TRANS64 P0, [R7+URZ+0x28840], R2 ;  /* 0x02884002070085a7 */ /* 0x000e64000800007f */
[----:B-1----:R-:W-:Y:S05]  /*19e60*/  @!P0 BRA `(.L_x_1469) ;  /* 0xfffffffc00f08947 */ /* 0x002fea000383ffff */
[----:B------:R-:W-:Y:S05]  /*19e70*/  BRA `(.L_x_1535) ;  /* 0xffffffb800b87947 */ /* 0x000fea000383ffff */
.L_x_1470:
        /* <DEDUP_REMOVED lines=8> */
.L_x_1537:
[----:B------:R-:W-:Y:S05]  /*19f00*/  BSYNC B0 ;  /* 0x0000000000007941 */ /* 0x000fea0003800000 */
.L_x_1536:
        /* <DEDUP_REMOVED lines=9> */
.L_x_1538:
[----:B------:R-:W-:Y:S02]  /*19fa0*/  IMAD.MOV.U32 R13, RZ, RZ, R0 ;  /* 0x000000ffff0d7224 */ /* 0x000fe400078e0000 */
[----:B------:R-:W-:Y:S02]  /*19fb0*/  IMAD.MOV.U32 R12, RZ, RZ, 0x1 ;  /* 0x00000001ff0c7424 */ /* 0x000fe400078e00ff */
[----:B------:R-:W-:-:S07]  /*19fc0*/  IMAD.MOV.U32 R3, RZ, RZ, R14 ;  /* 0x000000ffff037224 */ /* 0x000fce00078e000e */
[----:B------:R-:W-:Y:S05]  /*19fd0*/  WARPSYNC.COLLECTIVE R15, `(.L_x_1539) ;  /* 0x000000000f087348 */ /* 0x000fea0003c00000 */
[----:B------:R0:W1:Y:S02]  /*19fe0*/  SHFL.IDX P6, R14, R13, R12, R11 ;  /* 0x0000000c0d0e7389 */ /* 0x00006400000c000b */
[----:B01----:R-:W-:Y:S01]  /*19ff0*/  ENDCOLLECTIVE ;  /* 0x000000000000791b */ /* 0x003fe20003800000 */
.L_x_1539:
[----:B------:R-:W-:-:S05]  /*1a000*/  @P0 LEA R3, P1, R30, R3, 0x1 ;  /* 0x000000031e030211 */ /* 0x000fca00078208ff */
[----:B------:R-:W-:Y:S01]  /*1a010*/  @P0 IMAD.X R2, RZ, RZ, R2, P1 ;  /* 0x000000ffff020224 */ /* 0x000fe200008e0602 */
[----:B------:R-:W-:-:S04]  /*1a020*/  ISETP.GE.AND P1, PT, R6, 0x11, PT ;  /* 0x000000110600780c */ /* 0x000fc80003f26270 */
        /* <DEDUP_REMOVED lines=13> */
.L_x_1540:
[----:B------:R-:W-:Y:S02]  /*1a100*/  @P1 IMAD R8, R5, 0x2, R22 ;  /* 0x0000000205081824 */ /* 0x000fe400078e0216 */
[----:B------:R-:W-:Y:S02]  /*1a110*/  IMAD.MOV.U32 R13, RZ, RZ, R0 ;  /* 0x000000ffff0d7224 */ /* 0x000fe400078e0000 */
[----:B------:R-:W-:Y:S02]  /*1a120*/  IMAD.MOV.U32 R12, RZ, RZ, 0x2 ;  /* 0x00000002ff0c7424 */ /* 0x000fe400078e00ff */
[----:B------:R-:W-:-:S07]  /*1a130*/  IMAD.MOV.U32 R3, RZ, RZ, R14 ;  /* 0x000000ffff037224 */ /* 0x000fce00078e000e */
[----:B------:R-:W-:Y:S05]  /*1a140*/  WARPSYNC.COLLECTIVE R15, `(.L_x_1541) ;  /* 0x000000000f087348 */ /* 0x000fea0003c00000 */
[----:B------:R0:W1:Y:S02]  /*1a150*/  SHFL.IDX P6, R14, R13, R12, R11 ;  /* 0x0000000c0d0e7389 */ /* 0x00006400000c000b */
[----:B01----:R-:W-:Y:S01]  /*1a160*/  ENDCOLLECTIVE ;  /* 0x000000000000791b */ /* 0x003fe20003800000 */
.L_x_1541:
        /* <DEDUP_REMOVED lines=16> */
.L_x_1542:
[----:B------:R-:W-:Y:S02]  /*1a270*/  @P1 IMAD R8, R5, 0x2, R22 ;  /* 0x0000000205081824 */ /* 0x000fe400078e0216 */
[----:B------:R-:W-:Y:S02]  /*1a280*/  IMAD.MOV.U32 R13, RZ, RZ, R0 ;  /* 0x000000ffff0d7224 */ /* 0x000fe400078e0000 */
[----:B------:R-:W-:Y:S02]  /*1a290*/  IMAD.MOV.U32 R12, RZ, RZ, 0x3 ;  /* 0x00000003ff0c7424 */ /* 0x000fe400078e00ff */
[----:B------:R-:W-:-:S07]  /*1a2a0*/  IMAD.MOV.U32 R3, RZ, RZ, R14 ;  /* 0x000000ffff037224 */ /* 0x000fce00078e000e */
[----:B------:R-:W-:Y:S05]  /*1a2b0*/  WARPSYNC.COLLECTIVE R15, `(.L_x_1543) ;  /* 0x000000000f087348 */ /* 0x000fea0003c00000 */
[----:B------:R0:W1:Y:S02]  /*1a2c0*/  SHFL.IDX P6, R14, R13, R12, R11 ;  /* 0x0000000c0d0e7389 */ /* 0x00006400000c000b */
[----:B01----:R-:W-:Y:S01]  /*1a2d0*/  ENDCOLLECTIVE ;  /* 0x000000000000791b */ /* 0x003fe20003800000 */
.L_x_1543:
        /* <DEDUP_REMOVED lines=16> */
.L_x_1544:
[----:B------:R-:W-:Y:S02]  /*1a3e0*/  @P1 IMAD R8, R5, 0x2, R22 ;  /* 0x0000000205081824 */ /* 0x000fe400078e0216 */
[----:B------:R-:W-:Y:S02]  /*1a3f0*/  IMAD.MOV.U32 R13, RZ, RZ, R0 ;  /* 0x000000ffff0d7224 */ /* 0x000fe400078e0000 */
[----:B------:R-:W-:Y:S02]  /*1a400*/  IMAD.MOV.U32 R12, RZ, RZ, 0x4 ;  /* 0x00000004ff0c7424 */ /* 0x000fe400078e00ff */
[----:B------:R-:W-:-:S07]  /*1a410*/  IMAD.MOV.U32 R3, RZ, RZ, R14 ;  /* 0x000000ffff037224 */ /* 0x000fce00078e000e */
[----:B------:R-:W-:Y:S05]  /*1a420*/  WARPSYNC.COLLECTIVE R15, `(.L_x_1545) ;  /* 0x000000000f087348 */ /* 0x000fea0003c00000 */
[----:B------:R0:W1:Y:S02]  /*1a430*/  SHFL.IDX P6, R14, R13, R12, R11 ;  /* 0x0000000c0d0e7389 */ /* 0x00006400000c000b */
[----:B01----:R-:W-:Y:S01]  /*1a440*/  ENDCOLLECTIVE ;  /* 0x000000000000791b */ /* 0x003fe20003800000 */
.L_x_1545:
        /* <DEDUP_REMOVED lines=16> */
.L_x_1546:
[----:B------:R-:W-:Y:S02]  /*1a550*/  @P1 IMAD R8, R5, 0x2, R22 ;  /* 0x0000000205081824 */ /* 0x000fe400078e0216 */
[----:B------:R-:W-:Y:S02]  /*1a560*/  IMAD.MOV.U32 R13, RZ, RZ, R0 ;  /* 0x000000ffff0d7224 */ /* 0x000fe400078e0000 */
[----:B------:R-:W-:Y:S02]  /*1a570*/  IMAD.MOV.U32 R12, RZ, RZ, 0x5 ;  /* 0x00000005ff0c7424 */ /* 0x000fe400078e00ff */
[----:B------:R-:W-:-:S07]  /*1a580*/  IMAD.MOV.U32 R3, RZ, RZ, R14 ;  /* 0x000000ffff037224 */ /* 0x000fce00078e000e */
[----:B------:R-:W-:Y:S05]  /*1a590*/  WARPSYNC.COLLECTIVE R15, `(.L_x_1547) ;  /* 0x000000000f087348 */ /* 0x000fea0003c00000 */
[----:B------:R0:W1:Y:S02]  /*1a5a0*/  SHFL.IDX P6, R14, R13, R12, R11 ;  /* 0x0000000c0d0e7389 */ /* 0x00006400000c000b */
[----:B01----:R-:W-:Y:S01]  /*1a5b0*/  ENDCOLLECTIVE ;  /* 0x000000000000791b */ /* 0x003fe20003800000 */
.L_x_1547:
        /* <DEDUP_REMOVED lines=16> */
.L_x_1548:
[----:B------:R-:W-:Y:S02]  /*1a6c0*/  @P1 IMAD R8, R5, 0x2, R22 ;  /* 0x0000000205081824 */ /* 0x000fe400078e0216 */
[----:B------:R-:W-:Y:S02]  /*1a6d0*/  IMAD.MOV.U32 R13, RZ, RZ, R0 ;  /* 0x000000ffff0d7224 */ /* 0x000fe400078e0000 */
[----:B------:R-:W-:Y:S02]  /*1a6e0*/  IMAD.MOV.U32 R12, RZ, RZ, 0x6 ;  /* 0x00000006ff0c7424 */ /* 0x000fe400078e00ff */
[----:B------:R-:W-:-:S07]  /*1a6f0*/  IMAD.MOV.U32 R3, RZ, RZ, R14 ;  /* 0x000000ffff037224 */ /* 0x000fce00078e000e */
[----:B------:R-:W-:Y:S05]  /*1a700*/  WARPSYNC.COLLECTIVE R15, `(.L_x_1549) ;  /* 0x000000000f087348 */ /* 0x000fea0003c00000 */
[----:B------:R0:W1:Y:S02]  /*1a710*/  SHFL.IDX P6, R14, R13, R12, R11 ;  /* 0x0000000c0d0e7389 */ /* 0x00006400000c000b */
[----:B01----:R-:W-:Y:S01]  /*1a720*/  ENDCOLLECTIVE ;  /* 0x000000000000791b */ /* 0x003fe20003800000 */
.L_x_1549:
        /* <DEDUP_REMOVED lines=16> */
.L_x_1550:
[----:B------:R-:W-:Y:S02]  /*1a830*/  @P1 IMAD R8, R5, 0x2, R22 ;  /* 0x0000000205081824 */ /* 0x000fe400078e0216 */
[----:B------:R-:W-:Y:S02]  /*1a840*/  IMAD.MOV.U32 R13, RZ, RZ, R0 ;  /* 0x000000ffff0d7224 */ /* 0x000fe400078e0000 */
[----:B------:R-:W-:Y:S02]  /*1a850*/  IMAD.MOV.U32 R12, RZ, RZ, 0x7 ;  /* 0x00000007ff0c7424 */ /* 0x000fe400078e00ff */
[----:B------:R-:W-:-:S07]  /*1a860*/  IMAD.MOV.U32 R3, RZ, RZ, R14 ;  /* 0x000000ffff037224 */ /* 0x000fce00078e000e */
[----:B------:R-:W-:Y:S05]  /*1a870*/  WARPSYNC.COLLECTIVE R15, `(.L_x_1551) ;  /* 0x000000000f087348 */ /* 0x000fea0003c00000 */
[----:B------:R0:W1:Y:S02]  /*1a880*/  SHFL.IDX P6, R14, R13, R12, R11 ;  /* 0x0000000c0d0e7389 */ /* 0x00006400000c000b */
[----:B01----:R-:W-:Y:S01]  /*1a890*/  ENDCOLLECTIVE ;  /* 0x000000000000791b */ /* 0x003fe20003800000 */
.L_x_1551:
        /* <DEDUP_REMOVED lines=10> */
.L_x_1552:
[----:B------:R-:W-:Y:S01]  /*1a940*/  @!PT LDS RZ, [RZ] ;  /* 0x00000000fffff984 */ /* 0x000fe20000000800 */
[----:B------:R-:W-:Y:S01]  /*1a950*/  @!PT LDS RZ, [RZ] ;  /* 0x00000000fffff984 */ /* 0x000fe20000000800 */
[----:B------:R-:W-:Y:S01]  /*1a960*/  @!PT LDS RZ, [RZ] ;  /* 0x00000000fffff984 */ /* 0x000fe20000000800 */
[----:B------:R-:W-:Y:S04]  /*1a970*/  @P1 LDGSTS.E.BYPASS.LTC128B.128 [R8+0x1b400], desc[UR36][R2.64], !P3 ;  /* 0x1b40000002081fae */ /* 0x000fe8000d901d64 */
[----:B------:R0:W-:Y:S02]  /*1a980*/  @P1 LDGSTS.E.BYPASS.LTC128B.128 [R8+0x1f400], desc[UR36][R2.64+0x80], !P2 ;  /* 0x1f40008002081fae */ /* 0x0001e4000d101d64 */
[----:B0-----:R-:W-:Y:S01]  /*1a990*/  IMAD.MOV.U32 R2, RZ, RZ, R14 ;  /* 0x000000ffff027224 */ /* 0x001fe200078e000e */
[----:B------:R-:W-:Y:S06]  /*1a9a0*/  BRA `(.L_x_1553) ;  /* 0xffffffb400947947 */ /* 0x000fec000383ffff */
.L_x_1475:
[----:B------:R-:W-:Y:S02]  /*1a9b0*/  IMAD.MOV.U32 R13, RZ, RZ, R4 ;  /* 0x000000ffff0d7224 */ /* 0x000fe400078e0004 */
[----:B------:R-:W-:Y:S02]  /*1a9c0*/  IMAD.MOV.U32 R12, RZ, RZ, RZ ;  /* 0x000000ffff0c7224 */ /* 0x000fe400078e00ff */
[----:B------:R-:W-:Y:S02]  /*1a9d0*/  IMAD.MOV.U32 R11, RZ, RZ, 0x181f ;  /* 0x0000181fff0b7424 */ /* 0x000fe400078e00ff */
[----:B------:R-:W-:Y:S02]  /*1a9e0*/  IMAD.MOV.U32 R15, RZ, RZ, -0x1 ;  /* 0xffffffffff0f7424 */ /* 0x000fe400078e00ff */
[----:B------:R-:W-:Y:S02]  /*1a9f0*/  IMAD R31, R31, R5, RZ ;  /* 0x000000051f1f7224 */ /* 0x000fe400078e02ff */
[----:B------:R-:W-:-:S07]  /*1aa00*/  IMAD.IADD R27, R9, 0x1, R27 ;  /* 0x00000001091b7824 */ /* 0x000fce00078e021b */
[----:B-----5:R-:W-:Y:S05]  /*1aa10*/  WARPSYNC.COLLECTIVE R15, `(.L_x_1554) ;  /* 0x000000000f087348 */ /* 0x020fea0003c00000 */
[----:B------:R0:W1:Y:S02]  /*1aa20*/  SHFL.IDX P6, R14, R13, R12, R11 ;  /* 0x0000000c0d0e7389 */ /* 0x00006400000c000b */
[----:B01---5:R-:W-:Y:S01]  /*1aa30*/  ENDCOLLECTIVE ;  /* 0x000000000000791b */ /* 0x023fe20003800000 */
.L_x_1554:
[C---:B------:R-:W-:Y:S01]  /*1aa40*/  VIADD R6, R27.reuse, 0x10 ;  /* 0x000000101b067836 */ /* 0x040fe20000000000 */
[----:B------:R-:W-:Y:S01]  /*1aa50*/  ISETP.GE.AND P2, PT, R27, R31, PT ;  /* 0x0000001f1b00720c */ /* 0x000fe20003f46270 */
[----:B------:R-:W-:Y:S02]  /*1aa60*/  IMAD.MOV.U32 R13, RZ, RZ, R0 ;  /* 0x000000ffff0d7224 */ /* 0x000fe400078e0000 */
[----:B------:R-:W-:-:S10]  /*1aa70*/  IMAD.MOV.U32 R2, RZ, RZ, R14 ;  /* 0x000000ffff027224 */ /* 0x000fd400078e000e */
[----:B------:R-:W-:Y:S05]  /*1aa80*/  WARPSYNC.COLLECTIVE R15, `(.L_x_1555) ;  /* 0x000000000f087348 */ /* 0x000fea0003c00000 */
[----:B------:R0:W1:Y:S02]  /*1aa90*/  SHFL.IDX P6, R14, R13, R12, R11 ;  /* 0x0000000c0d0e7389 */ /* 0x00006400000c000b */
[----:B01----:R-:W-:Y:S01]  /*1aaa0*/  ENDCOLLECTIVE ;  /* 0x000000000000791b */ /* 0x003fe20003800000 */
.L_x_1555:
        /* <DEDUP_REMOVED lines=8> */
.L_x_1556:
[----:B------:R-:W-:Y:S01]  /*1ab30*/  @!PT LDS RZ, [RZ] ;  /* 0x00000000fffff984 */ /* 0x000fe20000000800 */
[----:B------:R-:W-:Y:S01]  /*1ab40*/  @!PT LDS RZ, [RZ] ;  /* 0x00000000fffff984 */ /* 0x000fe20000000800 */
[----:B------:R-:W-:Y:S01]  /*1ab50*/  @!PT LDS RZ, [RZ] ;  /* 0x00000000fffff984 */ /* 0x000fe20000000800 */
[----:B------:R-:W-:Y:S04]  /*1ab60*/  @!P2 LDGSTS.E.BYPASS.LTC128B.128 [R8+0x10400], desc[UR36][R2.64], !P0 ;  /* 0x104000000208afae */ /* 0x000fe8000c101d64 */
[----:B------:R0:W-:Y:S01]  /*1ab70*/  @!P2 LDGSTS.E.BYPASS.LTC128B.128 [R8+0x14400], desc[UR36][R2.64+0x80], !P1 ;  /* 0x144000800208afae */ /* 0x0001e2000c901d64 */
[----:B------:R-:W-:Y:S01]  /*1ab80*/  ISETP.GE.AND P2, PT, R6, R31, PT ;  /* 0x0000001f0600720c */ /* 0x000fe20003f46270 */
[----:B------:R-:W-:Y:S02]  /*1ab90*/  VIADD R6, R27, 0x20 ;  /* 0x000000201b067836 */ /* 0x000fe40000000000 */
[----:B------:R-:W-:Y:S02]  /*1aba0*/  IMAD.MOV.U32 R13, RZ, RZ, R0 ;  /* 0x000000ffff0d7224 */ /* 0x000fe400078e0000 */
[----:B0-----:R-:W-:-:S08]  /*1abb0*/  IMAD.MOV.U32 R2, RZ, RZ, R14 ;  /* 0x000000ffff027224 */ /* 0x001fd000078e000e */
[----:B------:R-:W-:Y:S05]  /*1abc0*/  WARPSYNC.COLLECTIVE R15, `(.L_x_1557) ;  /* 0x000000000f087348 */ /* 0x000fea0003c00000 */
[----:B------:R0:W1:Y:S02]  /*1abd0*/  SHFL.IDX P6, R14, R13, R12, R11 ;  /* 0x0000000c0d0e7389 */ /* 0x00006400000c000b */
[----:B01----:R-:W-:Y:S01]  /*1abe0*/  ENDCOLLECTIVE ;  /* 0x000000000000791b */ /* 0x003fe20003800000 */
.L_x_1557:
        /* <DEDUP_REMOVED lines=8> */
.L_x_1558:
[----:B------:R-:W-:-:S05]  /*1ac70*/  @!P2 IMAD.MOV.U32 R3, RZ, RZ, R5 ;  /* 0x000000ffff03a224 */ /* 0x000fca00078e0005 */
        /* <DEDUP_REMOVED lines=12> */
.L_x_1559:
        /* <DEDUP_REMOVED lines=8> */
.L_x_1560:
        /* <DEDUP_REMOVED lines=13> */
.L_x_1561:
        /* <DEDUP_REMOVED lines=8> */
.L_x_1562:
        /* <DEDUP_REMOVED lines=13> */
.L_x_1563:
        /* <DEDUP_REMOVED lines=8> */
.L_x_1564:
        /* <DEDUP_REMOVED lines=13> */
.L_x_1565:
        /* <DEDUP_REMOVED lines=8> */
.L_x_1566:
[----:B------:R-:W-:-:S05]  /*1b1b0*/  @!P2 IMAD.MOV.U32 R3, RZ, RZ, R5 ;  /* 0x000000ffff03a224 */ /* 0x000fca00078e0005 */
        /* <DEDUP_REMOVED lines=11> */
.L_x_1567:
        /* <DEDUP_REMOVED lines=8> */
.L_x_1568:
        /* <DEDUP_REMOVED lines=11> */
.L_x_1569:
[----:B------:R-:W-:Y:S05]  /*1b3a0*/  BRA `(.L_x_1570) ;  /* 0xffffffb400f47947 */ /* 0x000fea000383ffff */
.L_x_1480:
[----:B0-----:R0:W1:Y:S02]  /*1b3b0*/  SYNCS.PHASECHK.TRANS64.TRYWAIT P1, [R22+URZ+0x28820], R3 ;  /* 0x02882003160075a7 */ /* 0x001064000802017f */
[----:B-1----:R-:W-:Y:S05]  /*1b3c0*/  @!P1 NANOSLEEP.SYNCS 0x989680 ;  /* 0x009896800000995d */ /* 0x002fea0003900000 */
[----:B------:R-:W1:Y:S02]  /*1b3d0*/  @!P1 SYNCS.PHASECHK.TRANS64 P1, [R22+URZ+0x28820], R3 ;  /* 0x02882003160095a7 */ /* 0x000e64000802007f */
[----:B-1----:R-:W-:Y:S05]  /*1b3e0*/  @!P1 BRA `(.L_x_1480) ;  /* 0xfffffffc00f09947 */ /* 0x002fea000383ffff */
[----:B------:R-:W-:Y:S05]  /*1b3f0*/  BRA `(.L_x_1571) ;  /* 0xffffffb8006c7947 */ /* 0x000fea000383ffff */
.L_x_1485:
[----:B0-----:R0:W1:Y:S02]  /*1b400*/  SYNCS.PHASECHK.TRANS64.TRYWAIT P0, [R6+URZ+0x28840], R3 ;  /* 0x02884003060075a7 */ /* 0x001064000800017f */
[----:B-1----:R-:W-:Y:S05]  /*1b410*/  @!P0 NANOSLEEP.SYNCS 0x989680 ;  /* 0x009896800000895d */ /* 0x002fea0003900000 */
[----:B------:R-:W1:Y:S02]  /*1b420*/  @!P0 SYNCS.PHASECHK.TRANS64 P0, [R6+URZ+0x28840], R3 ;  /* 0x02884003060085a7 */ /* 0x000e64000800007f */
[----:B-1----:R-:W-:Y:S05]  /*1b430*/  @!P0 BRA `(.L_x_1485) ;  /* 0xfffffffc00f08947 */ /* 0x002fea000383ffff */
[----:B------:R-:W-:Y:S05]  /*1b440*/  BRA `(.L_x_1572) ;  /* 0xffffffbc00307947 */ /* 0x000fea000383ffff */
.L_x_1486:
[----:B------:R-:W-:Y:S01]  /*1b450*/  BSSY B1, `(.L_x_1573) ;  /* 0x0000008000017945 */ /* 0x000fe20003800000 */
[----:B------:R-:W-:Y:S02]  /*1b460*/  IMAD.MOV.U32 R13, RZ, RZ, R9 ;  /* 0x000000ffff0d7224 */ /* 0x000fe400078e0009 */
[----:B------:R-:W-:Y:S02]  /*1b470*/  IMAD.MOV.U32 R12, RZ, RZ, RZ ;  /* 0x000000ffff0c7224 */ /* 0x000fe400078e00ff */
[----:B------:R-:W-:Y:S02]  /*1b480*/  IMAD.MOV.U32 R11, RZ, RZ, 0x181f ;  /* 0x0000181fff0b7424 */ /* 0x000fe400078e00ff */
[----:B------:R-:W-:-:S07]  /*1b490*/  IMAD.MOV.U32 R15, RZ, RZ, -0x1 ;  /* 0xffffffffff0f7424 */ /* 0x000fce00078e00ff */
[----:B--2---:R-:W-:Y:S05]  /*1b4a0*/  WARPSYNC.COLLECTIVE R15, `(.L_x_1574) ;  /* 0x000000000f087348 */ /* 0x004fea0003c00000 */
[----:B--2---:R0:W1:Y:S02]  /*1b4b0*/  SHFL.IDX P6, R14, R13, R12, R11 ;  /* 0x0000000c0d0e7389 */ /* 0x00406400000c000b */
[----:B01----:R-:W-:Y:S01]  /*1b4c0*/  ENDCOLLECTIVE ;  /* 0x000000000000791b */ /* 0x003fe20003800000 */
.L_x_1574:
[----:B------:R-:W-:Y:S05]  /*1b4d0*/  BSYNC B1 ;  /* 0x0000000000017941 */ /* 0x000fea0003800000 */
.L_x_1573:
        /* <DEDUP_REMOVED lines=9> */
.L_x_1575:
[----:B------:R-:W-:Y:S02]  /*1b570*/  IMAD R8, R8, 0x2, R22 ;  /* 0x0000000208087824 */ /* 0x000fe400078e0216 */
[----:B------:R-:W-:Y:S02]  /*1b580*/  IMAD.MOV.U32 R13, RZ, RZ, R9 ;  /* 0x000000ffff0d7224 */ /* 0x000fe400078e0009 */
[----:B------:R-:W-:Y:S02]  /*1b590*/  IMAD.MOV.U32 R12, RZ, RZ, 0x1 ;  /* 0x00000001ff0c7424 */ /* 0x000fe400078e00ff */
[----:B------:R-:W-:-:S07]  /*1b5a0*/  IMAD.MOV.U32 R2, RZ, RZ, R14 ;  /* 0x000000ffff027224 */ /* 0x000fce00078e000e */
[----:B------:R-:W-:Y:S05]  /*1b5b0*/  WARPSYNC.COLLECTIVE R15, `(.L_x_1576) ;  /* 0x000000000f087348 */ /* 0x000fea0003c00000 */
[----:B------:R0:W1:Y:S02]  /*1b5c0*/  SHFL.IDX P6, R14, R13, R12, R11 ;  /* 0x0000000c0d0e7389 */ /* 0x00006400000c000b */
[----:B01----:R-:W-:Y:S01]  /*1b5d0*/  ENDCOLLECTIVE ;  /* 0x000000000000791b */ /* 0x003fe20003800000 */
.L_x_1576:
        /* <DEDUP_REMOVED lines=12> */
.L_x_1577:
[----:B------:R-:W-:Y:S02]  /*1b6a0*/  IMAD.MOV.U32 R13, RZ, RZ, R9 ;  /* 0x000000ffff0d7224 */ /* 0x000fe400078e0009 */
[----:B------:R-:W-:Y:S02]  /*1b6b0*/  IMAD.MOV.U32 R12, RZ, RZ, 0x2 ;  /* 0x00000002ff0c7424 */ /* 0x000fe400078e00ff */
[----:B------:R-:W-:-:S07]  /*1b6c0*/  IMAD.MOV.U32 R2, RZ, RZ, R14 ;  /* 0x000000ffff027224 */ /* 0x000fce00078e000e */
[----:B------:R-:W-:Y:S05]  /*1b6d0*/  WARPSYNC.COLLECTIVE R15, `(.L_x_1578) ;  /* 0x000000000f087348 */ /* 0x000fea0003c00000 */
[----:B------:R0:W1:Y:S02]  /*1b6e0*/  SHFL.IDX P6, R14, R13, R12, R11 ;  /* 0x0000000c0d0e7389 */ /* 0x00006400000c000b */
[----:B01----:R-:W-:Y:S01]  /*1b6f0*/  ENDCOLLECTIVE ;  /* 0x000000000000791b */ /* 0x003fe20003800000 */
.L_x_1578:
        /* <DEDUP_REMOVED lines=12> */
.L_x_1579:
[----:B------:R-:W-:Y:S02]  /*1b7c0*/  IMAD.MOV.U32 R13, RZ, RZ, R9 ;  /* 0x000000ffff0d7224 */ /* 0x000fe400078e0009 */
[----:B------:R-:W-:Y:S02]  /*1b7d0*/  IMAD.MOV.U32 R12, RZ, RZ, 0x3 ;  /* 0x00000003ff0c7424 */ /* 0x000fe400078e00ff */
[----:B------:R-:W-:-:S07]  /*1b7e0*/  IMAD.MOV.U32 R2, RZ, RZ, R14 ;  /* 0x000000ffff027224 */ /* 0x000fce00078e000e */
[----:B------:R-:W-:Y:S05]  /*1b7f0*/  WARPSYNC.COLLECTIVE R15, `(.L_x_1580) ;  /* 0x000000000f087348 */ /* 0x000fea0003c00000 */
[----:B------:R0:W1:Y:S02]  /*1b800*/  SHFL.IDX P6, R14, R13, R12, R11 ;  /* 0x0000000c0d0e7389 */ /* 0x00006400000c000b */
[----:B01----:R-:W-:Y:S01]  /*1b810*/  ENDCOLLECTIVE ;  /* 0x000000000000791b */ /* 0x003fe20003800000 */
.L_x_1580:
        /* <DEDUP_REMOVED lines=12> */
.L_x_1581:
[----:B------:R-:W-:Y:S02]  /*1b8e0*/  IMAD.MOV.U32 R13, RZ, RZ, R9 ;  /* 0x000000ffff0d7224 */ /* 0x000fe400078e0009 */
[----:B------:R-:W-:Y:S02]  /*1b8f0*/  IMAD.MOV.U32 R12, RZ, RZ, 0x4 ;  /* 0x00000004ff0c7424 */ /* 0x000fe400078e00ff */
[----:B------:R-:W-:-:S07]  /*1b900*/  IMAD.MOV.U32 R2, RZ, RZ, R14 ;  /* 0x000000ffff027224 */ /* 0x000fce00078e000e */
[----:B------:R-:W-:Y:S05]  /*1b910*/  WARPSYNC.COLLECTIVE R15, `(.L_x_1582) ;  /* 0x000000000f087348 */ /* 0x000fea0003c00000 */
[----:B------:R0:W1:Y:S02]  /*1b920*/  SHFL.IDX P6, R14, R13, R12, R11 ;  /* 0x0000000c0d0e7389 */ /* 0x00006400000c000b */
[----:B01----:R-:W-:Y:S01]  /*1b930*/  ENDCOLLECTIVE ;  /* 0x000000000000791b */ /* 0x003fe20003800000 */
.L_x_1582:
        /* <DEDUP_REMOVED lines=12> */
.L_x_1583:
[----:B------:R-:W-:Y:S02]  /*1ba00*/  IMAD.MOV.U32 R13, RZ, RZ, R9 ;  /* 0x000000ffff0d7224 */ /* 0x000fe400078e0009 */
[----:B------:R-:W-:Y:S02]  /*1ba10*/  IMAD.MOV.U32 R12, RZ, RZ, 0x5 ;  /* 0x00000005ff0c7424 */ /* 0x000fe400078e00ff */
[----:B------:R-:W-:-:S07]  /*1ba20*/  IMAD.MOV.U32 R2, RZ, RZ, R14 ;  /* 0x000000ffff027224 */ /* 0x000fce00078e000e */
[----:B------:R-:W-:Y:S05]  /*1ba30*/  WARPSYNC.COLLECTIVE R15, `(.L_x_1584) ;  /* 0x000000000f087348 */ /* 0x000fea0003c00000 */
[----:B------:R0:W1:Y:S02]  /*1ba40*/  SHFL.IDX P6, R14, R13, R12, R11 ;  /* 0x0000000c0d0e7389 */ /* 0x00006400000c000b */
[----:B01----:R-:W-:Y:S01]  /*1ba50*/  ENDCOLLECTIVE ;  /* 0x000000000000791b */ /* 0x003fe20003800000 */
.L_x_1584:
        /* <DEDUP_REMOVED lines=12> */
.L_x_1585:
[----:B------:R-:W-:Y:S02]  /*1bb20*/  IMAD.MOV.U32 R13, RZ, RZ, R9 ;  /* 0x000000ffff0d7224 */ /* 0x000fe400078e0009 */
[----:B------:R-:W-:Y:S02]  /*1bb30*/  IMAD.MOV.U32 R12, RZ, RZ, 0x6 ;  /* 0x00000006ff0c7424 */ /* 0x000fe400078e00ff */
[----:B------:R-:W-:-:S07]  /*1bb40*/  IMAD.MOV.U32 R2, RZ, RZ, R14 ;  /* 0x000000ffff027224 */ /* 0x000fce00078e000e */
[----:B------:R-:W-:Y:S05]  /*1bb50*/  WARPSYNC.COLLECTIVE R15, `(.L_x_1586) ;  /* 0x000000000f087348 */ /* 0x000fea0003c00000 */
[----:B------:R0:W1:Y:S02]  /*1bb60*/  SHFL.IDX P6, R14, R13, R12, R11 ;  /* 0x0000000c0d0e7389 */ /* 0x00006400000c000b */
[----:B01----:R-:W-:Y:S01]  /*1bb70*/  ENDCOLLECTIVE ;  /* 0x000000000000791b */ /* 0x003fe20003800000 */
.L_x_1586:
        /* <DEDUP_REMOVED lines=12> */
.L_x_1587:
[----:B------:R-:W-:Y:S02]  /*1bc40*/  IMAD.MOV.U32 R13, RZ, RZ, R9 ;  /* 0x000000ffff0d7224 */ /* 0x000fe400078e0009 */
[----:B------:R-:W-:Y:S02]  /*1bc50*/  IMAD.MOV.U32 R12, RZ, RZ, 0x7 ;  /* 0x00000007ff0c7424 */ /* 0x000fe400078e00ff */
[----:B------:R-:W-:-:S07]  /*1bc60*/  IMAD.MOV.U32 R2, RZ, RZ, R14 ;  /* 0x000000ffff027224 */ /* 0x000fce00078e000e */
[----:B------:R-:W-:Y:S05]  /*1bc70*/  WARPSYNC.COLLECTIVE R15, `(.L_x_1588) ;  /* 0x000000000f087348 */ /* 0x000fea0003c00000 */
[----:B------:R0:W1:Y:S02]  /*1bc80*/  SHFL.IDX P6, R14, R13, R12, R11 ;  /* 0x0000000c0d0e7389 */ /* 0x00006400000c000b */
[----:B01----:R-:W-:Y:S01]  /*1bc90*/  ENDCOLLECTIVE ;  /* 0x000000000000791b */ /* 0x003fe20003800000 */
.L_x_1588:
        /* <DEDUP_REMOVED lines=12> */
.L_x_1589:
[----:B------:R-:W-:Y:S01]  /*1bd60*/  IMAD.MOV.U32 R2, RZ, RZ, R14 ;  /* 0x000000ffff027224 */ /* 0x000fe200078e000e */
[----:B------:R-:W-:Y:S06]  /*1bd70*/  BRA `(.L_x_1590) ;  /* 0xffffffb400fc7947 */ /* 0x000fec000383ffff */
.L_x_1491:
[----:B-1----:R1:W3:Y:S02]  /*1bd80*/  SYNCS.PHASECHK.TRANS64.TRYWAIT P0, [R6+URZ+0x28860], R2 ;  /* 0x02886002060075a7 */ /* 0x0022e4000800017f */
[----:B---3--:R-:W-:Y:S05]  /*1bd90*/  @!P0 NANOSLEEP.SYNCS 0x989680 ;  /* 0x009896800000895d */ /* 0x008fea0003900000 */
[----:B------:R-:W3:Y:S02]  /*1bda0*/  @!P0 SYNCS.PHASECHK.TRANS64 P0, [R6+URZ+0x28860], R2 ;  /* 0x02886002060085a7 */ /* 0x000ee4000800007f */
[----:B---3--:R-:W-:Y:S05]  /*1bdb0*/  @!P0 BRA `(.L_x_1491) ;  /* 0xfffffffc00f08947 */ /* 0x008fea000383ffff */
[----:B------:R-:W-:Y:S05]  /*1bdc0*/  BRA `(.L_x_1591) ;  /* 0xffffffb800587947 */ /* 0x000fea000383ffff */
.L_x_1492:
        /* <DEDUP_REMOVED lines=8> */
.L_x_1593:
[----:B------:R-:W-:Y:S05]  /*1be50*/  BSYNC B1 ;  /* 0x0000000000017941 */ /* 0x000fea0003800000 */
.L_x_1592:
        /* <DEDUP_REMOVED lines=9> */
.L_x_1594:
[----:B------:R-:W-:Y:S02]  /*1bef0*/  IMAD.MOV.U32 R13, RZ, RZ, R18 ;  /* 0x000000ffff0d7224 */ /* 0x000fe400078e0012 */
[----:B------:R-:W-:Y:S02]  /*1bf00*/  IMAD.MOV.U32 R12, RZ, RZ, 0x1 ;  /* 0x00000001ff0c7424 */ /* 0x000fe400078e00ff */
[----:B------:R-:W-:-:S07]  /*1bf10*/  IMAD.MOV.U32 R2, RZ, RZ, R14 ;  /* 0x000000ffff027224 */ /* 0x000fce00078e000e */
[----:B------:R-:W-:Y:S05]  /*1bf20*/  WARPSYNC.COLLECTIVE R15, `(.L_x_1595) ;  /* 0x000000000f087348 */ /* 0x000fea0003c00000 */
[----:B------:R0:W1:Y:S02]  /*1bf30*/  SHFL.IDX P6, R14, R13, R12, R11 ;  /* 0x0000000c0d0e7389 */ /* 0x00006400000c000b */
[----:B01----:R-:W-:Y:S01]  /*1bf40*/  ENDCOLLECTIVE ;  /* 0x000000000000791b */ /* 0x003fe20003800000 */
.L_x_1595:
        /* <DEDUP_REMOVED lines=14> */
.L_x_1596:
[----:B------:R-:W-:Y:S02]  /*1c030*/  IMAD.MOV.U32 R13, RZ, RZ, R18 ;  /* 0x000000ffff0d7224 */ /* 0x000fe400078e0012 */
[----:B------:R-:W-:Y:S02]  /*1c040*/  IMAD.MOV.U32 R12, RZ, RZ, 0x2 ;  /* 0x00000002ff0c7424 */ /* 0x000fe400078e00ff */
[----:B------:R-:W-:-:S07]  /*1c050*/  IMAD.MOV.U32 R2, RZ, RZ, R14 ;  /* 0x000000ffff027224 */ /* 0x000fce00078e000e */
[----:B------:R-:W-:Y:S05]  /*1c060*/  WARPSYNC.COLLECTIVE R15, `(.L_x_1597) ;  /* 0x000000000f087348 */ /* 0x000fea0003c00000 */
[----:B------:R0:W1:Y:S02]  /*1c070*/  SHFL.IDX P6, R14, R13, R12, R11 ;  /* 0x0000000c0d0e7389 */ /* 0x00006400000c000b */
[----:B01----:R-:W-:Y:S01]  /*1c080*/  ENDCOLLECTIVE ;  /* 0x000000000000791b */ /* 0x003fe20003800000 */
.L_x_1597:
        /* <DEDUP_REMOVED lines=14> */
.L_x_1598:
[----:B------:R-:W-:Y:S02]  /*1c170*/  IMAD.MOV.U32 R13, RZ, RZ, R18 ;  /* 0x000000ffff0d7224 */ /* 0x000fe400078e0012 */
[----:B------:R-:W-:Y:S02]  /*1c180*/  IMAD.MOV.U32 R12, RZ, RZ, 0x3 ;  /* 0x00000003ff0c7424 */ /* 0x000fe400078e00ff */
[----:B------:R-:W-:-:S07]  /*1c190*/  IMAD.MOV.U32 R2, RZ, RZ, R14 ;  /* 0x000000ffff027224 */ /* 0x000fce00078e000e */
[----:B------:R-:W-:Y:S05]  /*1c1a0*/  WARPSYNC.COLLECTIVE R15, `(.L_x_1599) ;  /* 0x000000000f087348 */ /* 0x000fea0003c00000 */
[----:B------:R0:W1:Y:S02]  /*1c1b0*/  SHFL.IDX P6, R14, R13, R12, R11 ;  /* 0x0000000c0d0e7389 */ /* 0x00006400000c000b */
[----:B01----:R-:W-:Y:S01]  /*1c1c0*/  ENDCOLLECTIVE ;  /* 0x000000000000791b */ /* 0x003fe20003800000 */
.L_x_1599:
        /* <DEDUP_REMOVED lines=14> */
.L_x_1600:
[----:B------:R-:W-:Y:S02]  /*1c2b0*/  IMAD.MOV.U32 R13, RZ, RZ, R18 ;  /* 0x000000ffff0d7224 */ /* 0x000fe400078e0012 */
[----:B------:R-:W-:Y:S02]  /*1c2c0*/  IMAD.MOV.U32 R12, RZ, RZ, 0x4 ;  /* 0x00000004ff0c7424 */ /* 0x000fe400078e00ff */
[----:B------:R-:W-:-:S07]  /*1c2d0*/  IMAD.MOV.U32 R2, RZ, RZ, R14 ;  /* 0x000000ffff027224 */ /* 0x000fce00078e000e */
[----:B------:R-:W-:Y:S05]  /*1c2e0*/  WARPSYNC.COLLECTIVE R15, `(.L_x_1601) ;  /* 0x000000000f087348 */ /* 0x000fea0003c00000 */
[----:B------:R0:W1:Y:S02]  /*1c2f0*/  SHFL.IDX P6, R14, R13, R12, R11 ;  /* 0x0000000c0d0e7389 */ /* 0x00006400000c000b */
[----:B01----:R-:W-:Y:S01]  /*1c300*/  ENDCOLLECTIVE ;  /* 0x000000000000791b */ /* 0x003fe20003800000 */
.L_x_1601:
        /* <DEDUP_REMOVED lines=14> */
.L_x_1602:
[----:B------:R-:W-:Y:S02]  /*1c3f0*/  IMAD.MOV.U32 R13, RZ, RZ, R18 ;  /* 0x000000ffff0d7224 */ /* 0x000fe400078e0012 */
[----:B------:R-:W-:Y:S02]  /*1c400*/  IMAD.MOV.U32 R12, RZ, RZ, 0x5 ;  /* 0x00000005ff0c7424 */ /* 0x000fe400078e00ff */
[----:B------:R-:W-:-:S07]  /*1c410*/  IMAD.MOV.U32 R2, RZ, RZ, R14 ;  /* 0x000000ffff027224 */ /* 0x000fce00078e000e */
[----:B------:R-:W-:Y:S05]  /*1c420*/  WARPSYNC.COLLECTIVE R15, `(.L_x_1603) ;  /* 0x000000000f087348 */ /* 0x000fea0003c00000 */
[----:B------:R0:W1:Y:S02]  /*1c430*/  SHFL.IDX P6, R14, R13, R12, R11 ;  /* 0x0000000c0d0e7389 */ /* 0x00006400000c000b */
[----:B01----:R-:W-:Y:S01]  /*1c440*/  ENDCOLLECTIVE ;  /* 0x000000000000791b */ /* 0x003fe20003800000 */
.L_x_1603:
        /* <DEDUP_REMOVED lines=14> */
.L_x_1604:
[----:B------:R-:W-:Y:S02]  /*1c530*/  IMAD.MOV.U32 R13, RZ, RZ, R18 ;  /* 0x000000ffff0d7224 */ /* 0x000fe400078e0012 */
[----:B------:R-:W-:Y:S02]  /*1c540*/  IMAD.MOV.U32 R12, RZ, RZ, 0x6 ;  /* 0x00000006ff0c7424 */ /* 0x000fe400078e00ff */
[----:B------:R-:W-:-:S07]  /*1c550*/  IMAD.MOV.U32 R2, RZ, RZ, R14 ;  /* 0x000000ffff027224 */ /* 0x000fce00078e000e */
[----:B------:R-:W-:Y:S05]  /*1c560*/  WARPSYNC.COLLECTIVE R15, `(.L_x_1605) ;  /* 0x000000000f087348 */ /* 0x000fea0003c00000 */
[----:B------:R0:W1:Y:S02]  /*1c570*/  SHFL.IDX P6, R14, R13, R12, R11 ;  /* 0x0000000c0d0e7389 */ /* 0x00006400000c000b */
[----:B01----:R-:W-:Y:S01]  /*1c580*/  ENDCOLLECTIVE ;  /* 0x000000000000791b */ /* 0x003fe20003800000 */
.L_x_1605:
        /* <DEDUP_REMOVED lines=14> */
.L_x_1606:
[----:B------:R-:W-:Y:S02]  /*1c670*/  IMAD.MOV.U32 R13, RZ, RZ, R18 ;  /* 0x000000ffff0d7224 */ /* 0x000fe400078e0012 */
[----:B------:R-:W-:Y:S02]  /*1c680*/  IMAD.MOV.U32 R12, RZ, RZ, 0x7 ;  /* 0x00000007ff0c7424 */ /* 0x000fe400078e00ff */
[----:B------:R-:W-:-:S07]  /*1c690*/  IMAD.MOV.U32 R2, RZ, RZ, R14 ;  /* 0x000000ffff027224 */ /* 0x000fce00078e000e */
[----:B------:R-:W-:Y:S05]  /*1c6a0*/  WARPSYNC.COLLECTIVE R15, `(.L_x_1607) ;  /* 0x000000000f087348 */ /* 0x000fea0003c00000 */
[----:B------:R0:W1:Y:S02]  /*1c6b0*/  SHFL.IDX P6, R14, R13, R12, R11 ;  /* 0x0000000c0d0e7389 */ /* 0x00006400000c000b */
[----:B01----:R-:W-:Y:S01]  /*1c6c0*/  ENDCOLLECTIVE ;  /* 0x000000000000791b */ /* 0x003fe20003800000 */
.L_x_1607:
        /* <DEDUP_REMOVED lines=13> */
.L_x_1608:
[----:B------:R-:W-:Y:S01]  /*1c7a0*/  @!PT LDS RZ, [RZ] ;  /* 0x00000000fffff984 */ /* 0x000fe20000000800 */
[----:B------:R-:W-:Y:S01]  /*1c7b0*/  @!PT LDS RZ, [RZ] ;  /* 0x00000000fffff984 */ /* 0x000fe20000000800 */
[----:B------:R-:W-:Y:S01]  /*1c7c0*/  @!PT LDS RZ, [RZ] ;  /* 0x00000000fffff984 */ /* 0x000fe20000000800 */
[----:B------:R0:W-:Y:S01]  /*1c7d0*/  LDGSTS.E.BYPASS.LTC128B.128 [R7+0x7400], desc[UR36][R2.64+0x80], !P0 ;  /* 0x0740008002077fae */ /* 0x0001e2000c101d64 */
[----:B------:R-:W-:Y:S05]  /*1c7e0*/  BRA `(.L_x_1609) ;  /* 0xffffffb000dc7947 */ /* 0x000fea000383ffff */
.L_x_1500:
[----:B0-----:R0:W1:Y:S02]  /*1c7f0*/  SYNCS.PHASECHK.TRANS64.TRYWAIT P0, [R0+URZ+0x28860], R3 ;  /* 0x02886003000075a7 */ /* 0x001064000800017f */
[----:B-1----:R-:W-:Y:S05]  /*1c800*/  @!P0 NANOSLEEP.SYNCS 0x989680 ;  /* 0x009896800000895d */ /* 0x002fea0003900000 */
[----:B------:R-:W1:Y:S02]  /*1c810*/  @!P0 SYNCS.PHASECHK.TRANS64 P0, [R0+URZ+0x28860], R3 ;  /* 0x02886003000085a7 */ /* 0x000e64000800007f */
[----:B-1----:R-:W-:Y:S05]  /*1c820*/  @!P0 BRA `(.L_x_1500) ;  /* 0xfffffffc00f08947 */ /* 0x002fea000383ffff */
[----:B------:R-:W-:Y:S05]  /*1c830*/  BRA `(.L_x_1610) ;  /* 0xffffffb400e87947 */ /* 0x000fea000383ffff */
.L_x_1501:
[----:B------:R-:W-:Y:S01]  /*1c840*/  BSSY B0, `(.L_x_1611) ;  /* 0x0000008000007945 */ /* 0x000fe20003800000 */
[----:B------:R-:W-:Y:S02]  /*1c850*/  IMAD.MOV.U32 R13, RZ, RZ, R18 ;  /* 0x000000ffff0d7224 */ /* 0x000fe400078e0012 */
[----:B------:R-:W-:Y:S02]  /*1c860*/  IMAD.MOV.U32 R12, RZ, RZ, RZ ;  /* 0x000000ffff0c7224 */ /* 0x000fe400078e00ff */
[----:B------:R-:W-:Y:S02]  /*1c870*/  IMAD.MOV.U32 R11, RZ, RZ, 0x181f ;  /* 0x0000181fff0b7424 */ /* 0x000fe400078e00ff */
[----:B------:R-:W-:-:S07]  /*1c880*/  IMAD.MOV.U32 R15, RZ, RZ, -0x1 ;  /* 0xffffffffff0f7424 */ /* 0x000fce00078e00ff */
[----:B0-2---:R-:W-:Y:S05]  /*1c890*/  WARPSYNC.COLLECTIVE R15, `(.L_x_1612) ;  /* 0x000000000f087348 */ /* 0x005fea0003c00000 */
[----:B--2---:R1:W2:Y:S02]  /*1c8a0*/  SHFL.IDX P6, R14, R13, R12, R11 ;  /* 0x0000000c0d0e7389 */ /* 0x0042a400000c000b */
[----:B012---:R-:W-:Y:S01]  /*1c8b0*/  ENDCOLLECTIVE ;  /* 0x000000000000791b */ /* 0x007fe20003800000 */
.L_x_1612:
[----:B------:R-:W-:Y:S05]  /*1c8c0*/  BSYNC B0 ;  /* 0x0000000000007941 */ /* 0x000fea0003800000 */
.L_x_1611:
        /* <DEDUP_REMOVED lines=9> */
.L_x_1613:
        /* <DEDUP_REMOVED lines=12> */
.L_x_1614:
        /* <DEDUP_REMOVED lines=13> */
.L_x_1615:
[----:B------:R-:W-:Y:S02]  /*1caf0*/  IMAD.MOV.U32 R13, RZ, RZ, R18 ;  /* 0x000000ffff0d7224 */ /* 0x000fe400078e0012 */
[----:B------:R-:W-:Y:S02]  /*1cb00*/  IMAD.MOV.U32 R12, RZ, RZ, 0x2 ;  /* 0x00000002ff0c7424 */ /* 0x000fe400078e00ff */
[----:B------:R-:W-:-:S07]  /*1cb10*/  IMAD.MOV.U32 R10, RZ, RZ, R14 ;  /* 0x000000ffff0a7224 */ /* 0x000fce00078e000e */
[----:B------:R-:W-:Y:S05]  /*1cb20*/  WARPSYNC.COLLECTIVE R15, `(.L_x_1616) ;  /* 0x000000000f087348 */ /* 0x000fea0003c00000 */
[----:B------:R0:W1:Y:S02]  /*1cb30*/  SHFL.IDX P6, R14, R13, R12, R11 ;  /* 0x0000000c0d0e7389 */ /* 0x00006400000c000b */
[----:B01----:R-:W-:Y:S01]  /*1cb40*/  ENDCOLLECTIVE ;  /* 0x000000000000791b */ /* 0x003fe20003800000 */
.L_x_1616:
        /* <DEDUP_REMOVED lines=14> */
.L_x_1617:
[----:B------:R-:W-:Y:S02]  /*1cc30*/  IMAD.MOV.U32 R13, RZ, RZ, R18 ;  /* 0x000000ffff0d7224 */ /* 0x000fe400078e0012 */
[----:B------:R-:W-:Y:S01]  /*1cc40*/  IMAD.MOV.U32 R12, RZ, RZ, 0x3 ;  /* 0x00000003ff0c7424 */ /* 0x000fe200078e00ff */
[----:B------:R-:W-:-:S13]  /*1cc50*/  IADD3 R2, P2, R14, R5, RZ ;  /* 0x000000050e027210 */ /* 0x000fda0007f5e0ff */
[----:B------:R-:W-:Y:S05]  /*1cc60*/  WARPSYNC.COLLECTIVE R15, `(.L_x_1618) ;  /* 0x000000000f087348 */ /* 0x000fea0003c00000 */
[----:B------:R0:W1:Y:S02]  /*1cc70*/  SHFL.IDX P6, R14, R13, R12, R11 ;  /* 0x0000000c0d0e7389 */ /* 0x00006400000c000b */
[----:B01----:R-:W-:Y:S01]  /*1cc80*/  ENDCOLLECTIVE ;  /* 0x000000000000791b */ /* 0x003fe20003800000 */
.L_x_1618:
        /* <DEDUP_REMOVED lines=13> */
.L_x_1619:
[----:B------:R-:W-:Y:S02]  /*1cd60*/  IMAD.MOV.U32 R13, RZ, RZ, R18 ;  /* 0x000000ffff0d7224 */ /* 0x000fe400078e0012 */
[----:B------:R-:W-:Y:S01]  /*1cd70*/  IMAD.MOV.U32 R12, RZ, RZ, 0x4 ;  /* 0x00000004ff0c7424 */ /* 0x000fe200078e00ff */
[----:B------:R-:W-:-:S13]  /*1cd80*/  IADD3 R2, P2, R14, R5, RZ ;  /* 0x000000050e027210 */ /* 0x000fda0007f5e0ff */
[----:B------:R-:W-:Y:S05]  /*1cd90*/  WARPSYNC.COLLECTIVE R15, `(.L_x_1620) ;  /* 0x000000000f087348 */ /* 0x000fea0003c00000 */
[----:B------:R0:W1:Y:S02]  /*1cda0*/  SHFL.IDX P6, R14, R13, R12, R11 ;  /* 0x0000000c0d0e7389 */ /* 0x00006400000c000b */
[----:B01----:R-:W-:Y:S01]  /*1cdb0*/  ENDCOLLECTIVE ;  /* 0x000000000000791b */ /* 0x003fe20003800000 */
.L_x_1620:
        /* <DEDUP_REMOVED lines=13> */
.L_x_1621:
[----:B------:R-:W-:Y:S02]  /*1ce90*/  IMAD.MOV.U32 R13, RZ, RZ, R18 ;  /* 0x000000ffff0d7224 */ /* 0x000fe400078e0012 */
[----:B------:R-:W-:Y:S02]  /*1cea0*/  IMAD.MOV.U32 R12, RZ, RZ, 0x5 ;  /* 0x00000005ff0c7424 */ /* 0x000fe400078e00ff */
[----:B------:R-:W-:-:S07]  /*1ceb0*/  IMAD.MOV.U32 R10, RZ, RZ, R14 ;  /* 0x000000ffff0a7224 */ /* 0x000fce00078e000e */
[----:B------:R-:W-:Y:S05]  /*1cec0*/  WARPSYNC.COLLECTIVE R15, `(.L_x_1622) ;  /* 0x000000000f087348 */ /* 0x000fea0003c00000 */
[----:B------:R0:W1:Y:S02]  /*1ced0*/  SHFL.IDX P6, R14, R13, R12, R11 ;  /* 0x0000000c0d0e7389 */ /* 0x00006400000c000b */
[----:B01----:R-:W-:Y:S01]  /*1cee0*/  ENDCOLLECTIVE ;  /* 0x000000000000791b */ /* 0x003fe20003800000 */
.L_x_1622:
        /* <DEDUP_REMOVED lines=14> */
.L_x_1623:
[----:B------:R-:W-:Y:S02]  /*1cfd0*/  IMAD.MOV.U32 R13, RZ, RZ, R18 ;  /* 0x000000ffff0d7224 */ /* 0x000fe400078e0012 */
[----:B------:R-:W-:Y:S01]  /*1cfe0*/  IMAD.MOV.U32 R12, RZ, RZ, 0x6 ;  /* 0x00000006ff0c7424 */ /* 0x000fe200078e00ff */
[----:B------:R-:W-:-:S13]  /*1cff0*/  IADD3 R2, P2, R14, R5, RZ ;  /* 0x000000050e027210 */ /* 0x000fda0007f5e0ff */
[----:B------:R-:W-:Y:S05]  /*1d000*/  WARPSYNC.COLLECTIVE R15, `(.L_x_1624) ;  /* 0x000000000f087348 */ /* 0x000fea0003c00000 */
[----:B------:R0:W1:Y:S02]  /*1d010*/  SHFL.IDX P6, R14, R13, R12, R11 ;  /* 0x0000000c0d0e7389 */ /* 0x00006400000c000b */
[----:B01----:R-:W-:Y:S01]  /*1d020*/  ENDCOLLECTIVE ;  /* 0x000000000000791b */ /* 0x003fe20003800000 */
.L_x_1624:
        /* <DEDUP_REMOVED lines=13> */
.L_x_1625:
[----:B------:R-:W-:Y:S02]  /*1d100*/  IMAD.MOV.U32 R13, RZ, RZ, R18 ;  /* 0x000000ffff0d7224 */ /* 0x000fe400078e0012 */
[----:B------:R-:W-:Y:S02]  /*1d110*/  IMAD.MOV.U32 R12, RZ, RZ, 0x7 ;  /* 0x00000007ff0c7424 */ /* 0x000fe400078e00ff */
[----:B------:R-:W-:-:S07]  /*1d120*/  IMAD.MOV.U32 R10, RZ, RZ, R14 ;  /* 0x000000ffff0a7224 */ /* 0x000fce00078e000e */
[----:B------:R-:W-:Y:S05]  /*1d130*/  WARPSYNC.COLLECTIVE R15, `(.L_x_1626) ;  /* 0x000000000f087348 */ /* 0x000fea0003c00000 */
[----:B------:R0:W1:Y:S02]  /*1d140*/  SHFL.IDX P6, R14, R13, R12, R11 ;  /* 0x0000000c0d0e7389 */ /* 0x00006400000c000b */
[----:B01----:R-:W-:Y:S01]  /*1d150*/  ENDCOLLECTIVE ;  /* 0x000000000000791b */ /* 0x003fe20003800000 */
.L_x_1626:
        /* <DEDUP_REMOVED lines=12> */
.L_x_1627:
[----:B------:R-:W-:Y:S05]  /*1d220*/  BRA `(.L_x_1628) ;  /* 0xffffffb000887947 */ /* 0x000fea000383ffff */
.L_x_1506:
        /* <DEDUP_REMOVED lines=8> */
.L_x_1630:
[----:B------:R-:W-:Y:S05]  /*1d2b0*/  BSYNC B0 ;  /* 0x0000000000007941 */ /* 0x000fea0003800000 */
.L_x_1629:
[----:B------:R-:W-:Y:S02]  /*1d2c0*/  IMAD.MOV.U32 R13, RZ, RZ, R16 ;  /* 0x000000ffff0d7224 */ /* 0x000fe400078e0010 */
[----:B------:R-:W-:Y:S02]  /*1d2d0*/  IMAD.MOV.U32 R12, RZ, RZ, 0x1 ;  /* 0x00000001ff0c7424 */ /* 0x000fe400078e00ff */
[----:B------:R-:W-:Y:S02]  /*1d2e0*/  IMAD.MOV.U32 R11, RZ, RZ, 0x1f ;  /* 0x0000001fff0b7424 */ /* 0x000fe400078e00ff */
[----:B------:R-:W-:Y:S02]  /*1d2f0*/  IMAD.MOV.U32 R15, RZ, RZ, -0x1 ;  /* 0xffffffffff0f7424 */ /* 0x000fe400078e00ff */
[----:B------:R-:W-:Y:S02]  /*1d300*/  IMAD.IADD R9, R19, 0x1, R10 ;  /* 0x0000000113097824 */ /* 0x000fe400078e020a */
[----:B------:R-:W-:-:S07]  /*1d310*/  IMAD.MOV.U32 R0, RZ, RZ, R14 ;  /* 0x000000ffff007224 */ /* 0x000fce00078e000e */
[----:B------:R-:W-:Y:S05]  /*1d320*/  WARPSYNC.COLLECTIVE R15, `(.L_x_1631) ;  /* 0x000000000f087348 */ /* 0x000fea0003c00000 */
[----:B------:R0:W1:Y:S02]  /*1d330*/  SHFL.IDX P6, R14, R13, R12, R11 ;  /* 0x0000000c0d0e7389 */ /* 0x00006400000c000b */
[----:B01----:R-:W-:Y:S01]  /*1d340*/  ENDCOLLECTIVE ;  /* 0x000000000000791b */ /* 0x003fe20003800000 */
.L_x_1631:
[----:B------:R-:W-:Y:S02]  /*1d350*/  ULDC UR4, c[0x0][0xc3c] ;  /* 0x00030f0000047ab9 */ /* 0x000fe40000000800 */
[----:B------:R-:W-:-:S13]  /*1d360*/  ISETP.GE.OR P1, PT, R9, UR4, !P0 ;  /* 0x0000000409007c0c */ /* 0x000fda000c726670 */
[----:B------:R-:W0:Y:S08]  /*1d370*/  @!P1 LDC.64 R4, c[0x0][0xc80] ;  /* 0x00032000ff049b82 */ /* 0x000e300000000a00 */
[----:B------:R-:W1:Y:S01]  /*1d380*/  @!P1 LDC.64 R2, c[0x0][0xc78] ;  /* 0x00031e00ff029b82 */ /* 0x000e620000000a00 */
[----:B------:R-:W-:Y:S02]  /*1d390*/  IMAD.MOV.U32 R17, RZ, RZ, RZ ;  /* 0x000000ffff117224 */ /* 0x000fe400078e00ff */
[----:B------:R-:W-:-:S02]  /*1d3a0*/  IMAD.MOV.U32 R8, RZ, RZ, RZ ;  /* 0x000000ffff087224 */ /* 0x000fc400078e00ff */
[----:B------:R-:W-:Y:S02]  /*1d3b0*/  IMAD.MOV.U32 R11, RZ, RZ, RZ ;  /* 0x000000ffff0b7224 */ /* 0x000fe400078e00ff */
[----:B------:R-:W-:Y:S02]  /*1d3c0*/  IMAD.MOV.U32 R7, RZ, RZ, R14 ;  /* 0x000000ffff077224 */ /* 0x000fe400078e000e */
[----:B0-----:R-:W-:-:S06]  /*1d3d0*/  @!P1 IMAD.WIDE R4, R9, 0x4, R4 ;  /* 0x0000000409049825 */ /* 0x001fcc00078e0204 */
[----:B------:R-:W2:Y:S01]  /*1d3e0*/  @!P1 LDG.E R4, desc[UR36][R4.64] ;  /* 0x0000002404049981 */ /* 0x000ea2000c1e1900 */
[----:B-1----:R-:W-:-:S06]  /*1d3f0*/  @!P1 IMAD.WIDE R2, R9, 0x4, R2 ;  /* 0x0000000409029825 */ /* 0x002fcc00078e0202 */
[----:B------:R-:W3:Y:S01]  /*1d400*/  @!P1 LDG.E R2, desc[UR36][R2.64] ;  /* 0x0000002402029981 */ /* 0x000ee2000c1e1900 */
[C---:B------:R-:W-:Y:S02]  /*1d410*/  ISETP.GE.U32.AND P2, PT, R10.reuse, 0x2, PT ;  /* 0x000000020a00780c */ /* 0x040fe40003f46070 */
[C---:B------:R-:W-:Y:S02]  /*1d420*/  ISETP.GE.U32.AND P3, PT, R10.reuse, 0x4, PT ;  /* 0x000000040a00780c */ /* 0x040fe40003f66070 */
[C---:B------:R-:W-:Y:S02]  /*1d430*/  ISETP.GE.U32.AND P4, PT, R10.reuse, 0x8, PT ;  /* 0x000000080a00780c */ /* 0x040fe40003f86070 */
[C---:B------:R-:W-:Y:S01]  /*1d440*/  ISETP.GE.U32.AND P5, PT, R10.reuse, 0x10, PT ;  /* 0x000000100a00780c */ /* 0x040fe20003fa6070 */
[----:B--2---:R-:W-:Y:S02]  /*1d450*/  @!P1 IMAD.MOV.U32 R17, RZ, RZ, R4 ;  /* 0x000000ffff119224 */ /* 0x004fe400078e0004 */
[----:B---3--:R-:W-:Y:S01]  /*1d460*/  @!P1 IMAD.MOV.U32 R8, RZ, RZ, R2 ;  /* 0x000000ffff089224 */ /* 0x008fe200078e0002 */
[----:B------:R-:W-:-:S03]  /*1d470*/  ISETP.NE.AND P1, PT, R10, RZ, PT ;  /* 0x000000ff0a00720c */ /* 0x000fc60003f25270 */
[----:B------:R-:W-:-:S10]  /*1d480*/  IMAD R13, R8, R17, RZ ;  /* 0x00000011080d7224 */ /* 0x000fd400078e02ff */
[----:B------:R-:W-:Y:S05]  /*1d490*/  WARPSYNC.COLLECTIVE R15, `(.L_x_1632) ;  /* 0x000000000f087348 */ /* 0x000fea0003c00000 */
[----:B------:R0:W1:Y:S02]  /*1d4a0*/  SHFL.UP P6, R14, R13, R12, R11 ;  /* 0x0400000c0d0e7389 */ /* 0x00006400000c000b */
[----:B01----:R-:W-:Y:S01]  /*1d4b0*/  ENDCOLLECTIVE ;  /* 0x000000000000791b */ /* 0x003fe20003800000 */
.L_x_1632:
[----:B------:R-:W-:Y:S01]  /*1d4c0*/  IMAD.MOV.U32 R12, RZ, RZ, 0x2 ;  /* 0x00000002ff0c7424 */ /* 0x000fe200078e00ff */
[----:B------:R-:W-:-:S05]  /*1d4d0*/  SEL R6, R14, RZ, P1 ;  /* 0x000000ff0e067207 */ /* 0x000fca0000800000 */
[----:B------:R-:W-:-:S04]  /*1d4e0*/  IMAD.IADD R6, R13, 0x1, R6 ;  /* 0x000000010d067824 */ /* 0x000fc800078e0206 */
[----:B------:R-:W-:-:S07]  /*1d4f0*/  IMAD.MOV.U32 R13, RZ, RZ, R6 ;  /* 0x000000ffff0d7224 */ /* 0x000fce00078e0006 */
[----:B------:R-:W-:Y:S05]  /*1d500*/  WARPSYNC.COLLECTIVE R15, `(.L_x_1633) ;  /* 0x000000000f087348 */ /* 0x000fea0003c00000 */
[----:B------:R0:W1:Y:S02]  /*1d510*/  SHFL.UP P6, R14, R13, R12, R11 ;  /* 0x0400000c0d0e7389 */ /* 0x00006400000c000b */
[----:B01----:R-:W-:Y:S01]  /*1d520*/  ENDCOLLECTIVE ;  /* 0x000000000000791b */ /* 0x003fe20003800000 */
.L_x_1633:
[----:B------:R-:W-:Y:S01]  /*1d530*/  IMAD.MOV.U32 R12, RZ, RZ, 0x4 ;  /* 0x00000004ff0c7424 */ /* 0x000fe200078e00ff */
[----:B------:R-:W-:-:S05]  /*1d540*/  SEL R3, R14, RZ, P2 ;  /* 0x000000ff0e037207 */ /* 0x000fca0001000000 */
[----:B------:R-:W-:Y:S02]  /*1d550*/  IMAD.IADD R2, R6, 0x1, R3 ;  /* 0x0000000106027824 */ /* 0x000fe400078e0203 */
[----:B------:R-:W-:Y:S02]  /*1d560*/  IMAD.MOV.U32 R6, RZ, RZ, RZ ;  /* 0x000000ffff067224 */ /* 0x000fe400078e00ff */
[----:B------:R-:W-:-:S07]  /*1d570*/  IMAD.MOV.U32 R13, RZ, RZ, R2 ;  /* 0x000000ffff0d7224 */ /* 0x000fce00078e0002 */
[----:B------:R-:W-:Y:S05]  /*1d580*/  WARPSYNC.COLLECTIVE R15, `(.L_x_1634) ;  /* 0x000000000f087348 */ /* 0x000fea0003c00000 */
[----:B------:R0:W1:Y:S02]  /*1d590*/  SHFL.UP P6, R14, R13, R12, R11 ;  /* 0x0400000c0d0e7389 */ /* 0x00006400000c000b */
[----:B01----:R-:W-:Y:S01]  /*1d5a0*/  ENDCOLLECTIVE ;  /* 0x000000000000791b */ /* 0x003fe20003800000 */
.L_x_1634:
[----:B------:R-:W-:Y:S01]  /*1d5b0*/  IMAD.MOV.U32 R12, RZ, RZ, 0x8 ;  /* 0x00000008ff0c7424 */ /* 0x000fe200078e00ff */
[----:B------:R-:W-:-:S05]  /*1d5c0*/  SEL R3, R14, RZ, P3 ;  /* 0x000000ff0e037207 */ /* 0x000fca0001800000 */
[----:B------:R-:W-:-:S04]  /*1d5d0*/  IMAD.IADD R3, R2, 0x1, R3 ;  /* 0x0000000102037824 */ /* 0x000fc800078e0203 */
[----:B------:R-:W-:-:S07]  /*1d5e0*/  IMAD.MOV.U32 R13, RZ, RZ, R3 ;  /* 0x000000ffff0d7224 */ /* 0x000fce00078e0003 */
[----:B------:R-:W-:Y:S05]  /*1d5f0*/  WARPSYNC.COLLECTIVE R15, `(.L_x_1635) ;  /* 0x000000000f087348 */ /* 0x000fea0003c00000 */
[----:B------:R0:W1:Y:S02]  /*1d600*/  SHFL.UP P6, R14, R13, R12, R11 ;  /* 0x0400000c0d0e7389 */ /* 0x00006400000c000b */
[----:B01----:R-:W-:Y:S01]  /*1d610*/  ENDCOLLECTIVE ;  /* 0x000000000000791b */ /* 0x003fe20003800000 */
.L_x_1635:
[----:B------:R-:W-:Y:S01]  /*1d620*/  IMAD.MOV.U32 R12, RZ, RZ, 0x10 ;  /* 0x00000010ff0c7424 */ /* 0x000fe200078e00ff */
[----:B------:R-:W-:-:S05]  /*1d630*/  SEL R4, R14, RZ, P4 ;  /* 0x000000ff0e047207 */ /* 0x000fca0002000000 */
[----:B------:R-:W-:-:S04]  /*1d640*/  IMAD.IADD R4, R3, 0x1, R4 ;  /* 0x0000000103047824 */ /* 0x000fc800078e0204 */
[----:B------:R-:W-:-:S07]  /*1d650*/  IMAD.MOV.U32 R13, RZ, RZ, R4 ;  /* 0x000000ffff0d7224 */ /* 0x000fce00078e0004 */
[----:B------:R-:W-:Y:S05]  /*1d660*/  WARPSYNC.COLLECTIVE R15, `(.L_x_1636) ;  /* 0x000000000f087348 */ /* 0x000fea0003c00000 */
[----:B------:R0:W1:Y:S02]  /*1d670*/  SHFL.UP P6, R14, R13, R12, R11 ;  /* 0x0400000c0d0e7389 */ /* 0x00006400000c000b */
[----:B01----:R-:W-:Y:S01]  /*1d680*/  ENDCOLLECTIVE ;  /* 0x000000000000791b */ /* 0x003fe20003800000 */
.L_x_1636:
        /* <DEDUP_REMOVED lines=8> */
.L_x_1637:
[----:B------:R-:W-:Y:S05]  /*1d710*/  BRA `(.L_x_1638) ;  /* 0xffffffb000947947 */ /* 0x000fea000383ffff */
.L_x_1509:
[----:B------:R-:W-:Y:S01]  /*1d720*/  BSSY B0, `(.L_x_1639) ;  /* 0x0000007000007945 */ /* 0x000fe20003800000 */
[----:B------:R-:W-:Y:S02]  /*1d730*/  IMAD.MOV.U32 R12, RZ, RZ, 0x1 ;  /* 0x00000001ff0c7424 */ /* 0x000fe400078e00ff */
[----:B------:R-:W-:Y:S02]  /*1d740*/  IMAD.MOV.U32 R11, RZ, RZ, RZ ;  /* 0x000000ffff0b7224 */ /* 0x000fe400078e00ff */
[----:B------:R-:W-:-:S07]  /*1d750*/  IMAD.MOV.U32 R15, RZ, RZ, -0x1 ;  /* 0xffffffffff0f7424 */ /* 0x000fce00078e00ff */
[----:B------:R-:W-:Y:S05]  /*1d760*/  WARPSYNC.COLLECTIVE R15, `(.L_x_1640) ;  /* 0x000000000f087348 */ /* 0x000fea0003c00000 */
[----:B------:R0:W1:Y:S02]  /*1d770*/  SHFL.UP P6, R14, R13, R12, R11 ;  /* 0x0400000c0d0e7389 */ /* 0x00006400000c000b */
[----:B01----:R-:W-:Y:S01]  /*1d780*/  ENDCOLLECTIVE ;  /* 0x000000000000791b */ /* 0x003fe20003800000 */
.L_x_1640:
[----:B------:R-:W-:Y:S05]  /*1d790*/  BSYNC B0 ;  /* 0x0000000000007941 */ /* 0x000fea0003800000 */
.L_x_1639:
        /* <DEDUP_REMOVED lines=8> */
.L_x_1641:
[----:B------:R-:W-:Y:S01]  /*1d820*/  IMAD.MOV.U32 R12, RZ, RZ, 0x4 ;  /* 0x00000004ff0c7424 */ /* 0x000fe200078e00ff */
[----:B------:R-:W-:-:S05]  /*1d830*/  SEL R2, R14, RZ, P2 ;  /* 0x000000ff0e027207 */ /* 0x000fca0001000000 */
[----:B------:R-:W-:-:S04]  /*1d840*/  IMAD.IADD R2, R13, 0x1, R2 ;  /* 0x000000010d027824 */ /* 0x000fc800078e0202 */
[----:B------:R-:W-:-:S07]  /*1d850*/  IMAD.MOV.U32 R13, RZ, RZ, R2 ;  /* 0x000000ffff0d7224 */ /* 0x000fce00078e0002 */
[----:B------:R-:W-:Y:S05]  /*1d860*/  WARPSYNC.COLLECTIVE R15, `(.L_x_1642) ;  /* 0x000000000f087348 */ /* 0x000fea0003c00000 */
[----:B------:R0:W1:Y:S02]  /*1d870*/  SHFL.UP P6, R14, R13, R12, R11 ;  /* 0x0400000c0d0e7389 */ /* 0x00006400000c000b */
[----:B01----:R-:W-:Y:S01]  /*1d880*/  ENDCOLLECTIVE ;  /* 0x000000000000791b */ /* 0x003fe20003800000 */
.L_x_1642:
[----:B------:R-:W-:Y:S01]  /*1d890*/  IMAD.MOV.U32 R12, RZ, RZ, 0x8 ;  /* 0x00000008ff0c7424 */ /* 0x000fe200078e00ff */
[----:B------:R-:W-:-:S05]  /*1d8a0*/  SEL R3, R14, RZ, P3 ;  /* 0x000000ff0e037207 */ /* 0x000fca0001800000 */
[----:B------:R-:W-:-:S04]  /*1d8b0*/  IMAD.IADD R3, R2, 0x1, R3 ;  /* 0x0000000102037824 */ /* 0x000fc800078e0203 */
[----:B------:R-:W-:-:S07]  /*1d8c0*/  IMAD.MOV.U32 R13, RZ, RZ, R3 ;  /* 0x000000ffff0d7224 */ /* 0x000fce00078e0003 */
[----:B------:R-:W-:Y:S05]  /*1d8d0*/  WARPSYNC.COLLECTIVE R15, `(.L_x_1643) ;  /* 0x000000000f087348 */ /* 0x000fea0003c00000 */
[----:B------:R0:W1:Y:S02]  /*1d8e0*/  SHFL.UP P6, R14, R13, R12, R11 ;  /* 0x0400000c0d0e7389 */ /* 0x00006400000c000b */
[----:B01----:R-:W-:Y:S01]  /*1d8f0*/  ENDCOLLECTIVE ;  /* 0x000000000000791b */ /* 0x003fe20003800000 */
.L_x_1643:
[----:B------:R-:W-:Y:S01]  /*1d900*/  IMAD.MOV.U32 R12, RZ, RZ, 0x10 ;  /* 0x00000010ff0c7424 */ /* 0x000fe200078e00ff */
[----:B------:R-:W-:-:S05]  /*1d910*/  SEL R4, R14, RZ, P4 ;  /* 0x000000ff0e047207 */ /* 0x000fca0002000000 */
[----:B------:R-:W-:-:S04]  /*1d920*/  IMAD.IADD R4, R3, 0x1, R4 ;  /* 0x0000000103047824 */ /* 0x000fc800078e0204 */
[----:B------:R-:W-:-:S07]  /*1d930*/  IMAD.MOV.U32 R13, RZ, RZ, R4 ;  /* 0x000000ffff0d7224 */ /* 0x000fce00078e0004 */
[----:B------:R-:W-:Y:S05]  /*1d940*/  WARPSYNC.COLLECTIVE R15, `(.L_x_1644) ;  /* 0x000000000f087348 */ /* 0x000fea0003c00000 */
[----:B------:R0:W1:Y:S02]  /*1d950*/  SHFL.UP P6, R14, R13, R12, R11 ;  /* 0x0400000c0d0e7389 */ /* 0x00006400000c000b */
[----:B01----:R-:W-:Y:S01]  /*1d960*/  ENDCOLLECTIVE ;  /* 0x000000000000791b */ /* 0x003fe20003800000 */
.L_x_1644:
        /* <DEDUP_REMOVED lines=8> */
.L_x_1645:
[----:B------:R-:W-:Y:S05]  /*1d9f0*/  BRA `(.L_x_1646) ;  /* 0xffffffb000807947 */ /* 0x000fea000383ffff */
.L_x_1511:
[----:B------:R-:W-:Y:S01]  /*1da00*/  BSSY B0, `(.L_x_1647) ;  /* 0x0000006000007945 */ /* 0x000fe20003800000 */
[----:B------:R-:W-:Y:S01]  /*1da10*/  PLOP3.LUT P6, PT, P6, PT, PT, 0x8, 0x0 ;  /* 0x000000000000781c */ /* 0x000fe200037ce170 */
[----:B------:R-:W-:-:S12]  /*1da20*/  IMAD.MOV.U32 R15, RZ, RZ, -0x1 ;  /* 0xffffffffff0f7424 */ /* 0x000fd800078e00ff */
[----:B0-----:R-:W-:Y:S05]  /*1da30*/  WARPSYNC.COLLECTIVE R15, `(.L_x_1648) ;  /* 0x000000000f087348 */ /* 0x001fea0003c00000 */
[----:B------:R-:W-:Y:S01]  /*1da40*/  VOTE.ANY R14, PT, P6 ;  /* 0x00000000000e7806 */ /* 0x000fe200030e0100 */
[----:B0-----:R-:W-:Y:S06]  /*1da50*/  ENDCOLLECTIVE ;  /* 0x000000000000791b */ /* 0x001fec0003800000 */
.L_x_1648:
[----:B------:R-:W-:Y:S05]  /*1da60*/  BSYNC B0 ;  /* 0x0000000000007941 */ /* 0x000fea0003800000 */
.L_x_1647:
[----:B------:R-:W-:Y:S02]  /*1da70*/  IMAD.MOV.U32 R3, RZ, RZ, R14 ;  /* 0x000000ffff037224 */ /* 0x000fe400078e000e */
[----:B------:R-:W-:Y:S02]  /*1da80*/  IMAD.MOV.U32 R13, RZ, RZ, R17 ;  /* 0x000000ffff0d7224 */ /* 0x000fe400078e0011 */
[----:B------:R0:W1:Y:S01]  /*1da90*/  POPC R12, R3 ;  /* 0x00000003000c7309 */ /* 0x0000620000000000 */
[----:B------:R-:W-:Y:S02]  /*1daa0*/  IMAD.MOV.U32 R11, RZ, RZ, 0x1f ;  /* 0x0000001fff0b7424 */ /* 0x000fe400078e00ff */
[----:B------:R-:W-:-:S07]  /*1dab0*/  IMAD.MOV.U32 R15, RZ, RZ, -0x1 ;  /* 0xffffffffff0f7424 */ /* 0x000fce00078e00ff */
[----:B01----:R-:W-:Y:S05]  /*1dac0*/  WARPSYNC.COLLECTIVE R15, `(.L_x_1649) ;  /* 0x000000000f087348 */ /* 0x003fea0003c00000 */
[----:B-1----:R1:W2:Y:S02]  /*1dad0*/  SHFL.IDX P6, R14, R13, R12, R11 ;  /* 0x0000000c0d0e7389 */ /* 0x0022a400000c000b */
[----:B012---:R-:W-:Y:S01]  /*1dae0*/  ENDCOLLECTIVE ;  /* 0x000000000000791b */ /* 0x007fe20003800000 */
.L_x_1649:
[----:B------:R-:W-:Y:S02]  /*1daf0*/  IMAD.IADD R19, R12, 0x1, R19 ;  /* 0x000000010c137824 */ /* 0x000fe400078e0213 */
[----:B------:R-:W-:Y:S02]  /*1db00*/  IMAD.MOV.U32 R13, RZ, RZ, R8 ;  /* 0x000000ffff0d7224 */ /* 0x000fe400078e0008 */
[----:B------:R-:W-:-:S07]  /*1db10*/  IMAD.MOV.U32 R17, RZ, RZ, R14 ;  /* 0x000000ffff117224 */ /* 0x000fce00078e000e */
[----:B------:R-:W-:Y:S05]  /*1db20*/  WARPSYNC.COLLECTIVE R15, `(.L_x_1650) ;  /* 0x000000000f087348 */ /* 0x000fea0003c00000 */
[----:B------:R0:W1:Y:S02]  /*1db30*/  SHFL.IDX P6, R14, R13, R12, R11 ;  /* 0x0000000c0d0e7389 */ /* 0x00006400000c000b */
[----:B01----:R-:W-:Y:S01]  /*1db40*/  ENDCOLLECTIVE ;  /* 0x000000000000791b */ /* 0x003fe20003800000 */
.L_x_1650:
[----:B------:R-:W-:Y:S01]  /*1db50*/  IMAD.MOV.U32 R8, RZ, RZ, R14 ;  /* 0x000000ffff087224 */ /* 0x000fe200078e000e */
[----:B------:R-:W-:Y:S06]  /*1db60*/  BRA `(.L_x_1651) ;  /* 0xffffffb000647947 */ /* 0x000fec000383ffff */
.L_x_1513:
[----:B------:R-:W-:Y:S01]  /*1db70*/  BSSY B0, `(.L_x_1652) ;  /* 0x0000007000007945 */ /* 0x000fe20003800000 */
[----:B------:R-:W-:Y:S02]  /*1db80*/  IMAD.MOV.U32 R13, RZ, RZ, R2 ;  /* 0x000000ffff0d7224 */ /* 0x000fe400078e0002 */
[----:B------:R-:W-:Y:S02]  /*1db90*/  IMAD.MOV.U32 R11, RZ, RZ, 0x1f ;  /* 0x0000001fff0b7424 */ /* 0x000fe400078e00ff */
[----:B------:R-:W-:-:S07]  /*1dba0*/  IMAD.MOV.U32 R15, RZ, RZ, -0x1 ;  /* 0xffffffffff0f7424 */ /* 0x000fce00078e00ff */
[----:B0-23--:R-:W-:Y:S05]  /*1dbb0*/  WARPSYNC.COLLECTIVE R15, `(.L_x_1653) ;  /* 0x000000000f087348 */ /* 0x00dfea0003c00000 */
[----:B------:R1:W4:Y:S02]  /*1dbc0*/  SHFL.IDX P6, R14, R13, R12, R11 ;  /* 0x0000000c0d0e7389 */ /* 0x00032400000c000b */
[----:B01234-:R-:W-:Y:S01]  /*1dbd0*/  ENDCOLLECTIVE ;  /* 0x000000000000791b */ /* 0x01ffe20003800000 */
.L_x_1653:
[----:B------:R-:W-:Y:S05]  /*1dbe0*/  BSYNC B0 ;  /* 0x0000000000007941 */ /* 0x000fea0003800000 */
.L_x_1652:
[----:B------:R-:W-:Y:S01]  /*1dbf0*/  IMAD.MOV.U32 R6, RZ, RZ, R14 ;  /* 0x000000ffff067224 */ /* 0x000fe200078e000e */
[----:B------:R-:W-:Y:S06]  /*1dc00*/  BRA `(.L_x_1512) ;  /* 0xffffffb000547947 */ /* 0x000fec000383ffff */
.L_x_1519:
[----:B-1----:R1:W3:Y:S02]  /*1dc10*/  SYNCS.PHASECHK.TRANS64.TRYWAIT P0, [R4+URZ+0x28820], R0 ;  /* 0x02882000040075a7 */ /* 0x0022e4000800017f */
[----:B---3--:R-:W-:Y:S05]  /*1dc20*/  @!P0 NANOSLEEP.SYNCS 0x989680 ;  /* 0x009896800000895d */ /* 0x008fea0003900000 */
[----:B------:R-:W3:Y:S02]  /*1dc30*/  @!P0 SYNCS.PHASECHK.TRANS64 P0, [R4+URZ+0x28820], R0 ;  /* 0x02882000040085a7 */ /* 0x000ee4000800007f */
[----:B---3--:R-:W-:Y:S05]  /*1dc40*/  @!P0 BRA `(.L_x_1519) ;  /* 0xfffffffc00f08947 */ /* 0x008fea000383ffff */
[----:B------:R-:W-:Y:S05]  /*1dc50*/  BRA `(.L_x_1654) ;  /* 0xffffffb800ac7947 */ /* 0x000fea000383ffff */
.L_x_1520:
[----:B------:R-:W3:Y:S01]  /*1dc60*/  S2R R2, SR_TID.X ;  /* 0x0000000000027919 */ /* 0x000ee20000002100 */
[----:B------:R-:W-:Y:S01]  /*1dc70*/  BSSY B0, `(.L_x_1655) ;  /* 0x000000a000007945 */ /* 0x000fe20003800000 */
[----:B------:R-:W-:Y:S02]  /*1dc80*/  IMAD.MOV.U32 R12, RZ, RZ, RZ ;  /* 0x000000ffff0c7224 */ /* 0x000fe400078e00ff */
[----:B------:R-:W-:Y:S02]  /*1dc90*/  IMAD.MOV.U32 R11, RZ, RZ, 0x1f ;  /* 0x0000001fff0b7424 */ /* 0x000fe400078e00ff */
[----:B------:R-:W-:Y:S01]  /*1dca0*/  IMAD.MOV.U32 R15, RZ, RZ, -0x1 ;  /* 0xffffffffff0f7424 */ /* 0x000fe200078e00ff */
[----:B---3--:R-:W-:-:S04]  /*1dcb0*/  SHF.R.U32.HI R2, RZ, 0x5, R2 ;  /* 0x00000005ff027819 */ /* 0x008fc80000011602 */
[----:B------:R-:W-:-:S05]  /*1dcc0*/  LOP3.LUT R2, R2, 0x3, RZ, 0xc0, !PT ;  /* 0x0000000302027812 */ /* 0x000fca00078ec0ff */
[----:B------:R-:W-:-:S07]  /*1dcd0*/  IMAD.MOV.U32 R13, RZ, RZ, R2 ;  /* 0x000000ffff0d7224 */ /* 0x000fce00078e0002 */
[----:B012---:R-:W-:Y:S05]  /*1dce0*/  WARPSYNC.COLLECTIVE R15, `(.L_x_1656) ;  /* 0x000000000f087348 */ /* 0x007fea0003c00000 */
[----:B------:R3:W4:Y:S02]  /*1dcf0*/  SHFL.IDX P6, R14, R13, R12, R11 ;  /* 0x0000000c0d0e7389 */ /* 0x00072400000c000b */
[----:B01234-:R-:W-:Y:S01]  /*1dd00*/  ENDCOLLECTIVE ;  /* 0x000000000000791b */ /* 0x01ffe20003800000 */
.L_x_1656:
[----:B------:R-:W-:Y:S05]  /*1dd10*/  BSYNC B0 ;  /* 0x0000000000007941 */ /* 0x000fea0003800000 */
.L_x_1655:
[----:B------:R-:W-:Y:S05]  /*1dd20*/  BRA `(.L_x_1657) ;  /* 0xffffffb800947947 */ /* 0x000fea000383ffff */
.L_x_1523:
[----:B------:R-:W-:Y:S01]  /*1dd30*/  BSSY B1, `(.L_x_1658) ;  /* 0x0000006000017945 */ /* 0x000fe20003800000 */
[----:B------:R-:W-:-:S07]  /*1dd40*/  IMAD.MOV.U32 R15, RZ, RZ, -0x1 ;  /* 0xffffffffff0f7424 */ /* 0x000fce00078e00ff */
[----:B012---:R-:W-:Y:S05]  /*1dd50*/  WARPSYNC.COLLECTIVE R15, `(.L_x_1659) ;  /* 0x000000000f0c7348 */ /* 0x007fea0003c00000 */
[----:B------:R-:W-:Y:S02]  /*1dd60*/  ELECT P6, UR62, PT ;  /* 0x00000000003e782f */ /* 0x000fe400038c0000 */
[----:B------:R-:W-:Y:S01]  /*1dd70*/  MOV R14, UR62 ;  /* 0x0000003e000e7c02 */ /* 0x000fe20008000f00 */
[----:B012---:R-:W-:Y:S10]  /*1dd80*/  ENDCOLLECTIVE ;  /* 0x000000000000791b */ /* 0x007ff40003800000 */
.L_x_1659:
[----:B------:R-:W-:Y:S05]  /*1dd90*/  BSYNC B1 ;  /* 0x0000000000017941 */ /* 0x000fea0003800000 */
.L_x_1658:
[----:B------:R-:W-:Y:S05]  /*1dda0*/  BRA `(.L_x_1660) ;  /* 0xffffffb8008c7947 */ /* 0x000fea000383ffff */
.L_x_1525:
[----:B-1----:R1:W3:Y:S02]  /*1ddb0*/  SYNCS.PHASECHK.TRANS64.TRYWAIT P1, [R5+URZ+0x28840], R0 ;  /* 0x02884000050075a7 */ /* 0x0022e4000802017f */
[----:B---3--:R-:W-:Y:S05]  /*1ddc0*/  @!P1 NANOSLEEP.SYNCS 0x989680 ;  /* 0x009896800000995d */ /* 0x008fea0003900000 */
[----:B------:R-:W3:Y:S02]  /*1ddd0*/  @!P1 SYNCS.PHASECHK.TRANS64 P1, [R5+URZ+0x28840], R0 ;  /* 0x02884000050095a7 */ /* 0x000ee4000802007f */
[----:B---3--:R-:W-:Y:S05]  /*1dde0*/  @!P1 BRA `(.L_x_1525) ;  /* 0xfffffffc00f09947 */ /* 0x008fea000383ffff */
[----:B------:R-:W-:Y:S05]  /*1ddf0*/  BRA `(.L_x_1661) ;  /* 0xffffffb800b47947 */ /* 0x000fea000383ffff */
.L_x_1527:
[----:B---3--:R3:W4:Y:S02]  /*1de00*/  SYNCS.PHASECHK.TRANS64.TRYWAIT P1, [R25+URZ+0x28840], R2 ;  /* 0x02884002190075a7 */ /* 0x008724000802017f */
[----:B----4-:R-:W-:Y:S05]  /*1de10*/  @!P1 NANOSLEEP.SYNCS 0x989680 ;  /* 0x009896800000995d */ /* 0x010fea0003900000 */
[----:B------:R-:W4:Y:S02]  /*1de20*/  @!P1 SYNCS.PHASECHK.TRANS64 P1, [R25+URZ+0x28840], R2 ;  /* 0x02884002190095a7 */ /* 0x000f24000802007f */
[----:B----4-:R-:W-:Y:S05]  /*1de30*/  @!P1 BRA `(.L_x_1527) ;  /* 0xfffffffc00f09947 */ /* 0x010fea000383ffff */
[----:B------:R-:W-:Y:S05]  /*1de40*/  BRA `(.L_x_1662) ;  /* 0xffffffb800c07947 */ /* 0x000fea000383ffff */
.L_x_1529:
[----:B----4-:R4:W0:Y:S02]  /*1de50*/  SYNCS.PHASECHK.TRANS64.TRYWAIT P1, [R5+URZ+0x28860], R0 ;  /* 0x02886000050075a7 */ /* 0x010824000802017f */
[----:B0-----:R-:W-:Y:S05]  /*1de60*/  @!P1 NANOSLEEP.SYNCS 0x989680 ;  /* 0x009896800000995d */ /* 0x001fea0003900000 */
[----:B------:R-:W0:Y:S02]  /*1de70*/  @!P1 SYNCS.PHASECHK.TRANS64 P1, [R5+URZ+0x28860], R0 ;  /* 0x02886000050095a7 */ /* 0x000e24000802007f */
[----:B0-----:R-:W-:Y:S05]  /*1de80*/  @!P1 BRA `(.L_x_1529) ;  /* 0xfffffffc00f09947 */ /* 0x001fea000383ffff */
[----:B------:R-:W-:Y:S05]  /*1de90*/  BRA `(.L_x_1663) ;  /* 0xffffffb800bc7947 */ /* 0x000fea000383ffff */
.L_x_1664:
        /* <DEDUP_REMOVED lines=14> */
.L_x_3546:


//--------------------- .text._ZN7cutlass13device_kernelIN5flash11enable_sm90INS1_16FlashAttnFwdSm90INS1_25CollectiveMainloopFwdSm90ILi2EN4cute5tupleIJNS5_1CILi1EEES8_S8_EEENS6_IJNS7_ILi128EEESA_SA_EEELi128ENS_10bfloat16_tEfNS_4arch4Sm90ELb0ELb1ELb1ELb1ELb1ELb1ELb0ELb1ELb1ELb1ELb1ELb0EEENS1_21CollectiveEpilogueFwdISB_S9_SC_SE_Li256ELb1ELb1ELb1ELb0EEENS1_36VarlenDynamicPersistentTileSchedulerILi128ELi128ELi256ELi128ELb1ELb1ELb1ELb1ELb0ELb1EEEEEEEEEvNT_6ParamsE --------------------------
	.section	.text._ZN7cutlass13device_kernelIN5flash11enable_sm90INS1_16FlashAttnFwdSm90INS1_25CollectiveMainloopFwdSm90ILi2EN4cute5tupleIJNS5_1CILi1EEES8_S8_EEENS6_IJNS7_ILi128EEESA_SA_EEELi128ENS_10bfloat16_tEfNS_4arch4Sm90ELb0ELb1ELb1ELb1ELb1ELb1ELb0ELb1ELb1ELb1ELb1ELb0EEENS1_21CollectiveEpilogueFwdISB_S9_SC_SE_Li256ELb1ELb1ELb1ELb0EEENS1_36VarlenDynamicPersistentTileSchedulerILi128ELi128ELi256ELi128ELb1ELb1ELb1ELb1ELb0ELb1EEEEEEEEEvNT_6ParamsE,"ax",@progbits
	.align	128
.text._ZN7cutlass13device_kernelIN5flash11enable_sm90INS1_16FlashAttnFwdSm90INS1_25CollectiveMainloopFwdSm90ILi2EN4cute5tupleIJNS5_1CILi1EEES8_S8_EEENS6_IJNS7_ILi128EEESA_SA_EEELi128ENS_10bfloat16_tEfNS_4arch4Sm90ELb0ELb1ELb1ELb1ELb1ELb1ELb0ELb1ELb1ELb1ELb1ELb0EEENS1_21CollectiveEpilogueFwdISB_S9_SC_SE_Li256ELb1ELb1ELb1ELb0EEENS1_36VarlenDynamicPersistentTileSchedulerILi128ELi128ELi256ELi128ELb1ELb1ELb1ELb1ELb0ELb1EEEEEEEEEvNT_6ParamsE:
        .type           _ZN7cutlass13device_kernelIN5flash11enable_sm90INS1_16FlashAttnFwdSm90INS1_25CollectiveMainloopFwdSm90ILi2EN4cute5tupleIJNS5_1CILi1EEES8_S8_EEENS6_IJNS7_ILi128EEESA_SA_EEELi128ENS_10bfloat16_tEfNS_4arch4Sm90ELb0ELb1ELb1ELb1ELb1ELb1ELb0ELb1ELb1ELb1ELb1ELb0EEENS1_21CollectiveEpilogueFwdISB_S9_SC_SE_Li256ELb1ELb1ELb1ELb0EEENS1_36VarlenDynamicPersistentTileSchedulerILi128ELi128ELi256ELi128ELb1ELb1ELb1ELb1ELb0ELb1EEEEEEEEEvNT_6ParamsE,@function
        .size           _ZN7cutlass13device_kernelIN5flash11enable_sm90INS1_16FlashAttnFwdSm90INS1_25CollectiveMainloopFwdSm90ILi2EN4cute5tupleIJNS5_1CILi1EEES8_S8_EEENS6_IJNS7_ILi128EEESA_SA_EEELi128ENS_10bfloat16_tEfNS_4arch4Sm90ELb0ELb1ELb1ELb1ELb1ELb1ELb0ELb1ELb1ELb1ELb1ELb0EEENS1_21CollectiveEpilogueFwdISB_S9_SC_SE_Li256ELb1ELb1ELb1ELb0EEENS1_36VarlenDynamicPersistentTileSchedulerILi128ELi128ELi256ELi128ELb1ELb1ELb1ELb1ELb0ELb1EEEEEEEEEvNT_6ParamsE,(.L_x_3547 - _ZN7cutlass13device_kernelIN5flash11enable_sm90INS1_16FlashAttnFwdSm90INS1_25CollectiveMainloopFwdSm90ILi2EN4cute5tupleIJNS5_1CILi1EEES8_S8_EEENS6_IJNS7_ILi128EEESA_SA_EEELi128ENS_10bfloat16_tEfNS_4arch4Sm90ELb0ELb1ELb1ELb1ELb1ELb1ELb0ELb1ELb1ELb1ELb1ELb0EEENS1_21CollectiveEpilogueFwdISB_S9_SC_SE_Li256ELb1ELb1ELb1ELb0EEENS1_36VarlenDynamicPersistentTileSchedulerILi128ELi128ELi256ELi128ELb1ELb1ELb1ELb1ELb0ELb1EEEEEEEEEvNT_6ParamsE)
        .other          _ZN7cutlass13device_kernelIN5flash11enable_sm90INS1_16FlashAttnFwdSm90INS1_25CollectiveMainloopFwdSm90ILi2EN4cute5tupleIJNS5_1CILi1EEES8_S8_EEENS6_IJNS7_ILi128EEESA_SA_EEELi128ENS_10bfloat16_tEfNS_4arch4Sm90ELb0ELb1ELb1ELb1ELb1ELb1ELb0ELb1ELb1ELb1ELb1ELb0EEENS1_21CollectiveEpilogueFwdISB_S9_SC_SE_Li256ELb1ELb1ELb1ELb0EEENS1_36VarlenDynamicPersistentTileSchedulerILi128ELi128ELi256ELi128ELb1ELb1ELb1ELb1ELb0ELb1EEEEEEEEEvNT_6ParamsE,@"STO_CUDA_ENTRY STV_DEFAULT"
_ZN7cutlass13device_kernelIN5flash11enable_sm90INS1_16FlashAttnFwdSm90INS1_25CollectiveMainloopFwdSm90ILi2EN4cute5tupleIJNS5_1CILi1EEES8_S8_EEENS6_IJNS7_ILi128EEESA_SA_EEELi128ENS_10bfloat16_tEfNS_4arch4Sm90ELb0ELb1ELb1ELb1ELb1ELb1ELb0ELb1ELb1ELb1ELb1ELb0EEENS1_21CollectiveEpilogueFwdISB_S9_SC_SE_Li256ELb1ELb1ELb1ELb0EEENS1_36VarlenDynamicPersistentTileSchedulerILi128ELi128ELi256ELi128ELb1ELb1ELb1ELb1ELb0ELb1EEEEEEEEEvNT_6ParamsE:
        /* <DEDUP_REMOVED lines=18> */
.L_x_1666:
[----:B------:R-:W-:Y:S05]  /*0120*/  BSYNC B0 ;  /* 0x0000000000007941 */ /* 0x000fea0003800000 */
.L_x_1665:
        /* <DEDUP_REMOVED lines=41> */
.L_x_1667:
        /* <DEDUP_REMOVED lines=22> */
.L_x_1668:
        /* <DEDUP_REMOVED lines=18> */
.L_x_1669:
        /* <DEDUP_REMOVED lines=22> */
.L_x_1670:
        /* <DEDUP_REMOVED lines=22> */
.L_x_1671:
        /* <DEDUP_REMOVED lines=8> */
.L_x_1674:
[----:B------:R-:W-:-:S08]  /*0980*/  NOP ;  /* 0x0000000000007918 */ /* 0x000fd00000000000 */
[----:B------:R-:W0:Y:S02]  /*0990*/  USETMAXREG.TRY_ALLOC.CTAPOOL UP0, 0xe8 ;  /* 0x000000e8000079c8 */ /* 0x000e240008000600 */
[----:B0-----:R-:W-:-:S13]  /*09a0*/  PLOP3.LUT P0, PT, PT, PT, UP0, 0x80, 0x0 ;  /* 0x000000000000781c */ /* 0x001fda0003f0f008 */
[----:B------:R-:W-:Y:S05]  /*09b0*/  @!P0 BRA `(.L_x_1674) ;  /* 0xfffffffc00f08947 */ /* 0x000fea000383ffff */
[----:B------:R-:W-:Y:S01]  /*09c0*/  SHF.R.U32.HI R2, RZ, 0x7, R0 ;  /* 0x00000007ff027819 */ /* 0x000fe20000011600 */
[----:B------:R-:W0:Y:S08]  /*09d0*/  S2UR UR38, SR_CgaCtaId ;  /* 0x00000000002679c3 */ /* 0x000e300000008800 */
[----:B------:R-:W-:Y:S06]  /*09e0*/  BAR.ARV 0x8, 0x180 ;  /* 0x0206000000007b1d */ /* 0x000fec0000002000 */
[----:B------:R-:W-:Y:S01]  /*09f0*/  ISETP.NE.AND P0, PT, R2, 0x1, PT ;  /* 0x000000010200780c */ /* 0x000fe20003f05270 */
[----:B------:R-:W-:-:S12]  /*0a00*/  UMOV UR4, 0x400 ;  /* 0x0000040000047882 */ /* 0x000fd80000000000 */
[----:B------:R-:W-:Y:S06]  /*0a10*/  @!P0 BAR.ARV 0x9, 0x100 ;  /* 0x0244000000008b1d */ /* 0x000fec0000002000 */
[----:B0-----:R-:W-:Y:S02]  /*0a20*/  ULEA UR4, UR38, UR4, 0x18 ;  /* 0x0000000426047291 */ /* 0x001fe4000f8ec03f */
[----:B------:R-:W-:Y:S04]  /*0a30*/  BAR.SYNC.DEFER_BLOCKING 0x5, 0x180 ;  /* 0x0146000000007b1d */ /* 0x000fe80000010000 */
[----:B------:R-:W-:-:S02]  /*0a40*/  IMAD.U32 R18, RZ, RZ, UR4 ;  /* 0x00000004ff127e24 */ /* 0x000fc4000f8e00ff */
[----:B------:R-:W-:-:S03]  /*0a50*/  ULDC UR4, c[0x0][0xc3c] ;  /* 0x00030f0000047ab9 */ /* 0x000fc60000000800 */
[----:B------:R-:W0:Y:S01]  /*0a60*/  LDS.128 R28, [R18+0x288d0] ;  /* 0x0288d000121c7984 */ /* 0x000e220000000c00 */
[----:B------:R-:W-:Y:S06]  /*0a70*/  BAR.ARV 0x4, 0x180 ;  /* 0x0106000000007b1d */ /* 0x000fec0000002000 */
[----:B0-----:R-:W-:-:S13]  /*0a80*/  ISETP.GE.AND P0, PT, R31, UR4, PT ;  /* 0x000000041f007c0c */ /* 0x001fda000bf06270 */
[----:B------:R-:W-:Y:S05]  /*0a90*/  @P0 BRA `(.L_x_1675) ;  /* 0x0000028000740947 */ /* 0x000fea0003800000 */
[----:B------:R-:W-:Y:S01]  /*0aa0*/  VIADD R0, R0, 0xffffff80 ;  /* 0xffffff8000007836 */ /* 0x000fe20000000000 */
[----:B------:R-:W-:Y:S01]  /*0ab0*/  ULOP3.LUT UR39, UR36, 0x1, URZ, 0xfc, !UPT ;  /* 0x0000000124277892 */ /* 0x000fe2000f8efc3f */
[----:B------:R-:W-:Y:S01]  /*0ac0*/  VIADD R212, R18, 0x10400 ;  /* 0x0001040012d47836 */ /* 0x000fe20000000000 */
[----:B------:R-:W-:Y:S01]  /*0ad0*/  UMOV UR37, URZ ;  /* 0x0000003f00257c82 */ /* 0x000fe20008000000 */
[----:B------:R-:W-:Y:S01]  /*0ae0*/  IMAD.MOV.U32 R19, RZ, RZ, RZ ;  /* 0x000000ffff137224 */ /* 0x000fe200078e00ff */
[----:B------:R-:W-:Y:S01]  /*0af0*/  SHF.R.S32.HI R3, RZ, 0x1f, R0 ;  /* 0x0000001fff037819 */ /* 0x000fe20000011400 */
[----:B------:R-:W-:Y:S02]  /*0b00*/  IMAD.MOV.U32 R197, RZ, RZ, RZ ;  /* 0x000000ffffc57224 */ /* 0x000fe400078e00ff */
[----:B------:R-:W-:Y:S01]  /*0b10*/  IMAD.MOV.U32 R187, RZ, RZ, RZ ;  /* 0x000000ffffbb7224 */ /* 0x000fe200078e00ff */
[CC--:B------:R-:W-:Y:S01]  /*0b20*/  LEA.HI R2, R3.reuse, R0.reuse, RZ, 0x7 ;  /* 0x0000000003027211 */ /* 0x0c0fe200078f38ff */
[----:B------:R-:W-:Y:S01]  /*0b30*/  IMAD.MOV.U32 R184, RZ, RZ, RZ ;  /* 0x000000ffffb87224 */ /* 0x000fe200078e00ff */
[----:B------:R-:W-:-:S02]  /*0b40*/  LEA.HI R4, R3, R0, RZ, 0x4 ;  /* 0x0000000003047211 */ /* 0x000fc400078f20ff */
[----:B------:R-:W-:Y:S02]  /*0b50*/  LOP3.LUT R5, R2, 0xffffff80, RZ, 0xc0, !PT ;  /* 0xffffff8002057812 */ /* 0x000fe400078ec0ff */
[----:B------:R-:W-:Y:S02]  /*0b60*/  SHF.R.S32.HI R7, RZ, 0x4, R4 ;  /* 0x00000004ff077819 */ /* 0x000fe40000011404 */
[----:B------:R-:W-:Y:S01]  /*0b70*/  SHF.R.S32.HI R13, RZ, 0x7, R2 ;  /* 0x00000007ff0d7819 */ /* 0x000fe20000011402 */
[----:B------:R-:W-:Y:S01]  /*0b80*/  IMAD.IADD R14, R0, 0x1, -R5 ;  /* 0x00000001000e7824 */ /* 0x000fe200078e0a05 */
[CC--:B------:R-:W-:Y:S02]  /*0b90*/  LEA.HI R5, R3.reuse, R0.reuse, RZ, 0x5 ;  /* 0x0000000003057211 */ /* 0x0c0fe400078f28ff */
[----:B------:R-:W-:Y:S02]  /*0ba0*/  LEA.HI R188, R3, R0, RZ, 0x3 ;  /* 0x0000000003bc7211 */ /* 0x000fe400078f18ff */
[----:B------:R-:W-:Y:S01]  /*0bb0*/  SHF.R.S32.HI R8, RZ, 0x1f, R14 ;  /* 0x0000001fff087819 */ /* 0x000fe2000001140e */
[----:B------:R-:W-:Y:S01]  /*0bc0*/  IMAD.SHL.U32 R6, R5, 0x20, RZ ;  /* 0x0000002005067824 */ /* 0x000fe200078e00ff */
[----:B------:R-:W-:Y:S01]  /*0bd0*/  LOP3.LUT R5, R4, 0x3fffff0, RZ, 0xc0, !PT ;  /* 0x03fffff004057812 */ /* 0x000fe200078ec0ff */
[----:B------:R-:W-:Y:S01]  /*0be0*/  STL [R1+0x8], R14 ;  /* 0x0000080e01007387 */ /* 0x000fe20000100800 */
[----:B------:R-:W-:-:S02]  /*0bf0*/  LEA.HI R10, R8, R14, RZ, 0x2 ;  /* 0x0000000e080a7211 */ /* 0x000fc400078f10ff */
[----:B------:R-:W-:Y:S01]  /*0c00*/  LOP3.LUT R6, R6, 0xfffffc00, RZ, 0xc0, !PT ;  /* 0xfffffc0006067812 */ /* 0x000fe200078ec0ff */
[----:B------:R-:W-:Y:S01]  /*0c10*/  IMAD.IADD R5, R0, 0x1, -R5 ;  /* 0x0000000100057824 */ /* 0x000fe200078e0a05 */
[--C-:B------:R-:W-:Y:S01]  /*0c20*/  SHF.R.S32.HI R11, RZ, 0x2, R10.reuse ;  /* 0x00000002ff0b7819 */ /* 0x100fe2000001140a */
[----:B------:R0:W-:Y:S01]  /*0c30*/  STL [R1+0x34], R13 ;  /* 0x0000340d01007387 */ /* 0x0001e20000100800 */
[----:B------:R-:W-:Y:S01]  /*0c40*/  SHF.R.S32.HI R12, RZ, 0x1f, R10 ;  /* 0x0000001fff0c7819 */ /* 0x000fe2000001140a */
[----:B------:R-:W-:Y:S01]  /*0c50*/  IMAD R9, R5, 0x40, R6 ;  /* 0x0000004005097824 */ /* 0x000fe200078e0206 */
[----:B------:R-:W-:Y:S02]  /*0c60*/  LEA.HI R5, R3, R0, RZ, 0x2 ;  /* 0x0000000003057211 */ /* 0x000fe400078f10ff */
[----:B------:R-:W-:Y:S02]  /*0c70*/  LEA.HI R4, R4, R7, RZ, 0x1 ;  /* 0x0000000704047211 */ /* 0x000fe400078f08ff */
[----:B------:R-:W-:-:S02]  /*0c80*/  LOP3.LUT R5, R5, 0xfffffffc, RZ, 0xc0, !PT ;  /* 0xfffffffc05057812 */ /* 0x000fc400078ec0ff */
[----:B------:R-:W-:Y:S02]  /*0c90*/  LEA.HI R12, R12, R11, RZ, 0x3 ;  /* 0x0000000b0c0c7211 */ /* 0x000fe400078f18ff */
[----:B------:R-:W-:Y:S01]  /*0ca0*/  LOP3.LUT R4, R4, 0x1ffffffe, RZ, 0xc0, !PT ;  /* 0x1ffffffe04047812 */ /* 0x000fe200078ec0ff */
[----:B------:R-:W-:Y:S01]  /*0cb0*/  IMAD.IADD R6, R0, 0x1, -R5 ;  /* 0x0000000100067824 */ /* 0x000fe200078e0a05 */
[----:B------:R-:W-:Y:S02]  /*0cc0*/  LEA.HI R2, R2, R13, RZ, 0x1 ;  /* 0x0000000d02027211 */ /* 0x000fe400078f08ff */
[----:B------:R-:W-:Y:S01]  /*0cd0*/  LOP3.LUT R12, R12, 0xfffffff8, RZ, 0xc0, !PT ;  /* 0xfffffff80c0c7812 */ /* 0x000fe200078ec0ff */
[----:B------:R-:W-:Y:S01]  /*0ce0*/  IMAD.IADD R4, R7, 0x1, -R4 ;  /* 0x0000000107047824 */ /* 0x000fe200078e0a04 */
[----:B------:R-:W-:Y:S02]  /*0cf0*/  LEA.HI R8, R8, R14, RZ, 0x5 ;  /* 0x0000000e08087211 */ /* 0x000fe400078f28ff */
[----:B------:R-:W-:Y:S01]  /*0d00*/  LOP3.LUT R5, R188, 0xfffffff8, RZ, 0xc0, !PT ;  /* 0xfffffff8bc057812 */ /* 0x000fe200078ec0ff */
[----:B------:R-:W-:Y:S01]  /*0d10*/  IMAD.IADD R11, R11, 0x1, -R12 ;  /* 0x000000010b0b7824 */ /* 0x000fe200078e0a0c */
[----:B------:R-:W-:-:S02]  /*0d20*/  LOP3.LUT R2, R2, 0x3fffffe, RZ, 0xc0, !PT ;  /* 0x03fffffe02027812 */ /* 0x000fc400078ec0ff */
[----:B------:R-:W-:Y:S01]  /*0d30*/  SHF.R.S32.HI R188, RZ, 0x3, R188 ;  /* 0x00000003ffbc7819 */ /* 0x000fe200000114bc */
[----:B------:R-:W-:Y:S01]  /*0d40*/  IMAD.IADD R220, R0, 0x1, -R5 ;  /* 0x0000000100dc7824 */ /* 0x000fe200078e0a05 */
[----:B------:R-:W-:Y:S01]  /*0d50*/  SHF.R.S32.HI R8, RZ, 0x5, R8 ;  /* 0x00000005ff087819 */ /* 0x000fe20000011408 */
[----:B------:R-:W-:Y:S01]  /*0d60*/  IMAD.IADD R2, R13, 0x1, -R2 ;  /* 0x000000010d027824 */ /* 0x000fe200078e0a02 */
[----:B------:R-:W-:Y:S01]  /*0d70*/  LEA.HI R3, R3, R0, RZ, 0x6 ;  /* 0x0000000003037211 */ /* 0x000fe200078f30ff */
[----:B------:R-:W-:Y:S01]  /*0d80*/  IMAD R0, R4, 0x8, R9 ;  /* 0x0000000804007824 */ /* 0x000fe200078e0209 */
[----:B------:R-:W-:Y:S01]  /*0d90*/  LEA.HI R7, R6, R6, RZ, 0x1 ;  /* 0x0000000606077211 */ /* 0x000fe200078f08ff */
[----:B------:R-:W-:Y:S01]  /*0da0*/  VIADD R15, R188, 0x20 ;  /* 0x00000020bc0f7836 */ /* 0x000fe20000000000 */
[----:B------:R-:W-:Y:S01]  /*0db0*/  LOP3.LUT R10, R10, 0x7ffffffc, RZ, 0xc0, !PT ;  /* 0x7ffffffc0a0a7812 */ /* 0x000fe200078ec0ff */
[----:B------:R-:W-:Y:S01]  /*0dc0*/  IMAD R11, R8, 0x10, R11 ;  /* 0x00000010080b7824 */ /* 0x000fe200078e020b */
[----:B------:R1:W-:Y:S01]  /*0dd0*/  STL [R1+0x3c], R0 ;  /* 0x00003c0001007387 */ /* 0x0003e20000100800 */
[----:B0-----:R-:W-:Y:S01]  /*0de0*/  VIADD R13, R188, 0x40 ;  /* 0x00000040bc0d7836 */ /* 0x001fe20000000000 */
[----:B------:R-:W-:Y:S01]  /*0df0*/  LOP3.LUT R7, R7, 0x1ffffffe, RZ, 0xc0, !PT ;  /* 0x1ffffffe07077812 */ /* 0x000fe200078ec0ff */
[----:B------:R-:W-:-:S02]  /*0e00*/  IMAD.SHL.U32 R3, R3, 0x8, RZ ;  /* 0x0000000803037824 */ /* 0x000fc400078e00ff */
[----:B------:R-:W-:Y:S01]  /*0e10*/  IMAD R8, R2, 0x40, R11 ;  /* 0x0000004002087824 */ /* 0x000fe200078e020b */
[----:B------:R-:W-:Y:S01]  /*0e20*/  SHF.R.S32.HI R2, RZ, 0x1f, R13 ;  /* 0x0000001fff027819 */ /* 0x000fe2000001140d */
[C---:B------:R-:W-:Y:S01]  /*0e30*/  IMAD.SHL.U32 R207, R188.reuse, 0x40, RZ ;  /* 0x00000040bccf7824 */ /* 0x040fe200078e00ff */
[----:B------:R-:W-:Y:S01]  /*0e40*/  LOP3.LUT R211, R3, 0xfffffe00, RZ, 0xc0, !PT ;  /* 0xfffffe0003d37812 */ /* 0x000fe200078ec0ff */
[----:B------:R-:W-:Y:S01]  /*0e50*/  VIADD R12, R188, 0x60 ;  /* 0x00000060bc0c7836 */ /* 0x000fe20000000000 */
[----:B-1----:R-:W-:Y:S01]  /*0e60*/  SHF.R.S32.HI R0, RZ, 0x1f, R15 ;  /* 0x0000001fff007819 */ /* 0x002fe2000001140f */
[----:B------:R-:W-:Y:S01]  /*0e70*/  IMAD.SHL.U32 R203, R15, 0x40, RZ ;  /* 0x000000400fcb7824 */ /* 0x000fe200078e00ff */
[----:B------:R-:W-:Y:S01]  /*0e80*/  LEA.HI R4, R2, R13, RZ, 0x3 ;  /* 0x0000000d02047211 */ /* 0x000fe200078f18ff */
[----:B------:R-:W-:Y:S01]  /*0e90*/  IMAD.SHL.U32 R16, R220, 0x8, RZ ;  /* 0x00000008dc107824 */ /* 0x000fe200078e00ff */
[----:B------:R-:W-:Y:S01]  /*0ea0*/  LEA.HI R3, R0, R15, RZ, 0x3 ;  /* 0x0000000f00037211 */ /* 0x000fe200078f18ff */
[----:B------:R-:W-:Y:S01]  /*0eb0*/  IMAD.SHL.U32 R202, R13, 0x40, RZ ;  /* 0x000000400dca7824 */ /* 0x000fe200078e00ff */
[----:B------:R-:W-:Y:S01]  /*0ec0*/  LOP3.LUT R207, R207, 0x1c0, RZ, 0xc0, !PT ;  /* 0x000001c0cfcf7812 */ /* 0x000fe200078ec0ff */
[----:B------:R-:W-:Y:S01]  /*0ed0*/  IMAD.IADD R7, R6, 0x1, -R7 ;  /* 0x0000000106077824 */ /* 0x000fe200078e0a07 */
[----:B------:R-:W-:Y:S01]  /*0ee0*/  SHF.R.S32.HI R5, RZ, 0x1f, R12 ;  /* 0x0000001fff057819 */ /* 0x000fe2000001140c */
[----:B------:R-:W-:Y:S01]  /*0ef0*/  IMAD.SHL.U32 R3, R3, 0x40, RZ ;  /* 0x0000004003037824 */ /* 0x000fe200078e00ff */
[----:B------:R-:W-:Y:S01]  /*0f00*/  LOP3.LUT R203, R203, 0x1c0, RZ, 0xc0, !PT ;  /* 0x000001c0cbcb7812 */ /* 0x000fe200078ec0ff */
[----:B------:R-:W-:Y:S01]  /*0f10*/  IMAD.SHL.U32 R4, R4, 0x40, RZ ;  /* 0x0000004004047824 */ /* 0x000fe200078e00ff */
[----:B------:R-:W-:Y:S01]  /*0f20*/  LOP3.LUT R0, R207, 0x38, R16, 0xf8, !PT ;  /* 0x00000038cf007812 */ /* 0x000fe200078ef810 */
[----:B------:R-:W-:Y:S01]  /*0f30*/  IMAD.SHL.U32 R201, R12, 0x40, RZ ;  /* 0x000000400cc97824 */ /* 0x000fe200078e00ff */
[----:B------:R-:W-:Y:S01]  /*0f40*/  SHF.R.U32.HI R6, RZ, 0x3, R207 ;  /* 0x00000003ff067819 */ /* 0x000fe200000116cf */
[----:B------:R-:W-:Y:S01]  /*0f50*/  IMAD.IADD R10, R14, 0x1, -R10 ;  /* 0x000000010e0a7824 */ /* 0x000fe200078e0a0a */
[----:B------:R-:W-:Y:S01]  /*0f60*/  LEA.HI R5, R5, R12, RZ, 0x3 ;  /* 0x0000000c05057211 */ /* 0x000fe200078f18ff */
[----:B------:R-:W-:Y:S01]  /*0f70*/  STL [R1+0x38], R8 ;  /* 0x0000380801007387 */ /* 0x000fe20000100800 */
[----:B------:R-:W-:Y:S01]  /*0f80*/  LOP3.LUT R202, R202, 0x1c0, RZ, 0xc0, !PT ;  /* 0x000001c0caca7812 */ /* 0x000fe200078ec0ff */
[----:B------:R-:W-:Y:S01]  /*0f90*/  IMAD.SHL.U32 R189, R10, 0x2, RZ ;  /* 0x000000020abd7824 */ /* 0x000fe200078e00ff */
[----:B------:R-:W-:Y:S01]  /*0fa0*/  LOP3.LUT R219, R211, R0, R6, 0xf6, !PT ;  /* 0x00000000d3db7212 */ /* 0x000fe200078ef606 */
[----:B------:R-:W-:Y:S01]  /*0fb0*/  IMAD.SHL.U32 R5, R5, 0x40, RZ ;  /* 0x0000004005057824 */ /* 0x000fe200078e00ff */
[----:B------:R-:W-:Y:S01]  /*0fc0*/  SHF.R.U32.HI R13, RZ, 0x3, R203 ;  /* 0x00000003ff0d7819 */ /* 0x000fe200000116cb */
[----:B------:R-:W-:Y:S01]  /*0fd0*/  VIADD R229, R189, 0x50 ;  /* 0x00000050bde57836 */ /* 0x000fe20000000000 */
[----:B------:R-:W-:Y:S01]  /*0fe0*/  LOP3.LUT R9, R203, 0x38, R16, 0xf8, !PT ;  /* 0x00000038cb097812 */ /* 0x000fe200078ef810 */
[----:B------:R-:W-:Y:S01]  /*0ff0*/  VIADD R228, R189, 0x58 ;  /* 0x00000058bde47836 */ /* 0x000fe20000000000 */
[----:B------:R-:W-:Y:S01]  /*1000*/  LOP3.LUT R210, R3, 0xfffffe00, RZ, 0xc0, !PT ;  /* 0xfffffe0003d27812 */ /* 0x000fe200078ec0ff */
[C---:B------:R-:W-:Y:S01]  /*1010*/  VIADD R227, R189.reuse, 0x60 ;  /* 0x00000060bde37836 */ /* 0x040fe20000000000 */
[----:B------:R-:W-:Y:S01]  /*1020*/  SHF.R.U32.HI R12, RZ, 0x3, R202 ;  /* 0x00000003ff0c7819 */ /* 0x000fe200000116ca */
[----:B------:R-:W-:Y:S01]  /*1030*/  IMAD.SHL.U32 R22, R220, 0x4, RZ ;  /* 0x00000004dc167824 */ /* 0x000fe200078e00ff */
[----:B------:R-:W-:Y:S01]  /*1040*/  LOP3.LUT R0, R202, 0x38, R16, 0xf8, !PT ;  /* 0x00000038ca007812 */ /* 0x000fe200078ef810 */
[----:B------:R-:W-:Y:S01]  /*1050*/  VIADD R2, R16, 0x40 ;  /* 0x0000004010027836 */ /* 0x000fe20000000000 */
[----:B------:R-:W-:Y:S01]  /*1060*/  LOP3.LUT R209, R4, 0xfffffe00, RZ, 0xc0, !PT ;  /* 0xfffffe0004d17812 */ /* 0x000fe200078ec0ff */
[----:B------:R-:W-:Y:S01]  /*1070*/  VIADD R226, R189, 0x68 ;  /* 0x00000068bde27836 */ /* 0x000fe20000000000 */
[----:B------:R-:W-:Y:S01]  /*1080*/  LOP3.LUT R201, R201, 0x1c0, RZ, 0xc0, !PT ;  /* 0x000001c0c9c97812 */ /* 0x000fe200078ec0ff */
[C---:B------:R-:W-:Y:S01]  /*1090*/  VIADD R225, R189.reuse, 0x70 ;  /* 0x00000070bde17836 */ /* 0x040fe20000000000 */
[----:B------:R-:W-:Y:S01]  /*10a0*/  LOP3.LUT R9, R210, R9, R13, 0xf6, !PT ;  /* 0x00000009d2097212 */ /* 0x000fe200078ef60d */
[----:B------:R-:W-:Y:S01]  /*10b0*/  VIADD R224, R189, 0x78 ;  /* 0x00000078bde07836 */ /* 0x000fe20000000000 */
[----:B------:R-:W-:Y:S01]  /*10c0*/  LOP3.LUT R3, R209, R0, R12, 0xf6, !PT ;  /* 0x00000000d1037212 */ /* 0x000fe200078ef60c */
[----:B------:R-:W-:Y:S01]  /*10d0*/  VIADD R186, R22, 0x20 ;  /* 0x0000002016ba7836 */ /* 0x000fe20000000000 */
[----:B------:R-:W-:Y:S01]  /*10e0*/  SHF.R.U32.HI R6, RZ, 0x3, R201 ;  /* 0x00000003ff067819 */ /* 0x000fe200000116c9 */
[----:B------:R-:W-:Y:S01]  /*10f0*/  IMAD R4, R9, 0x2, R212 ;  /* 0x0000000209047824 */ /* 0x000fe200078e02d4 */
[----:B------:R-:W-:Y:S01]  /*1100*/  LOP3.LUT R11, R201, 0x38, R16, 0xf8, !PT ;  /* 0x00000038c90b7812 */ /* 0x000fe200078ef810 */
[----:B------:R-:W-:Y:S01]  /*1110*/  IMAD R0, R3, 0x2, R212 ;  /* 0x0000000203007824 */ /* 0x000fe200078e02d4 */
[----:B------:R-:W-:Y:S01]  /*1120*/  LOP3.LUT R208, R5, 0xfffffe00, RZ, 0xc0, !PT ;  /* 0xfffffe0005d07812 */ /* 0x000fe200078ec0ff */
[----:B------:R-:W-:Y:S01]  /*1130*/  IMAD R200, R7, 0x8, R8 ;  /* 0x0000000807c87824 */ /* 0x000fe200078e0208 */
[----:B------:R0:W-:Y:S01]  /*1140*/  STL [R1+0x30], R4 ;  /* 0x0000300401007387 */ /* 0x0001e20000100800 */
[----:B------:R-:W-:-:S02]  /*1150*/  SHF.R.S32.HI R23, RZ, 0x1f, R22 ;  /* 0x0000001fff177819 */ /* 0x000fc40000011416 */
[----:B------:R-:W-:Y:S01]  /*1160*/  LOP3.LUT R11, R208, R11, R6, 0xf6, !PT ;  /* 0x0000000bd00b7212 */ /* 0x000fe200078ef606 */
[----:B------:R1:W-:Y:S01]  /*1170*/  STL [R1+0x2c], R0 ;  /* 0x00002c0001007387 */ /* 0x0003e20000100800 */
[----:B------:R-:W-:Y:S02]  /*1180*/  SHF.R.S32.HI R17, RZ, 0x1f, R16 ;  /* 0x0000001fff117819 */ /* 0x000fe40000011410 */
[----:B------:R-:W-:Y:S01]  /*1190*/  SHF.R.S32.HI R185, RZ, 0x1f, R2 ;  /* 0x0000001fffb97819 */ /* 0x000fe20000011402 */
[--C-:B------:R-:W-:Y:S01]  /*11a0*/  IMAD R3, R11, 0x2, R212.reuse ;  /* 0x000000020b037824 */ /* 0x100fe200078e02d4 */
[----:B0-----:R-:W-:Y:S01]  /*11b0*/  SHF.R.S32.HI R4, RZ, 0x1f, R229 ;  /* 0x0000001fff047819 */ /* 0x001fe200000114e5 */
[----:B------:R-:W-:Y:S01]  /*11c0*/  IMAD R212, R219, 0x2, R212 ;  /* 0x00000002dbd47824 */ /* 0x000fe200078e02d4 */
[----:B------:R-:W-:Y:S02]  /*11d0*/  SHF.R.S32.HI R4, RZ, 0x1f, R226 ;  /* 0x0000001fff047819 */ /* 0x000fe400000114e2 */
[----:B------:R0:W-:Y:S01]  /*11e0*/  STL [R1+0x28], R3 ;  /* 0x0000280301007387 */ /* 0x0001e20000100800 */
[----:B-1----:R-:W-:-:S05]  /*11f0*/  VIADD R0, R189, 0x48 ;  /* 0x00000048bd007836 */ /* 0x002fca0000000000 */
[----:B------:R-:W-:Y:S02]  /*1200*/  SHF.R.S32.HI R0, RZ, 0x1f, R0 ;  /* 0x0000001fff007819 */ /* 0x000fe40000011400 */
[----:B------:R-:W-:Y:S02]  /*1210*/  SHF.R.S32.HI R0, RZ, 0x1f, R227 ;  /* 0x0000001fff007819 */ /* 0x000fe400000114e3 */
[----:B0-----:R-:W-:Y:S02]  /*1220*/  SHF.R.S32.HI R3, RZ, 0x1f, R228 ;  /* 0x0000001fff037819 */ /* 0x001fe400000114e4 */
[----:B------:R-:W-:Y:S02]  /*1230*/  SHF.R.S32.HI R3, RZ, 0x1f, R225 ;  /* 0x0000001fff037819 */ /* 0x000fe400000114e1 */
[----:B------:R-:W-:-:S07]  /*1240*/  SHF.R.S32.HI R0, RZ, 0x1f, R224 ;  /* 0x0000001fff007819 */ /* 0x000fce00000114e0 */
.L_x_1972:
[----:B------:R-:W-:Y:S05]  /*1250*/  YIELD ;  /* 0x0000000000007946 */ /* 0x000fea0003800000 */
[----:B------:R-:W-:Y:S01]  /*1260*/  ULDC.64 UR4, c[0x0][0xa28] ;  /* 0x00028a0000047ab9 */ /* 0x000fe20000000a00 */
[----:B01----:R-:W0:Y:S01]  /*1270*/  LDC.64 R6, c[0x0][0xa08] ;  /* 0x00028200ff067b82 */ /* 0x003e220000000a00 */
[----:B------:R-:W-:Y:S01]  /*1280*/  ISETP.NE.U32.AND P1, PT, RZ, UR4, PT ;  /* 0x00000004ff007c0c */ /* 0x000fe2000bf25070 */
[----:B------:R-:W-:Y:S02]  /*1290*/  IMAD.MOV.U32 R12, RZ, RZ, RZ ;  /* 0x000000ffff0c7224 */ /* 0x000fe400078e00ff */
[----:B------:R-:W-:Y:S01]  /*12a0*/  IMAD.MOV.U32 R32, RZ, RZ, RZ ;  /* 0x000000ffff207224 */ /* 0x000fe200078e00ff */
[----:B------:R-:W-:Y:S01]  /*12b0*/  ISETP.NE.AND.EX P1, PT, RZ, UR5, PT, P1 ;  /* 0x00000005ff007c0c */ /* 0x000fe2000bf25310 */
[----:B------:R-:W-:-:S02]  /*12c0*/  ULDC.64 UR4, c[0x0][0xa18] ;  /* 0x0002860000047ab9 */ /* 0x000fc40000000a00 */
[----:B------:R-:W-:-:S04]  /*12d0*/  ISETP.NE.U32.AND P2, PT, RZ, UR4, PT ;  /* 0x00000004ff007c0c */ /* 0x000fc8000bf45070 */
[----:B------:R-:W-:Y:S01]  /*12e0*/  ISETP.NE.AND.EX P2, PT, RZ, UR5, PT, P2 ;  /* 0x00000005ff007c0c */ /* 0x000fe2000bf45320 */
[----:B------:R-:W-:Y:S02]  /*12f0*/  ULDC.64 UR4, c[0x0][0xa08] ;  /* 0x0002820000047ab9 */ /* 0x000fe40000000a00 */
[----:B------:R-:W-:-:S03]  /*1300*/  ISETP.NE.U32.AND P0, PT, RZ, UR4, PT ;  /* 0x00000004ff007c0c */ /* 0x000fc6000bf05070 */
[----:B------:R-:W1:Y:S01]  /*1310*/  @P1 LDC.64 R4, c[0x0][0xa28] ;  /* 0x00028a00ff041b82 */ /* 0x000e620000000a00 */
[----:B------:R-:W-:Y:S01]  /*1320*/  ISETP.NE.AND.EX P0, PT, RZ, UR5, PT, P0 ;  /* 0x00000005ff007c0c */ /* 0x000fe2000bf05300 */
[----:B0-----:R-:W-:-:S06]  /*1330*/  IMAD.WIDE R10, R31, 0x4, R6 ;  /* 0x000000041f0a7825 */ /* 0x001fcc00078e0206 */
[----:B------:R-:W0:Y:S01]  /*1340*/  @P2 LDC.64 R8, c[0x0][0xa18] ;  /* 0x00028600ff082b82 */ /* 0x000e220000000a00 */
[----:B------:R-:W-:Y:S02]  /*1350*/  ULDC UR4, c[0x0][0x288] ;  /* 0x0000a20000047ab9 */ /* 0x000fe40000000800 */
[----:B------:R-:W-:Y:S01]  /*1360*/  IMAD.U32 R194, RZ, RZ, UR4 ;  /* 0x00000004ffc27e24 */ /* 0x000fe2000f8e00ff */
[----:B------:R-:W-:Y:S02]  /*1370*/  ULDC.64 UR4, c[0x0][0x418] ;  /* 0x0001060000047ab9 */ /* 0x000fe40000000a00 */
[----:B--2---:R2:W5:Y:S01]  /*1380*/  @P0 LDG.E R32, desc[UR54][R10.64] ;  /* 0x000000360a200981 */ /* 0x004562000c1e1900 */
[----:B-1----:R-:W-:-:S05]  /*1390*/  @P1 IMAD.WIDE R4, R31, 0x4, R4 ;  /* 0x000000041f041825 */ /* 0x002fca00078e0204 */
[----:B------:R2:W5:Y:S01]  /*13a0*/  @P1 LDG.E R12, desc[UR54][R4.64] ;  /* 0x00000036040c1981 */ /* 0x000562000c1e1900 */
[----:B0-----:R-:W-:-:S05]  /*13b0*/  @P2 IMAD.WIDE R6, R31, 0x4, R8 ;  /* 0x000000041f062825 */ /* 0x001fca00078e0208 */
        /* <DEDUP_REMOVED lines=10> */
[----:B--2-4-:R-:W-:Y:S06]  /*1460*/  @P2 BRA `(.L_x_1676) ;  /* 0x0000000000242947 */ /* 0x014fec0003800000 */
        /* <DEDUP_REMOVED lines=9> */
.L_x_1676:
        /* <DEDUP_REMOVED lines=10> */
[----:B------:R-:W0:Y:S02]  /*15a0*/  LDC.64 R4, c[0x0][0xa20] ;  /* 0x00028800ff047b82 */ /* 0x000e240000000a00 */
[----:B0-----:R-:W-:-:S05]  /*15b0*/  IMAD.WIDE R4, R31, 0x4, R4 ;  /* 0x000000041f047825 */ /* 0x001fca00078e0204 */
[----:B------:R0:W5:Y:S01]  /*15c0*/  LDG.E R33, desc[UR54][R4.64] ;  /* 0x0000003604217981 */ /* 0x000162000c1e1900 */
[----:B------:R-:W-:Y:S05]  /*15d0*/  BRA `(.L_x_1678) ;  /* 0x0000000000107947 */ /* 0x000fea0003800000 */
.L_x_1677:
[----:B------:R-:W-:Y:S05]  /*15e0*/  @!P0 BRA `(.L_x_1678) ;  /* 0x00000000000c8947 */ /* 0x000fea0003800000 */
[----:B------:R-:W2:Y:S04]  /*15f0*/  LDG.E R0, desc[UR54][R10.64] ;  /* 0x000000360a007981 */ /* 0x000ea8000c1e1900 */
[----:B------:R-:W2:Y:S02]  /*1600*/  LDG.E R33, desc[UR54][R10.64+0x4] ;  /* 0x000004360a217981 */ /* 0x000ea4000c1e1900 */
[----:B--2---:R-:W-:-:S07]  /*1610*/  IMAD.IADD R33, R33, 0x1, -R0 ;  /* 0x0000000121217824 */ /* 0x004fce00078e0a00 */
.L_x_1678:
[----:B------:R-:W-:Y:S01]  /*1620*/  ULDC.64 UR4, c[0x0][0xa10] ;  /* 0x0002840000047ab9 */ /* 0x000fe20000000a00 */
[----:B------:R-:W1:Y:S01]  /*1630*/  LDC R8, c[0x0][0x448] ;  /* 0x00011200ff087b82 */ /* 0x000e620000000800 */
[----:B------:R-:W-:-:S04]  /*1640*/  ISETP.NE.U32.AND P0, PT, RZ, UR4, PT ;  /* 0x00000004ff007c0c */ /* 0x000fc8000bf05070 */
[----:B------:R-:W-:Y:S01]  /*1650*/  ISETP.NE.AND.EX P0, PT, RZ, UR5, PT, P0 ;  /* 0x00000005ff007c0c */ /* 0x000fe2000bf05300 */
[----:B------:R-:W-:Y:S02]  /*1660*/  ULDC.64 UR4, c[0x0][0xa30] ;  /* 0x00028c0000047ab9 */ /* 0x000fe40000000a00 */
[----:B------:R-:W-:Y:S01]  /*1670*/  ISETP.NE.U32.AND P1, PT, RZ, UR4, PT ;  /* 0x00000004ff007c0c */ /* 0x000fe2000bf25070 */
[----:B-----5:R-:W-:Y:S01]  /*1680*/  IMAD.MOV.U32 R24, RZ, RZ, R33 ;  /* 0x000000ffff187224 */ /* 0x020fe200078e0021 */
[----:B------:R-:W2:Y:S02]  /*1690*/  LDC.64 R10, c[0x0][0x9e0] ;  /* 0x00027800ff0a7b82 */ /* 0x000ea40000000a00 */
[----:B------:R-:W-:-:S06]  /*16a0*/  ISETP.NE.AND.EX P1, PT, RZ, UR5, PT, P1 ;  /* 0x00000005ff007c0c */ /* 0x000fcc000bf25310 */
[----:B0-----:R-:W0:Y:S08]  /*16b0*/  @P0 LDC.64 R4, c[0x0][0xa10] ;  /* 0x00028400ff040b82 */ /* 0x001e300000000a00 */
[----:B------:R-:W3:Y:S01]  /*16c0*/  @P1 LDC.64 R6, c[0x0][0xa30] ;  /* 0x00028c00ff061b82 */ /* 0x000ee20000000a00 */
[----:B0-----:R-:W-:-:S05]  /*16d0*/  @P0 IMAD.WIDE R4, R31, 0x4, R4 ;  /* 0x000000041f040825 */ /* 0x001fca00078e0204 */
[----:B------:R-:W4:Y:S04]  /*16e0*/  @P0 LDG.E R0, desc[UR54][R4.64] ;  /* 0x0000003604000981 */ /* 0x000f28000c1e1900 */
[----:B------:R-:W4:Y:S01]  /*16f0*/  @P0 LDG.E R3, desc[UR54][R4.64+0x4] ;  /* 0x0000043604030981 */ /* 0x000f22000c1e1900 */
[----:B---3--:R-:W-:-:S05]  /*1700*/  @P1 IMAD.WIDE R6, R31, 0x4, R6 ;  /* 0x000000041f061825 */ /* 0x008fca00078e0206 */
[----:B------:R0:W5:Y:S01]  /*1710*/  @P1 LDG.E R24, desc[UR54][R6.64] ;  /* 0x0000003606181981 */ /* 0x000162000c1e1900 */
[----:B-1----:R-:W-:Y:S01]  /*1720*/  ISETP.NE.AND P1, PT, R8, 0x1, PT ;  /* 0x000000010800780c */ /* 0x002fe20003f25270 */
[----:B------:R-:W-:Y:S01]  /*1730*/  IMAD.SHL.U32 R198, R29, 0x80, RZ ;  /* 0x000000801dc67824 */ /* 0x000fe200078e00ff */
[----:B--2---:R-:W-:Y:S01]  /*1740*/  ISETP.GE.AND P2, PT, R11, 0x1, PT ;  /* 0x000000010b00780c */ /* 0x004fe20003f46270 */
[----:B------:R-:W-:-:S10]  /*1750*/  IMAD.IADD R12, R33, 0x1, -R12 ;  /* 0x00000001210c7824 */ /* 0x000fd400078e0a0c */
[----:B------:R-:W1:Y:S08]  /*1760*/  @P1 LDC R9, c[0x0][0x44c] ;  /* 0x00011300ff091b82 */ /* 0x000e700000000800 */
[----:B------:R-:W2:Y:S01]  /*1770*/  @P1 LDC R8, c[0x0][0x450] ;  /* 0x00011400ff081b82 */ /* 0x000ea20000000800 */
[----:B----4-:R-:W-:Y:S02]  /*1780*/  @P0 IMAD.IADD R25, R3, 0x1, -R0 ;  /* 0x0000000103190824 */ /* 0x010fe400078e0a00 */
[----:B------:R-:W-:-:S02]  /*1790*/  VIADD R0, R198, 0x7f ;  /* 0x0000007fc6007836 */ /* 0x000fc40000000000 */
[----:B------:R-:W-:Y:S02]  /*17a0*/  IMAD.IADD R196, R12, 0x1, R25 ;  /* 0x000000010cc47824 */ /* 0x000fe400078e0219 */
[----:B-1----:R-:W-:-:S03]  /*17b0*/  @P1 IMAD.HI.U32 R3, R0, R9, RZ ;  /* 0x0000000900031227 */ /* 0x002fc600078e00ff */
[C---:B------:R-:W-:Y:S01]  /*17c0*/  IADD3 R5, R196.reuse, 0x1, -R194 ;  /* 0x00000001c4057810 */ /* 0x040fe20007ffe8c2 */
[----:B------:R-:W-:Y:S01]  /*17d0*/  IMAD.MOV.U32 R4, RZ, RZ, R0 ;  /* 0x000000ffff047224 */ /* 0x000fe200078e0000 */
[----:B--2---:R-:W-:Y:S01]  /*17e0*/  @P1 SHF.R.U32.HI R4, RZ, R8, R3 ;  /* 0x00000008ff041219 */ /* 0x004fe20000011603 */
[----:B------:R-:W-:-:S04]  /*17f0*/  VIADD R0, R196, 0x7f ;  /* 0x0000007fc4007836 */ /* 0x000fc80000000000 */
[----:B0-----:R-:W-:Y:S01]  /*1800*/  IMAD.IADD R7, R5, 0x1, R4 ;  /* 0x0000000105077824 */ /* 0x001fe200078e0204 */
[----:B------:R-:W-:-:S04]  /*1810*/  SHF.R.S32.HI R3, RZ, 0x1f, R0 ;  /* 0x0000001fff037819 */ /* 0x000fc80000011400 */
[----:B------:R-:W-:Y:S01]  /*1820*/  LEA.HI R3, R3, R0, RZ, 0x7 ;  /* 0x0000000003037211 */ /* 0x000fe200078f38ff */
[----:B------:R-:W-:-:S03]  /*1830*/  IMAD.IADD R0, R7, 0x1, R10 ;  /* 0x0000000107007824 */ /* 0x000fc600078e020a */
[----:B------:R-:W-:Y:S01]  /*1840*/  SHF.R.S32.HI R94, RZ, 0x7, R3 ;  /* 0x00000007ff5e7819 */ /* 0x000fe20000011403 */
        /* <DEDUP_REMOVED lines=12> */
.L_x_1681:
[----:B------:R-:W-:-:S13]  /*1910*/  ISETP.NE.AND P0, PT, R11, 0x1, PT ;  /* 0x000000010b00780c */ /* 0x000fda0003f05270 */
[----:B------:R-:W0:Y:S02]  /*1920*/  @P0 LDC.64 R4, c[0x0][0x9e8] ;  /* 0x00027a00ff040b82 */ /* 0x000e240000000a00 */
[----:B0-----:R-:W-:-:S05]  /*1930*/  @P0 IMAD.HI.U32 R4, R3, R4, RZ ;  /* 0x0000000403040227 */ /* 0x001fca00078e00ff */
[----:B------:R-:W-:-:S07]  /*1940*/  @P0 SHF.R.U32.HI R3, RZ, R5, R4 ;  /* 0x00000005ff030219 */ /* 0x000fce0000011604 */
.L_x_1682:
[----:B------:R-:W-:Y:S05]  /*1950*/  BSYNC B0 ;  /* 0x0000000000007941 */ /* 0x000fea0003800000 */
.L_x_1680:
[----:B------:R-:W-:-:S05]  /*1960*/  IMAD R3, R3, R11, R11 ;  /* 0x0000000b03037224 */ /* 0x000fca00078e020b */
[----:B------:R-:W-:-:S07]  /*1970*/  VIMNMX R0, R0, R3, PT ;  /* 0x0000000300007248 */ /* 0x000fce0003fe0100 */
.L_x_1679:
[----:B------:R-:W0:Y:S01]  /*1980*/  @P1 LDC R5, c[0x0][0x44c] ;  /* 0x00011300ff051b82 */ /* 0x000e220000000800 */
[----:B------:R-:W-:Y:S01]  /*1990*/  VIADD R0, R0, 0x7f ;  /* 0x0000007f00007836 */ /* 0x000fe20000000000 */
[----:B------:R-:W-:Y:S01]  /*19a0*/  ULDC UR4, c[0x0][0x9dc] ;  /* 0x0002770000047ab9 */ /* 0x000fe20000000800 */
[----:B------:R-:W-:Y:S02]  /*19b0*/  IMAD.MOV.U32 R4, RZ, RZ, R198 ;  /* 0x000000ffff047224 */ /* 0x000fe400078e00c6 */
[----:B------:R-:W-:Y:S01]  /*19c0*/  IMAD.IADD R93, R196, 0x1, -R194 ;  /* 0x00000001c45d7824 */ /* 0x000fe200078e0ac2 */
[----:B------:R-:W-:Y:S02]  /*19d0*/  SHF.R.S32.HI R3, RZ, 0x1f, R0 ;  /* 0x0000001fff037819 */ /* 0x000fe40000011400 */
[----:B------:R-:W1:Y:S02]  /*19e0*/  @P1 LDC R6, c[0x0][0x450] ;  /* 0x00011400ff061b82 */ /* 0x000e640000000800 */
[----:B------:R-:W-:-:S04]  /*19f0*/  LEA.HI R3, R3, R0, RZ, 0x7 ;  /* 0x0000000003037211 */ /* 0x000fc800078f38ff */
[----:B------:R-:W-:-:S04]  /*1a00*/  SHF.R.S32.HI R3, RZ, 0x7, R3 ;  /* 0x00000007ff037819 */ /* 0x000fc80000011403 */
[----:B------:R-:W-:Y:S01]  /*1a10*/  VIMNMX R8, R94, R3, PT ;  /* 0x000000035e087248 */ /* 0x000fe20003fe0100 */
[----:B0-----:R-:W-:-:S05]  /*1a20*/  @P1 IMAD.HI.U32 R5, R198, R5, RZ ;  /* 0x00000005c6051227 */ /* 0x001fca00078e00ff */
[----:B-1----:R-:W-:-:S05]  /*1a30*/  @P1 SHF.R.U32.HI R4, RZ, R6, R5 ;  /* 0x00000006ff041219 */ /* 0x002fca0000011605 */
[----:B------:R-:W-:-:S04]  /*1a40*/  IMAD.IADD R0, R93, 0x1, R4 ;  /* 0x000000015d007824 */ /* 0x000fc800078e0204 */
[----:B------:R-:W-:Y:S01]  /*1a50*/  VIADD R3, R0, -UR4 ;  /* 0x8000000400037c36 */ /* 0x000fe20008000000 */
[----:B------:R-:W-:Y:S06]  /*1a60*/  @!P2 BRA `(.L_x_1683) ;  /* 0x000000000044a947 */ /* 0x000fec0003800000 */
[----:B------:R-:W-:Y:S01]  /*1a70*/  ISETP.GT.AND P0, PT, R0, -0x1, PT ;  /* 0xffffffff0000780c */ /* 0x000fe20003f04270 */
[----:B------:R-:W-:-:S12]  /*1a80*/  BSSY B0, `(.L_x_1684) ;  /* 0x000000d000007945 */ /* 0x000fd80003800000 */
        /* <DEDUP_REMOVED lines=8> */
.L_x_1685:
[----:B------:R-:W-:-:S13]  /*1b10*/  ISETP.NE.AND P0, PT, R11, 0x1, PT ;  /* 0x000000010b00780c */ /* 0x000fda0003f05270 */
[----:B------:R-:W0:Y:S02]  /*1b20*/  @P0 LDC.64 R4, c[0x0][0x9e8] ;  /* 0x00027a00ff040b82 */ /* 0x000e240000000a00 */
[----:B0-----:R-:W-:-:S05]  /*1b30*/  @P0 IMAD.HI.U32 R4, R0, R4, RZ ;  /* 0x0000000400040227 */ /* 0x001fca00078e00ff */
[----:B------:R-:W-:-:S07]  /*1b40*/  @P0 SHF.R.U32.HI R0, RZ, R5, R4 ;  /* 0x00000005ff000219 */ /* 0x000fce0000011604 */
.L_x_1686:
[----:B------:R-:W-:Y:S05]  /*1b50*/  BSYNC B0 ;  /* 0x0000000000007941 */ /* 0x000fea0003800000 */
.L_x_1684:
[----:B------:R-:W-:-:S05]  /*1b60*/  IMAD R0, R0, R11, RZ ;  /* 0x0000000b00007224 */ /* 0x000fca00078e02ff */
[----:B------:R-:W-:-:S07]  /*1b70*/  VIMNMX R3, R3, R0, !PT ;  /* 0x0000000003037248 */ /* 0x000fce0007fe0100 */
.L_x_1683:
[----:B------:R-:W-:Y:S01]  /*1b80*/  SHF.R.S32.HI R0, RZ, 0x1f, R3 ;  /* 0x0000001fff007819 */ /* 0x000fe20000011403 */
[----:B------:R-:W-:Y:S01]  /*1b90*/  BSSY B0, `(.L_x_1687) ;  /* 0x0000028000007945 */ /* 0x000fe20003800000 */
[----:B------:R-:W-:Y:S02]  /*1ba0*/  LOP3.LUT R223, R221, 0xff, RZ, 0xc0, !PT ;  /* 0x000000ffdddf7812 */ /* 0x000fe400078ec0ff */
[----:B------:R-:W-:Y:S02]  /*1bb0*/  LEA.HI R0, R0, R3, RZ, 0x7 ;  /* 0x0000000300007211 */ /* 0x000fe400078f38ff */
[----:B------:R-:W-:Y:S02]  /*1bc0*/  SHF.R.U32.HI R221, RZ, 0x10, R221 ;  /* 0x00000010ffdd7819 */ /* 0x000fe400000116dd */
[----:B------:R-:W-:-:S04]  /*1bd0*/  SHF.R.S32.HI R0, RZ, 0x7, R0 ;  /* 0x00000007ff007819 */ /* 0x000fc80000011400 */
[----:B------:R-:W-:Y:S01]  /*1be0*/  VIMNMX R9, RZ, R0, !PT ;  /* 0x00000000ff097248 */ /* 0x000fe20007fe0100 */
[----:B------:R-:W-:-:S03]  /*1bf0*/  IMAD.MOV.U32 R0, RZ, RZ, RZ ;  /* 0x000000ffff007224 */ /* 0x000fc600078e00ff */
[----:B------:R-:W-:-:S13]  /*1c00*/  ISETP.GT.AND P0, PT, R8, R9, PT ;  /* 0x000000090800720c */ /* 0x000fda0003f04270 */
[----:B------:R-:W-:Y:S05]  /*1c10*/  @!P0 BRA `(.L_x_1688) ;  /* 0x00000000007c8947 */ /* 0x000fea0003800000 */
[----:B------:R-:W-:Y:S01]  /*1c20*/  ISETP.NE.AND P0, PT, R221, RZ, PT ;  /* 0x000000ffdd00720c */ /* 0x000fe20003f05270 */
[----:B------:R-:W-:-:S03]  /*1c30*/  ULDC UR4, c[0x0][0x9f0] ;  /* 0x00027c0000047ab9 */ /* 0x000fc60000000800 */
[----:B------:R-:W-:-:S04]  /*1c40*/  SEL R11, R221, UR4, P0 ;  /* 0x00000004dd0b7c07 */ /* 0x000fc80008000000 */
[-C--:B------:R-:W-:Y:S02]  /*1c50*/  IABS R6, R11.reuse ;  /* 0x0000000b00067213 */ /* 0x080fe40000000000 */
[----:B------:R-:W-:Y:S02]  /*1c60*/  IADD3 R0, R11, -0x1, R8 ;  /* 0xffffffff0b007810 */ /* 0x000fe40007ffe008 */
[----:B------:R-:W0:Y:S01]  /*1c70*/  I2F.RP R3, R6 ;  /* 0x0000000600037306 */ /* 0x000e220000209400 */
[----:B------:R-:W-:Y:S02]  /*1c80*/  IABS R13, R11 ;  /* 0x0000000b000d7213 */ /* 0x000fe40000000000 */
[----:B------:R-:W-:-:S05]  /*1c90*/  IMAD.IADD R0, R0, 0x1, -R9 ;  /* 0x0000000100007824 */ /* 0x000fca00078e0a09 */
[----:B------:R-:W-:Y:S02]  /*1ca0*/  IABS R10, R0 ;  /* 0x00000000000a7213 */ /* 0x000fe40000000000 */
[----:B------:R-:W-:-:S04]  /*1cb0*/  LOP3.LUT R0, R0, R11, RZ, 0x3c, !PT ;  /* 0x0000000b00007212 */ /* 0x000fc800078e3cff */
[----:B------:R-:W-:Y:S01]  /*1cc0*/  ISETP.GE.AND P2, PT, R0, RZ, PT ;  /* 0x000000ff0000720c */ /* 0x000fe20003f46270 */
[----:B0-----:R-:W0:Y:S02]  /*1cd0*/  MUFU.RCP R3, R3 ;  /* 0x0000000300037308 */ /* 0x001e240000001000 */
[----:B0-----:R-:W-:Y:S02]  /*1ce0*/  VIADD R4, R3, 0xffffffe ;  /* 0x0ffffffe03047836 */ /* 0x001fe40000000000 */
[----:B------:R-:W-:-:S04]  /*1cf0*/  IMAD.MOV R3, RZ, RZ, -R13 ;  /* 0x000000ffff037224 */ /* 0x000fc800078e0a0d */
[----:B------:R0:W1:Y:S02]  /*1d00*/  F2I.FTZ.U32.TRUNC.NTZ R5, R4 ;  /* 0x0000000400057305 */ /* 0x000064000021f000 */
[----:B0-----:R-:W-:Y:S02]  /*1d10*/  IMAD.MOV.U32 R4, RZ, RZ, RZ ;  /* 0x000000ffff047224 */ /* 0x001fe400078e00ff */
[----:B-1----:R-:W-:-:S04]  /*1d20*/  IMAD.MOV R7, RZ, RZ, -R5 ;  /* 0x000000ffff077224 */ /* 0x002fc800078e0a05 */
[----:B------:R-:W-:-:S04]  /*1d30*/  IMAD R7, R7, R6, RZ ;  /* 0x0000000607077224 */ /* 0x000fc800078e02ff */
[----:B------:R-:W-:-:S04]  /*1d40*/  IMAD.HI.U32 R5, R5, R7, R4 ;  /* 0x0000000705057227 */ /* 0x000fc800078e0004 */
[----:B------:R-:W-:-:S04]  /*1d50*/  IMAD.MOV.U32 R4, RZ, RZ, R10 ;  /* 0x000000ffff047224 */ /* 0x000fc800078e000a */
        /* <DEDUP_REMOVED lines=11> */
.L_x_1688:
[----:B------:R-:W-:Y:S05]  /*1e10*/  BSYNC B0 ;  /* 0x0000000000007941 */ /* 0x000fea0003800000 */
.L_x_1687:
[----:B------:R-:W-:-:S05]  /*1e20*/  IMAD R3, R223, R0, R9 ;  /* 0x00000000df037224 */ /* 0x000fca00078e0209 */
[C---:B------:R-:W-:Y:S01]  /*1e30*/  VIADDMNMX R0, R3.reuse, R0, R8, PT ;  /* 0x0000000003007246 */ /* 0x040fe20003800108 */
[----:B------:R-:W-:-:S04]  /*1e40*/  IMAD R3, R3, 0x80, -R12 ;  /* 0x0000008003037824 */ /* 0x000fc800078e0a0c */
[----:B------:R-:W-:Y:S01]  /*1e50*/  IMAD R0, R0, 0x80, -R12 ;  /* 0x0000008000007824 */ /* 0x000fe200078e0a0c */
[----:B------:R-:W-:-:S04]  /*1e60*/  VIMNMX R3, RZ, R3, !PT ;  /* 0x00000003ff037248 */ /* 0x000fc80007fe0100 */
[----:B------:R-:W-:Y:S02]  /*1e70*/  VIMNMX R0, R0, R25, PT ;  /* 0x0000001900007248 */ /* 0x000fe40003fe0100 */
[----:B------:R-:W-:Y:S02]  /*1e80*/  SHF.R.U32.HI R26, RZ, 0x7, R3 ;  /* 0x00000007ff1a7819 */ /* 0x000fe40000011603 */
[----:B------:R-:W-:-:S03]  /*1e90*/  ISETP.GT.AND P0, PT, R0, R3, PT ;  /* 0x000000030000720c */ /* 0x000fc60003f04270 */
[----:B------:R-:W-:-:S10]  /*1ea0*/  IMAD.MOV.U32 R27, RZ, RZ, R26 ;  /* 0x000000ffff1b7224 */ /* 0x000fd400078e001a */
        /* <DEDUP_REMOVED lines=26> */
[----:B-1---5:R-:W-:Y:S05]  /*2050*/  CALL.ABS.NOINC R14 ;  /* 0x000000000e007343 */ /* 0x022fea0003c00000 */
.L_x_1691:
[----:B------:R-:W-:Y:S05]  /*2060*/  BSYNC B6 ;  /* 0x0000000000067941 */ /* 0x000fea0003800000 */
.L_x_1690:
        /* <DEDUP_REMOVED lines=20> */
.L_x_1693:
[----:B------:R-:W-:Y:S05]  /*21b0*/  BSYNC B6 ;  /* 0x0000000000067941 */ /* 0x000fea0003800000 */
.L_x_1692:
[----:B------:R-:W-:Y:S01]  /*21c0*/  ULDC.64 UR4, c[0x0][0x9f8] ;  /* 0x00027e0000047ab9 */ /* 0x000fe20000000a00 */
[----:B------:R-:W-:Y:S01]  /*21d0*/  IMAD.MOV.U32 R0, RZ, RZ, R31 ;  /* 0x000000ffff007224 */ /* 0x000fe200078e001f */
[----:B------:R-:W-:Y:S01]  /*21e0*/  ISETP.NE.U32.AND P0, PT, RZ, UR4, PT ;  /* 0x00000004ff007c0c */ /* 0x000fe2000bf05070 */
[----:B------:R-:W0:Y:S03]  /*21f0*/  LDC R15, c[0x0][0x3f4] ;  /* 0x0000fd00ff0f7b82 */ /* 0x000e260000000800 */
[----:B------:R-:W-:-:S05]  /*2200*/  ISETP.NE.AND.EX P0, PT, RZ, UR5, PT, P0 ;  /* 0x00000005ff007c0c */ /* 0x000fca000bf05300 */
[----:B------:R-:W1:Y:S08]  /*2210*/  LDC.64 R28, c[0x0][0x3f8] ;  /* 0x0000fe00ff1c7b82 */ /* 0x000e700000000a00 */
[----:B------:R-:W2:Y:S08]  /*2220*/  @P0 LDC.64 R4, c[0x0][0x9f8] ;  /* 0x00027e00ff040b82 */ /* 0x000eb00000000a00 */
[----:B------:R-:W3:Y:S01]  /*2230*/  LDC.64 R34, c[0x0][0x408] ;  /* 0x00010200ff227b82 */ /* 0x000ee20000000a00 */
[----:B--2---:R-:W-:-:S05]  /*2240*/  @P0 IMAD.WIDE R4, R31, 0x4, R4 ;  /* 0x000000041f040825 */ /* 0x004fca00078e0204 */
[----:B------:R2:W4:Y:S01]  /*2250*/  @P0 LDG.E R0, desc[UR54][R4.64] ;  /* 0x0000003604000981 */ /* 0x000522000c1e1900 */
[----:B0-----:R-:W-:Y:S01]  /*2260*/  ISETP.GE.AND P0, PT, R16, R15, PT ;  /* 0x0000000f1000720c */ /* 0x001fe20003f06270 */
[----:B-1----:R-:W-:Y:S01]  /*2270*/  IMAD.WIDE.U32 R6, R188, R28, R22 ;  /* 0x0000001cbc067225 */ /* 0x002fe200078e0016 */
[----:B------:R-:W-:Y:S02]  /*2280*/  SHF.R.S32.HI R11, RZ, 0x1f, R188 ;  /* 0x0000001fff0b7819 */ /* 0x000fe400000114bc */
[----:B------:R-:W-:Y:S01]  /*2290*/  SEL R13, R15, RZ, P0 ;  /* 0x000000ff0f0d7207 */ /* 0x000fe20000000000 */
[----:B------:R-:W-:Y:S01]  /*22a0*/  IMAD.MOV.U32 R80, RZ, RZ, R6 ;  /* 0x000000ffff507224 */ /* 0x000fe200078e0006 */
[----:B------:R-:W-:Y:S01]  /*22b0*/  SHF.R.U32.HI R36, RZ, 0x3, R207 ;  /* 0x00000003ff247819 */ /* 0x000fe200000116cf */
[-C--:B---3--:R-:W-:Y:S01]  /*22c0*/  IMAD R10, R11, R34.reuse, RZ ;  /* 0x000000220b0a7224 */ /* 0x088fe200078e02ff */
[----:B------:R-:W-:Y:S01]  /*22d0*/  SHF.R.U32.HI R30, RZ, 0x3, R203 ;  /* 0x00000003ff1e7819 */ /* 0x000fe200000116cb */
[----:B------:R-:W-:Y:S01]  /*22e0*/  IMAD.IADD R13, R16, 0x1, R13 ;  /* 0x00000001100d7824 */ /* 0x000fe200078e020d */
[----:B------:R-:W-:Y:S01]  /*22f0*/  SHF.R.U32.HI R21, RZ, 0x3, R202 ;  /* 0x00000003ff157819 */ /* 0x000fe200000116ca */
[----:B--2---:R-:W-:Y:S01]  /*2300*/  IMAD.WIDE.U32 R4, R188, R34, R22 ;  /* 0x00000022bc047225 */ /* 0x004fe200078e0016 */
[----:B------:R-:W-:-:S02]  /*2310*/  SHF.R.U32.HI R20, RZ, 0x3, R201 ;  /* 0x00000003ff147819 */ /* 0x000fc400000116c9 */
[----:B------:R-:W-:Y:S01]  /*2320*/  SHF.R.S32.HI R6, RZ, 0x1f, R13 ;  /* 0x0000001fff067819 */ /* 0x000fe2000001140d */
[----:B------:R-:W-:Y:S01]  /*2330*/  IMAD.MOV.U32 R84, RZ, RZ, R4 ;  /* 0x000000ffff547224 */ /* 0x000fe200078e0004 */
[----:B------:R-:W-:Y:S01]  /*2340*/  SHF.L.U64.HI R31, R34, 0x7, R35 ;  /* 0x00000007221f7819 */ /* 0x000fe20000010223 */
[----:B------:R-:W-:Y:S01]  /*2350*/  IMAD R87, R188, R35, R10 ;  /* 0x00000023bc577224 */ /* 0x000fe200078e020a */
[CC--:B------:R-:W-:Y:S01]  /*2360*/  LEA.HI R4, R6.reuse, R13.reuse, RZ, 0x6 ;  /* 0x0000000d06047211 */ /* 0x0c0fe200078f30ff */
[----:B------:R-:W-:Y:S01]  /*2370*/  IMAD R8, R11, R28, RZ ;  /* 0x0000001c0b087224 */ /* 0x000fe200078e02ff */
[----:B------:R-:W-:Y:S01]  /*2380*/  LEA.HI R12, R6, R13, RZ, 0x3 ;  /* 0x0000000d060c7211 */ /* 0x000fe200078f18ff */
[----:B------:R-:W-:Y:S02]  /*2390*/  IMAD.IADD R85, R5, 0x1, R87 ;  /* 0x0000000105557824 */ /* 0x000fe400078e0257 */
[----:B------:R-:W-:Y:S01]  /*23a0*/  IMAD.SHL.U32 R5, R4, 0x80, RZ ;  /* 0x0000008004057824 */ /* 0x000fe200078e00ff */
[----:B------:R-:W-:Y:S01]  /*23b0*/  LOP3.LUT R4, R207, 0x38, R12, 0xf8, !PT ;  /* 0x00000038cf047812 */ /* 0x000fe200078ef80c */
[----:B------:R-:W-:Y:S01]  /*23c0*/  IMAD.WIDE.U32 R10, R188, R34, R16 ;  /* 0x00000022bc0a7225 */ /* 0x000fe200078e0010 */
[----:B------:R-:W-:-:S02]  /*23d0*/  LOP3.LUT R6, R203, 0x38, R12, 0xf8, !PT ;  /* 0x00000038cb067812 */ /* 0x000fc400078ef80c */
[----:B------:R-:W-:Y:S01]  /*23e0*/  LOP3.LUT R4, R4, R36, RZ, 0x3c, !PT ;  /* 0x0000002404047212 */ /* 0x000fe200078e3cff */
[C---:B------:R-:W-:Y:S01]  /*23f0*/  IMAD R83, R188.reuse, R29, R8 ;  /* 0x0000001dbc537224 */ /* 0x040fe200078e0208 */
[----:B------:R-:W0:Y:S01]  /*2400*/  S2R R36, SR_TID.X ;  /* 0x0000000000247919 */ /* 0x000e220000002100 */
[----:B------:R-:W-:Y:S01]  /*2410*/  IMAD.WIDE.U32 R8, R188, R28, R16 ;  /* 0x0000001cbc087225 */ /* 0x000fe200078e0010 */
[----:B------:R-:W-:Y:S02]  /*2420*/  LOP3.LUT R76, R12, 0xfffffff8, RZ, 0xc0, !PT ;  /* 0xfffffff80c4c7812 */ /* 0x000fe400078ec0ff */
[----:B------:R-:W-:Y:S01]  /*2430*/  SHF.R.S32.HI R79, RZ, 0x3, R12 ;  /* 0x00000003ff4f7819 */ /* 0x000fe2000001140c */
[----:B------:R-:W-:Y:S01]  /*2440*/  IMAD.IADD R87, R87, 0x1, R11 ;  /* 0x0000000157577824 */ /* 0x000fe200078e020b */
[----:B-----5:R-:W-:Y:S01]  /*2450*/  SHF.R.S32.HI R11, RZ, 0x1f, R24 ;  /* 0x0000001fff0b7819 */ /* 0x020fe20000011418 */
[----:B------:R-:W-:Y:S01]  /*2460*/  IMAD.IADD R81, R7, 0x1, R83 ;  /* 0x0000000107517824 */ /* 0x000fe200078e0253 */
[----:B------:R-:W-:Y:S01]  /*2470*/  LOP3.LUT R7, R5, 0xffffe000, RZ, 0xc0, !PT ;  /* 0xffffe00005077812 */ /* 0x000fe200078ec0ff */
[----:B------:R-:W-:Y:S01]  /*2480*/  IMAD.MOV.U32 R82, RZ, RZ, R8 ;  /* 0x000000ffff527224 */ /* 0x000fe200078e0008 */
[--C-:B------:R-:W-:Y:S01]  /*2490*/  LOP3.LUT R8, R202, 0x38, R12.reuse, 0xf8, !PT ;  /* 0x00000038ca087812 */ /* 0x100fe200078ef80c */
[----:B------:R-:W-:Y:S01]  /*24a0*/  IMAD.IADD R83, R83, 0x1, R9 ;  /* 0x0000000153537824 */ /* 0x000fe200078e0209 */
[----:B------:R-:W-:Y:S01]  /*24b0*/  LOP3.LUT R9, R201, 0x38, R12, 0xf8, !PT ;  /* 0x00000038c9097812 */ /* 0x000fe200078ef80c */
[----:B------:R-:W-:Y:S01]  /*24c0*/  IMAD.MOV.U32 R86, RZ, RZ, R10 ;  /* 0x000000ffff567224 */ /* 0x000fe200078e000a */
[----:B------:R-:W-:Y:S01]  /*24d0*/  LOP3.LUT R5, R6, R30, RZ, 0x3c, !PT ;  /* 0x0000001e06057212 */ /* 0x000fe200078e3cff */
[C---:B------:R-:W-:Y:S01]  /*24e0*/  IMAD R10, R11.reuse, R28, RZ ;  /* 0x0000001c0b0a7224 */ /* 0x040fe200078e02ff */
[----:B------:R-:W-:Y:S01]  /*24f0*/  LOP3.LUT R6, R8, R21, RZ, 0x3c, !PT ;  /* 0x0000001508067212 */ /* 0x000fe200078e3cff */
[----:B------:R-:W-:Y:S01]  /*2500*/  IMAD R11, R11, R34, RZ ;  /* 0x000000220b0b7224 */ /* 0x000fe200078e02ff */
[----:B------:R-:W-:Y:S01]  /*2510*/  LOP3.LUT R9, R9, R20, RZ, 0x3c, !PT ;  /* 0x0000001409097212 */ /* 0x000fe200078e3cff */
[----:B------:R-:W-:Y:S01]  /*2520*/  IMAD R39, R24, R29, R10 ;  /* 0x0000001d18277224 */ /* 0x000fe200078e020a */
[-C--:B------:R-:W-:Y:S01]  /*2530*/  IADD3 R4, R4, R7.reuse, R211 ;  /* 0x0000000704047210 */ /* 0x080fe20007ffe0d3 */
[----:B------:R-:W-:Y:S01]  /*2540*/  IMAD.WIDE.U32 R80, R24, R28, R80 ;  /* 0x0000001c18507225 */ /* 0x000fe200078e0050 */
[----:B------:R-:W-:-:S02]  /*2550*/  IADD3 R5, R5, R7, R210 ;  /* 0x0000000705057210 */ /* 0x000fc40007ffe0d2 */
[-C--:B------:R-:W-:Y:S01]  /*2560*/  IADD3 R6, R6, R7.reuse, R209 ;  /* 0x0000000706067210 */ /* 0x080fe20007ffe0d1 */
[----:B------:R-:W-:Y:S01]  /*2570*/  IMAD.WIDE.U32 R82, R24, R28, R82 ;  /* 0x0000001c18527225 */ /* 0x000fe200078e0052 */
[----:B------:R-:W-:Y:S02]  /*2580*/  IADD3 R7, R9, R7, R208 ;  /* 0x0000000709077210 */ /* 0x000fe40007ffe0d0 */
[----:B------:R-:W-:Y:S01]  /*2590*/  SHF.L.U64.HI R8, R28, 0x5, R29 ;  /* 0x000000051c087819 */ /* 0x000fe2000001021d */
[----:B------:R-:W-:Y:S01]  /*25a0*/  IMAD R11, R24, R35, R11 ;  /* 0x00000023180b7224 */ /* 0x000fe200078e020b */
[----:B------:R-:W-:Y:S01]  /*25b0*/  SHF.L.U64.HI R9, R28, 0x6, R29 ;  /* 0x000000061c097819 */ /* 0x000fe2000001021d */
[-C--:B------:R-:W-:Y:S01]  /*25c0*/  IMAD.WIDE.U32 R84, R24, R34.reuse, R84 ;  /* 0x0000002218547225 */ /* 0x080fe200078e0054 */
[----:B0-----:R-:W-:Y:S02]  /*25d0*/  SHF.R.U32.HI R36, RZ, 0x7, R36 ;  /* 0x00000007ff247819 */ /* 0x001fe40000011624 */
[----:B------:R-:W-:Y:S01]  /*25e0*/  SHF.L.U64.HI R10, R28, 0x7, R29 ;  /* 0x000000071c0a7819 */ /* 0x000fe2000001021d */
[----:B------:R-:W-:Y:S01]  /*25f0*/  IMAD.WIDE.U32 R86, R24, R34, R86 ;  /* 0x0000002218567225 */ /* 0x000fe200078e0056 */
[----:B------:R-:W-:-:S02]  /*2600*/  ISETP.NE.AND P6, PT, R36, 0x1, PT ;  /* 0x000000012400780c */ /* 0x000fc40003fc5270 */
[----:B------:R-:W-:Y:S01]  /*2610*/  SHF.L.U64.HI R29, R34, 0x5, R35 ;  /* 0x00000005221d7819 */ /* 0x000fe20000010223 */
[----:B------:R-:W-:Y:S01]  /*2620*/  IMAD.IADD R3, R32, 0x1, R33 ;  /* 0x0000000120037824 */ /* 0x000fe200078e0221 */
[----:B------:R-:W-:Y:S01]  /*2630*/  SHF.L.U64.HI R30, R34, 0x6, R35 ;  /* 0x00000006221e7819 */ /* 0x000fe20000010223 */
[C---:B------:R-:W-:Y:S01]  /*2640*/  IMAD.SHL.U32 R20, R28.reuse, 0x20, RZ ;  /* 0x000000201c147824 */ /* 0x040fe200078e00ff */
[----:B------:R-:W-:Y:S01]  /*2650*/  SHF.R.S32.HI R88, RZ, 0x1f, R76 ;  /* 0x0000001fff587819 */ /* 0x000fe2000001144c */
[----:B------:R-:W-:Y:S02]  /*2660*/  IMAD.SHL.U32 R21, R28, 0x40, RZ ;  /* 0x000000401c157824 */ /* 0x000fe400078e00ff */
[C---:B------:R-:W-:Y:S02]  /*2670*/  IMAD.SHL.U32 R32, R34.reuse, 0x20, RZ ;  /* 0x0000002022207824 */ /* 0x040fe400078e00ff */
[----:B------:R-:W-:Y:S02]  /*2680*/  IMAD.SHL.U32 R33, R34, 0x40, RZ ;  /* 0x0000004022217824 */ /* 0x000fe400078e00ff */
[----:B------:R-:W-:Y:S05]  /*2690*/  @!P6 WARPSYNC.ALL ;  /* 0x000000000000e948 */ /* 0x000fea0003800000 */
[----:B------:R-:W-:Y:S01]  /*26a0*/  ULDC UR4, c[0x0][0x2f4] ;  /* 0x0000bd0000047ab9 */ /* 0x000fe20000000800 */
[----:B------:R-:W-:Y:S01]  /*26b0*/  VIADD R92, R36, 0x8 ;  /* 0x00000008245c7836 */ /* 0x000fe20000000000 */
[----:B------:R-:W-:Y:S01]  /*26c0*/  ISETP.GE.AND P1, PT, R16, UR4, PT ;  /* 0x0000000410007c0c */ /* 0x000fe2000bf26270 */
[----:B------:R-:W-:Y:S01]  /*26d0*/  IMAD.IADD R38, R81, 0x1, R39 ;  /* 0x0000000151267824 */ /* 0x000fe200078e0227 */
[----:B------:R-:W-:Y:S01]  /*26e0*/  ISETP.GE.AND P2, PT, R2, UR4, PT ;  /* 0x0000000402007c0c */ /* 0x000fe2000bf46270 */
[----:B------:R-:W-:-:S02]  /*26f0*/  IMAD.SHL.U32 R28, R28, 0x80, RZ ;  /* 0x000000801c1c7824 */ /* 0x000fc400078e00ff */
[----:B------:R-:W-:Y:S02]  /*2700*/  IMAD.SHL.U32 R34, R34, 0x80, RZ ;  /* 0x0000008022227824 */ /* 0x000fe400078e00ff */
[----:B------:R-:W-:Y:S02]  /*2710*/  IMAD R35, R220, 0x20, R188 ;  /* 0x00000020dc237824 */ /* 0x000fe400078e02bc */
[----:B------:R-:W-:Y:S02]  /*2720*/  IMAD.SHL.U32 R36, R15, 0x2, RZ ;  /* 0x000000020f247824 */ /* 0x000fe400078e00ff */
[----:B------:R-:W-:Y:S02]  /*2730*/  IMAD.IADD R39, R39, 0x1, R83 ;  /* 0x0000000127277824 */ /* 0x000fe400078e0253 */
[----:B------:R-:W-:Y:S02]  /*2740*/  IMAD.IADD R77, R85, 0x1, R11 ;  /* 0x00000001554d7824 */ /* 0x000fe400078e020b */
[----:B------:R-:W-:Y:S01]  /*2750*/  IMAD.IADD R78, R11, 0x1, R87 ;  /* 0x000000010b4e7824 */ /* 0x000fe200078e0257 */
[----:B----4-:R-:W-:Y:S01]  /*2760*/  SHF.R.S32.HI R37, RZ, 0x1f, R0 ;  /* 0x0000001fff257819 */ /* 0x010fe20000011400 */
[----:B------:R-:W-:Y:S06]  /*2770*/  @!P6 BAR.SYNC.DEFER_BLOCKING 0x9, 0x100 ;  /* 0x024400000000eb1d */ /* 0x000fec0000010000 */
.L_x_1791:
[----:B------:R-:W0:Y:S01]  /*2780*/  LDC R98, c[0x0][0x430] ;  /* 0x00010c00ff627b82 */ /* 0x000e220000000800 */
[----:B------:R-:W-:Y:S02]  /*2790*/  VIADD R27, R27, 0xffffffff ;  /* 0xffffffff1b1b7836 */ /* 0x000fe40000000000 */
[----:B------:R-:W-:Y:S02]  /*27a0*/  IMAD.MOV.U32 R99, RZ, RZ, RZ ;  /* 0x000000ffff637224 */ /* 0x000fe400078e00ff */
[----:B------:R-:W-:-:S03]  /*27b0*/  IMAD R40, R27, 0x80, R35 ;  /* 0x000000801b287824 */ /* 0x000fc600078e0223 */
[----:B-1----:R-:W1:Y:S01]  /*27c0*/  LDC R102, c[0x0][0x3f4] ;  /* 0x0000fd00ff667b82 */ /* 0x002e620000000800 */
[----:B------:R-:W-:Y:S01]  /*27d0*/  IMAD.IADD R41, R3, 0x1, R40 ;  /* 0x0000000103297824 */ /* 0x000fe200078e0228 */
[----:B------:R-:W-:-:S03]  /*27e0*/  ISETP.GE.AND P3, PT, R40, R25, PT ;  /* 0x000000192800720c */ /* 0x000fc60003f66270 */
[----:B---3--:R-:W-:Y:S01]  /*27f0*/  IMAD.MOV.U32 R11, RZ, RZ, R41 ;  /* 0x000000ffff0b7224 */ /* 0x008fe200078e0029 */
[----:B------:R-:W-:Y:S02]  /*2800*/  ISETP.GT.OR P3, PT, R35, 0x7f, P3 ;  /* 0x0000007f2300780c */ /* 0x000fe40001f64670 */
[----:B0-----:R-:W-:-:S11]  /*2810*/  ISETP.NE.AND P4, PT, R98, 0x1, PT ;  /* 0x000000016200780c */ /* 0x001fd60003f85270 */
[----:B------:R-:W0:Y:S08]  /*2820*/  @!P3 LDC.64 R14, c[0x0][0x428] ;  /* 0x00010a00ff0ebb82 */ /* 0x000e300000000a00 */
[----:B--2---:R-:W2:Y:S08]  /*2830*/  @!P3 LDC.64 R42, c[0x0][0x418] ;  /* 0x00010600ff2abb82 */ /* 0x004eb00000000a00 */
[----:B------:R-:W3:Y:S08]  /*2840*/  @P4 LDC R12, c[0x0][0x434] ;  /* 0x00010d00ff0c4b82 */ /* 0x000ef00000000800 */
[----:B----4-:R-:W4:Y:S01]  /*2850*/  @P4 LDC R13, c[0x0][0x438] ;  /* 0x00010e00ff0d4b82 */ /* 0x010f220000000800 */
[----:B---3--:R-:W-:-:S05]  /*2860*/  @P4 IMAD.HI.U32 R12, R41, R12, RZ ;  /* 0x0000000c290c4227 */ /* 0x008fca00078e00ff */
[----:B----4-:R-:W-:Y:S01]  /*2870*/  @P4 SHF.R.U32.HI R11, RZ, R13, R12 ;  /* 0x0000000dff0b4219 */ /* 0x010fe2000001160c */
[----:B0-----:R-:W-:-:S03]  /*2880*/  @!P3 IMAD R12, R37, R14, RZ ;  /* 0x0000000e250cb224 */ /* 0x001fc600078e02ff */
[--C-:B------:R-:W-:Y:S01]  /*2890*/  @!P3 SHF.R.S32.HI R13, RZ, 0x1f, R11.reuse ;  /* 0x0000001fff0db819 */ /* 0x100fe2000001140b */
[----:B------:R-:W-:Y:S02]  /*28a0*/  @!P3 IMAD R15, R0, R15, R12 ;  /* 0x0000000f000fb224 */ /* 0x000fe400078e020c */
[----:B------:R-:W-:-:S04]  /*28b0*/  @!P3 IMAD.MOV.U32 R12, RZ, RZ, R11 ;  /* 0x000000ffff0cb224 */ /* 0x000fc800078e000b */
[----:B------:R-:W-:-:S04]  /*28c0*/  @!P3 IMAD.WIDE.U32 R12, R0, R14, R12 ;  /* 0x0000000e000cb225 */ /* 0x000fc800078e000c */
[----:B------:R-:W-:Y:S01]  /*28d0*/  @!P3 IMAD.IADD R13, R13, 0x1, R15 ;  /* 0x000000010d0db824 */ /* 0x000fe200078e020f */
[----:B--2---:R-:W-:-:S04]  /*28e0*/  @!P3 LEA R14, P4, R12, R42, 0x2 ;  /* 0x0000002a0c0eb211 */ /* 0x004fc800078810ff */
[----:B------:R-:W-:-:S05]  /*28f0*/  @!P3 LEA.HI.X R15, R12, R43, R13, 0x2, P4 ;  /* 0x0000002b0c0fb211 */ /* 0x000fca00020f140d */
[----:B------:R0:W5:Y:S01]  /*2900*/  @!P3 LDG.E R99, desc[UR54][R14.64] ;  /* 0x000000360e63b981 */ /* 0x000162000c1e1900 */
[----:B-1----:R-:W-:Y:S01]  /*2910*/  ISETP.GE.AND P3, PT, R102, 0x1, PT ;  /* 0x000000016600780c */ /* 0x002fe20003f66270 */
[----:B------:R-:W-:Y:S01]  /*2920*/  IMAD.MOV R11, RZ, RZ, -R11 ;  /* 0x000000ffff0b7224 */ /* 0x000fe200078e0a0b */
[----:B------:R-:W-:Y:S01]  /*2930*/  ISETP.GT.AND P4, PT, R27, R26, PT ;  /* 0x0000001a1b00720c */ /* 0x000fe20003f84270 */
[----:B------:R-:W-:Y:S01]  /*2940*/  IMAD R91, R19, 0x4000, R219 ;  /* 0x00004000135b7824 */ /* 0x000fe200078e02db */
[----:B------:R-:W-:Y:S05]  /*2950*/  YIELD ;  /* 0x0000000000007946 */ /* 0x000fea0003800000 */
[----:B------:R-:W-:Y:S01]  /*2960*/  BSSY B0, `(.L_x_1694) ;  /* 0x00005da000007945 */ /* 0x000fe20003800000 */
[----:B------:R-:W-:Y:S01]  /*2970*/  IMAD R98, R98, R11, R41 ;  /* 0x0000000b62627224 */ /* 0x000fe200078e0229 */
[----:B------:R-:W-:Y:S01]  /*2980*/  P2R R90, PR, RZ, 0x10 ;  /* 0x00000010ff5a7803 */ /* 0x000fe20000000000 */
[----:B------:R-:W-:Y:S01]  /*2990*/  IMAD R91, R91, 0x2, R18 ;  /* 0x000000025b5b7824 */ /* 0x000fe200078e0212 */
[----:B0-----:R-:W-:Y:S06]  /*29a0*/  @!P3 BRA `(.L_x_1695) ;  /* 0x0000005400b0b947 */ /* 0x001fec0003800000 */
[----:B------:R-:W-:Y:S01]  /*29b0*/  SHF.R.S32.HI R97, RZ, 0x1f, R98 ;  /* 0x0000001fff617819 */ /* 0x000fe20000011462 */
[----:B------:R-:W-:Y:S01]  /*29c0*/  ULDC.64 UR4, c[0x0][0x300] ;  /* 0x0000c00000047ab9 */ /* 0x000fe20000000a00 */
[----:B-----5:R-:W-:Y:S01]  /*29d0*/  SHF.R.S32.HI R96, RZ, 0x1f, R99 ;  /* 0x0000001fff607819 */ /* 0x020fe20000011463 */
[C---:B------:R-:W-:Y:S01]  /*29e0*/  IMAD.WIDE.U32 R12, R98.reuse, UR4, RZ ;  /* 0x00000004620c7c25 */ /* 0x040fe2000f8e00ff */
[----:B------:R-:W-:Y:S02]  /*29f0*/  ULDC.U8 UR6, c[0x0][0x410] ;  /* 0x0001040000067ab9 */ /* 0x000fe40000000000 */
[----:B------:R-:W-:Y:S01]  /*2a00*/  ISETP.NE.AND P3, PT, RZ, UR6, PT ;  /* 0x00000006ff007c0c */ /* 0x000fe2000bf65270 */
[----:B------:R-:W-:Y:S02]  /*2a10*/  IMAD R11, R97, UR4, RZ ;  /* 0x00000004610b7c24 */ /* 0x000fe4000f8e02ff */
[----:B------:R-:W-:Y:S02]  /*2a20*/  IMAD R15, R31, R27, RZ ;  /* 0x0000001b1f0f7224 */ /* 0x000fe400078e02ff */
[----:B------:R-:W-:Y:S01]  /*2a30*/  IMAD R11, R98, UR5, R11 ;  /* 0x00000005620b7c24 */ /* 0x000fe2000f8e020b */
[----:B------:R-:W-:Y:S01]  /*2a40*/  ULDC.64 UR4, c[0x0][0x310] ;  /* 0x0000c40000047ab9 */ /* 0x000fe20000000a00 */
[----:B------:R-:W-:-:S02]  /*2a50*/  IMAD R95, R27, -0x80, R25 ;  /* 0xffffff801b5f7824 */ /* 0x000fc400078e0219 */
[----:B------:R-:W-:Y:S02]  /*2a60*/  IMAD R14, R96, UR4, RZ ;  /* 0x00000004600e7c24 */ /* 0x000fe4000f8e02ff */
[----:B------:R-:W-:Y:S01]  /*2a70*/  IMAD.IADD R13, R13, 0x1, R11 ;  /* 0x000000010d0d7824 */ /* 0x000fe200078e020b */
[----:B------:R-:W-:Y:S01]  /*2a80*/  VIMNMX R95, R95, 0x80, PT ;  /* 0x000000805f5f7848 */ /* 0x000fe20003fe0100 */
[C---:B------:R-:W-:Y:S02]  /*2a90*/  IMAD R11, R99.reuse, UR5, R14 ;  /* 0x00000005630b7c24 */ /* 0x040fe4000f8e020e */
[----:B------:R-:W-:Y:S01]  /*2aa0*/  IMAD.WIDE.U32 R12, R99, UR4, R12 ;  /* 0x00000004630c7c25 */ /* 0x000fe2000f8e000c */
[----:B------:R-:W-:-:S03]  /*2ab0*/  ULDC.64 UR4, c[0x0][0x308] ;  /* 0x0000c20000047ab9 */ /* 0x000fc60000000a00 */
[----:B------:R-:W-:Y:S01]  /*2ac0*/  IMAD.IADD R13, R13, 0x1, R11 ;  /* 0x000000010d0d7824 */ /* 0x000fe200078e020b */
[----:B------:R-:W-:Y:S01]  /*2ad0*/  SHF.R.S32.HI R11, RZ, 0x1f, R27 ;  /* 0x0000001fff0b7819 */ /* 0x000fe2000001141b */
[----:B------:R-:W-:Y:S02]  /*2ae0*/  IMAD R14, R10, R27, RZ ;  /* 0x0000001b0a0e7224 */ /* 0x000fe400078e02ff */
[----:B------:R-:W-:-:S04]  /*2af0*/  IMAD.WIDE.U32 R40, R195, UR4, R12 ;  /* 0x00000004c3287c25 */ /* 0x000fc8000f8e000c */
[----:B------:R-:W-:Y:S01]  /*2b00*/  IMAD R101, R195, UR5, R41 ;  /* 0x00000005c3657c24 */ /* 0x000fe2000f8e0229 */
[----:B------:R-:W-:Y:S01]  /*2b10*/  ULDC.64 UR4, c[0x0][0x2e8] ;  /* 0x0000ba0000047ab9 */ /* 0x000fe20000000a00 */
[C---:B------:R-:W-:Y:S01]  /*2b20*/  IMAD R89, R11.reuse, R28, R14 ;  /* 0x0000001c0b597224 */ /* 0x040fe200078e020e */
[----:B------:R-:W-:Y:S01]  /*2b30*/  LEA R106, P4, R40, UR4, 0x1 ;  /* 0x00000004286a7c11 */ /* 0x000fe2000f8808ff */
[----:B------:R-:W-:Y:S02]  /*2b40*/  IMAD R11, R11, R34, R15 ;  /* 0x000000220b0b7224 */ /* 0x000fe400078e020f */
[----:B------:R-:W-:Y:S01]  /*2b50*/  IMAD.WIDE.U32 R14, R28, R27, RZ ;  /* 0x0000001b1c0e7225 */ /* 0x000fe200078e00ff */
[----:B------:R-:W-:-:S03]  /*2b60*/  LEA.HI.X R101, R40, UR5, R101, 0x1, P4 ;  /* 0x0000000528657c11 */ /* 0x000fc6000a0f0c65 */
[----:B------:R-:W-:-:S04]  /*2b70*/  IMAD.WIDE.U32 R12, R34, R27, RZ ;  /* 0x0000001b220c7225 */ /* 0x000fc800078e00ff */
[----:B------:R-:W-:Y:S02]  /*2b80*/  IMAD.IADD R89, R15, 0x1, R89 ;  /* 0x000000010f597824 */ /* 0x000fe400078e0259 */
[----:B------:R-:W-:Y:S01]  /*2b90*/  IMAD.IADD R11, R13, 0x1, R11 ;  /* 0x000000010d0b7824 */ /* 0x000fe200078e020b */
[----:B------:R-:W-:Y:S06]  /*2ba0*/  @!P3 BRA `(.L_x_1696) ;  /* 0x000000280090b947 */ /* 0x000fec0003800000 */
        /* <DEDUP_REMOVED lines=14> */
[----:B------:R-:W-:-:S04]  /*2c90*/  LEA R40, P3, R41, UR4, 0x1 ;  /* 0x0000000429287c11 */ /* 0x000fc8000f8608ff */
[----:B------:R-:W-:Y:S01]  /*2ca0*/  LEA.HI.X R41, R41, UR5, R42, 0x1, P3 ;  /* 0x0000000529297c11 */ /* 0x000fe200098f0c2a */
[----:B------:R-:W-:Y:S01]  /*2cb0*/  ULDC.64 UR4, c[0x0][0x400] ;  /* 0x0001000000047ab9 */ /* 0x000fe20000000a00 */
[----:B------:R-:W-:-:S05]  /*2cc0*/  IADD3 R43, P3, R84, R12, RZ ;  /* 0x0000000c542b7210 */ /* 0x000fca0007f7e0ff */
[----:B------:R-:W-:Y:S01]  /*2cd0*/  IMAD.X R44, R11, 0x1, R77, P3 ;  /* 0x000000010b2c7824 */ /* 0x000fe200018e064d */
        /* <DEDUP_REMOVED lines=10> */
.L_x_1698:
[----:B------:R-:W-:Y:S05]  /*2d80*/  BSYNC B1 ;  /* 0x0000000000017941 */ /* 0x000fea0003800000 */
.L_x_1697:
        /* <DEDUP_REMOVED lines=15> */
[----:B------:R-:W-:Y:S01]  /*2e80*/  P2R R131, PR, RZ, 0x8 ;  /* 0x00000008ff837803 */ /* 0x000fe20000000000 */
[----:B------:R-:W-:Y:S01]  /*2e90*/  IMAD.MOV.U32 R43, RZ, RZ, R71 ;  /* 0x000000ffff2b7224 */ /* 0x000fe200078e0047 */
[----:B------:R-:W-:-:S02]  /*2ea0*/  PRMT R122, R40, 0x7610, R122 ;  /* 0x00007610287a7816 */ /* 0x000fc4000000007a */
[----:B------:R-:W-:Y:S02]  /*2eb0*/  CS2R R58, SRZ ;  /* 0x00000000003a7805 */ /* 0x000fe4000001ff00 */
[----:B------:R-:W-:Y:S02]  /*2ec0*/  PRMT R123, R41, 0x7610, R123 ;  /* 0x00007610297b7816 */ /* 0x000fe4000000007b */
[----:B------:R-:W-:Y:S02]  /*2ed0*/  CS2R R62, SRZ ;  /* 0x00000000003e7805 */ /* 0x000fe4000001ff00 */
[----:B------:R-:W-:Y:S02]  /*2ee0*/  PRMT R135, R42, 0x7610, R135 ;  /* 0x000076102a877816 */ /* 0x000fe40000000087 */
[----:B------:R-:W-:Y:S01]  /*2ef0*/  PRMT R136, R43, 0x7610, R136 ;  /* 0x000076102b887816 */ /* 0x000fe20000000088 */
        /* <DEDUP_REMOVED lines=21> */
.L_x_1700:
[----:B------:R-:W-:Y:S05]  /*3050*/  BSYNC B1 ;  /* 0x0000000000017941 */ /* 0x000fea0003800000 */
.L_x_1699:
        /* <DEDUP_REMOVED lines=18> */
[----:B------:R-:W-:Y:S02]  /*3180*/  CS2R R40, SRZ ;  /* 0x0000000000287805 */ /* 0x000fe4000001ff00 */
[----:B------:R-:W-:Y:S02]  /*3190*/  PRMT R118, R42, 0x7610, R118 ;  /* 0x000076102a767816 */ /* 0x000fe40000000076 */
[----:B------:R-:W-:Y:S02]  /*31a0*/  CS2R R52, SRZ ;  /* 0x0000000000347805 */ /* 0x000fe4000001ff00 */
[----:B------:R-:W-:Y:S02]  /*31b0*/  PRMT R119, R43, 0x7610, R119 ;  /* 0x000076102b777816 */ /* 0x000fe40000000077 */
[----:B------:R-:W-:Y:S02]  /*31c0*/  CS2R R50, SRZ ;  /* 0x0000000000327805 */ /* 0x000fe4000001ff00 */
[----:B------:R-:W-:-:S02]  /*31d0*/  CS2R R54, SRZ ;  /* 0x0000000000367805 */ /* 0x000fc4000001ff00 */
        /* <DEDUP_REMOVED lines=24> */
.L_x_1702:
[----:B------:R-:W-:Y:S05]  /*3360*/  BSYNC B1 ;  /* 0x0000000000017941 */ /* 0x000fea0003800000 */
.L_x_1701:
        /* <DEDUP_REMOVED lines=32> */
.L_x_1704:
[----:B------:R-:W-:Y:S05]  /*3570*/  BSYNC B1 ;  /* 0x0000000000017941 */ /* 0x000fea0003800000 */
.L_x_1703:
[----:B-----5:R-:W-:Y:S01]  /*3580*/  IMAD.MOV.U32 R11, RZ, RZ, R48 ;  /* 0x000000ffff0b7224 */ /* 0x020fe200078e0030 */
[----:B------:R-:W-:Y:S01]  /*3590*/  UISETP.NE.AND UP0, UPT, UR39, 0x3, UPT ;  /* 0x000000032700788c */ /* 0x000fe2000bf05270 */
[----:B0-----:R-:W-:Y:S02]  /*35a0*/  IMAD.MOV.U32 R12, RZ, RZ, R49 ;  /* 0x000000ffff0c7224 */ /* 0x001fe400078e0031 */
        /* <DEDUP_REMOVED lines=9> */
[----:B------:R-:W-:Y:S01]  /*3640*/  PLOP3.LUT P5, PT, PT, PT, UP0, 0x80, 0x0 ;  /* 0x000000000000781c */ /* 0x000fe20003faf008 */
        /* <DEDUP_REMOVED lines=23> */
.L_x_1705:
[----:B------:R-:W-:Y:S01]  /*37c0*/  IMAD R89, R19, 0x8, R18 ;  /* 0x0000000813597824 */ /* 0x000fe200078e0212 */
[----:B------:R-:W-:Y:S01]  /*37d0*/  SHF.L.U32 R100, R197, 0x1f, RZ ;  /* 0x0000001fc5647819 */ /* 0x000fe200000006ff */
[----:B------:R-:W-:Y:S03]  /*37e0*/  BSSY B1, `(.L_x_1706) ;  /* 0x0000003000017945 */ /* 0x000fe60003800000 */
[----:B------:R-:W0:Y:S02]  /*37f0*/  SYNCS.PHASECHK.TRANS64.TRYWAIT P6, [R89+URZ+0x28890], R100 ;  /* 0x02889064590075a7 */ /* 0x000e2400080c017f */
[----:B0-----:R-:W-:Y:S05]  /*3800*/  @!P6 BRA `(.L_x_1707) ;  /* 0x000002540020e947 */ /* 0x001fea0003800000 */
.L_x_2113:
[----:B------:R-:W-:Y:S05]  /*3810*/  BSYNC B1 ;  /* 0x0000000000017941 */ /* 0x000fea0003800000 */
.L_x_1706:
[----:B------:R-:W-:-:S03]  /*3820*/  UMOV UR4, 0xffffffff ;  /* 0xffffffff00047882 */ /* 0x000fc60000000000 */
[----:B------:R-:W-:Y:S05]  /*3830*/  BRA.DIV UR4, `(.L_x_1708) ;  /* 0x0000025604287947 */ /* 0x000fea000b800000 */
[----:B------:R1:W2:Y:S04]  /*3840*/  SHFL.IDX PT, R75, R101, RZ, 0x181f ;  /* 0x00181fff654b7589 */ /* 0x0002a800000e0000 */
[----:B------:R1:W3:Y:S02]  /*3850*/  SHFL.IDX PT, R103, R106, RZ, 0x181f ;  /* 0x00181fff6a677589 */ /* 0x0002e400000e0000 */
.L_x_2117:
        /* <DEDUP_REMOVED lines=34> */
[----:B------:R-:W-:Y:S01]  /*3a80*/  IMAD.U32 R137, R137, 0x10000, RZ ;  /* 0x0001000089897824 */ /* 0x000fe200078e00ff */
[----:B------:R-:W-:Y:S01]  /*3a90*/  LOP3.LUT R134, R134, 0xffff0000, RZ, 0xc0, !PT ;  /* 0xffff000086867812 */ /* 0x000fe200078ec0ff */
[----:B------:R-:W-:Y:S01]  /*3aa0*/  FMUL.FTZ R69, R69, R135 ;  /* 0x0000008745457220 */ /* 0x000fe20000410000 */
[----:B------:R-:W-:-:S02]  /*3ab0*/  IMAD.U32 R133, R133, 0x10000, RZ ;  /* 0x0001000085857824 */ /* 0x000fc400078e00ff */
[C---:B------:R-:W-:Y:S01]  /*3ac0*/  FFMA.FTZ R141, R14.reuse, R71, -R141 ;  /* 0x000000470e8d7223 */ /* 0x040fe2000001088d */
[----:B------:R-:W-:Y:S01]  /*3ad0*/  FFMA.FTZ R136, R14, R136, R13 ;  /* 0x000000880e887223 */ /* 0x000fe2000001000d */
[----:B------:R-:W-:Y:S01]  /*3ae0*/  FFMA.FTZ R143, R68, R135, -R143 ;  /* 0x00000087448f7223 */ /* 0x000fe2000001088f */
[----:B------:R-:W-:Y:S01]  /*3af0*/  FMUL.FTZ R14, R12, R137 ;  /* 0x000000890c0e7220 */ /* 0x000fe20000410000 */
[----:B------:R-:W-:Y:S02]  /*3b00*/  IMAD.U32 R15, R15, 0x10000, RZ ;  /* 0x000100000f0f7824 */ /* 0x000fe400078e00ff */
        /* <DEDUP_REMOVED lines=13> */
[----:B------:R-:W-:-:S07]  /*3be0*/  IMAD.MOV.U32 R14, RZ, RZ, R68 ;  /* 0x000000ffff0e7224 */ /* 0x000fce00078e0044 */
.L_x_1714:
[----:B------:R-:W-:Y:S05]  /*3bf0*/  BSYNC B3 ;  /* 0x0000000000037941 */ /* 0x000fea0003800000 */
.L_x_1713:
[----:B0-----:R4:W-:Y:S02]  /*3c00*/  ST.E.128 desc[UR54][R72.64], R12 ;  /* 0x0000000c48007985 */ /* 0x0019e4000c101d36 */
.L_x_1712:
[----:B------:R-:W-:Y:S05]  /*3c10*/  BSYNC B2 ;  /* 0x0000000000027941 */ /* 0x000fea0003800000 */
.L_x_1711:
        /* <DEDUP_REMOVED lines=53> */
.L_x_1716:
[----:B------:R-:W-:Y:S05]  /*3f70*/  BSYNC B2 ;  /* 0x0000000000027941 */ /* 0x000fea0003800000 */
.L_x_1715:
[----:B0-----:R0:W-:Y:S02]  /*3f80*/  ST.E.128 desc[UR54][R68.64], R12 ;  /* 0x0000000c44007985 */ /* 0x0011e4000c101d36 */
.L_x_1710:
[----:B------:R-:W-:Y:S05]  /*3f90*/  BSYNC B1 ;  /* 0x0000000000017941 */ /* 0x000fea0003800000 */
.L_x_1709:
[----:B------:R-:W-:-:S03]  /*3fa0*/  UMOV UR4, 0xffffffff ;  /* 0xffffffff00047882 */ /* 0x000fc60000000000 */
[----:B------:R-:W-:Y:S05]  /*3fb0*/  BRA.DIV UR4, `(.L_x_1717) ;  /* 0x0000024e04947947 */ /* 0x000fea000b800000 */
[----:B------:R1:W1:Y:S04]  /*3fc0*/  SHFL.IDX PT, R67, R101, 0x1, 0x181f ;  /* 0x00381f0065437f89 */ /* 0x00026800000e0000 */
[----:B0-----:R0:W0:Y:S02]  /*3fd0*/  SHFL.IDX PT, R69, R106, 0x1, 0x181f ;  /* 0x00381f006a457f89 */ /* 0x00102400000e0000 */
.L_x_2121:
[----:B------:R-:W-:Y:S01]  /*3fe0*/  ISETP.NE.AND P6, PT, R131, RZ, PT ;  /* 0x000000ff8300720c */ /* 0x000fe20003fc5270 */
[----:B------:R-:W-:-:S12]  /*3ff0*/  BSSY B1, `(.L_x_1718) ;  /* 0x0000072000017945 */ /* 0x000fd80003800000 */
[----:B------:R-:W-:Y:S05]  /*4000*/  @P6 BRA `(.L_x_1719) ;  /* 0x0000000400c06947 */ /* 0x000fea0003800000 */
[----:B------:R-:W-:Y:S04]  /*4010*/  BSSY B2, `(.L_x_1720) ;  /* 0x0000038000027945 */ /* 0x000fe80003800000 */
[----:B------:R-:W-:Y:S05]  /*4020*/  @P1 BRA `(.L_x_1721) ;  /* 0x0000000000d81947 */ /* 0x000fea0003800000 */
[----:B----4-:R4:W2:Y:S01]  /*4030*/  LDS.128 R12, [R91+0x19400] ;  /* 0x019400005b0c7984 */ /* 0x0108a20000000c00 */
[C---:B0-----:R-:W-:Y:S01]  /*4040*/  LEA R64, P6, R16.reuse, R69, 0x1 ;  /* 0x0000004510407211 */ /* 0x041fe200078c08ff */
[----:B------:R-:W-:Y:S03]  /*4050*/  BSSY B3, `(.L_x_1722) ;  /* 0x0000032000037945 */ /* 0x000fe60003800000 */
[----:B-1----:R-:W-:Y:S02]  /*4060*/  LEA.HI.X R65, R16, R67, R17, 0x1, P6 ;  /* 0x0000004310417211 */ /* 0x002fe400030f0c11 */
[----:B------:R-:W-:-:S13]  /*4070*/  ISETP.GE.AND P6, PT, R22, R102, PT ;  /* 0x000000661600720c */ /* 0x000fda0003fc6270 */
[----:B----4-:R-:W-:Y:S05]  /*4080*/  @P6 BRA `(.L_x_1723) ;  /* 0x0000000000b86947 */ /* 0x010fea0003800000 */
[----:B------:R-:W-:Y:S02]  /*4090*/  SHF.R.U64 R11, R62, 0x10, R63 ;  /* 0x000000103e0b7819 */ /* 0x000fe4000000123f */
[----:B------:R-:W-:Y:S01]  /*40a0*/  SHF.R.U64 R71, R60, 0x10, R61 ;  /* 0x000000103c477819 */ /* 0x000fe2000000123d */
[----:B--2---:R-:W-:Y:S01]  /*40b0*/  IMAD.U32 R60, R14, 0x10000, RZ ;  /* 0x000100000e3c7824 */ /* 0x004fe200078e00ff */
[----:B------:R-:W-:Y:S02]  /*40c0*/  SHF.R.U32.HI R66, RZ, 0x10, R63 ;  /* 0x00000010ff427819 */ /* 0x000fe4000001163f */
[----:B------:R-:W-:Y:S02]  /*40d0*/  SHF.R.U32.HI R68, RZ, 0x10, R61 ;  /* 0x00000010ff447819 */ /* 0x000fe4000001163d */
[----:B------:R-:W-:Y:S01]  /*40e0*/  PRMT R118, R118, 0x5410, R11 ;  /* 0x0000541076767816 */ /* 0x000fe2000000000b */
[----:B------:R-:W-:Y:S01]  /*40f0*/  IMAD.U32 R11, R12, 0x10000, RZ ;  /* 0x000100000c0b7824 */ /* 0x000fe200078e00ff */
[----:B------:R-:W-:-:S02]  /*4100*/  PRMT R116, R116, 0x5410, R71 ;  /* 0x0000541074747816 */ /* 0x000fc40000000047 */
[----:B------:R-:W-:Y:S02]  /*4110*/  PRMT R119, R119, 0x5410, R66 ;  /* 0x0000541077777816 */ /* 0x000fe40000000042 */
        /* <DEDUP_REMOVED lines=8> */
[----:B------:R-:W-:Y:S01]  /*41a0*/  FMUL.FTZ R73, R61, R70 ;  /* 0x000000463d497220 */ /* 0x000fe20000410000 */
[----:B------:R-:W-:Y:S01]  /*41b0*/  LOP3.LUT R62, R15, 0xffff0000, RZ, 0xc0, !PT ;  /* 0xffff00000f3e7812 */ /* 0x000fe200078ec0ff */
[C---:B------:R-:W-:Y:S01]  /*41c0*/  FMUL.FTZ R71, R13.reuse, R68 ;  /* 0x000000440d477220 */ /* 0x040fe20000410000 */
[----:B------:R-:W-:Y:S01]  /*41d0*/  LOP3.LUT R12, R12, 0xffff0000, RZ, 0xc0, !PT ;  /* 0xffff00000c0c7812 */ /* 0x000fe200078ec0ff */
[----:B------:R-:W-:Y:S01]  /*41e0*/  FMUL.FTZ R13, R13, R63 ;  /* 0x0000003f0d0d7220 */ /* 0x000fe20000410000 */
[----:B------:R-:W-:Y:S01]  /*41f0*/  LOP3.LUT R119, R119, 0xffff0000, RZ, 0xc0, !PT ;  /* 0xffff000077777812 */ /* 0x000fe200078ec0ff */
[----:B------:R-:W-:Y:S01]  /*4200*/  FMUL.FTZ R61, R61, R66 ;  /* 0x000000423d3d7220 */ /* 0x000fe20000410000 */
[----:B------:R-:W-:Y:S01]  /*4210*/  LOP3.LUT R117, R117, 0xffff0000, RZ, 0xc0, !PT ;  /* 0xffff000075757812 */ /* 0x000fe200078ec0ff */
[----:B------:R-:W-:-:S02]  /*4220*/  IMAD.U32 R118, R118, 0x10000, RZ ;  /* 0x0001000076767824 */ /* 0x000fc400078e00ff */
[----:B------:R-:W-:Y:S01]  /*4230*/  FFMA.FTZ R71, R14, R63, -R71 ;  /* 0x0000003f0e477223 */ /* 0x000fe20000010847 */
[----:B------:R-:W-:Y:S02]  /*4240*/  IMAD.U32 R116, R116, 0x10000, RZ ;  /* 0x0001000074747824 */ /* 0x000fe400078e00ff */
[----:B------:R-:W-:Y:S01]  /*4250*/  FFMA.FTZ R68, R14, R68, R13 ;  /* 0x000000440e447223 */ /* 0x000fe2000001000d */
[C---:B------:R-:W-:Y:S01]  /*4260*/  FFMA.FTZ R73, R60.reuse, R66, -R73 ;  /* 0x000000423c497223 */ /* 0x040fe20000010849 */
[----:B------:R-:W-:Y:S02]  /*4270*/  IMAD.U32 R15, R15, 0x10000, RZ ;  /* 0x000100000f0f7824 */ /* 0x000fe400078e00ff */
[----:B------:R-:W-:Y:S01]  /*4280*/  FFMA.FTZ R60, R60, R70, R61 ;  /* 0x000000463c3c7223 */ /* 0x000fe2000001003d */
        /* <DEDUP_REMOVED lines=14> */
.L_x_1723:
[----:B------:R-:W-:Y:S05]  /*4370*/  BSYNC B3 ;  /* 0x0000000000037941 */ /* 0x000fea0003800000 */
.L_x_1722:
[----:B--2---:R0:W-:Y:S02]  /*4380*/  ST.E.128 desc[UR54][R64.64], R12 ;  /* 0x0000000c40007985 */ /* 0x0041e4000c101d36 */
.L_x_1721:
[----:B------:R-:W-:Y:S05]  /*4390*/  BSYNC B2 ;  /* 0x0000000000027941 */ /* 0x000fea0003800000 */
.L_x_1720:
[----:B------:R-:W-:Y:S05]  /*43a0*/  @P2 BRA `(.L_x_1719) ;  /* 0x0000000000d82947 */ /* 0x000fea0003800000 */
[----:B0---4-:R0:W4:Y:S01]  /*43b0*/  LDS.128 R12, [R91+0x1d400] ;  /* 0x01d400005b0c7984 */ /* 0x0111220000000c00 */
[C---:B------:R-:W-:Y:S01]  /*43c0*/  LEA R60, P6, R2.reuse, R69, 0x1 ;  /* 0x00000045023c7211 */ /* 0x040fe200078c08ff */
[----:B------:R-:W-:Y:S03]  /*43d0*/  BSSY B2, `(.L_x_1724) ;  /* 0x0000032000027945 */ /* 0x000fe60003800000 */
[----:B-1----:R-:W-:Y:S02]  /*43e0*/  LEA.HI.X R61, R2, R67, R185, 0x1, P6 ;  /* 0x00000043023d7211 */ /* 0x002fe400030f0cb9 */
        /* <DEDUP_REMOVED lines=48> */
.L_x_1725:
[----:B------:R-:W-:Y:S05]  /*46f0*/  BSYNC B2 ;  /* 0x0000000000027941 */ /* 0x000fea0003800000 */
.L_x_1724:
[----:B----4-:R0:W-:Y:S02]  /*4700*/  ST.E.128 desc[UR54][R60.64], R12 ;  /* 0x0000000c3c007985 */ /* 0x0101e4000c101d36 */
.L_x_1719:
[----:B------:R-:W-:Y:S05]  /*4710*/  BSYNC B1 ;  /* 0x0000000000017941 */ /* 0x000fea0003800000 */
.L_x_1718:
[----:B------:R-:W-:-:S03]  /*4720*/  UMOV UR4, 0xffffffff ;  /* 0xffffffff00047882 */ /* 0x000fc60000000000 */
[----:B------:R-:W-:Y:S05]  /*4730*/  BRA.DIV UR4, `(.L_x_1726) ;  /* 0x0000024a04007947 */ /* 0x000fea000b800000 */
[----:B------:R1:W1:Y:S04]  /*4740*/  SHFL.IDX PT, R59, R101, 0x2, 0x181f ;  /* 0x00581f00653b7f89 */ /* 0x00026800000e0000 */
[----:B0-----:R0:W0:Y:S02]  /*4750*/  SHFL.IDX PT, R61, R106, 0x2, 0x181f ;  /* 0x00581f006a3d7f89 */ /* 0x00102400000e0000 */
.L_x_2125:
[----:B------:R-:W-:Y:S04]  /*4760*/  BSSY B1, `(.L_x_1727) ;  /* 0x0000072000017945 */ /* 0x000fe80003800000 */
        /* <DEDUP_REMOVED lines=31> */
[----:B------:R-:W-:Y:S01]  /*4960*/  FMUL.FTZ R53, R53, R58 ;  /* 0x0000003a35357220 */ /* 0x000fe20000410000 */
[----:B------:R-:W-:Y:S01]  /*4970*/  LOP3.LUT R132, R132, 0xffff0000, RZ, 0xc0, !PT ;  /* 0xffff000084847812 */ /* 0x000fe200078ec0ff */
[----:B------:R-:W-:Y:S01]  /*4980*/  IMAD.U32 R130, R130, 0x10000, RZ ;  /* 0x0001000082827824 */ /* 0x000fe200078e00ff */
[----:B------:R-:W-:Y:S01]  /*4990*/  LOP3.LUT R129, R129, 0xffff0000, RZ, 0xc0, !PT ;  /* 0xffff000081817812 */ /* 0x000fe200078ec0ff */
[----:B------:R-:W-:-:S02]  /*49a0*/  IMAD.U32 R128, R128, 0x10000, RZ ;  /* 0x0001000080807824 */ /* 0x000fc400078e00ff */
[C---:B------:R-:W-:Y:S01]  /*49b0*/  FFMA.FTZ R63, R14.reuse, R55, -R63 ;  /* 0x000000370e3f7223 */ /* 0x040fe2000001083f */
[----:B------:R-:W-:Y:S01]  /*49c0*/  FFMA.FTZ R60, R14, R60, R13 ;  /* 0x0000003c0e3c7223 */ /* 0x000fe2000001000d */
[C---:B------:R-:W-:Y:S01]  /*49d0*/  FFMA.FTZ R65, R52.reuse, R58, -R65 ;  /* 0x0000003a34417223 */ /* 0x040fe20000010841 */
[----:B------:R-:W-:Y:S01]  /*49e0*/  FFMA.FTZ R52, R52, R62, R53 ;  /* 0x0000003e34347223 */ /* 0x000fe20000010035 */
[C---:B------:R-:W-:Y:S01]  /*49f0*/  FMUL.FTZ R14, R12.reuse, R130 ;  /* 0x000000820c0e7220 */ /* 0x040fe20000410000 */
[----:B------:R-:W-:Y:S01]  /*4a00*/  FMUL.FTZ R13, R12, R128 ;  /* 0x000000800c0d7220 */ /* 0x000fe20000410000 */
[----:B------:R-:W-:Y:S02]  /*4a10*/  IMAD.U32 R15, R15, 0x10000, RZ ;  /* 0x000100000f0f7824 */ /* 0x000fe400078e00ff */
        /* <DEDUP_REMOVED lines=12> */
.L_x_1732:
[----:B------:R-:W-:Y:S05]  /*4ae0*/  BSYNC B3 ;  /* 0x0000000000037941 */ /* 0x000fea0003800000 */
.L_x_1731:
[----:B--2---:R0:W-:Y:S02]  /*4af0*/  ST.E.128 desc[UR54][R56.64], R12 ;  /* 0x0000000c38007985 */ /* 0x0041e4000c101d36 */
.L_x_1730:
[----:B------:R-:W-:Y:S05]  /*4b00*/  BSYNC B2 ;  /* 0x0000000000027941 */ /* 0x000fea0003800000 */
.L_x_1729:
        /* <DEDUP_REMOVED lines=53> */
.L_x_1734:
[----:B------:R-:W-:Y:S05]  /*4e60*/  BSYNC B2 ;  /* 0x0000000000027941 */ /* 0x000fea0003800000 */
.L_x_1733:
[----:B----4-:R0:W-:Y:S02]  /*4e70*/  ST.E.128 desc[UR54][R52.64], R12 ;  /* 0x0000000c34007985 */ /* 0x0101e4000c101d36 */
.L_x_1728:
[----:B------:R-:W-:Y:S05]  /*4e80*/  BSYNC B1 ;  /* 0x0000000000017941 */ /* 0x000fea0003800000 */
.L_x_1727:
[----:B------:R-:W-:-:S03]  /*4e90*/  UMOV UR4, 0xffffffff ;  /* 0xffffffff00047882 */ /* 0x000fc60000000000 */
[----:B------:R-:W-:Y:S05]  /*4ea0*/  BRA.DIV UR4, `(.L_x_1735) ;  /* 0x0000024204707947 */ /* 0x000fea000b800000 */
[----:B-1----:R-:W1:Y:S04]  /*4eb0*/  SHFL.IDX PT, R101, R101, 0x3, 0x181f ;  /* 0x00781f0065657f89 */ /* 0x002e6800000e0000 */
[----:B------:R0:W0:Y:S02]  /*4ec0*/  SHFL.IDX PT, R51, R106, 0x3, 0x181f ;  /* 0x00781f006a337f89 */ /* 0x00002400000e0000 */
.L_x_2129:
[----:B------:R-:W-:Y:S05]  /*4ed0*/  @P4 BRA `(.L_x_1736) ;  /* 0x0000003800084947 */ /* 0x000fea0003800000 */
[----:B------:R-:W-:Y:S04]  /*4ee0*/  BSSY B1, `(.L_x_1737) ;  /* 0x0000038000017945 */ /* 0x000fe80003800000 */
[----:B------:R-:W-:Y:S05]  /*4ef0*/  @P1 BRA `(.L_x_1738) ;  /* 0x0000000000d81947 */ /* 0x000fea0003800000 */
[----:B0---4-:R0:W4:Y:S01]  /*4f00*/  LDS.128 R12, [R91+0x1b400] ;  /* 0x01b400005b0c7984 */ /* 0x0111220000000c00 */
[C---:B------:R-:W-:Y:S01]  /*4f10*/  LEA R48, P3, R16.reuse, R51, 0x1 ;  /* 0x0000003310307211 */ /* 0x040fe200078608ff */
[----:B------:R-:W-:Y:S03]  /*4f20*/  BSSY B2, `(.L_x_1739) ;  /* 0x0000032000027945 */ /* 0x000fe60003800000 */
[----:B-1----:R-:W-:Y:S02]  /*4f30*/  LEA.HI.X R49, R16, R101, R17, 0x1, P3 ;  /* 0x0000006510317211 */ /* 0x002fe400018f0c11 */
[----:B------:R-:W-:-:S13]  /*4f40*/  ISETP.GE.AND P3, PT, R22, R102, PT ;  /* 0x000000661600720c */ /* 0x000fda0003f66270 */
[----:B0-----:R-:W-:Y:S05]  /*4f50*/  @P3 BRA `(.L_x_1740) ;  /* 0x0000000000b83947 */ /* 0x001fea0003800000 */
[----:B------:R-:W-:Y:S02]  /*4f60*/  SHF.R.U64 R11, R46, 0x10, R47 ;  /* 0x000000102e0b7819 */ /* 0x000fe4000000122f */
[----:B------:R-:W-:Y:S01]  /*4f70*/  SHF.R.U64 R53, R44, 0x10, R45 ;  /* 0x000000102c357819 */ /* 0x000fe2000000122d */
[----:B----4-:R-:W-:Y:S01]  /*4f80*/  IMAD.U32 R44, R14, 0x10000, RZ ;  /* 0x000100000e2c7824 */ /* 0x010fe200078e00ff */
        /* <DEDUP_REMOVED lines=43> */
.L_x_1740:
[----:B------:R-:W-:Y:S05]  /*5240*/  BSYNC B2 ;  /* 0x0000000000027941 */ /* 0x000fea0003800000 */
.L_x_1739:
[----:B----4-:R0:W-:Y:S02]  /*5250*/  ST.E.128 desc[UR54][R48.64], R12 ;  /* 0x0000000c30007985 */ /* 0x0101e4000c101d36 */
.L_x_1738:
[----:B------:R-:W-:Y:S05]  /*5260*/  BSYNC B1 ;  /* 0x0000000000017941 */ /* 0x000fea0003800000 */
.L_x_1737:
        /* <DEDUP_REMOVED lines=21> */
[C---:B------:R-:W-:Y:S01]  /*53c0*/  LOP3.LUT R47, R105.reuse, 0xffff0000, RZ, 0xc0, !PT ;  /* 0xffff0000692f7812 */ /* 0x040fe200078ec0ff */
[----:B------:R-:W-:Y:S01]  /*53d0*/  IMAD.U32 R46, R104, 0x10000, RZ ;  /* 0x00010000682e7824 */ /* 0x000fe200078e00ff */
[----:B------:R-:W-:Y:S01]  /*53e0*/  LOP3.LUT R43, R74, 0xffff0000, RZ, 0xc0, !PT ;  /* 0xffff00004a2b7812 */ /* 0x000fe200078ec0ff */
[----:B------:R-:W-:Y:S01]  /*53f0*/  IMAD.U32 R105, R105, 0x10000, RZ ;  /* 0x0001000069697824 */ /* 0x000fe200078e00ff */
[----:B------:R-:W-:Y:S01]  /*5400*/  LOP3.LUT R12, R12, 0xffff0000, RZ, 0xc0, !PT ;  /* 0xffff00000c0c7812 */ /* 0x000fe200078ec0ff */
[----:B------:R-:W-:Y:S01]  /*5410*/  FMUL.FTZ R49, R13, R47 ;  /* 0x0000002f0d317220 */ /* 0x000fe20000410000 */
[----:B------:R-:W-:Y:S01]  /*5420*/  LOP3.LUT R42, R15, 0xffff0000, RZ, 0xc0, !PT ;  /* 0xffff00000f2a7812 */ /* 0x000fe200078ec0ff */
[----:B------:R-:W-:Y:S01]  /*5430*/  FMUL.FTZ R50, R13, R43 ;  /* 0x0000002b0d327220 */ /* 0x000fe20000410000 */
        /* <DEDUP_REMOVED lines=24> */
.L_x_1742:
[----:B------:R-:W-:Y:S05]  /*55c0*/  BSYNC B1 ;  /* 0x0000000000017941 */ /* 0x000fea0003800000 */
.L_x_1741:
[----:B----4-:R0:W-:Y:S01]  /*55d0*/  ST.E.128 desc[UR54][R44.64], R12 ;  /* 0x0000000c2c007985 */ /* 0x0101e2000c101d36 */
[----:B------:R-:W-:Y:S05]  /*55e0*/  BRA `(.L_x_1736) ;  /* 0x0000003000447947 */ /* 0x000fea0003800000 */
.L_x_1696:
[C---:B------:R-:W-:Y:S01]  /*55f0*/  VIADD R40, R188.reuse, 0x20 ;  /* 0x00000020bc287836 */ /* 0x040fe20000000000 */
[----:B------:R-:W-:Y:S01]  /*5600*/  CS2R R46, SRZ ;  /* 0x00000000002e7805 */ /* 0x000fe2000001ff00 */
[----:B------:R-:W-:-:S03]  /*5610*/  VIADD R44, R188, 0x40 ;  /* 0x00000040bc2c7836 */ /* 0x000fc60000000000 */
[----:B------:R-:W-:-:S04]  /*5620*/  ISETP.GE.AND P4, PT, R40, R95, PT ;  /* 0x0000005f2800720c */ /* 0x000fc80003f86270 */
        /* <DEDUP_REMOVED lines=19> */
[----:B------:R-:W-:Y:S02]  /*5760*/  @!P5 IMAD.X R45, R89, 0x1, R39, P6 ;  /* 0x00000001592dd824 */ /* 0x000fe400030e0627 */
[----:B------:R-:W0:Y:S01]  /*5770*/  @!P5 LDC.64 R50, c[0x0][0x400] ;  /* 0x00010000ff32db82 */ /* 0x000e220000000a00 */
[----:B----4-:R-:W-:-:S04]  /*5780*/  @!P5 LEA R48, P6, R44, R48, 0x1 ;  /* 0x000000302c30d211 */ /* 0x010fc800078c08ff */
[----:B------:R-:W-:Y:S02]  /*5790*/  @!P5 LEA.HI.X R49, R44, R49, R45, 0x1, P6 ;  /* 0x000000312c31d211 */ /* 0x000fe400030f0c2d */
[----:B------:R-:W-:-:S05]  /*57a0*/  @!P5 IADD3 R44, P6, R86, R12, RZ ;  /* 0x0000000c562cd210 */ /* 0x000fca0007fde0ff */
[----:B------:R-:W-:Y:S01]  /*57b0*/  @!P5 IMAD.X R45, R11, 0x1, R78, P6 ;  /* 0x000000010b2dd824 */ /* 0x000fe200030e064e */
[----:B0-----:R-:W-:-:S04]  /*57c0*/  @!P5 LEA R50, P6, R44, R50, 0x1 ;  /* 0x000000322c32d211 */ /* 0x001fc800078c08ff */
[----:B------:R-:W-:Y:S02]  /*57d0*/  @!P5 LEA.HI.X R51, R44, R51, R45, 0x1, P6 ;  /* 0x000000332c33d211 */ /* 0x000fe400030f0c2d */
[----:B------:R-:W-:Y:S02]  /*57e0*/  CS2R R44, SRZ ;  /* 0x00000000002c7805 */ /* 0x000fe4000001ff00 */
[----:B------:R-:W-:-:S04]  /*57f0*/  @!P4 LEA R56, P6, R42, R56, 0x1 ;  /* 0x000000382a38c211 */ /* 0x000fc800078c08ff */
[----:B------:R-:W-:Y:S02]  /*5800*/  @!P4 LEA.HI.X R57, R42, R57, R43, 0x1, P6 ;  /* 0x000000392a39c211 */ /* 0x000fe400030f0c2b */
[----:B------:R-:W-:Y:S02]  /*5810*/  CS2R R42, SRZ ;  /* 0x00000000002a7805 */ /* 0x000fe4000001ff00 */
[C---:B-1----:R-:W-:Y:S01]  /*5820*/  @!P4 LEA R58, P6, R40.reuse, R58, 0x1 ;  /* 0x0000003a283ac211 */ /* 0x042fe200078c08ff */
[----:B------:R0:W5:Y:S03]  /*5830*/  @!P5 LDG.E.128 R44, desc[UR54][R50.64] ;  /* 0x00000036322cd981 */ /* 0x000166000c1e1d00 */
[----:B------:R-:W-:Y:S02]  /*5840*/  @!P4 LEA.HI.X R59, R40, R59, R41, 0x1, P6 ;  /* 0x0000003b283bc211 */ /* 0x000fe400030f0c29 */
[----:B------:R-:W-:-:S02]  /*5850*/  CS2R R40, SRZ ;  /* 0x0000000000287805 */ /* 0x000fc4000001ff00 */
[----:B------:R-:W-:Y:S02]  /*5860*/  CS2R R54, SRZ ;  /* 0x0000000000367805 */ /* 0x000fe4000001ff00 */
[----:B------:R-:W-:Y:S02]  /*5870*/  CS2R R52, SRZ ;  /* 0x0000000000347805 */ /* 0x000fe4000001ff00 */
[----:B------:R1:W5:Y:S01]  /*5880*/  @!P5 LDG.E.128 R40, desc[UR54][R48.64] ;  /* 0x000000363028d981 */ /* 0x000362000c1e1d00 */
[----:B0-----:R-:W-:-:S03]  /*5890*/  CS2R R50, SRZ ;  /* 0x0000000000327805 */ /* 0x001fc6000001ff00 */
[----:B------:R0:W5:Y:S01]  /*58a0*/  @!P4 LDG.E.128 R52, desc[UR54][R58.64] ;  /* 0x000000363a34c981 */ /* 0x000162000c1e1d00 */
[----:B-1----:R-:W-:-:S06]  /*58b0*/  CS2R R48, SRZ ;  /* 0x0000000000307805 */ /* 0x002fcc000001ff00 */
[----:B------:R1:W5:Y:S01]  /*58c0*/  @!P4 LDG.E.128 R48, desc[UR54][R56.64] ;  /* 0x000000363830c981 */ /* 0x000362000c1e1d00 */
[----:B--2---:R-:W-:Y:S01]  /*58d0*/  @!P3 LEA R64, P4, R62, R64, 0x1 ;  /* 0x000000403e40b211 */ /* 0x004fe200078808ff */
[----:B------:R-:W-:-:S03]  /*58e0*/  VIADD R68, R188, 0x60 ;  /* 0x00000060bc447836 */ /* 0x000fc60000000000 */
[----:B------:R-:W-:Y:S02]  /*58f0*/  @!P3 LEA.HI.X R65, R62, R65, R63, 0x1, P4 ;  /* 0x000000413e41b211 */ /* 0x000fe400020f0c3f */
[----:B---3--:R-:W-:-:S04]  /*5900*/  @!P3 LEA R66, P4, R60, R66, 0x1 ;  /* 0x000000423c42b211 */ /* 0x008fc800078808ff */
[----:B------:R-:W-:Y:S02]  /*5910*/  @!P3 LEA.HI.X R67, R60, R67, R61, 0x1, P4 ;  /* 0x000000433c43b211 */ /* 0x000fe400020f0c3d */
[----:B------:R-:W-:-:S04]  /*5920*/  ISETP.GE.AND P4, PT, R68, R95, PT ;  /* 0x0000005f4400720c */ /* 0x000fc80003f86270 */
[----:B------:R-:W-:Y:S02]  /*5930*/  ISETP.GE.OR P4, PT, R16, R102, P4 ;  /* 0x000000661000720c */ /* 0x000fe40002786670 */
[----:B0-----:R-:W-:Y:S02]  /*5940*/  CS2R R58, SRZ ;  /* 0x00000000003a7805 */ /* 0x001fe4000001ff00 */
[----:B-1----:R-:W-:Y:S02]  /*5950*/  CS2R R56, SRZ ;  /* 0x0000000000387805 */ /* 0x002fe4000001ff00 */
[----:B------:R-:W-:Y:S02]  /*5960*/  CS2R R62, SRZ ;  /* 0x00000000003e7805 */ /* 0x000fe4000001ff00 */
[----:B------:R-:W-:Y:S01]  /*5970*/  CS2R R60, SRZ ;  /* 0x00000000003c7805 */ /* 0x000fe2000001ff00 */
        /* <DEDUP_REMOVED lines=12> */
[----:B------:R-:W-:Y:S01]  /*5a40*/  IMAD.MOV.U32 R13, RZ, RZ, R11 ;  /* 0x000000ffff0d7224 */ /* 0x000fe200078e000b */
[----:B------:R-:W-:-:S04]  /*5a50*/  ULDC.64 UR6, c[0x0][0x400] ;  /* 0x0001000000067ab9 */ /* 0x000fc80000000a00 */
[----:B------:R-:W1:Y:S01]  /*5a60*/  LDC.64 R66, c[0x0][0x408] ;  /* 0x00010200ff427b82 */ /* 0x000e620000000a00 */
[----:B0-----:R-:W-:-:S04]  /*5a70*/  IMAD.WIDE.U32 R14, R64, 0x60, R14 ;  /* 0x00000060400e7825 */ /* 0x001fc800078e000e */
[----:B------:R-:W-:Y:S01]  /*5a80*/  IMAD R65, R65, 0x60, RZ ;  /* 0x0000006041417824 */ /* 0x000fe200078e02ff */
[----:B------:R-:W-:Y:S01]  /*5a90*/  IADD3 R14, P4, R82, R14, RZ ;  /* 0x0000000e520e7210 */ /* 0x000fe20007f9e0ff */
[----:B-1----:R-:W-:-:S03]  /*5aa0*/  IMAD.WIDE.U32 R12, R66, 0x60, R12 ;  /* 0x00000060420c7825 */ /* 0x002fc600078e000c */
[----:B------:R-:W-:Y:S01]  /*5ab0*/  IADD3.X R15, R39, R15, R65, P4, !PT ;  /* 0x0000000f270f7210 */ /* 0x000fe200027fe441 */
[----:B------:R-:W-:Y:S01]  /*5ac0*/  IMAD R67, R67, 0x60, RZ ;  /* 0x0000006043437824 */ /* 0x000fe200078e02ff */
[----:B------:R-:W-:-:S04]  /*5ad0*/  IADD3 R11, P4, R86, R12, RZ ;  /* 0x0000000c560b7210 */ /* 0x000fc80007f9e0ff */
[----:B------:R-:W-:Y:S02]  /*5ae0*/  IADD3.X R12, R78, R13, R67, P4, !PT ;  /* 0x0000000d4e0c7210 */ /* 0x000fe400027fe443 */
[----:B------:R-:W-:-:S04]  /*5af0*/  LEA R64, P4, R14, UR4, 0x1 ;  /* 0x000000040e407c11 */ /* 0x000fc8000f8808ff */
[----:B------:R-:W-:Y:S02]  /*5b00*/  LEA.HI.X R65, R14, UR5, R15, 0x1, P4 ;  /* 0x000000050e417c11 */ /* 0x000fe4000a0f0c0f */
[----:B------:R-:W-:-:S04]  /*5b10*/  LEA R68, P4, R11, UR6, 0x1 ;  /* 0x000000060b447c11 */ /* 0x000fc8000f8808ff */
[----:B------:R-:W-:Y:S01]  /*5b20*/  LEA.HI.X R69, R11, UR7, R12, 0x1, P4 ;  /* 0x000000070b457c11 */ /* 0x000fe2000a0f0c0c */
[----:B------:R-:W5:Y:S05]  /*5b30*/  LDG.E.128 R64, desc[UR54][R64.64] ;  /* 0x0000003640407981 */ /* 0x000f6a000c1e1d00 */
[----:B------:R-:W5:Y:S03]  /*5b40*/  LDG.E.128 R68, desc[UR54][R68.64] ;  /* 0x0000003644447981 */ /* 0x000f66000c1e1d00 */
.L_x_1744:
[----:B------:R-:W-:Y:S05]  /*5b50*/  BSYNC B1 ;  /* 0x0000000000017941 */ /* 0x000fea0003800000 */
.L_x_1743:
        /* <DEDUP_REMOVED lines=68> */
.L_x_1745:
[----:B------:R-:W-:Y:S01]  /*5fa0*/  IMAD R89, R19, 0x8, R18 ;  /* 0x0000000813597824 */ /* 0x000fe200078e0212 */
[----:B------:R-:W-:Y:S01]  /*5fb0*/  SHF.L.U32 R100, R197, 0x1f, RZ ;  /* 0x0000001fc5647819 */ /* 0x000fe200000006ff */
[----:B------:R-:W0:Y:S01]  /*5fc0*/  LDC R107, c[0x0][0x2f4] ;  /* 0x0000bd00ff6b7b82 */ /* 0x000e220000000800 */
[----:B------:R-:W-:Y:S02]  /*5fd0*/  BSSY B1, `(.L_x_1746) ;  /* 0x0000003000017945 */ /* 0x000fe40003800000 */
[----:B------:R-:W1:Y:S02]  /*5fe0*/  SYNCS.PHASECHK.TRANS64.TRYWAIT P4, [R89+URZ+0x28890], R100 ;  /* 0x02889064590075a7 */ /* 0x000e64000808017f */
[----:B-1----:R-:W-:Y:S05]  /*5ff0*/  @!P4 BRA `(.L_x_1747) ;  /* 0x000002300068c947 */ /* 0x002fea0003800000 */
.L_x_2130:
[----:B------:R-:W-:Y:S05]  /*6000*/  BSYNC B1 ;  /* 0x0000000000017941 */ /* 0x000fea0003800000 */
.L_x_1746:
[----:B------:R-:W-:Y:S01]  /*6010*/  UMOV UR4, 0xffffffff ;  /* 0xffffffff00047882 */ /* 0x000fe20000000000 */
[----:B0-----:R-:W-:Y:S02]  /*6020*/  IMAD.IADD R109, R107, 0x1, -R36 ;  /* 0x000000016b6d7824 */ /* 0x001fe400078e0a24 */
[----:B------:R-:W-:Y:S05]  /*6030*/  BRA.DIV UR4, `(.L_x_1748) ;  /* 0x00000232046c7947 */ /* 0x000fea000b800000 */
[----:B------:R0:W2:Y:S04]  /*6040*/  SHFL.IDX PT, R105, R101, RZ, 0x181f ;  /* 0x00181fff65697589 */ /* 0x0000a800000e0000 */
[----:B------:R0:W3:Y:S02]  /*6050*/  SHFL.IDX PT, R104, R106, RZ, 0x181f ;  /* 0x00181fff6a687589 */ /* 0x0000e400000e0000 */
.L_x_2134:
[----:B------:R-:W-:Y:S01]  /*6060*/  ISETP.GE.OR P4, PT, R188, R95, P1 ;  /* 0x0000005fbc00720c */ /* 0x000fe20000f86670 */
[----:B------:R-:W-:-:S12]  /*6070*/  BSSY B1, `(.L_x_1749) ;  /* 0x000007a000017945 */ /* 0x000fd80003800000 */
[----:B------:R-:W-:Y:S05]  /*6080*/  @P4 BRA `(.L_x_1750) ;  /* 0x0000000400e04947 */ /* 0x000fea0003800000 */
[----:B------:R-:W-:Y:S01]  /*6090*/  SEL R11, R36, R109, !P0 ;  /* 0x0000006d240b7207 */ /* 0x000fe20004000000 */
[----:B------:R-:W-:Y:S01]  /*60a0*/  BSSY B2, `(.L_x_1751) ;  /* 0x0000072000027945 */ /* 0x000fe20003800000 */
[----:B------:R-:W-:Y:S02]  /*60b0*/  SHF.R.U32.HI R13, RZ, 0x3, R207 ;  /* 0x00000003ff0d7819 */ /* 0x000fe400000116cf */
[----:B------:R-:W-:Y:S02]  /*60c0*/  SHF.R.S32.HI R12, RZ, 0x1f, R11 ;  /* 0x0000001fff0c7819 */ /* 0x000fe4000001140b */
[----:B---3--:R-:W-:Y:S02]  /*60d0*/  LEA R102, P4, R76, R104, 0x1 ;  /* 0x000000684c667211 */ /* 0x008fe400078808ff */
[----:B------:R-:W-:Y:S02]  /*60e0*/  LEA.HI R12, R12, R11, RZ, 0x4 ;  /* 0x0000000b0c0c7211 */ /* 0x000fe400078f20ff */
[----:B--2---:R-:W-:-:S02]  /*60f0*/  LEA.HI.X R103, R76, R105, R88, 0x1, P4 ;  /* 0x000000694c677211 */ /* 0x004fc400020f0c58 */
        /* <DEDUP_REMOVED lines=12> */
[----:B------:R-:W-:-:S03]  /*61c0*/  IMAD R72, R13, 0x2, R18 ;  /* 0x000000020d487824 */ /* 0x000fc600078e0212 */
[----:B------:R2:W3:Y:S04]  /*61d0*/  LDS.128 R12, [R11+0x18400] ;  /* 0x018400000b0c7984 */ /* 0x0004e80000000c00 */
[----:B------:R-:W4:Y:S01]  /*61e0*/  LDS.128 R72, [R72+0x18400] ;  /* 0x0184000048487984 */ /* 0x000f220000000c00 */
[----:B------:R-:W-:Y:S05]  /*61f0*/  @P3 BRA `(.L_x_1752) ;  /* 0x0000000400703947 */ /* 0x000fea0003800000 */
[----:B------:R-:W-:Y:S01]  /*6200*/  SHF.R.U64 R40, R40, 0x10, R41 ;  /* 0x0000001028287819 */ /* 0x000fe20000001229 */
[----:B----4-:R-:W-:Y:S01]  /*6210*/  IMAD.U32 R140, R75, 0x10000, RZ ;  /* 0x000100004b8c7824 */ /* 0x010fe200078e00ff */
[--C-:B------:R-:W-:Y:S01]  /*6220*/  SHF.R.U64 R146, R44, 0x10, R45.reuse ;  /* 0x000000102c927819 */ /* 0x100fe2000000122d */
[----:B---3--:R-:W-:Y:S01]  /*6230*/  IMAD.U32 R44, R13, 0x10000, RZ ;  /* 0x000100000d2c7824 */ /* 0x008fe200078e00ff */
[----:B------:R-:W-:Y:S01]  /*6240*/  SHF.R.U32.HI R142, RZ, 0x10, R45 ;  /* 0x00000010ff8e7819 */ /* 0x000fe2000001162d */
[----:B------:R-:W-:Y:S01]  /*6250*/  IMAD.U32 R133, R15, 0x10000, RZ ;  /* 0x000100000f857824 */ /* 0x000fe200078e00ff */
[--C-:B------:R-:W-:Y:S01]  /*6260*/  SHF.R.U64 R141, R42, 0x10, R43.reuse ;  /* 0x000000102a8d7819 */ /* 0x100fe2000000122b */
[----:B--2---:R-:W-:Y:S01]  /*6270*/  IMAD.U32 R11, R14, 0x10000, RZ ;  /* 0x000100000e0b7824 */ /* 0x004fe200078e00ff */
[----:B------:R-:W-:Y:S01]  /*6280*/  SHF.R.U32.HI R143, RZ, 0x10, R43 ;  /* 0x00000010ff8f7819 */ /* 0x000fe2000001162b */
[----:B------:R-:W-:Y:S01]  /*6290*/  IMAD.U32 R43, R73, 0x10000, RZ ;  /* 0x00010000492b7824 */ /* 0x000fe200078e00ff */
[----:B------:R-:W-:-:S02]  /*62a0*/  SHF.R.U64 R45, R46, 0x10, R47 ;  /* 0x000000102e2d7819 */ /* 0x000fc4000000122f */
[----:B------:R-:W-:Y:S02]  /*62b0*/  LOP3.LUT R46, R73, 0xffff0000, RZ, 0xc0, !PT ;  /* 0xffff0000492e7812 */ /* 0x000fe400078ec0ff */
[----:B------:R-:W-:Y:S01]  /*62c0*/  SHF.R.U32.HI R145, RZ, 0x10, R41 ;  /* 0x00000010ff917819 */ /* 0x000fe20000011629 */
[----:B------:R-:W-:Y:S01]  /*62d0*/  IMAD.U32 R41, R72, 0x10000, RZ ;  /* 0x0001000048297824 */ /* 0x000fe200078e00ff */
[----:B------:R-:W-:Y:S02]  /*62e0*/  LOP3.LUT R73, R75, 0xffff0000, RZ, 0xc0, !PT ;  /* 0xffff00004b497812 */ /* 0x000fe400078ec0ff */
[----:B------:R-:W-:Y:S02]  /*62f0*/  PRMT R75, R111, 0x5432, R40 ;  /* 0x000054326f4b7816 */ /* 0x000fe40000000028 */
[----:B------:R-:W-:Y:S02]  /*6300*/  PRMT R40, R110, 0x5432, R141 ;  /* 0x000054326e287816 */ /* 0x000fe4000000008d */
[----:B------:R-:W-:-:S02]  /*6310*/  PRMT R141, R139, 0x5410, R142 ;  /* 0x000054108b8d7816 */ /* 0x000fc4000000008e */
[----:B------:R-:W-:Y:S02]  /*6320*/  PRMT R138, R138, 0x5410, R145 ;  /* 0x000054108a8a7816 */ /* 0x000fe40000000091 */
[----:B------:R-:W-:Y:S01]  /*6330*/  SHF.R.U32.HI R144, RZ, 0x10, R47 ;  /* 0x00000010ff907819 */ /* 0x000fe2000001162f */
[C---:B------:R-:W-:Y:S01]  /*6340*/  IMAD.U32 R142, R141.reuse, 0x10000, RZ ;  /* 0x000100008d8e7824 */ /* 0x040fe200078e00ff */
[----:B------:R-:W-:Y:S01]  /*6350*/  PRMT R139, R136, 0x5410, R143 ;  /* 0x00005410888b7816 */ /* 0x000fe2000000008f */
[C---:B------:R-:W-:Y:S01]  /*6360*/  IMAD.U32 R136, R138.reuse, 0x10000, RZ ;  /* 0x000100008a887824 */ /* 0x040fe200078e00ff */
[----:B------:R-:W-:Y:S01]  /*6370*/  LOP3.LUT R141, R141, 0xffff0000, RZ, 0xc0, !PT ;  /* 0xffff00008d8d7812 */ /* 0x000fe200078ec0ff */
[----:B------:R-:W-:Y:S01]  /*6380*/  FMUL.FTZ R145, R43, R142 ;  /* 0x0000008e2b917220 */ /* 0x000fe20000410000 */
[----:B------:R-:W-:Y:S01]  /*6390*/  PRMT R143, R135, 0x5410, R144 ;  /* 0x00005410878f7816 */ /* 0x000fe20000000090 */
[-C--:B------:R-:W-:Y:S01]  /*63a0*/  FMUL.FTZ R135, R43, R136.reuse ;  /* 0x000000882b877220 */ /* 0x080fe20000410000 */
[----:B------:R-:W-:Y:S01]  /*63b0*/  LOP3.LUT R138, R138, 0xffff0000, RZ, 0xc0, !PT ;  /* 0xffff00008a8a7812 */ /* 0x000fe200078ec0ff */
[----:B------:R-:W-:Y:S01]  /*63c0*/  FFMA.FTZ R43, R44, R136, -R145 ;  /* 0x000000882c2b7223 */ /* 0x000fe20000010891 */
[----:B------:R-:W-:Y:S01]  /*63d0*/  LOP3.LUT R47, R13, 0xffff0000, RZ, 0xc0, !PT ;  /* 0xffff00000d2f7812 */ /* 0x000fe200078ec0ff */
[----:B------:R-:W-:Y:S01]  /*63e0*/  FMUL.FTZ R144, R46, R141 ;  /* 0x0000008d2e907220 */ /* 0x000fe20000410000 */
[----:B------:R-:W-:-:S02]  /*63f0*/  IMAD.U32 R136, R143, 0x10000, RZ ;  /* 0x000100008f887824 */ /* 0x000fc400078e00ff */
[----:B------:R-:W-:Y:S01]  /*6400*/  FFMA.FTZ R44, R44, R142, R135 ;  /* 0x0000008e2c2c7223 */ /* 0x000fe20000010087 */
[----:B------:R-:W-:Y:S02]  /*6410*/  IMAD.U32 R135, R139, 0x10000, RZ ;  /* 0x000100008b877824 */ /* 0x000fe400078e00ff */
[-C--:B------:R-:W-:Y:S01]  /*6420*/  FMUL.FTZ R142, R46, R138.reuse ;  /* 0x0000008a2e8e7220 */ /* 0x080fe20000410000 */
[----:B------:R-:W-:Y:S01]  /*6430*/  FFMA.FTZ R46, R47, R138, -R144 ;  /* 0x0000008a2f2e7223 */ /* 0x000fe20000010890 */
[----:B------:R-:W-:Y:S01]  /*6440*/  PRMT R137, R137, 0x5410, R146 ;  /* 0x0000541089897816 */ /* 0x000fe20000000092 */
[CC--:B------:R-:W-:Y:S01]  /*6450*/  FMUL.FTZ R138, R140.reuse, R136.reuse ;  /* 0x000000888c8a7220 */ /* 0x0c0fe20000410000 */
[-C--:B------:R-:W-:Y:S01]  /*6460*/  FMUL.FTZ R145, R140, R135.reuse ;  /* 0x000000878c917220 */ /* 0x080fe20000410000 */
[----:B------:R-:W-:Y:S01]  /*6470*/  LOP3.LUT R143, R143, 0xffff0000, RZ, 0xc0, !PT ;  /* 0xffff00008f8f7812 */ /* 0x000fe200078ec0ff */
[----:B------:R-:W-:Y:S02]  /*6480*/  IMAD.U32 R13, R12, 0x10000, RZ ;  /* 0x000100000c0d7824 */ /* 0x000fe400078e00ff */
[----:B------:R-:W-:Y:S01]  /*6490*/  FFMA.FTZ R135, R133, R135, -R138 ;  /* 0x0000008785877223 */ /* 0x000fe2000001088a */
[----:B------:R-:W-:Y:S01]  /*64a0*/  LOP3.LUT R139, R139, 0xffff0000, RZ, 0xc0, !PT ;  /* 0xffff00008b8b7812 */ /* 0x000fe200078ec0ff */
[----:B------:R-:W-:Y:S01]  /*64b0*/  FFMA.FTZ R145, R133, R136, R145 ;  /* 0x0000008885917223 */ /* 0x000fe20000010091 */
[----:B------:R-:W-:Y:S01]  /*64c0*/  IMAD.U32 R138, R137, 0x10000, RZ ;  /* 0x00010000898a7824 */ /* 0x000fe200078e00ff */
[----:B------:R-:W-:Y:S01]  /*64d0*/  LOP3.LUT R42, R15, 0xffff0000, RZ, 0xc0, !PT ;  /* 0xffff00000f2a7812 */ /* 0x000fe200078ec0ff */
[----:B------:R-:W-:-:S02]  /*64e0*/  IMAD.U32 R136, R75, 0x10000, RZ ;  /* 0x000100004b887824 */ /* 0x000fc400078e00ff */
[C---:B------:R-:W-:Y:S01]  /*64f0*/  FMUL.FTZ R133, R73.reuse, R143 ;  /* 0x0000008f49857220 */ /* 0x040fe20000410000 */
[----:B------:R-:W-:Y:S01]  /*6500*/  LOP3.LUT R72, R72, 0xffff0000, RZ, 0xc0, !PT ;  /* 0xffff000048487812 */ /* 0x000fe200078ec0ff */
[----:B------:R-:W-:Y:S01]  /*6510*/  FMUL.FTZ R73, R73, R139 ;  /* 0x0000008b49497220 */ /* 0x000fe20000410000 */
[----:B------:R-:W-:Y:S01]  /*6520*/  LOP3.LUT R137, R137, 0xffff0000, RZ, 0xc0, !PT ;  /* 0xffff000089897812 */ /* 0x000fe200078ec0ff */
[----:B------:R-:W-:Y:S01]  /*6530*/  FMUL.FTZ R140, R41, R138 ;  /* 0x0000008a298c7220 */ /* 0x000fe20000410000 */
[----:B------:R-:W-:Y:S01]  /*6540*/  LOP3.LUT R75, R75, 0xffff0000, RZ, 0xc0, !PT ;  /* 0xffff00004b4b7812 */ /* 0x000fe200078ec0ff */
[----:B------:R-:W-:Y:S01]  /*6550*/  FMUL.FTZ R41, R41, R136 ;  /* 0x0000008829297220 */ /* 0x000fe20000410000 */
[----:B------:R-:W-:Y:S01]  /*6560*/  PRMT R45, R108, 0x5432, R45 ;  /* 0x000054326c2d7816 */ /* 0x000fe2000000002d */
[----:B------:R-:W-:Y:S01]  /*6570*/  FFMA.FTZ R47, R47, R141, R142 ;  /* 0x0000008d2f2f7223 */ /* 0x000fe2000001008e */
[----:B------:R-:W-:Y:S01]  /*6580*/  LOP3.LUT R12, R12, 0xffff0000, RZ, 0xc0, !PT ;  /* 0xffff00000c0c7812 */ /* 0x000fe200078ec0ff */
[C---:B------:R-:W-:Y:S01]  /*6590*/  FFMA.FTZ R142, R42.reuse, R139, -R133 ;  /* 0x0000008b2a8e7223 */ /* 0x040fe20000010885 */
[----:B------:R-:W-:Y:S01]  /*65a0*/  FFMA.FTZ R144, R42, R143, R73 ;  /* 0x0000008f2a907223 */ /* 0x000fe20000010049 */
[----:B------:R-:W-:Y:S01]  /*65b0*/  LOP3.LUT R15, R14, 0xffff0000, RZ, 0xc0, !PT ;  /* 0xffff00000e0f7812 */ /* 0x000fe200078ec0ff */
[C---:B------:R-:W-:Y:S01]  /*65c0*/  FMUL.FTZ R73, R72.reuse, R137 ;  /* 0x0000008948497220 */ /* 0x040fe20000410000 */
[----:B------:R-:W-:Y:S01]  /*65d0*/  FFMA.FTZ R138, R13, R138, R41 ;  /* 0x0000008a0d8a7223 */ /* 0x000fe20000010029 */
[----:B------:R-:W-:Y:S01]  /*65e0*/  FMUL.FTZ R133, R72, R75 ;  /* 0x0000004b48857220 */ /* 0x000fe20000410000 */
[----:B------:R-:W-:-:S02]  /*65f0*/  IMAD.U32 R14, R74, 0x10000, RZ ;  /* 0x000100004a0e7824 */ /* 0x000fc400078e00ff */
[----:B------:R-:W-:Y:S01]  /*6600*/  FFMA.FTZ R140, R13, R136, -R140 ;  /* 0x000000880d8c7223 */ /* 0x000fe2000001088c */
[C---:B------:R-:W-:Y:S01]  /*6610*/  IMAD.U32 R41, R45.reuse, 0x10000, RZ ;  /* 0x000100002d297824 */ /* 0x040fe200078e00ff */
[----:B------:R-:W-:Y:S01]  /*6620*/  LOP3.LUT R74, R74, 0xffff0000, RZ, 0xc0, !PT ;  /* 0xffff00004a4a7812 */ /* 0x000fe200078ec0ff */
[----:B------:R-:W-:Y:S01]  /*6630*/  IMAD.U32 R13, R40, 0x10000, RZ ;  /* 0x00010000280d7824 */ /* 0x000fe200078e00ff */
[----:B------:R-:W-:Y:S01]  /*6640*/  LOP3.LUT R45, R45, 0xffff0000, RZ, 0xc0, !PT ;  /* 0xffff00002d2d7812 */ /* 0x000fe200078ec0ff */
[C---:B------:R-:W-:Y:S01]  /*6650*/  FFMA.FTZ R73, R12.reuse, R75, -R73 ;  /* 0x0000004b0c497223 */ /* 0x040fe20000010849 */
[----:B------:R-:W-:Y:S01]  /*6660*/  FFMA.FTZ R133, R12, R137, R133 ;  /* 0x000000890c857223 */ /* 0x000fe20000010085 */
[----:B------:R-:W-:Y:S01]  /*6670*/  FMUL.FTZ R12, R14, R41 ;  /* 0x000000290e0c7220 */ /* 0x000fe20000410000 */
[----:B------:R-:W-:Y:S01]  /*6680*/  LOP3.LUT R40, R40, 0xffff0000, RZ, 0xc0, !PT ;  /* 0xffff000028287812 */ /* 0x000fe200078ec0ff */
[----:B------:R-:W-:Y:S01]  /*6690*/  FMUL.FTZ R14, R14, R13 ;  /* 0x0000000d0e0e7220 */ /* 0x000fe20000410000 */
[----:B------:R-:W-:Y:S01]  /*66a0*/  FMUL.FTZ R42, R74, R45 ;  /* 0x0000002d4a2a7220 */ /* 0x000fe20000410000 */
[C---:B------:R-:W-:Y:S01]  /*66b0*/  FFMA.FTZ R12, R11.reuse, R13, -R12 ;  /* 0x0000000d0b0c7223 */ /* 0x040fe2000001080c */
[----:B------:R-:W-:Y:S01]  /*66c0*/  F2FP.BF16.F32.PACK_AB R135, R142, R135 ;  /* 0x000000878e87723e */ /* 0x000fe200000010ff */
[----:B------:R-:W-:Y:S01]  /*66d0*/  FFMA.FTZ R14, R11, R41, R14 ;  /* 0x000000290b0e7223 */ /* 0x000fe2000001000e */
[-C--:B------:R-:W-:Y:S01]  /*66e0*/  FMUL.FTZ R74, R74, R40.reuse ;  /* 0x000000284a4a7220 */ /* 0x080fe20000410000 */
[----:B------:R-:W-:Y:S01]  /*66f0*/  FFMA.FTZ R11, R15, R40, -R42 ;  /* 0x000000280f0b7223 */ /* 0x000fe2000001082a */
[----:B------:R-:W-:-:S02]  /*6700*/  F2FP.BF16.F32.PACK_AB R44, R47, R44 ;  /* 0x0000002c2f2c723e */ /* 0x000fc400000010ff */
[----:B------:R-:W-:Y:S01]  /*6710*/  FFMA.FTZ R15, R15, R45, R74 ;  /* 0x0000002d0f0f7223 */ /* 0x000fe2000001004a */
[----:B------:R-:W-:Y:S02]  /*6720*/  F2FP.BF16.F32.PACK_AB R140, R73, R140 ;  /* 0x0000008c498c723e */ /* 0x000fe400000010ff */
[----:B------:R-:W-:Y:S01]  /*6730*/  F2FP.BF16.F32.PACK_AB R40, R11, R12 ;  /* 0x0000000c0b28723e */ /* 0x000fe200000010ff */
[----:B------:R-:W-:Y:S01]  /*6740*/  IMAD.MOV.U32 R73, RZ, RZ, R44 ;  /* 0x000000ffff497224 */ /* 0x000fe200078e002c */
[----:B------:R-:W-:Y:S01]  /*6750*/  F2FP.BF16.F32.PACK_AB R74, R15, R14 ;  /* 0x0000000e0f4a723e */ /* 0x000fe200000010ff */
[----:B------:R-:W-:Y:S01]  /*6760*/  IMAD.MOV.U32 R12, RZ, RZ, R140 ;  /* 0x000000ffff0c7224 */ /* 0x000fe200078e008c */
[----:B------:R-:W-:Y:S01]  /*6770*/  F2FP.BF16.F32.PACK_AB R13, R46, R43 ;  /* 0x0000002b2e0d723e */ /* 0x000fe200000010ff */
[----:B------:R-:W-:Y:S01]  /*6780*/  IMAD.MOV.U32 R14, RZ, RZ, R40 ;  /* 0x000000ffff0e7224 */ /* 0x000fe200078e0028 */
[----:B------:R-:W-:Y:S01]  /*6790*/  F2FP.BF16.F32.PACK_AB R75, R144, R145 ;  /* 0x00000091904b723e */ /* 0x000fe200000010ff */
[----:B------:R-:W-:Y:S01]  /*67a0*/  IMAD.MOV.U32 R15, RZ, RZ, R135 ;  /* 0x000000ffff0f7224 */ /* 0x000fe200078e0087 */
[----:B------:R-:W-:-:S07]  /*67b0*/  F2FP.BF16.F32.PACK_AB R72, R133, R138 ;  /* 0x0000008a8548723e */ /* 0x000fce00000010ff */
.L_x_1752:
[----:B------:R-:W-:Y:S05]  /*67c0*/  BSYNC B2 ;  /* 0x0000000000027941 */ /* 0x000fea0003800000 */
.L_x_1751:
[----:B------:R-:W-:Y:S01]  /*67d0*/  ISETP.GE.AND P4, PT, R134, R107, PT ;  /* 0x0000006b8600720c */ /* 0x000fe20003f86270 */
[----:B---3--:R3:W-:-:S12]  /*67e0*/  ST.E.128 desc[UR54][R102.64], R12 ;  /* 0x0000000c66007985 */ /* 0x0087d8000c101d36 */
[----:B------:R-:W-:-:S05]  /*67f0*/  @!P4 IMAD.WIDE R104, R134, 0x2, R104 ;  /* 0x000000028668c825 */ /* 0x000fca00078e0268 */
[----:B----4-:R3:W-:Y:S02]  /*6800*/  @!P4 ST.E.128 desc[UR54][R104.64], R72 ;  /* 0x000000486800c985 */ /* 0x0107e4000c101d36 */
.L_x_1750:
[----:B------:R-:W-:Y:S05]  /*6810*/  BSYNC B1 ;  /* 0x0000000000017941 */ /* 0x000fea0003800000 */
.L_x_1749:
[----:B------:R-:W-:-:S03]  /*6820*/  UMOV UR4, 0xffffffff ;  /* 0xffffffff00047882 */ /* 0x000fc60000000000 */
[----:B------:R-:W-:Y:S05]  /*6830*/  BRA.DIV UR4, `(.L_x_1753) ;  /* 0x0000022a04b87947 */ /* 0x000fea000b800000 */
[----:B------:R4:W0:Y:S04]  /*6840*/  SHFL.IDX PT, R47, R101, 0x1, 0x181f ;  /* 0x00381f00652f7f89 */ /* 0x00082800000e0000 */
[----:B------:R4:W0:Y:S02]  /*6850*/  SHFL.IDX PT, R46, R106, 0x1, 0x181f ;  /* 0x00381f006a2e7f89 */ /* 0x00082400000e0000 */
.L_x_2138:
[----:B--2---:R-:W-:Y:S01]  /*6860*/  VIADD R11, R188, 0x20 ;  /* 0x00000020bc0b7836 */ /* 0x004fe20000000000 */
[----:B------:R-:W-:Y:S04]  /*6870*/  BSSY B1, `(.L_x_1754) ;  /* 0x000007c000017945 */ /* 0x000fe80003800000 */
[----:B------:R-:W-:-:S13]  /*6880*/  ISETP.GE.OR P4, PT, R11, R95, P1 ;  /* 0x0000005f0b00720c */ /* 0x000fda0000f86670 */
[----:B------:R-:W-:Y:S05]  /*6890*/  @P4 BRA `(.L_x_1755) ;  /* 0x0000000400e44947 */ /* 0x000fea0003800000 */
[----:B------:R-:W-:Y:S01]  /*68a0*/  SEL R11, R36, R109, !P0 ;  /* 0x0000006d240b7207 */ /* 0x000fe20004000000 */
[----:B------:R-:W-:Y:S01]  /*68b0*/  BSSY B2, `(.L_x_1756) ;  /* 0x0000073000027945 */ /* 0x000fe20003800000 */
[----:B---3--:R-:W-:Y:S02]  /*68c0*/  SHF.R.U32.HI R13, RZ, 0x3, R203 ;  /* 0x00000003ff0d7819 */ /* 0x008fe400000116cb */
        /* <DEDUP_REMOVED lines=17> */
[----:B------:R0:W2:Y:S04]  /*69e0*/  LDS.128 R12, [R11+0x18400] ;  /* 0x018400000b0c7984 */ /* 0x0000a80000000c00 */
[----:B------:R-:W3:Y:S01]  /*69f0*/  LDS.128 R40, [R40+0x18400] ;  /* 0x0184000028287984 */ /* 0x000ee20000000c00 */
[----:B------:R-:W-:Y:S05]  /*6a00*/  @P3 BRA `(.L_x_1757) ;  /* 0x0000000400743947 */ /* 0x000fea0003800000 */
[----:B------:R-:W-:Y:S01]  /*6a10*/  SHF.R.U32.HI R105, RZ, 0x10, R49 ;  /* 0x00000010ff697819 */ /* 0x000fe20000011631 */
[----:B0-2---:R-:W-:Y:S01]  /*6a20*/  IMAD.U32 R11, R14, 0x10000, RZ ;  /* 0x000100000e0b7824 */ /* 0x005fe200078e00ff */
[----:B------:R-:W-:Y:S02]  /*6a30*/  SHF.R.U32.HI R73, RZ, 0x10, R53 ;  /* 0x00000010ff497819 */ /* 0x000fe40000011635 */
[----:B------:R-:W-:Y:S02]  /*6a40*/  PRMT R128, R128, 0x5410, R105 ;  /* 0x0000541080807816 */ /* 0x000fe40000000069 */
[----:B------:R-:W-:Y:S02]  /*6a50*/  PRMT R132, R132, 0x5410, R73 ;  /* 0x0000541084847816 */ /* 0x000fe40000000049 */
[----:B------:R-:W-:Y:S02]  /*6a60*/  SHF.R.U32.HI R75, RZ, 0x10, R55 ;  /* 0x00000010ff4b7819 */ /* 0x000fe40000011637 */
[----:B------:R-:W-:Y:S01]  /*6a70*/  SHF.R.U64 R102, R52, 0x10, R53 ;  /* 0x0000001034667819 */ /* 0x000fe20000001235 */
[----:B---3--:R-:W-:Y:S01]  /*6a80*/  IMAD.U32 R52, R41, 0x10000, RZ ;  /* 0x0001000029347824 */ /* 0x008fe200078e00ff */
[----:B------:R-:W-:Y:S01]  /*6a90*/  SHF.R.U64 R74, R54, 0x10, R55 ;  /* 0x00000010364a7819 */ /* 0x000fe20000001237 */
[----:B------:R-:W-:Y:S01]  /*6aa0*/  IMAD.U32 R73, R132, 0x10000, RZ ;  /* 0x0001000084497824 */ /* 0x000fe200078e00ff */
[----:B------:R-:W-:Y:S01]  /*6ab0*/  SHF.R.U32.HI R103, RZ, 0x10, R51 ;  /* 0x00000010ff677819 */ /* 0x000fe20000011633 */
[----:B------:R-:W-:Y:S01]  /*6ac0*/  IMAD.U32 R55, R128, 0x10000, RZ ;  /* 0x0001000080377824 */ /* 0x000fe200078e00ff */
[----:B------:R-:W-:Y:S01]  /*6ad0*/  PRMT R130, R130, 0x5410, R75 ;  /* 0x0000541082827816 */ /* 0x000fe2000000004b */
[----:B------:R-:W-:Y:S01]  /*6ae0*/  IMAD.U32 R54, R43, 0x10000, RZ ;  /* 0x000100002b367824 */ /* 0x000fe200078e00ff */
[----:B------:R-:W-:Y:S01]  /*6af0*/  SHF.R.U64 R134, R48, 0x10, R49 ;  /* 0x0000001030867819 */ /* 0x000fe20000001231 */
[----:B------:R-:W-:Y:S01]  /*6b00*/  IMAD.U32 R49, R13, 0x10000, RZ ;  /* 0x000100000d317824 */ /* 0x000fe200078e00ff */
[----:B------:R-:W-:Y:S01]  /*6b10*/  PRMT R131, R131, 0x5410, R102 ;  /* 0x0000541083837816 */ /* 0x000fe20000000066 */
[C---:B------:R-:W-:Y:S01]  /*6b20*/  FMUL.FTZ R102, R52.reuse, R55 ;  /* 0x0000003734667220 */ /* 0x040fe20000410000 */
[----:B------:R-:W-:Y:S01]  /*6b30*/  PRMT R129, R129, 0x5410, R74 ;  /* 0x0000541081817816 */ /* 0x000fe2000000004a */
[----:B------:R-:W-:Y:S01]  /*6b40*/  FMUL.FTZ R74, R52, R73 ;  /* 0x00000049344a7220 */ /* 0x000fe20000410000 */
[----:B------:R-:W-:Y:S01]  /*6b50*/  LOP3.LUT R53, R41, 0xffff0000, RZ, 0xc0, !PT ;  /* 0xffff000029357812 */ /* 0x000fe200078ec0ff */
[----:B------:R-:W-:Y:S01]  /*6b60*/  IMAD.U32 R52, R130, 0x10000, RZ ;  /* 0x0001000082347824 */ /* 0x000fe200078e00ff */
[----:B------:R-:W-:Y:S01]  /*6b70*/  PRMT R126, R126, 0x5410, R103 ;  /* 0x000054107e7e7816 */ /* 0x000fe20000000067 */
[C---:B------:R-:W-:Y:S01]  /*6b80*/  FFMA.FTZ R74, R49.reuse, R55, -R74 ;  /* 0x00000037314a7223 */ /* 0x040fe2000001084a */
[----:B------:R-:W-:Y:S01]  /*6b90*/  LOP3.LUT R132, R132, 0xffff0000, RZ, 0xc0, !PT ;  /* 0xffff000084847812 */ /* 0x000fe200078ec0ff */
[----:B------:R-:W-:Y:S01]  /*6ba0*/  FFMA.FTZ R102, R49, R73, R102 ;  /* 0x0000004931667223 */ /* 0x000fe20000010066 */
[----:B------:R-:W-:Y:S01]  /*6bb0*/  LOP3.LUT R128, R128, 0xffff0000, RZ, 0xc0, !PT ;  /* 0xffff000080807812 */ /* 0x000fe200078ec0ff */
[----:B------:R-:W-:Y:S01]  /*6bc0*/  IMAD.U32 R49, R126, 0x10000, RZ ;  /* 0x000100007e317824 */ /* 0x000fe200078e00ff */
[----:B------:R-:W-:Y:S01]  /*6bd0*/  SHF.R.U64 R104, R50, 0x10, R51 ;  /* 0x0000001032687819 */ /* 0x000fe20000001233 */
[----:B------:R-:W-:Y:S01]  /*6be0*/  FMUL.FTZ R55, R53, R132 ;  /* 0x0000008435377220 */ /* 0x000fe20000410000 */
[----:B------:R-:W-:Y:S01]  /*6bf0*/  LOP3.LUT R50, R13, 0xffff0000, RZ, 0xc0, !PT ;  /* 0xffff00000d327812 */ /* 0x000fe200078ec0ff */
[----:B------:R-:W-:Y:S01]  /*6c00*/  FMUL.FTZ R53, R53, R128 ;  /* 0x0000008035357220 */ /* 0x000fe20000410000 */
[----:B------:R-:W-:Y:S01]  /*6c10*/  PRMT R125, R125, 0x5410, R104 ;  /* 0x000054107d7d7816 */ /* 0x000fe20000000068 */
[----:B------:R-:W-:Y:S01]  /*6c20*/  IMAD.U32 R51, R15, 0x10000, RZ ;  /* 0x000100000f337824 */ /* 0x000fe200078e00ff */
[----:B------:R-:W-:Y:S01]  /*6c30*/  PRMT R127, R127, 0x5410, R134 ;  /* 0x000054107f7f7816 */ /* 0x000fe20000000086 */
[C---:B------:R-:W-:Y:S01]  /*6c40*/  FMUL.FTZ R104, R54.reuse, R52 ;  /* 0x0000003436687220 */ /* 0x040fe20000410000 */
[----:B------:R-:W-:Y:S01]  /*6c50*/  LOP3.LUT R43, R43, 0xffff0000, RZ, 0xc0, !PT ;  /* 0xffff00002b2b7812 */ /* 0x000fe200078ec0ff */
[----:B------:R-:W-:Y:S01]  /*6c60*/  FMUL.FTZ R73, R54, R49 ;  /* 0x0000003136497220 */ /* 0x000fe20000410000 */
[----:B------:R-:W-:Y:S01]  /*6c70*/  LOP3.LUT R130, R130, 0xffff0000, RZ, 0xc0, !PT ;  /* 0xffff000082827812 */ /* 0x000fe200078ec0ff */
[----:B------:R-:W-:Y:S01]  /*6c80*/  FFMA.FTZ R55, R50, R128, -R55 ;  /* 0x0000008032377223 */ /* 0x000fe20000010837 */
[----:B------:R-:W-:Y:S01]  /*6c90*/  LOP3.LUT R126, R126, 0xffff0000, RZ, 0xc0, !PT ;  /* 0xffff00007e7e7812 */ /* 0x000fe200078ec0ff */
[----:B------:R-:W-:Y:S01]  /*6ca0*/  FFMA.FTZ R53, R50, R132, R53 ;  /* 0x0000008432357223 */ /* 0x000fe20000010035 */
[----:B------:R-:W-:-:S02]  /*6cb0*/  IMAD.U32 R41, R40, 0x10000, RZ ;  /* 0x0001000028297824 */ /* 0x000fc400078e00ff */
[----:B------:R-:W-:Y:S01]  /*6cc0*/  FFMA.FTZ R104, R51, R49, -R104 ;  /* 0x0000003133687223 */ /* 0x000fe20000010868 */
[----:B------:R-:W-:Y:S02]  /*6cd0*/  IMAD.U32 R50, R131, 0x10000, RZ ;  /* 0x0001000083327824 */ /* 0x000fe400078e00ff */
[----:B------:R-:W-:Y:S01]  /*6ce0*/  FFMA.FTZ R73, R51, R52, R73 ;  /* 0x0000003433497223 */ /* 0x000fe20000010049 */
[----:B------:R-:W-:Y:S02]  /*6cf0*/  IMAD.U32 R49, R127, 0x10000, RZ ;  /* 0x000100007f317824 */ /* 0x000fe400078e00ff */
[C---:B------:R-:W-:Y:S01]  /*6d00*/  FMUL.FTZ R52, R43.reuse, R130 ;  /* 0x000000822b347220 */ /* 0x040fe20000410000 */
[----:B------:R-:W-:Y:S01]  /*6d10*/  FMUL.FTZ R54, R43, R126 ;  /* 0x0000007e2b367220 */ /* 0x000fe20000410000 */
[----:B------:R-:W-:Y:S01]  /*6d20*/  LOP3.LUT R15, R15, 0xffff0000, RZ, 0xc0, !PT ;  /* 0xffff00000f0f7812 */ /* 0x000fe200078ec0ff */
[C---:B------:R-:W-:Y:S01]  /*6d30*/  FMUL.FTZ R43, R41.reuse, R50 ;  /* 0x00000032292b7220 */ /* 0x040fe20000410000 */
[----:B------:R-:W-:Y:S01]  /*6d40*/  IMAD.U32 R48, R12, 0x10000, RZ ;  /* 0x000100000c307824 */ /* 0x000fe200078e00ff */
[----:B------:R-:W-:Y:S01]  /*6d50*/  LOP3.LUT R40, R40, 0xffff0000, RZ, 0xc0, !PT ;  /* 0xffff000028287812 */ /* 0x000fe200078ec0ff */
[-C--:B------:R-:W-:Y:S01]  /*6d60*/  FMUL.FTZ R41, R41, R49.reuse ;  /* 0x0000003129297220 */ /* 0x080fe20000410000 */
[----:B------:R-:W-:Y:S01]  /*6d70*/  LOP3.LUT R131, R131, 0xffff0000, RZ, 0xc0, !PT ;  /* 0xffff000083837812 */ /* 0x000fe200078ec0ff */
[----:B------:R-:W-:Y:S01]  /*6d80*/  FFMA.FTZ R51, R15, R126, -R52 ;  /* 0x0000007e0f337223 */ /* 0x000fe20000010834 */
[----:B------:R-:W-:Y:S01]  /*6d90*/  LOP3.LUT R127, R127, 0xffff0000, RZ, 0xc0, !PT ;  /* 0xffff00007f7f7812 */ /* 0x000fe200078ec0ff */
[----:B------:R-:W-:Y:S01]  /*6da0*/  FFMA.FTZ R54, R15, R130, R54 ;  /* 0x000000820f367223 */ /* 0x000fe20000010036 */
[C---:B------:R-:W-:Y:S01]  /*6db0*/  FFMA.FTZ R43, R48.reuse, R49, -R43 ;  /* 0x00000031302b7223 */ /* 0x040fe2000001082b */
[----:B------:R-:W-:Y:S01]  /*6dc0*/  FFMA.FTZ R41, R48, R50, R41 ;  /* 0x0000003230297223 */ /* 0x000fe20000010029 */
[----:B------:R-:W-:Y:S01]  /*6dd0*/  LOP3.LUT R12, R12, 0xffff0000, RZ, 0xc0, !PT ;  /* 0xffff00000c0c7812 */ /* 0x000fe200078ec0ff */
[----:B------:R-:W-:-:S02]  /*6de0*/  IMAD.U32 R13, R42, 0x10000, RZ ;  /* 0x000100002a0d7824 */ /* 0x000fc400078e00ff */
[C---:B------:R-:W-:Y:S01]  /*6df0*/  FMUL.FTZ R15, R40.reuse, R131 ;  /* 0x00000083280f7220 */ /* 0x040fe20000410000 */
[-C--:B------:R-:W-:Y:S01]  /*6e00*/  FMUL.FTZ R49, R40, R127.reuse ;  /* 0x0000007f28317220 */ /* 0x080fe20000410000 */
[----:B------:R-:W-:Y:S01]  /*6e10*/  IMAD.U32 R48, R129, 0x10000, RZ ;  /* 0x0001000081307824 */ /* 0x000fe200078e00ff */
[----:B------:R-:W-:Y:S01]  /*6e20*/  LOP3.LUT R42, R42, 0xffff0000, RZ, 0xc0, !PT ;  /* 0xffff00002a2a7812 */ /* 0x000fe200078ec0ff */
[----:B------:R-:W-:Y:S01]  /*6e30*/  IMAD.U32 R40, R125, 0x10000, RZ ;  /* 0x000100007d287824 */ /* 0x000fe200078e00ff */
[----:B------:R-:W-:Y:S01]  /*6e40*/  LOP3.LUT R129, R129, 0xffff0000, RZ, 0xc0, !PT ;  /* 0xffff000081817812 */ /* 0x000fe200078ec0ff */
[----:B------:R-:W-:Y:S01]  /*6e50*/  FFMA.FTZ R50, R12, R127, -R15 ;  /* 0x0000007f0c327223 */ /* 0x000fe2000001080f */
[----:B------:R-:W-:Y:S01]  /*6e60*/  LOP3.LUT R125, R125, 0xffff0000, RZ, 0xc0, !PT ;  /* 0xffff00007d7d7812 */ /* 0x000fe200078ec0ff */
[C---:B------:R-:W-:Y:S01]  /*6e70*/  FMUL.FTZ R52, R13.reuse, R48 ;  /* 0x000000300d347220 */ /* 0x040fe20000410000 */
[----:B------:R-:W-:Y:S01]  /*6e80*/  LOP3.LUT R14, R14, 0xffff0000, RZ, 0xc0, !PT ;  /* 0xffff00000e0e7812 */ /* 0x000fe200078ec0ff */
[C---:B------:R-:W-:Y:S01]  /*6e90*/  FMUL.FTZ R15, R42.reuse, R129 ;  /* 0x000000812a0f7220 */ /* 0x040fe20000410000 */
[-C--:B------:R-:W-:Y:S01]  /*6ea0*/  FMUL.FTZ R13, R13, R40.reuse ;  /* 0x000000280d0d7220 */ /* 0x080fe20000410000 */
        /* <DEDUP_REMOVED lines=17> */
[----:B------:R-:W-:-:S02]  /*6fc0*/  IMAD.MOV.U32 R13, RZ, RZ, R55 ;  /* 0x000000ffff0d7224 */ /* 0x000fc400078e0037 */
[----:B------:R-:W-:-:S07]  /*6fd0*/  IMAD.MOV.U32 R15, RZ, RZ, R51 ;  /* 0x000000ffff0f7224 */ /* 0x000fce00078e0033 */
.L_x_1757:
[----:B------:R-:W-:Y:S05]  /*6fe0*/  BSYNC B2 ;  /* 0x0000000000027941 */ /* 0x000fea0003800000 */
.L_x_1756:
[----:B------:R-:W-:Y:S01]  /*6ff0*/  ISETP.GE.AND P4, PT, R72, R107, PT ;  /* 0x0000006b4800720c */ /* 0x000fe20003f86270 */
[----:B--2---:R2:W-:-:S12]  /*7000*/  ST.E.128 desc[UR54][R44.64], R12 ;  /* 0x0000000c2c007985 */ /* 0x0045d8000c101d36 */
[----:B------:R-:W-:-:S05]  /*7010*/  @!P4 IMAD.WIDE R46, R72, 0x2, R46 ;  /* 0x00000002482ec825 */ /* 0x000fca00078e022e */
[----:B---3--:R2:W-:Y:S02]  /*7020*/  @!P4 ST.E.128 desc[UR54][R46.64], R40 ;  /* 0x000000282e00c985 */ /* 0x0085e4000c101d36 */
.L_x_1755:
[----:B------:R-:W-:Y:S05]  /*7030*/  BSYNC B1 ;  /* 0x0000000000017941 */ /* 0x000fea0003800000 */
.L_x_1754:
[----:B------:R-:W-:-:S03]  /*7040*/  UMOV UR4, 0xffffffff ;  /* 0xffffffff00047882 */ /* 0x000fc60000000000 */
[----:B------:R-:W-:Y:S05]  /*7050*/  BRA.DIV UR4, `(.L_x_1758) ;  /* 0x0000022204fc7947 */ /* 0x000fea000b800000 */
[----:B0-2---:R0:W2:Y:S04]  /*7060*/  SHFL.IDX PT, R47, R101, 0x2, 0x181f ;  /* 0x00581f00652f7f89 */ /* 0x0050a800000e0000 */
[----:B------:R0:W0:Y:S02]  /*7070*/  SHFL.IDX PT, R46, R106, 0x2, 0x181f ;  /* 0x00581f006a2e7f89 */ /* 0x00002400000e0000 */
.L_x_2142:
[----:B------:R-:W-:Y:S01]  /*7080*/  VIADD R11, R188, 0x40 ;  /* 0x00000040bc0b7836 */ /* 0x000fe20000000000 */
        /* <DEDUP_REMOVED lines=24> */
[----:B------:R-:W2:Y:S01]  /*7210*/  LDS.128 R40, [R40+0x18400] ;  /* 0x0184000028287984 */ /* 0x000ea20000000c00 */
[----:B------:R-:W-:Y:S05]  /*7220*/  @P3 BRA `(.L_x_1762) ;  /* 0x0000000400703947 */ /* 0x000fea0003800000 */
[----:B------:R-:W-:Y:S01]  /*7230*/  SHF.R.U64 R72, R58, 0x10, R59 ;  /* 0x000000103a487819 */ /* 0x000fe2000000123b */
[----:B--2---:R-:W-:Y:S01]  /*7240*/  IMAD.U32 R52, R41, 0x10000, RZ ;  /* 0x0001000029347824 */ /* 0x004fe200078e00ff */
[--C-:B------:R-:W-:Y:S01]  /*7250*/  SHF.R.U64 R58, R60, 0x10, R61.reuse ;  /* 0x000000103c3a7819 */ /* 0x100fe2000000123d */
[----:B0-----:R-:W-:Y:S01]  /*7260*/  IMAD.U32 R48, R13, 0x10000, RZ ;  /* 0x000100000d307824 */ /* 0x001fe200078e00ff */
[----:B------:R-:W-:Y:S01]  /*7270*/  SHF.R.U32.HI R61, RZ, 0x10, R61 ;  /* 0x00000010ff3d7819 */ /* 0x000fe2000001163d */
[----:B------:R-:W-:Y:S01]  /*7280*/  IMAD.U32 R54, R43, 0x10000, RZ ;  /* 0x000100002b367824 */ /* 0x000fe200078e00ff */
[----:B------:R-:W-:Y:S01]  /*7290*/  SHF.R.U32.HI R73, RZ, 0x10, R57 ;  /* 0x00000010ff497819 */ /* 0x000fe20000011639 */
[----:B------:R-:W-:Y:S01]  /*72a0*/  IMAD.U32 R50, R40, 0x10000, RZ ;  /* 0x0001000028327824 */ /* 0x000fe200078e00ff */
[----:B------:R-:W-:Y:S02]  /*72b0*/  PRMT R124, R124, 0x5410, R61 ;  /* 0x000054107c7c7816 */ /* 0x000fe4000000003d */
[----:B------:R-:W-:-:S02]  /*72c0*/  SHF.R.U64 R74, R56, 0x10, R57 ;  /* 0x00000010384a7819 */ /* 0x000fc40000001239 */
[----:B------:R-:W-:Y:S01]  /*72d0*/  SHF.R.U32.HI R57, RZ, 0x10, R59 ;  /* 0x00000010ff397819 */ /* 0x000fe2000001163b */
[----:B------:R-:W-:Y:S01]  /*72e0*/  IMAD.U32 R59, R124, 0x10000, RZ ;  /* 0x000100007c3b7824 */ /* 0x000fe200078e00ff */
[----:B------:R-:W-:Y:S02]  /*72f0*/  SHF.R.U64 R56, R62, 0x10, R63 ;  /* 0x000000103e387819 */ /* 0x000fe4000000123f */
[----:B------:R-:W-:Y:S01]  /*7300*/  PRMT R120, R120, 0x5410, R73 ;  /* 0x0000541078787816 */ /* 0x000fe20000000049 */
[----:B------:R-:W-:Y:S01]  /*7310*/  FMUL.FTZ R61, R52, R59 ;  /* 0x0000003b343d7220 */ /* 0x000fe20000410000 */
[----:B------:R-:W-:Y:S02]  /*7320*/  SHF.R.U32.HI R63, RZ, 0x10, R63 ;  /* 0x00000010ff3f7819 */ /* 0x000fe4000001163f */
[----:B------:R-:W-:Y:S01]  /*7330*/  PRMT R118, R118, 0x5410, R57 ;  /* 0x0000541076767816 */ /* 0x000fe20000000039 */
[----:B------:R-:W-:Y:S01]  /*7340*/  IMAD.U32 R57, R120, 0x10000, RZ ;  /* 0x0001000078397824 */ /* 0x000fe200078e00ff */
[----:B------:R-:W-:-:S02]  /*7350*/  PRMT R122, R122, 0x5410, R63 ;  /* 0x000054107a7a7816 */ /* 0x000fc4000000003f */
[----:B------:R-:W-:Y:S01]  /*7360*/  PRMT R121, R121, 0x5410, R56 ;  /* 0x0000541079797816 */ /* 0x000fe20000000038 */
[-C--:B------:R-:W-:Y:S01]  /*7370*/  FMUL.FTZ R63, R52, R57.reuse ;  /* 0x00000039343f7220 */ /* 0x080fe20000410000 */
[----:B------:R-:W-:Y:S01]  /*7380*/  FFMA.FTZ R56, R48, R57, -R61 ;  /* 0x0000003930387223 */ /* 0x000fe2000001083d */
[----:B------:R-:W-:Y:S01]  /*7390*/  LOP3.LUT R53, R41, 0xffff0000, RZ, 0xc0, !PT ;  /* 0xffff000029357812 */ /* 0x000fe200078ec0ff */
        /* <DEDUP_REMOVED lines=8> */
[----:B------:R-:W-:Y:S01]  /*7420*/  IMAD.U32 R40, R15, 0x10000, RZ ;  /* 0x000100000f287824 */ /* 0x000fe200078e00ff */
[----:B------:R-:W-:Y:S01]  /*7430*/  LOP3.LUT R55, R43, 0xffff0000, RZ, 0xc0, !PT ;  /* 0xffff00002b377812 */ /* 0x000fe200078ec0ff */
[----:B------:R-:W-:Y:S01]  /*7440*/  FMUL.FTZ R52, R53, R124 ;  /* 0x0000007c35347220 */ /* 0x000fe20000410000 */
[----:B------:R-:W-:Y:S01]  /*7450*/  PRMT R119, R119, 0x5410, R74 ;  /* 0x0000541077777816 */ /* 0x000fe2000000004a */
[-C--:B------:R-:W-:Y:S01]  /*7460*/  FMUL.FTZ R54, R54, R57.reuse ;  /* 0x0000003936367220 */ /* 0x080fe20000410000 */
[----:B------:R-:W-:Y:S01]  /*7470*/  LOP3.LUT R122, R122, 0xffff0000, RZ, 0xc0, !PT ;  /* 0xffff00007a7a7812 */ /* 0x000fe200078ec0ff */
[-C--:B------:R-:W-:Y:S01]  /*7480*/  FMUL.FTZ R48, R53, R120.reuse ;  /* 0x0000007835307220 */ /* 0x080fe20000410000 */
[----:B------:R-:W-:Y:S01]  /*7490*/  PRMT R123, R123, 0x5410, R58 ;  /* 0x000054107b7b7816 */ /* 0x000fe2000000003a */
[----:B------:R-:W-:Y:S01]  /*74a0*/  FFMA.FTZ R53, R49, R120, -R52 ;  /* 0x0000007831357223 */ /* 0x000fe20000010834 */
[----:B------:R-:W-:Y:S01]  /*74b0*/  LOP3.LUT R118, R118, 0xffff0000, RZ, 0xc0, !PT ;  /* 0xffff000076767812 */ /* 0x000fe200078ec0ff */
[C---:B------:R-:W-:Y:S01]  /*74c0*/  FFMA.FTZ R59, R40.reuse, R57, -R59 ;  /* 0x00000039283b7223 */ /* 0x040fe2000001083b */
[----:B------:R-:W-:Y:S01]  /*74d0*/  LOP3.LUT R41, R15, 0xffff0000, RZ, 0xc0, !PT ;  /* 0xffff00000f297812 */ /* 0x000fe200078ec0ff */
[----:B------:R-:W-:Y:S01]  /*74e0*/  FFMA.FTZ R54, R40, R61, R54 ;  /* 0x0000003d28367223 */ /* 0x000fe20000010036 */
[----:B------:R-:W-:Y:S01]  /*74f0*/  FFMA.FTZ R124, R49, R124, R48 ;  /* 0x0000007c317c7223 */ /* 0x000fe20000010030 */
[----:B------:R-:W-:Y:S01]  /*7500*/  FMUL.FTZ R52, R55, R122 ;  /* 0x0000007a37347220 */ /* 0x000fe20000410000 */
[----:B------:R-:W-:-:S02]  /*7510*/  IMAD.U32 R40, R119, 0x10000, RZ ;  /* 0x0001000077287824 */ /* 0x000fc400078e00ff */
[-C--:B------:R-:W-:Y:S01]  /*7520*/  FMUL.FTZ R58, R55, R118.reuse ;  /* 0x00000076373a7220 */ /* 0x080fe20000410000 */
[----:B------:R-:W-:Y:S02]  /*7530*/  IMAD.U32 R48, R123, 0x10000, RZ ;  /* 0x000100007b307824 */ /* 0x000fe400078e00ff */
[----:B------:R-:W-:Y:S01]  /*7540*/  FFMA.FTZ R118, R41, R118, -R52 ;  /* 0x0000007629767223 */ /* 0x000fe20000010834 */
[----:B------:R-:W-:Y:S02]  /*7550*/  IMAD.U32 R13, R12, 0x10000, RZ ;  /* 0x000100000c0d7824 */ /* 0x000fe400078e00ff */
[C---:B------:R-:W-:Y:S01]  /*7560*/  FMUL.FTZ R49, R50.reuse, R40 ;  /* 0x0000002832317220 */ /* 0x040fe20000410000 */
[----:B------:R-:W-:Y:S01]  /*7570*/  PRMT R117, R117, 0x5410, R72 ;  /* 0x0000541075757816 */ /* 0x000fe20000000048 */
[-C--:B------:R-:W-:Y:S01]  /*7580*/  FMUL.FTZ R52, R50, R48.reuse ;  /* 0x0000003032347220 */ /* 0x080fe20000410000 */
[----:B------:R-:W-:Y:S01]  /*7590*/  LOP3.LUT R123, R123, 0xffff0000, RZ, 0xc0, !PT ;  /* 0xffff00007b7b7812 */ /* 0x000fe200078ec0ff */
[----:B------:R-:W-:Y:S01]  /*75a0*/  FFMA.FTZ R49, R13, R48, R49 ;  /* 0x000000300d317223 */ /* 0x000fe20000010031 */
[----:B------:R-:W-:-:S02]  /*75b0*/  IMAD.U32 R43, R42, 0x10000, RZ ;  /* 0x000100002a2b7824 */ /* 0x000fc400078e00ff */
[----:B------:R-:W-:Y:S01]  /*75c0*/  FFMA.FTZ R52, R13, R40, -R52 ;  /* 0x000000280d347223 */ /* 0x000fe20000010834 */
        /* <DEDUP_REMOVED lines=8> */
[C---:B------:R-:W-:Y:S01]  /*7650*/  IMAD.U32 R15, R14.reuse, 0x10000, RZ ;  /* 0x000100000e0f7824 */ /* 0x040fe200078e00ff */
[----:B------:R-:W-:Y:S01]  /*7660*/  LOP3.LUT R117, R117, 0xffff0000, RZ, 0xc0, !PT ;  /* 0xffff000075757812 */ /* 0x000fe200078ec0ff */
[----:B------:R-:W-:Y:S01]  /*7670*/  FMUL.FTZ R50, R43, R48 ;  /* 0x000000302b327220 */ /* 0x000fe20000410000 */
[----:B------:R-:W-:Y:S01]  /*7680*/  LOP3.LUT R14, R14, 0xffff0000, RZ, 0xc0, !PT ;  /* 0xffff00000e0e7812 */ /* 0x000fe200078ec0ff */
[----:B------:R-:W-:Y:S01]  /*7690*/  FMUL.FTZ R13, R42, R121 ;  /* 0x000000792a0d7220 */ /* 0x000fe20000410000 */
[-C--:B------:R-:W-:Y:S01]  /*76a0*/  FMUL.FTZ R51, R51, R119.reuse ;  /* 0x0000007733337220 */ /* 0x080fe20000410000 */
[----:B------:R-:W-:Y:S01]  /*76b0*/  FFMA.FTZ R41, R12, R119, -R41 ;  /* 0x000000770c297223 */ /* 0x000fe20000010829 */
        /* <DEDUP_REMOVED lines=19> */
.L_x_1762:
[----:B------:R-:W-:Y:S05]  /*77f0*/  BSYNC B2 ;  /* 0x0000000000027941 */ /* 0x000fea0003800000 */
.L_x_1761:
[----:B------:R-:W-:Y:S01]  /*7800*/  ISETP.GE.AND P4, PT, R11, R107, PT ;  /* 0x0000006b0b00720c */ /* 0x000fe20003f86270 */
[----:B0-----:R0:W-:-:S12]  /*7810*/  ST.E.128 desc[UR54][R44.64], R12 ;  /* 0x0000000c2c007985 */ /* 0x0011d8000c101d36 */
[----:B------:R-:W-:-:S05]  /*7820*/  @!P4 IMAD.WIDE R46, R11, 0x2, R46 ;  /* 0x000000020b2ec825 */ /* 0x000fca00078e022e */
[----:B--2---:R0:W-:Y:S02]  /*7830*/  @!P4 ST.E.128 desc[UR54][R46.64], R40 ;  /* 0x000000282e00c985 */ /* 0x0041e4000c101d36 */
.L_x_1760:
[----:B------:R-:W-:Y:S05]  /*7840*/  BSYNC B1 ;  /* 0x0000000000017941 */ /* 0x000fea0003800000 */
.L_x_1759:
[----:B------:R-:W-:-:S03]  /*7850*/  UMOV UR4, 0xffffffff ;  /* 0xffffffff00047882 */ /* 0x000fc60000000000 */
[----:B------:R-:W-:Y:S05]  /*7860*/  BRA.DIV UR4, `(.L_x_1763) ;  /* 0x0000021e04447947 */ /* 0x000fea000b800000 */
[----:B0---4-:R-:W0:Y:S04]  /*7870*/  SHFL.IDX PT, R101, R101, 0x3, 0x181f ;  /* 0x00781f0065657f89 */ /* 0x011e2800000e0000 */
[----:B------:R-:W4:Y:S02]  /*7880*/  SHFL.IDX PT, R106, R106, 0x3, 0x181f ;  /* 0x00781f006a6a7f89 */ /* 0x000f2400000e0000 */
.L_x_2146:
[----:B------:R-:W-:-:S05]  /*7890*/  VIADD R11, R188, 0x60 ;  /* 0x00000060bc0b7836 */ /* 0x000fca0000000000 */
[----:B------:R-:W-:-:S13]  /*78a0*/  ISETP.GE.OR P4, PT, R11, R95, P1 ;  /* 0x0000005f0b00720c */ /* 0x000fda0000f86670 */
[----:B------:R-:W-:Y:S05]  /*78b0*/  @P4 BRA `(.L_x_1736) ;  /* 0x0000000c00904947 */ /* 0x000fea0003800000 */
[----:B------:R-:W-:Y:S01]  /*78c0*/  SEL R109, R36, R109, !P0 ;  /* 0x0000006d246d7207 */ /* 0x000fe20004000000 */
[----:B------:R-:W-:Y:S01]  /*78d0*/  BSSY B1, `(.L_x_1764) ;  /* 0x0000072000017945 */ /* 0x000fe20003800000 */
[----:B---3--:R-:W-:Y:S02]  /*78e0*/  SHF.R.U32.HI R13, RZ, 0x3, R201 ;  /* 0x00000003ff0d7819 */ /* 0x008fe400000116c9 */
[----:B------:R-:W-:Y:S02]  /*78f0*/  SHF.R.S32.HI R12, RZ, 0x1f, R109 ;  /* 0x0000001fff0c7819 */ /* 0x000fe4000001146d */
[----:B----4-:R-:W-:Y:S02]  /*7900*/  LEA R44, P4, R76, R106, 0x1 ;  /* 0x0000006a4c2c7211 */ /* 0x010fe400078808ff */
[----:B------:R-:W-:Y:S02]  /*7910*/  LEA.HI R12, R12, R109, RZ, 0x4 ;  /* 0x0000006d0c0c7211 */ /* 0x000fe400078f20ff */
[----:B0-----:R-:W-:-:S02]  /*7920*/  LEA.HI.X R45, R76, R101, R88, 0x1, P4 ;  /* 0x000000654c2d7211 */ /* 0x001fc400020f0c58 */
        /* <DEDUP_REMOVED lines=18> */
[----:B------:R-:W-:Y:S01]  /*7a50*/  SHF.R.U64 R58, R64, 0x10, R65 ;  /* 0x00000010403a7819 */ /* 0x000fe20000001241 */
[----:B--23--:R-:W-:Y:S01]  /*7a60*/  IMAD.U32 R47, R13, 0x10000, RZ ;  /* 0x000100000d2f7824 */ /* 0x00cfe200078e00ff */
[----:B------:R-:W-:Y:S01]  /*7a70*/  SHF.R.U32.HI R69, RZ, 0x10, R69 ;  /* 0x00000010ff457819 */ /* 0x000fe20000011645 */
[----:B------:R-:W-:Y:S01]  /*7a80*/  IMAD.U32 R52, R43, 0x10000, RZ ;  /* 0x000100002b347824 */ /* 0x000fe200078e00ff */
[----:B------:R-:W-:Y:S01]  /*7a90*/  SHF.R.U32.HI R65, RZ, 0x10, R65 ;  /* 0x00000010ff417819 */ /* 0x000fe20000011641 */
[----:B------:R-:W-:Y:S01]  /*7aa0*/  IMAD.U32 R48, R40, 0x10000, RZ ;  /* 0x0001000028307824 */ /* 0x000fe200078e00ff */
[----:B------:R-:W-:Y:S01]  /*7ab0*/  SHF.R.U64 R55, R66, 0x10, R67 ;  /* 0x0000001042377819 */ /* 0x000fe20000001243 */
[----:B0-----:R-:W-:Y:S01]  /*7ac0*/  IMAD.U32 R11, R12, 0x10000, RZ ;  /* 0x000100000c0b7824 */ /* 0x001fe200078e00ff */
[----:B------:R-:W-:-:S02]  /*7ad0*/  PRMT R116, R116, 0x5410, R69 ;  /* 0x0000541074747816 */ /* 0x000fc40000000045 */
[----:B------:R-:W-:Y:S02]  /*7ae0*/  PRMT R112, R112, 0x5410, R65 ;  /* 0x0000541070707816 */ /* 0x000fe40000000041 */
[----:B------:R-:W-:Y:S02]  /*7af0*/  SHF.R.U64 R56, R70, 0x10, R71 ;  /* 0x0000001046387819 */ /* 0x000fe40000001247 */
[----:B------:R-:W-:Y:S01]  /*7b00*/  PRMT R108, R108, 0x5410, R55 ;  /* 0x000054106c6c7816 */ /* 0x000fe20000000037 */
[----:B------:R-:W-:Y:S01]  /*7b10*/  IMAD.U32 R55, R116, 0x10000, RZ ;  /* 0x0001000074377824 */ /* 0x000fe200078e00ff */
[----:B------:R-:W-:Y:S02]  /*7b20*/  SHF.R.U32.HI R71, RZ, 0x10, R71 ;  /* 0x00000010ff477819 */ /* 0x000fe40000011647 */
[----:B------:R-:W-:Y:S01]  /*7b30*/  PRMT R115, R115, 0x5410, R54 ;  /* 0x0000541073737816 */ /* 0x000fe20000000036 */
[----:B------:R-:W-:Y:S01]  /*7b40*/  IMAD.U32 R54, R112, 0x10000, RZ ;  /* 0x0001000070367824 */ /* 0x000fe200078e00ff */
[----:B------:R-:W-:-:S02]  /*7b50*/  SHF.R.U32.HI R67, RZ, 0x10, R67 ;  /* 0x00000010ff437819 */ /* 0x000fc40000011643 */
[----:B------:R-:W-:Y:S01]  /*7b60*/  PRMT R113, R113, 0x5410, R56 ;  /* 0x0000541071717816 */ /* 0x000fe20000000038 */
[-C--:B------:R-:W-:Y:S01]  /*7b70*/  FMUL.FTZ R56, R50, R55.reuse ;  /* 0x0000003732387220 */ /* 0x080fe20000410000 */
[----:B------:R-:W-:Y:S01]  /*7b80*/  PRMT R114, R114, 0x5410, R71 ;  /* 0x0000541072727816 */ /* 0x000fe20000000047 */
[-C--:B------:R-:W-:Y:S01]  /*7b90*/  FMUL.FTZ R50, R50, R54.reuse ;  /* 0x0000003632327220 */ /* 0x080fe20000410000 */
[----:B------:R-:W-:Y:S01]  /*7ba0*/  PRMT R110, R110, 0x5410, R67 ;  /* 0x000054106e6e7816 */ /* 0x000fe20000000043 */
[----:B------:R-:W-:Y:S01]  /*7bb0*/  FFMA.FTZ R56, R47, R54, -R56 ;  /* 0x000000362f387223 */ /* 0x000fe20000010838 */
[----:B------:R-:W-:Y:S01]  /*7bc0*/  LOP3.LUT R51, R41, 0xffff0000, RZ, 0xc0, !PT ;  /* 0xffff000029337812 */ /* 0x000fe200078ec0ff */
[----:B------:R-:W-:Y:S01]  /*7bd0*/  IMAD.U32 R57, R114, 0x10000, RZ ;  /* 0x0001000072397824 */ /* 0x000fe200078e00ff */
[----:B------:R-:W-:Y:S01]  /*7be0*/  LOP3.LUT R112, R112, 0xffff0000, RZ, 0xc0, !PT ;  /* 0xffff000070707812 */ /* 0x000fe200078ec0ff */
[----:B------:R-:W-:Y:S01]  /*7bf0*/  FFMA.FTZ R55, R47, R55, R50 ;  /* 0x000000372f377223 */ /* 0x000fe20000010032 */
[----:B------:R-:W-:Y:S01]  /*7c00*/  LOP3.LUT R116, R116, 0xffff0000, RZ, 0xc0, !PT ;  /* 0xffff000074747812 */ /* 0x000fe200078ec0ff */
[----:B------:R-:W-:Y:S01]  /*7c10*/  IMAD.U32 R47, R110, 0x10000, RZ ;  /* 0x000100006e2f7824 */ /* 0x000fe200078e00ff */
        /* <DEDUP_REMOVED lines=11> */
[----:B------:R-:W-:Y:S01]  /*7cd0*/  FFMA.FTZ R116, R13, R116, R50 ;  /* 0x000000740d747223 */ /* 0x000fe20000010032 */
[----:B------:R-:W-:Y:S01]  /*7ce0*/  LOP3.LUT R41, R15, 0xffff0000, RZ, 0xc0, !PT ;  /* 0xffff00000f297812 */ /* 0x000fe200078ec0ff */
[----:B------:R-:W-:Y:S01]  /*7cf0*/  FFMA.FTZ R51, R13, R112, -R54 ;  /* 0x000000700d337223 */ /* 0x000fe20000010836 */
[C---:B------:R-:W-:Y:S01]  /*7d00*/  FFMA.FTZ R59, R40.reuse, R47, -R59 ;  /* 0x0000002f283b7223 */ /* 0x040fe2000001083b */
[----:B------:R-:W-:Y:S01]  /*7d10*/  FFMA.FTZ R57, R40, R57, R52 ;  /* 0x0000003928397223 */ /* 0x000fe20000010034 */
[----:B------:R-:W-:Y:S01]  /*7d20*/  FMUL.FTZ R50, R53, R114 ;  /* 0x0000007235327220 */ /* 0x000fe20000410000 */
[----:B------:R-:W-:-:S02]  /*7d30*/  IMAD.U32 R13, R111, 0x10000, RZ ;  /* 0x000100006f0d7824 */ /* 0x000fc400078e00ff */
[-C--:B------:R-:W-:Y:S01]  /*7d40*/  FMUL.FTZ R52, R53, R110.reuse ;  /* 0x0000006e35347220 */ /* 0x080fe20000410000 */
[----:B------:R-:W-:Y:S02]  /*7d50*/  IMAD.U32 R40, R115, 0x10000, RZ ;  /* 0x0001000073287824 */ /* 0x000fe400078e00ff */
[----:B------:R-:W-:Y:S01]  /*7d60*/  FFMA.FTZ R110, R41, R110, -R50 ;  /* 0x0000006e296e7223 */ /* 0x000fe20000010832 */
[CC--:B------:R-:W-:Y:S01]  /*7d70*/  FMUL.FTZ R47, R48.reuse, R13.reuse ;  /* 0x0000000d302f7220 */ /* 0x0c0fe20000410000 */
[----:B------:R-:W-:Y:S01]  /*7d80*/  LOP3.LUT R115, R115, 0xffff0000, RZ, 0xc0, !PT ;  /* 0xffff000073737812 */ /* 0x000fe200078ec0ff */
[-C--:B------:R-:W-:Y:S01]  /*7d90*/  FMUL.FTZ R50, R48, R40.reuse ;  /* 0x0000002830327220 */ /* 0x080fe20000410000 */
[C---:B------:R-:W-:Y:S01]  /*7da0*/  IMAD.U32 R43, R42.reuse, 0x10000, RZ ;  /* 0x000100002a2b7824 */ /* 0x040fe200078e00ff */
[----:B------:R-:W-:Y:S01]  /*7db0*/  LOP3.LUT R42, R42, 0xffff0000, RZ, 0xc0, !PT ;  /* 0xffff00002a2a7812 */ /* 0x000fe200078ec0ff */
[----:B------:R-:W-:Y:S02]  /*7dc0*/  IMAD.U32 R48, R113, 0x10000, RZ ;  /* 0x0001000071307824 */ /* 0x000fe400078e00ff */
[C---:B------:R-:W-:Y:S01]  /*7dd0*/  FFMA.FTZ R50, R11.reuse, R13, -R50 ;  /* 0x0000000d0b327223 */ /* 0x040fe20000010832 */
[----:B------:R-:W-:Y:S01]  /*7de0*/  FFMA.FTZ R47, R11, R40, R47 ;  /* 0x000000280b2f7223 */ /* 0x000fe2000001002f */
[----:B------:R-:W-:Y:S01]  /*7df0*/  LOP3.LUT R113, R113, 0xffff0000, RZ, 0xc0, !PT ;  /* 0xffff000071717812 */ /* 0x000fe200078ec0ff */
[----:B------:R-:W-:Y:S01]  /*7e00*/  FFMA.FTZ R114, R41, R114, R52 ;  /* 0x0000007229727223 */ /* 0x000fe20000010034 */
[----:B------:R-:W-:Y:S01]  /*7e10*/  LOP3.LUT R12, R12, 0xffff0000, RZ, 0xc0, !PT ;  /* 0xffff00000c0c7812 */ /* 0x000fe200078ec0ff */
[----:B------:R-:W-:Y:S01]  /*7e20*/  FMUL.FTZ R41, R49, R115 ;  /* 0x0000007331297220 */ /* 0x000fe20000410000 */
[----:B------:R-:W-:Y:S01]  /*7e30*/  LOP3.LUT R111, R111, 0xffff0000, RZ, 0xc0, !PT ;  /* 0xffff00006f6f7812 */ /* 0x000fe200078ec0ff */
[C---:B------:R-:W-:Y:S01]  /*7e40*/  IMAD.U32 R40, R108.reuse, 0x10000, RZ ;  /* 0x000100006c287824 */ /* 0x040fe200078e00ff */
[----:B------:R-:W-:Y:S01]  /*7e50*/  LOP3.LUT R11, R108, 0xffff0000, RZ, 0xc0, !PT ;  /* 0xffff00006c0b7812 */ /* 0x000fe200078ec0ff */
[C---:B------:R-:W-:Y:S01]  /*7e60*/  IMAD.U32 R15, R14.reuse, 0x10000, RZ ;  /* 0x000100000e0f7824 */ /* 0x040fe200078e00ff */
[----:B------:R-:W-:Y:S01]  /*7e70*/  LOP3.LUT R14, R14, 0xffff0000, RZ, 0xc0, !PT ;  /* 0xffff00000e0e7812 */ /* 0x000fe200078ec0ff */
[----:B------:R-:W-:Y:S01]  /*7e80*/  FMUL.FTZ R52, R43, R48 ;  /* 0x000000302b347220 */ /* 0x000fe20000410000 */
        /* <DEDUP_REMOVED lines=22> */
.L_x_1765:
[----:B------:R-:W-:Y:S05]  /*7ff0*/  BSYNC B1 ;  /* 0x0000000000017941 */ /* 0x000fea0003800000 */
.L_x_1764:
[----:B---3--:R3:W-:Y:S01]  /*8000*/  ST.E.128 desc[UR54][R44.64], R12 ;  /* 0x0000000c2c007985 */ /* 0x0087e2000c101d36 */
[----:B------:R-:W-:Y:S01]  /*8010*/  ISETP.GE.AND P3, PT, R46, R107, PT ;  /* 0x0000006b2e00720c */ /* 0x000fe20003f66270 */
[----:B------:R-:W-:-:S12]  /*8020*/  IMAD.MOV.U32 R107, RZ, RZ, R101 ;  /* 0x000000ffff6b7224 */ /* 0x000fd800078e0065 */
[----:B------:R-:W-:Y:S05]  /*8030*/  @P3 BRA `(.L_x_1736) ;  /* 0x0000000400b03947 */ /* 0x000fea0003800000 */
[----:B--2---:R-:W-:-:S05]  /*8040*/  IMAD.WIDE R46, R46, 0x2, R106 ;  /* 0x000000022e2e7825 */ /* 0x004fca00078e026a */
[----:B----4-:R2:W-:Y:S01]  /*8050*/  ST.E.128 desc[UR54][R46.64], R40 ;  /* 0x000000282e007985 */ /* 0x0105e2000c101d36 */
[----:B------:R-:W-:Y:S05]  /*8060*/  BRA `(.L_x_1736) ;  /* 0x0000000400a47947 */ /* 0x000fea0003800000 */
.L_x_1695:
[----:B------:R-:W-:-:S06]  /*8070*/  UISETP.NE.AND UP0, UPT, UR39, 0x3, UPT ;  /* 0x000000032700788c */ /* 0x000fcc000bf05270 */
[----:B------:R-:W-:-:S13]  /*8080*/  PLOP3.LUT P5, PT, PT, PT, UP0, 0x80, 0x0 ;  /* 0x000000000000781c */ /* 0x000fda0003faf008 */
[----:B------:R-:W-:Y:S05]  /*8090*/  @!P5 BRA `(.L_x_1766) ;  /* 0x000000000004d947 */ /* 0x000fea0003800000 */
[----:B------:R-:W-:Y:S01]  /*80a0*/  BPT.TRAP 0x1 ;  /* 0x000000040000795c */ /* 0x000fe20000300000 */
.L_x_1766:
[----:B------:R-:W-:Y:S01]  /*80b0*/  IMAD R89, R19, 0x8, R18 ;  /* 0x0000000813597824 */ /* 0x000fe200078e0212 */
[----:B------:R-:W-:Y:S01]  /*80c0*/  SHF.L.U32 R100, R197, 0x1f, RZ ;  /* 0x0000001fc5647819 */ /* 0x000fe200000006ff */
[----:B------:R-:W-:Y:S01]  /*80d0*/  BSSY B1, `(.L_x_1767) ;  /* 0x0000004000017945 */ /* 0x000fe20003800000 */
[----:B------:R-:W-:Y:S02]  /*80e0*/  SHF.R.S32.HI R97, RZ, 0x1f, R98 ;  /* 0x0000001fff617819 */ /* 0x000fe40000011462 */
[----:B------:R-:W0:Y:S02]  /*80f0*/  SYNCS.PHASECHK.TRANS64.TRYWAIT P3, [R89+URZ+0x28890], R100 ;  /* 0x02889064590075a7 */ /* 0x000e24000806017f */
[----:B0-----:R-:W-:Y:S05]  /*8100*/  @!P3 BRA `(.L_x_1768) ;  /* 0x000002140068b947 */ /* 0x001fea0003800000 */
.L_x_2147:
[----:B------:R-:W-:Y:S05]  /*8110*/  BSYNC B1 ;  /* 0x0000000000017941 */ /* 0x000fea0003800000 */
.L_x_1767:
[----:B------:R-:W-:Y:S01]  /*8120*/  ULDC.64 UR4, c[0x0][0x300] ;  /* 0x0000c00000047ab9 */ /* 0x000fe20000000a00 */
[----:B-----5:R-:W-:Y:S01]  /*8130*/  SHF.R.S32.HI R96, RZ, 0x1f, R99 ;  /* 0x0000001fff607819 */ /* 0x020fe20000011463 */
[----:B------:R-:W-:Y:S01]  /*8140*/  IMAD R11, R97, UR4, RZ ;  /* 0x00000004610b7c24 */ /* 0x000fe2000f8e02ff */
[----:B------:R-:W-:Y:S01]  /*8150*/  ULDC.64 UR6, c[0x0][0x2e8] ;  /* 0x0000ba0000067ab9 */ /* 0x000fe20000000a00 */
[----:B------:R-:W-:-:S04]  /*8160*/  IMAD.WIDE.U32 R12, R98, UR4, RZ ;  /* 0x00000004620c7c25 */ /* 0x000fc8000f8e00ff */
[----:B------:R-:W-:Y:S01]  /*8170*/  IMAD R11, R98, UR5, R11 ;  /* 0x00000005620b7c24 */ /* 0x000fe2000f8e020b */
[----:B------:R-:W-:Y:S01]  /*8180*/  ULDC.64 UR4, c[0x0][0x310] ;  /* 0x0000c40000047ab9 */ /* 0x000fe20000000a00 */
[----:B------:R-:W-:Y:S02]  /*8190*/  IMAD R95, R27, -0x80, R25 ;  /* 0xffffff801b5f7824 */ /* 0x000fe400078e0219 */
[----:B------:R-:W-:Y:S02]  /*81a0*/  IMAD R14, R96, UR4, RZ ;  /* 0x00000004600e7c24 */ /* 0x000fe4000f8e02ff */
[----:B------:R-:W-:Y:S01]  /*81b0*/  IMAD.IADD R13, R13, 0x1, R11 ;  /* 0x000000010d0d7824 */ /* 0x000fe200078e020b */
        /* <DEDUP_REMOVED lines=15> */
.L_x_2151:
        /* <DEDUP_REMOVED lines=13> */
.L_x_1771:
[----:B------:R-:W-:Y:S05]  /*8380*/  BSYNC B1 ;  /* 0x0000000000017941 */ /* 0x000fea0003800000 */
.L_x_1770:
[----:B------:R-:W-:-:S03]  /*8390*/  UMOV UR4, 0xffffffff ;  /* 0xffffffff00047882 */ /* 0x000fc60000000000 */
[----:B------:R-:W-:Y:S05]  /*83a0*/  BRA.DIV UR4, `(.L_x_1772) ;  /* 0x00000216041c7947 */ /* 0x000fea000b800000 */
[----:B--2-4-:R2:W4:Y:S04]  /*83b0*/  SHFL.IDX PT, R41, R45, 0x1, 0x181f ;  /* 0x00381f002d297f89 */ /* 0x01452800000e0000 */
[----:B---3--:R2:W3:Y:S02]  /*83c0*/  SHFL.IDX PT, R14, R44, 0x1, 0x181f ;  /* 0x00381f002c0e7f89 */ /* 0x0084e400000e0000 */
.L_x_2155:
        /* <DEDUP_REMOVED lines=14> */
.L_x_1774:
[----:B------:R-:W-:Y:S05]  /*84b0*/  BSYNC B1 ;  /* 0x0000000000017941 */ /* 0x000fea0003800000 */
.L_x_1773:
[----:B------:R-:W-:-:S03]  /*84c0*/  UMOV UR4, 0xffffffff ;  /* 0xffffffff00047882 */ /* 0x000fc60000000000 */
[----:B------:R-:W-:Y:S05]  /*84d0*/  BRA.DIV UR4, `(.L_x_1775) ;  /* 0x0000021604187947 */ /* 0x000fea000b800000 */
[----:B---34-:R3:W4:Y:S04]  /*84e0*/  SHFL.IDX PT, R41, R45, 0x2, 0x181f ;  /* 0x00581f002d297f89 */ /* 0x01872800000e0000 */
[----:B------:R3:W0:Y:S02]  /*84f0*/  SHFL.IDX PT, R14, R44, 0x2, 0x181f ;  /* 0x00581f002c0e7f89 */ /* 0x00062400000e0000 */
.L_x_2159:
        /* <DEDUP_REMOVED lines=14> */
.L_x_1777:
[----:B------:R-:W-:Y:S05]  /*85e0*/  BSYNC B1 ;  /* 0x0000000000017941 */ /* 0x000fea0003800000 */
.L_x_1776:
[----:B------:R-:W-:-:S03]  /*85f0*/  UMOV UR4, 0xffffffff ;  /* 0xffffffff00047882 */ /* 0x000fc60000000000 */
[----:B------:R-:W-:Y:S05]  /*8600*/  BRA.DIV UR4, `(.L_x_1778) ;  /* 0x0000021604147947 */ /* 0x000fea000b800000 */
[----:B0---4-:R0:W4:Y:S04]  /*8610*/  SHFL.IDX PT, R41, R45, 0x3, 0x181f ;  /* 0x00781f002d297f89 */ /* 0x01112800000e0000 */
[----:B------:R0:W0:Y:S02]  /*8620*/  SHFL.IDX PT, R14, R44, 0x3, 0x181f ;  /* 0x00781f002c0e7f89 */ /* 0x00002400000e0000 */
.L_x_2163:
        /* <DEDUP_REMOVED lines=13> */
.L_x_1736:
[----:B------:R-:W-:Y:S05]  /*8700*/  BSYNC B0 ;  /* 0x0000000000007941 */ /* 0x000fea0003800000 */
.L_x_1694:
[----:B0-----:R-:W0:Y:S01]  /*8710*/  S2R R11, SR_TID.X ;  /* 0x00000000000b7919 */ /* 0x001e220000002100 */
[----:B------:R-:W-:Y:S01]  /*8720*/  @!PT LDS RZ, [RZ] ;  /* 0x00000000fffff984 */ /* 0x000fe20000000800 */
[----:B------:R-:W-:Y:S01]  /*8730*/  @!PT LDS RZ, [RZ] ;  /* 0x00000000fffff984 */ /* 0x000fe20000000800 */
[----:B------:R-:W-:Y:S01]  /*8740*/  @!PT LDS RZ, [RZ] ;  /* 0x00000000fffff984 */ /* 0x000fe20000000800 */
[----:B------:R-:W-:Y:S01]  /*8750*/  @!PT LDS RZ, [RZ] ;  /* 0x00000000fffff984 */ /* 0x000fe20000000800 */
[----:B------:R5:W-:Y:S06]  /*8760*/  MEMBAR.ALL.CTA ;  /* 0x0000000000007992 */ /* 0x000bec0000008000 */
[----:B-----5:R-:W5:Y:S01]  /*8770*/  FENCE.VIEW.ASYNC.S ;  /* 0x00000000000073c6 */ /* 0x020f620000000000 */
[----:B------:R-:W-:Y:S05]  /*8780*/  WARPSYNC.ALL ;  /* 0x0000000000007948 */ /* 0x000fea0003800000 */
[----:B------:R-:W-:Y:S01]  /*8790*/  BSSY B0, `(.L_x_1779) ;  /* 0x0000009000007945 */ /* 0x000fe20003800000 */
[----:B0-----:R-:W-:Y:S01]  /*87a0*/  LOP3.LUT R11, R11, 0x7f, RZ, 0xc0, !PT ;  /* 0x0000007f0b0b7812 */ /* 0x001fe200078ec0ff */
[----:B-----5:R0:W-:Y:S03]  /*87b0*/  BAR.SYNC.DEFER_BLOCKING R92, 0x80 ;  /* 0x0002005c0000751d */ /* 0x0201e60000010000 */
[----:B------:R-:W-:-:S13]  /*87c0*/  ISETP.NE.AND P3, PT, R11, RZ, PT ;  /* 0x000000ff0b00720c */ /* 0x000fda0003f65270 */
[----:B------:R-:W-:-:S05]  /*87d0*/  @!P3 VIADD R11, R89, 0x288a0 ;  /* 0x000288a0590bb836 */ /* 0x000fca0000000000 */
[----:B------:R-:W-:-:S04]  /*87e0*/  @!P3 PRMT R11, RZ, 0x654, R11 ;  /* 0x00000654ff0bb816 */ /* 0x000fc8000000000b */
[----:B------:R0:W-:Y:S01]  /*87f0*/  @!P3 SYNCS.ARRIVE.TRANS64.RED.A1T0 RZ, [R11+URZ], RZ ;  /* 0x000000ff0bffb9a7 */ /* 0x0001e2000810043f */
[----:B------:R-:W-:Y:S05]  /*8800*/  @!P5 BRA `(.L_x_1780) ;  /* 0x000000000004d947 */ /* 0x000fea0003800000 */
[----:B------:R-:W-:Y:S01]  /*8810*/  BPT.TRAP 0x1 ;  /* 0x000000040000795c */ /* 0x000fe20000300000 */
.L_x_1780:
[----:B------:R-:W-:Y:S05]  /*8820*/  BSYNC B0 ;  /* 0x0000000000007941 */ /* 0x000fea0003800000 */
.L_x_1779:
[----:B------:R-:W5:Y:S01]  /*8830*/  SYNCS.PHASECHK.TRANS64.TRYWAIT P4, [R89+URZ+0x288b0], R100 ;  /* 0x0288b064590075a7 */ /* 0x000f62000808017f */
[----:B------:R-:W-:Y:S01]  /*8840*/  ULDC UR40, c[0x0][0x2f4] ;  /* 0x0000bd0000287ab9 */ /* 0x000fe20000000800 */
[----:B------:R-:W-:Y:S04]  /*8850*/  BSSY B0, `(.L_x_1781) ;  /* 0x0000002000007945 */ /* 0x000fe80003800000 */
[----:B-----5:R-:W-:Y:S05]  /*8860*/  @!P4 BRA `(.L_x_1782) ;  /* 0x0000021000c4c947 */ /* 0x020fea0003800000 */
.L_x_2164:
[----:B------:R-:W-:Y:S05]  /*8870*/  BSYNC B0 ;  /* 0x0000000000007941 */ /* 0x000fea0003800000 */
.L_x_1781:
[----:B------:R-:W-:Y:S01]  /*8880*/  ULDC.64 UR4, c[0x0][0x328] ;  /* 0x0000ca0000047ab9 */ /* 0x000fe20000000a00 */
[----:B------:R-:W-:Y:S01]  /*8890*/  ULDC.64 UR6, c[0x0][0x318] ;  /* 0x0000c60000067ab9 */ /* 0x000fe20000000a00 */
[----:B------:R-:W-:Y:S01]  /*88a0*/  IMAD R97, R97, UR4, RZ ;  /* 0x0000000461617c24 */ /* 0x000fe2000f8e02ff */
[----:B------:R-:W-:Y:S01]  /*88b0*/  BSSY B0, `(.L_x_1783) ;  /* 0x000001d000007945 */ /* 0x000fe20003800000 */
[----:B---34-:R-:W-:-:S04]  /*88c0*/  IMAD.WIDE.U32 R12, R98, UR4, RZ ;  /* 0x00000004620c7c25 */ /* 0x018fc8000f8e00ff */
[----:B------:R-:W-:Y:S01]  /*88d0*/  IMAD R97, R98, UR5, R97 ;  /* 0x0000000562617c24 */ /* 0x000fe2000f8e0261 */
[----:B------:R-:W-:Y:S01]  /*88e0*/  ULDC.64 UR4, c[0x0][0x338] ;  /* 0x0000ce0000047ab9 */ /* 0x000fe20000000a00 */
[----:B------:R-:W-:Y:S02]  /*88f0*/  IMAD.IADD R95, R95, 0x1, -R188 ;  /* 0x000000015f5f7824 */ /* 0x000fe400078e0abc */
[----:B------:R-:W-:Y:S02]  /*8900*/  IMAD R96, R96, UR4, RZ ;  /* 0x0000000460607c24 */ /* 0x000fe4000f8e02ff */
[----:B------:R-:W-:Y:S02]  /*8910*/  IMAD.IADD R13, R13, 0x1, R97 ;  /* 0x000000010d0d7824 */ /* 0x000fe400078e0261 */
[C---:B0-----:R-:W-:Y:S02]  /*8920*/  IMAD R11, R99.reuse, UR5, R96 ;  /* 0x00000005630b7c24 */ /* 0x041fe4000f8e0260 */
[----:B------:R-:W-:Y:S01]  /*8930*/  IMAD.WIDE.U32 R12, R99, UR4, R12 ;  /* 0x00000004630c7c25 */ /* 0x000fe2000f8e000c */
[----:B------:R-:W-:-:S03]  /*8940*/  ULDC.64 UR4, c[0x0][0x330] ;  /* 0x0000cc0000047ab9 */ /* 0x000fc60000000a00 */
[----:B------:R-:W-:Y:S02]  /*8950*/  IMAD.IADD R13, R13, 0x1, R11 ;  /* 0x000000010d0d7824 */ /* 0x000fe400078e020b */
[----:B------:R-:W-:-:S04]  /*8960*/  IMAD.WIDE.U32 R12, R195, UR4, R12 ;  /* 0x00000004c30c7c25 */ /* 0x000fc8000f8e000c */
[----:B------:R-:W-:Y:S01]  /*8970*/  IMAD R11, R195, UR5, R13 ;  /* 0x00000005c30b7c24 */ /* 0x000fe2000f8e020d */
[----:B-12---:R-:W-:-:S04]  /*8980*/  LEA R44, P4, R12, UR6, 0x1 ;  /* 0x000000060c2c7c11 */ /* 0x006fc8000f8808ff */
        /* <DEDUP_REMOVED lines=15> */
.L_x_1784:
[----:B------:R-:W-:Y:S05]  /*8a80*/  BSYNC B0 ;  /* 0x0000000000007941 */ /* 0x000fea0003800000 */
.L_x_1783:
        /* <DEDUP_REMOVED lines=15> */
.L_x_1786:
[----:B------:R-:W-:Y:S05]  /*8b80*/  BSYNC B0 ;  /* 0x0000000000007941 */ /* 0x000fea0003800000 */
.L_x_1785:
        /* <DEDUP_REMOVED lines=15> */
.L_x_1788:
[----:B------:R-:W-:Y:S05]  /*8c80*/  BSYNC B0 ;  /* 0x0000000000007941 */ /* 0x000fea0003800000 */
.L_x_1787:
[----:B------:R-:W-:Y:S01]  /*8c90*/  ISETP.GE.AND P4, PT, R95, 0x61, PT ;  /* 0x000000615f00780c */ /* 0x000fe20003f86270 */
[----:B------:R-:W3:Y:S01]  /*8ca0*/  SHFL.IDX PT, R11, R11, 0x3, 0x181f ;  /* 0x00781f000b0b7f89 */ /* 0x000ee200000e0000 */
[----:B------:R-:W-:Y:S03]  /*8cb0*/  BSSY B0, `(.L_x_1789) ;  /* 0x000000d000007945 */ /* 0x000fe60003800000 */
[----:B01----:R0:W1:Y:S08]  /*8cc0*/  SHFL.IDX PT, R43, R44, 0x3, 0x181f ;  /* 0x00781f002c2b7f89 */ /* 0x00307000000e0000 */
[----:B0-----:R-:W-:Y:S05]  /*8cd0*/  @!P4 BRA `(.L_x_1790) ;  /* 0x000000000028c947 */ /* 0x001fea0003800000 */
[----:B------:R-:W-:-:S13]  /*8ce0*/  ISETP.GE.AND P4, PT, R16, UR40, PT ;  /* 0x0000002810007c0c */ /* 0x000fda000bf86270 */
[----:B--2---:R-:W0:Y:S01]  /*8cf0*/  @!P4 LDS.128 R12, [R91+0x3400] ;  /* 0x003400005b0cc984 */ /* 0x004e220000000c00 */
        /* <DEDUP_REMOVED lines=8> */
.L_x_1790:
[----:B------:R-:W-:Y:S05]  /*8d80*/  BSYNC B0 ;  /* 0x0000000000007941 */ /* 0x000fea0003800000 */
.L_x_1789:
[----:B------:R-:W-:Y:S01]  /*8d90*/  @!PT LDS RZ, [RZ] ;  /* 0x00000000fffff984 */ /* 0x000fe20000000800 */
[----:B------:R-:W-:Y:S01]  /*8da0*/  @!PT LDS RZ, [RZ] ;  /* 0x00000000fffff984 */ /* 0x000fe20000000800 */
[----:B------:R-:W-:Y:S01]  /*8db0*/  @!PT LDS RZ, [RZ] ;  /* 0x00000000fffff984 */ /* 0x000fe20000000800 */
[----:B------:R-:W-:Y:S01]  /*8dc0*/  @!PT LDS RZ, [RZ] ;  /* 0x00000000fffff984 */ /* 0x000fe20000000800 */
[----:B------:R4:W-:Y:S06]  /*8dd0*/  MEMBAR.ALL.CTA ;  /* 0x0000000000007992 */ /* 0x0009ec0000008000 */
[----:B----4-:R-:W4:Y:S01]  /*8de0*/  FENCE.VIEW.ASYNC.S ;  /* 0x00000000000073c6 */ /* 0x010f220000000000 */
[----:B------:R-:W-:Y:S01]  /*8df0*/  @!P3 VIADD R89, R89, 0x288c0 ;  /* 0x000288c05959b836 */ /* 0x000fe20000000000 */
[----:B----4-:R4:W-:Y:S01]  /*8e00*/  BAR.SYNC.DEFER_BLOCKING R92, 0x80 ;  /* 0x0002005c0000751d */ /* 0x0109e20000010000 */
[----:B------:R-:W-:Y:S01]  /*8e10*/  ISETP.NE.AND P4, PT, R90, RZ, PT ;  /* 0x000000ff5a00720c */ /* 0x000fe20003f85270 */
[----:B------:R-:W-:-:S02]  /*8e20*/  VIADD R19, R19, 0x1 ;  /* 0x0000000113137836 */ /* 0x000fc40000000000 */
[----:B------:R-:W-:-:S04]  /*8e30*/  @!P3 PRMT R89, RZ, 0x654, R89 ;  /* 0x00000654ff59b816 */ /* 0x000fc80000000059 */
[----:B------:R4:W-:Y:S01]  /*8e40*/  @!P3 SYNCS.ARRIVE.TRANS64.RED.A1T0 RZ, [R89+URZ], RZ ;  /* 0x000000ff59ffb9a7 */ /* 0x0009e2000810043f */
[----:B------:R-:W-:-:S04]  /*8e50*/  ISETP.NE.AND P3, PT, R19, 0x2, PT ;  /* 0x000000021300780c */ /* 0x000fc80003f65270 */
[----:B0-----:R-:W-:Y:S02]  /*8e60*/  SEL R12, RZ, 0x1, P3 ;  /* 0x00000001ff0c7807 */ /* 0x001fe40001800000 */
[----:B------:R-:W-:Y:S02]  /*8e70*/  SEL R19, R19, RZ, P3 ;  /* 0x000000ff13137207 */ /* 0x000fe40001800000 */
[----:B------:R-:W-:Y:S01]  /*8e80*/  LOP3.LUT R197, R197, R12, RZ, 0x3c, !PT ;  /* 0x0000000cc5c57212 */ /* 0x000fe200078e3cff */
[----:B------:R-:W-:Y:S06]  /*8e90*/  @P4 BRA `(.L_x_1791) ;  /* 0xffffff9800384947 */ /* 0x000fec000383ffff */
[----:B---3--:R-:W0:Y:S01]  /*8ea0*/  S2R R11, SR_TID.X ;  /* 0x00000000000b7919 */ /* 0x008e220000002100 */
[----:B------:R-:W-:Y:S02]  /*8eb0*/  PLOP3.LUT P0, PT, PT, PT, PT, 0x8, 0x0 ;  /* 0x000000000000781c */ /* 0x000fe40003f0e170 */
[----:B0-----:R-:W-:-:S04]  /*8ec0*/  SHF.R.U32.HI R11, RZ, 0x7, R11 ;  /* 0x00000007ff0b7819 */ /* 0x001fc8000001160b */
[----:B------:R-:W-:-:S13]  /*8ed0*/  ISETP.NE.AND P4, PT, R11, 0x1, PT ;  /* 0x000000010b00780c */ /* 0x000fda0003f85270 */
[----:B------:R-:W-:Y:S06]  /*8ee0*/  @!P4 BAR.ARV 0x9, 0x100 ;  /* 0x024400000000cb1d */ /* 0x000fec0000002000 */
.L_x_1689:
[----:B------:R-:W0:Y:S01]  /*8ef0*/  LDC R0, c[0x0][0x448] ;  /* 0x00011200ff007b82 */ /* 0x000e220000000800 */
[----:B------:R-:W-:-:S07]  /*8f00*/  IADD3 R5, R196, 0x1, -R194 ;  /* 0x00000001c4057810 */ /* 0x000fce0007ffe8c2 */
[----:B------:R-:W3:Y:S01]  /*8f10*/  LDC.64 R6, c[0x0][0x9e0] ;  /* 0x00027800ff067b82 */ /* 0x000ee20000000a00 */
[----:B0-----:R-:W-:Y:S01]  /*8f20*/  ISETP.NE.AND P1, PT, R0, 0x1, PT ;  /* 0x000000010000780c */ /* 0x001fe20003f25270 */
[----:B------:R-:W-:Y:S01]  /*8f30*/  VIADD R0, R198, 0x7f ;  /* 0x0000007fc6007836 */ /* 0x000fe20000000000 */
[----:B---3--:R-:W-:-:S11]  /*8f40*/  ISETP.GE.AND P2, PT, R7, 0x1, PT ;  /* 0x000000010700780c */ /* 0x008fd60003f46270 */
[----:B------:R-:W0:Y:S08]  /*8f50*/  @P1 LDC R3, c[0x0][0x44c] ;  /* 0x00011300ff031b82 */ /* 0x000e300000000800 */
[----:B------:R-:W3:Y:S01]  /*8f60*/  @P1 LDC R4, c[0x0][0x450] ;  /* 0x00011400ff041b82 */ /* 0x000ee20000000800 */
[----:B0-----:R-:W-:-:S05]  /*8f70*/  @P1 IMAD.HI.U32 R3, R0, R3, RZ ;  /* 0x0000000300031227 */ /* 0x001fca00078e00ff */
[----:B---3--:R-:W-:-:S05]  /*8f80*/  @P1 SHF.R.U32.HI R0, RZ, R4, R3 ;  /* 0x00000004ff001219 */ /* 0x008fca0000011603 */
[----:B------:R-:W-:Y:S01]  /*8f90*/  IMAD.IADD R5, R5, 0x1, R0 ;  /* 0x0000000105057824 */ /* 0x000fe200078e0200 */
[----:B------:R-:W-:Y:S06]  /*8fa0*/  @P0 BRA `(.L_x_1792) ;  /* 0x00000000000c0947 */ /* 0x000fec0003800000 */
[----:B------:R-:W0:Y:S01]  /*8fb0*/  FENCE.VIEW.ASYNC.G ;  /* 0x00000000000073c6 */ /* 0x000e220000000100 */
[----:B------:R-:W-:Y:S05]  /*8fc0*/  WARPSYNC.ALL ;  /* 0x0000000000007948 */ /* 0x000fea0003800000 */
[----:B0-----:R-:W-:Y:S06]  /*8fd0*/  BAR.ARV 0xc, 0x180 ;  /* 0x0306000000007b1d */ /* 0x001fec0000002000 */
.L_x_1792:
        /* <DEDUP_REMOVED lines=13> */
.L_x_1795:
[----:B------:R-:W-:-:S13]  /*90b0*/  ISETP.NE.AND P0, PT, R7, 0x1, PT ;  /* 0x000000010700780c */ /* 0x000fda0003f05270 */
[----:B------:R-:W0:Y:S02]  /*90c0*/  @P0 LDC.64 R4, c[0x0][0x9e8] ;  /* 0x00027a00ff040b82 */ /* 0x000e240000000a00 */
[----:B0-----:R-:W-:-:S05]  /*90d0*/  @P0 IMAD.HI.U32 R4, R3, R4, RZ ;  /* 0x0000000403040227 */ /* 0x001fca00078e00ff */
[----:B------:R-:W-:-:S07]  /*90e0*/  @P0 SHF.R.U32.HI R3, RZ, R5, R4 ;  /* 0x00000005ff030219 */ /* 0x000fce0000011604 */
.L_x_1796:
[----:B------:R-:W-:Y:S05]  /*90f0*/  BSYNC B0 ;  /* 0x0000000000007941 */ /* 0x000fea0003800000 */
.L_x_1794:
[----:B------:R-:W-:-:S05]  /*9100*/  IMAD R3, R3, R7, R7 ;  /* 0x0000000703037224 */ /* 0x000fca00078e0207 */
[----:B------:R-:W-:-:S07]  /*9110*/  VIMNMX R0, R0, R3, PT ;  /* 0x0000000300007248 */ /* 0x000fce0003fe0100 */
.L_x_1793:
[----:B------:R-:W0:Y:S01]  /*9120*/  @P1 LDC R5, c[0x0][0x44c] ;  /* 0x00011300ff051b82 */ /* 0x000e220000000800 */
[----:B------:R-:W-:Y:S01]  /*9130*/  VIADD R0, R0, 0x7f ;  /* 0x0000007f00007836 */ /* 0x000fe20000000000 */
[----:B------:R-:W-:Y:S01]  /*9140*/  ULDC UR4, c[0x0][0x9dc] ;  /* 0x0002770000047ab9 */ /* 0x000fe20000000800 */
[----:B------:R-:W-:-:S03]  /*9150*/  IMAD.MOV.U32 R4, RZ, RZ, R198 ;  /* 0x000000ffff047224 */ /* 0x000fc600078e00c6 */
[----:B------:R-:W-:Y:S02]  /*9160*/  SHF.R.S32.HI R3, RZ, 0x1f, R0 ;  /* 0x0000001fff037819 */ /* 0x000fe40000011400 */
[----:B------:R-:W3:Y:S02]  /*9170*/  @P1 LDC R6, c[0x0][0x450] ;  /* 0x00011400ff061b82 */ /* 0x000ee40000000800 */
[----:B------:R-:W-:-:S04]  /*9180*/  LEA.HI R3, R3, R0, RZ, 0x7 ;  /* 0x0000000003037211 */ /* 0x000fc800078f38ff */
[----:B------:R-:W-:-:S04]  /*9190*/  SHF.R.S32.HI R3, RZ, 0x7, R3 ;  /* 0x00000007ff037819 */ /* 0x000fc80000011403 */
[----:B------:R-:W-:Y:S01]  /*91a0*/  VIMNMX R9, R94, R3, PT ;  /* 0x000000035e097248 */ /* 0x000fe20003fe0100 */
[----:B0-----:R-:W-:-:S05]  /*91b0*/  @P1 IMAD.HI.U32 R5, R198, R5, RZ ;  /* 0x00000005c6051227 */ /* 0x001fca00078e00ff */
[----:B---3--:R-:W-:-:S05]  /*91c0*/  @P1 SHF.R.U32.HI R4, RZ, R6, R5 ;  /* 0x00000006ff041219 */ /* 0x008fca0000011605 */
        /* <DEDUP_REMOVED lines=13> */
.L_x_1799:
[----:B------:R-:W-:-:S13]  /*92a0*/  ISETP.NE.AND P0, PT, R7, 0x1, PT ;  /* 0x000000010700780c */ /* 0x000fda0003f05270 */
[----:B------:R-:W0:Y:S02]  /*92b0*/  @P0 LDC.64 R4, c[0x0][0x9e8] ;  /* 0x00027a00ff040b82 */ /* 0x000e240000000a00 */
[----:B0-----:R-:W-:-:S05]  /*92c0*/  @P0 IMAD.HI.U32 R4, R0, R4, RZ ;  /* 0x0000000400040227 */ /* 0x001fca00078e00ff */
[----:B------:R-:W-:-:S07]  /*92d0*/  @P0 SHF.R.U32.HI R0, RZ, R5, R4 ;  /* 0x00000005ff000219 */ /* 0x000fce0000011604 */
.L_x_1800:
[----:B------:R-:W-:Y:S05]  /*92e0*/  BSYNC B0 ;  /* 0x0000000000007941 */ /* 0x000fea0003800000 */
.L_x_1798:
[----:B------:R-:W-:-:S05]  /*92f0*/  IMAD R0, R0, R7, RZ ;  /* 0x0000000700007224 */ /* 0x000fca00078e02ff */
[----:B------:R-:W-:-:S07]  /*9300*/  VIMNMX R3, R3, R0, !PT ;  /* 0x0000000003037248 */ /* 0x000fce0007fe0100 */
.L_x_1797:
[----:B------:R-:W-:Y:S01]  /*9310*/  SHF.R.S32.HI R0, RZ, 0x1f, R3 ;  /* 0x0000001fff007819 */ /* 0x000fe20000011403 */
[----:B------:R-:W-:Y:S01]  /*9320*/  BSSY B0, `(.L_x_1801) ;  /* 0x0000026000007945 */ /* 0x000fe20003800000 */
[----:B------:R-:W-:Y:S02]  /*9330*/  IMAD.MOV.U32 R88, RZ, RZ, RZ ;  /* 0x000000ffff587224 */ /* 0x000fe400078e00ff */
[----:B------:R-:W-:-:S04]  /*9340*/  LEA.HI R0, R0, R3, RZ, 0x7 ;  /* 0x0000000300007211 */ /* 0x000fc800078f38ff */
[----:B------:R-:W-:-:S04]  /*9350*/  SHF.R.S32.HI R0, RZ, 0x7, R0 ;  /* 0x00000007ff007819 */ /* 0x000fc80000011400 */
[----:B------:R-:W-:-:S04]  /*9360*/  VIMNMX R206, RZ, R0, !PT ;  /* 0x00000000ffce7248 */ /* 0x000fc80007fe0100 */
        /* <DEDUP_REMOVED lines=33> */
.L_x_1802:
[----:B------:R-:W-:Y:S05]  /*9580*/  BSYNC B0 ;  /* 0x0000000000007941 */ /* 0x000fea0003800000 */
.L_x_1801:
[-C--:B------:R-:W-:Y:S01]  /*9590*/  IMAD R206, R223, R88.reuse, R206 ;  /* 0x00000058dfce7224 */ /* 0x080fe200078e02ce */
[----:B------:R-:W-:Y:S01]  /*95a0*/  PLOP3.LUT P0, PT, PT, PT, PT, 0x80, 0x0 ;  /* 0x000000000000781c */ /* 0x000fe20003f0f070 */
[----:B------:R-:W-:Y:S01]  /*95b0*/  IMAD.MOV.U32 R0, RZ, RZ, RZ ;  /* 0x000000ffff007224 */ /* 0x000fe200078e00ff */
[----:B------:R-:W-:Y:S01]  /*95c0*/  CS2R R150, SRZ ;  /* 0x0000000000967805 */ /* 0x000fe2000001ff00 */
[----:B------:R-:W-:Y:S01]  /*95d0*/  IMAD.MOV.U32 R3, RZ, RZ, RZ ;  /* 0x000000ffff037224 */ /* 0x000fe200078e00ff */
[----:B------:R-:W-:Y:S02]  /*95e0*/  VIADDMNMX R88, R206, R88, R9, PT ;  /* 0x00000058ce587246 */ /* 0x000fe40003800109 */
[----:B------:R-:W-:Y:S02]  /*95f0*/  CS2R R148, SRZ ;  /* 0x0000000000947805 */ /* 0x000fe4000001ff00 */
        /* <DEDUP_REMOVED lines=30> */
[----:B------:R-:W-:Y:S01]  /*97e0*/  CS2R R20, SRZ ;  /* 0x0000000000147805 */ /* 0x000fe2000001ff00 */
[----:B------:R-:W-:Y:S06]  /*97f0*/  @!P1 BRA `(.L_x_1803) ;  /* 0x0000014400189947 */ /* 0x000fec0003800000 */
[----:B------:R-:W-:Y:S01]  /*9800*/  UMOV UR4, 0xffffffff ;  /* 0xffffffff00047882 */ /* 0x000fe20000000000 */
[----:B------:R-:W-:Y:S02]  /*9810*/  VIADD R3, R18, 0x10400 ;  /* 0x0001040012037836 */ /* 0x000fe40000000000 */
[----:B------:R-:W-:Y:S05]  /*9820*/  BRA.DIV UR4, `(.L_x_1804) ;  /* 0x0000020204e87947 */ /* 0x000fea000b800000 */
[----:B------:R-:W3:Y:S04]  /*9830*/  LDL R0, [R1+0x34] ;  /* 0x0000340001007983 */ /* 0x000ee80000100800 */
[----:B---3--:R0:W3:Y:S02]  /*9840*/  SHFL.IDX PT, R199, R0, RZ, 0x1f ;  /* 0x00001fff00c77589 */ /* 0x0080e400000e0000 */
.L_x_2167:
[----:B0--3--:R-:W-:Y:S01]  /*9850*/  LEA.HI R0, R199, R199, RZ, 0x1 ;  /* 0x000000c7c7007211 */ /* 0x009fe200078f08ff */
[----:B------:R-:W-:Y:S01]  /*9860*/  BSSY B6, `(.L_x_1805) ;  /* 0x0000019000067945 */ /* 0x000fe20003800000 */
[----:B------:R-:W-:Y:S02]  /*9870*/  LOP3.LUT P0, RZ, R3, 0x3ff, RZ, 0xc0, !PT ;  /* 0x000003ff03ff7812 */ /* 0x000fe4000780c0ff */
[----:B------:R-:W-:Y:S02]  /*9880*/  LOP3.LUT R0, R0, 0x1e, RZ, 0xc0, !PT ;  /* 0x0000001e00007812 */ /* 0x000fe400078ec0ff */
[----:B------:R-:W-:-:S03]  /*9890*/  P2R R25, PR, RZ, 0x1 ;  /* 0x00000001ff197803 */ /* 0x000fc60000000000 */
[----:B------:R-:W-:-:S04]  /*98a0*/  IMAD.IADD R0, R199, 0x1, -R0 ;  /* 0x00000001c7007824 */ /* 0x000fc800078e0a00 */
[----:B------:R-:W-:-:S05]  /*98b0*/  IMAD R0, R0, 0x2000, R3 ;  /* 0x0000200000007824 */ /* 0x000fca00078e0203 */
        /* <DEDUP_REMOVED lines=18> */
[----:B-1-345:R-:W-:Y:S05]  /*99e0*/  CALL.ABS.NOINC R14 ;  /* 0x000000000e007343 */ /* 0x03afea0003c00000 */
.L_x_1806:
[----:B------:R-:W-:Y:S05]  /*99f0*/  BSYNC B6 ;  /* 0x0000000000067941 */ /* 0x000fea0003800000 */
.L_x_1805:
        /* <DEDUP_REMOVED lines=13> */
.L_x_1810:
[----:B---3--:R3:W0:Y:S02]  /*9ad0*/  SYNCS.PHASECHK.TRANS64.TRYWAIT P0, [R18+URZ+0x28800], R3 ;  /* 0x02880003120075a7 */ /* 0x008624000800017f */
[----:B0-----:R-:W-:Y:S05]  /*9ae0*/  @!P0 NANOSLEEP.SYNCS 0x989680 ;  /* 0x009896800000895d */ /* 0x001fea0003900000 */
[----:B------:R-:W0:Y:S02]  /*9af0*/  @!P0 SYNCS.PHASECHK.TRANS64 P0, [R18+URZ+0x28800], R3 ;  /* 0x02880003120085a7 */ /* 0x000e24000800007f */
[----:B0-----:R-:W-:Y:S05]  /*9b00*/  @!P0 BRA `(.L_x_1810) ;  /* 0xfffffffc00f08947 */ /* 0x001fea000383ffff */
.L_x_1809:
[----:B------:R-:W-:Y:S05]  /*9b10*/  BSYNC B0 ;  /* 0x0000000000007941 */ /* 0x000fea0003800000 */
.L_x_1808:
[----:B------:R-:W-:Y:S05]  /*9b20*/  BRA `(.L_x_1811) ;  /* 0x00000054002c7947 */ /* 0x000fea0003800000 */
.L_x_1807:
[----:B------:R-:W-:Y:S01]  /*9b30*/  ISETP.NE.AND P0, PT, R25, RZ, PT ;  /* 0x000000ff1900720c */ /* 0x000fe20003f05270 */
[----:B------:R-:W-:Y:S01]  /*9b40*/  ULDC.64 UR4, c[0x0][0x3f8] ;  /* 0x0000fe0000047ab9 */ /* 0x000fe20000000a00 */
[----:B-----5:R-:W-:Y:S01]  /*9b50*/  SHF.R.S32.HI R0, RZ, 0x1f, R24 ;  /* 0x0000001fff007819 */ /* 0x020fe20000011418 */
[----:B------:R-:W-:Y:S01]  /*9b60*/  ULDC.64 UR6, c[0x0][0x408] ;  /* 0x0001020000067ab9 */ /* 0x000fe20000000a00 */
[----:B------:R-:W-:Y:S01]  /*9b70*/  IMAD.WIDE.U32 R26, R24, UR4, RZ ;  /* 0x00000004181a7c25 */ /* 0x000fe2000f8e00ff */
[----:B------:R-:W-:Y:S03]  /*9b80*/  BSSY B6, `(.L_x_1812) ;  /* 0x0000019000067945 */ /* 0x000fe60003800000 */
[C---:B------:R-:W-:Y:S02]  /*9b90*/  IMAD R3, R0.reuse, UR4, RZ ;  /* 0x0000000400037c24 */ /* 0x040fe4000f8e02ff */
[----:B------:R-:W-:-:S02]  /*9ba0*/  IMAD R5, R0, UR6, RZ ;  /* 0x0000000600057c24 */ /* 0x000fc4000f8e02ff */
[C---:B------:R-:W-:Y:S02]  /*9bb0*/  IMAD R3, R24.reuse, UR5, R3 ;  /* 0x0000000518037c24 */ /* 0x040fe4000f8e0203 */
[C---:B------:R-:W-:Y:S02]  /*9bc0*/  IMAD R5, R24.reuse, UR7, R5 ;  /* 0x0000000718057c24 */ /* 0x040fe4000f8e0205 */
[----:B------:R-:W-:-:S04]  /*9bd0*/  IMAD.WIDE.U32 R24, R24, UR6, RZ ;  /* 0x0000000618187c25 */ /* 0x000fc8000f8e00ff */
[----:B------:R-:W-:Y:S02]  /*9be0*/  IMAD.IADD R29, R3, 0x1, R27 ;  /* 0x00000001031d7824 */ /* 0x000fe400078e021b */
[----:B------:R-:W-:Y:S01]  /*9bf0*/  IMAD.IADD R31, R5, 0x1, R25 ;  /* 0x00000001051f7824 */ /* 0x000fe200078e0219 */
        /* <DEDUP_REMOVED lines=16> */
[----:B-1-34-:R-:W-:Y:S05]  /*9d00*/  CALL.ABS.NOINC R14 ;  /* 0x000000000e007343 */ /* 0x01afea0003c00000 */
.L_x_1813:
[----:B------:R-:W-:Y:S05]  /*9d10*/  BSYNC B6 ;  /* 0x0000000000067941 */ /* 0x000fea0003800000 */
.L_x_1812:
[----:B------:R-:W-:Y:S01]  /*9d20*/  ULDC.U8 UR4, c[0x0][0x410] ;  /* 0x0001040000047ab9 */ /* 0x000fe20000000000 */
[----:B------:R-:W-:Y:S01]  /*9d30*/  IMAD.IADD R56, R188, 0x1, R198 ;  /* 0x00000001bc387824 */ /* 0x000fe200078e02c6 */
[----:B------:R-:W-:Y:S01]  /*9d40*/  ISETP.NE.AND P0, PT, RZ, UR4, PT ;  /* 0x00000004ff007c0c */ /* 0x000fe2000bf05270 */
[----:B------:R-:W-:Y:S02]  /*9d50*/  BSSY B0, `(.L_x_1814) ;  /* 0x0000520000007945 */ /* 0x000fe40003800000 */
[----:B------:R-:W-:-:S10]  /*9d60*/  IMAD R3, R220, 0x20, R56 ;  /* 0x00000020dc037824 */ /* 0x000fd400078e0238 */
[----:B------:R-:W-:Y:S05]  /*9d70*/  @!P0 BRA `(.L_x_1815) ;  /* 0x00000028006c8947 */ /* 0x000fea0003800000 */
[----:B------:R-:W0:Y:S01]  /*9d80*/  LDC R75, c[0x0][0x448] ;  /* 0x00011200ff4b7b82 */ /* 0x000e220000000800 */
[----:B------:R-:W-:Y:S01]  /*9d90*/  ULDC.64 UR4, c[0x0][0x3f8] ;  /* 0x0000fe0000047ab9 */ /* 0x000fe20000000a00 */
[----:B------:R-:W-:Y:S01]  /*9da0*/  ULDC.64 UR6, c[0x0][0x408] ;  /* 0x0001020000067ab9 */ /* 0x000fe20000000a00 */
[----:B------:R-:W-:Y:S01]  /*9db0*/  IMAD.MOV.U32 R8, RZ, RZ, R26 ;  /* 0x000000ffff087224 */ /* 0x000fe200078e001a */
[----:B------:R-:W-:Y:S01]  /*9dc0*/  SHF.R.S32.HI R67, RZ, 0x1f, R186 ;  /* 0x0000001fff437819 */ /* 0x000fe200000114ba */
[----:B------:R-:W-:Y:S02]  /*9dd0*/  IMAD.MOV.U32 R9, RZ, RZ, R29 ;  /* 0x000000ffff097224 */ /* 0x000fe400078e001d */
[----:B------:R-:W-:Y:S02]  /*9de0*/  IMAD.MOV.U32 R10, RZ, RZ, R24 ;  /* 0x000000ffff0a7224 */ /* 0x000fe400078e0018 */
[----:B------:R-:W-:Y:S01]  /*9df0*/  IMAD.MOV.U32 R11, RZ, RZ, R31 ;  /* 0x000000ffff0b7224 */ /* 0x000fe200078e001f */
[----:B0-----:R-:W-:-:S13]  /*9e00*/  ISETP.NE.AND P0, PT, R75, 0x1, PT ;  /* 0x000000014b00780c */ /* 0x001fda0003f05270 */
[----:B------:R-:W0:Y:S08]  /*9e10*/  @P0 LDC R0, c[0x0][0x44c] ;  /* 0x00011300ff000b82 */ /* 0x000e300000000800 */
[----:B------:R-:W3:Y:S01]  /*9e20*/  @P0 LDC R5, c[0x0][0x450] ;  /* 0x00011400ff050b82 */ /* 0x000ee20000000800 */
[----:B0-----:R-:W-:-:S05]  /*9e30*/  @P0 IMAD.HI.U32 R0, R3, R0, RZ ;  /* 0x0000000003000227 */ /* 0x001fca00078e00ff */
[----:B---3--:R-:W-:-:S04]  /*9e40*/  @P0 SHF.R.U32.HI R3, RZ, R5, R0 ;  /* 0x00000005ff030219 */ /* 0x008fc80000011600 */
[----:B------:R-:W-:Y:S01]  /*9e50*/  SHF.R.S32.HI R0, RZ, 0x1f, R3 ;  /* 0x0000001fff007819 */ /* 0x000fe20000011403 */
[----:B------:R-:W-:-:S04]  /*9e60*/  IMAD.WIDE.U32 R8, R3, UR4, R8 ;  /* 0x0000000403087c25 */ /* 0x000fc8000f8e0008 */
[C---:B------:R-:W-:Y:S02]  /*9e70*/  IMAD R4, R0.reuse, UR4, RZ ;  /* 0x0000000400047c24 */ /* 0x040fe4000f8e02ff */
[----:B------:R-:W-:Y:S02]  /*9e80*/  IMAD R0, R0, UR6, RZ ;  /* 0x0000000600007c24 */ /* 0x000fe4000f8e02ff */
[C---:B--2---:R-:W-:Y:S01]  /*9e90*/  IMAD R13, R3.reuse, UR5, R4 ;  /* 0x00000005030d7c24 */ /* 0x044fe2000f8e0204 */
[----:B------:R-:W-:Y:S01]  /*9ea0*/  ULDC.64 UR4, c[0x0][0x3e8] ;  /* 0x0000fa0000047ab9 */ /* 0x000fe20000000a00 */
[C---:B------:R-:W-:Y:S01]  /*9eb0*/  IMAD.WIDE.U32 R10, R3.reuse, UR6, R10 ;  /* 0x00000006030a7c25 */ /* 0x040fe2000f8e000a */
[----:B------:R-:W-:Y:S01]  /*9ec0*/  LEA R5, P0, R8, UR4, 0x1 ;  /* 0x0000000408057c11 */ /* 0x000fe2000f8008ff */
[----:B------:R-:W-:Y:S02]  /*9ed0*/  UMOV UR4, 0xffffffff ;  /* 0xffffffff00047882 */ /* 0x000fe40000000000 */
[----:B------:R-:W-:Y:S01]  /*9ee0*/  IMAD R3, R3, UR7, R0 ;  /* 0x0000000703037c24 */ /* 0x000fe2000f8e0200 */
[----:B------:R-:W-:Y:S01]  /*9ef0*/  ULDC.64 UR6, c[0x0][0x400] ;  /* 0x0001000000067ab9 */ /* 0x000fe20000000a00 */
[----:B------:R-:W-:Y:S01]  /*9f00*/  IMAD.IADD R9, R9, 0x1, R13 ;  /* 0x0000000109097824 */ /* 0x000fe200078e020d */
[----:B------:R-:W-:Y:S01]  /*9f10*/  LEA R7, P1, R10, UR6, 0x1 ;  /* 0x000000060a077c11 */ /* 0x000fe2000f8208ff */
[----:B------:R-:W-:-:S03]  /*9f20*/  IMAD.IADD R3, R11, 0x1, R3 ;  /* 0x000000010b037824 */ /* 0x000fc600078e0203 */
[----:B------:R-:W-:Y:S02]  /*9f30*/  LEA.HI.X R6, R8, UR5, R9, 0x1, P0 ;  /* 0x0000000508067c11 */ /* 0x000fe400080f0c09 */
[----:B------:R-:W-:Y:S01]  /*9f40*/  LEA.HI.X R8, R10, UR7, R3, 0x1, P1 ;  /* 0x000000070a087c11 */ /* 0x000fe200088f0c03 */
[----:B------:R-:W-:Y:S06]  /*9f50*/  BRA.DIV UR4, `(.L_x_1816) ;  /* 0x000001fe04487947 */ /* 0x000fec000b800000 */
[----:B------:R0:W2:Y:S04]  /*9f60*/  SHFL.IDX PT, R0, R6, RZ, 0x181f ;  /* 0x00181fff06007589 */ /* 0x0000a800000e0000 */
[----:B------:R0:W3:Y:S04]  /*9f70*/  SHFL.IDX PT, R3, R5, RZ, 0x181f ;  /* 0x00181fff05037589 */ /* 0x0000e800000e0000 */
[----:B------:R0:W0:Y:S04]  /*9f80*/  SHFL.IDX PT, R4, R8, RZ, 0x181f ;  /* 0x00181fff08047589 */ /* 0x00002800000e0000 */
[----:B------:R0:W0:Y:S02]  /*9f90*/  SHFL.IDX PT, R14, R7, RZ, 0x181f ;  /* 0x00181fff070e7589 */ /* 0x00002400000e0000 */
.L_x_2173:
[----:B------:R-:W-:Y:S01]  /*9fa0*/  IMAD R75, R194, R75, RZ ;  /* 0x0000004bc24b7224 */ /* 0x000fe200078e02ff */
[----:B------:R-:W-:Y:S01]  /*9fb0*/  BSSY B1, `(.L_x_1817) ;  /* 0x000001e000017945 */ /* 0x000fe20003800000 */
[----:B------:R-:W-:Y:S02]  /*9fc0*/  CS2R R48, SRZ ;  /* 0x0000000000307805 */ /* 0x000fe4000001ff00 */
[----:B------:R-:W-:Y:S02]  /*9fd0*/  CS2R R44, SRZ ;  /* 0x00000000002c7805 */ /* 0x000fe4000001ff00 */
[----:B------:R-:W-:Y:S02]  /*9fe0*/  CS2R R46, SRZ ;  /* 0x00000000002e7805 */ /* 0x000fe4000001ff00 */
[----:B------:R-:W-:Y:S02]  /*9ff0*/  ISETP.GE.AND P0, PT, R56, R75, PT ;  /* 0x0000004b3800720c */ /* 0x000fe40003f06270 */
[----:B-1----:R-:W-:-:S11]  /*a000*/  CS2R R42, SRZ ;  /* 0x00000000002a7805 */ /* 0x002fd6000001ff00 */
        /* <DEDUP_REMOVED lines=8> */
[C---:B------:R-:W-:Y:S01]  /*a090*/  @!P5 IMAD.SHL.U32 R15, R186.reuse, 0x2, RZ ;  /* 0x00000002ba0fd824 */ /* 0x040fe200078e00ff */
[----:B------:R-:W-:Y:S02]  /*a0a0*/  @!P5 SHF.L.U64.HI R9, R186, 0x1, R67 ;  /* 0x00000001ba09d819 */ /* 0x000fe40000010243 */
[CC--:B---3--:R-:W-:Y:S02]  /*a0b0*/  @!P4 IADD3 R10, P0, R3.reuse, R12.reuse, RZ ;  /* 0x0000000c030ac210 */ /* 0x0c8fe40007f1e0ff */
[----:B0-----:R-:W-:Y:S02]  /*a0c0*/  @!P4 IADD3 R12, P1, R14, R12, RZ ;  /* 0x0000000c0e0cc210 */ /* 0x001fe40007f3e0ff */
[-C--:B------:R-:W-:Y:S01]  /*a0d0*/  @!P5 IADD3 R20, P2, R3, R15.reuse, RZ ;  /* 0x0000000f0314d210 */ /* 0x080fe20007f5e0ff */
[----:B--2---:R-:W-:Y:S01]  /*a0e0*/  @!P4 IMAD.X R11, R0, 0x1, R13, P0 ;  /* 0x00000001000bc824 */ /* 0x004fe200000e060d */
[----:B------:R-:W-:Y:S02]  /*a0f0*/  @!P5 IADD3 R14, P3, R14, R15, RZ ;  /* 0x0000000f0e0ed210 */ /* 0x000fe40007f7e0ff */
[----:B------:R-:W-:-:S02]  /*a100*/  CS2R R46, SRZ ;  /* 0x00000000002e7805 */ /* 0x000fc4000001ff00 */
[----:B------:R-:W-:Y:S01]  /*a110*/  CS2R R48, SRZ ;  /* 0x0000000000307805 */ /* 0x000fe2000001ff00 */
[----:B------:R-:W-:Y:S02]  /*a120*/  @!P5 IMAD.X R21, R0, 0x1, R9, P2 ;  /* 0x000000010015d824 */ /* 0x000fe400010e0609 */
[C---:B------:R-:W-:Y:S02]  /*a130*/  @!P4 IMAD.X R13, R4.reuse, 0x1, R13, P1 ;  /* 0x00000001040dc824 */ /* 0x040fe400008e060d */
[----:B------:R-:W-:Y:S01]  /*a140*/  @!P5 IMAD.X R15, R4, 0x1, R9, P3 ;  /* 0x00000001040fd824 */ /* 0x000fe200018e0609 */
[----:B------:R1:W5:Y:S04]  /*a150*/  @!P5 LD.E.64 R42, desc[UR54][R20.64] ;  /* 0x00000036142ad980 */ /* 0x000368000c101b00 */
[----:B------:R1:W5:Y:S04]  /*a160*/  @!P5 LD.E.64 R44, desc[UR54][R14.64] ;  /* 0x000000360e2cd980 */ /* 0x000368000c101b00 */
[----:B------:R1:W5:Y:S04]  /*a170*/  @!P4 LD.E.64 R46, desc[UR54][R10.64] ;  /* 0x000000360a2ec980 */ /* 0x000368000c101b00 */
[----:B------:R1:W5:Y:S02]  /*a180*/  @!P4 LD.E.64 R48, desc[UR54][R12.64] ;  /* 0x000000360c30c980 */ /* 0x000364000c101b00 */
.L_x_1818:
[----:B------:R-:W-:Y:S05]  /*a190*/  BSYNC B1 ;  /* 0x0000000000017941 */ /* 0x000fea0003800000 */
.L_x_1817:
[----:B--2--5:R-:W-:Y:S01]  /*a1a0*/  IMAD.MOV.U32 R0, RZ, RZ, R48 ;  /* 0x000000ffff007224 */ /* 0x024fe200078e0030 */
[----:B------:R-:W-:Y:S01]  /*a1b0*/  UMOV UR4, 0xffffffff ;  /* 0xffffffff00047882 */ /* 0x000fe20000000000 */
[----:B---3--:R-:W-:Y:S01]  /*a1c0*/  IMAD.MOV.U32 R3, RZ, RZ, R49 ;  /* 0x000000ffff037224 */ /* 0x008fe200078e0031 */
[----:B------:R-:W-:Y:S01]  /*a1d0*/  CS2R R40, SRZ ;  /* 0x0000000000287805 */ /* 0x000fe2000001ff00 */
[----:B0-----:R-:W-:Y:S01]  /*a1e0*/  IMAD.MOV.U32 R4, RZ, RZ, R44 ;  /* 0x000000ffff047224 */ /* 0x001fe200078e002c */
        /* <DEDUP_REMOVED lines=12> */
[----:B------:R-:W-:Y:S01]  /*a2b0*/  PRMT R72, R9, 0x7610, R72 ;  /* 0x0000761009487816 */ /* 0x000fe20000000048 */
[----:B------:R-:W-:Y:S06]  /*a2c0*/  BRA.DIV UR4, `(.L_x_1819) ;  /* 0x000001fa04dc7947 */ /* 0x000fec000b800000 */
[----:B------:R0:W2:Y:S04]  /*a2d0*/  SHFL.IDX PT, R0, R6, 0x1, 0x181f ;  /* 0x00381f0006007f89 */ /* 0x0000a800000e0000 */
[----:B------:R0:W3:Y:S04]  /*a2e0*/  SHFL.IDX PT, R3, R5, 0x1, 0x181f ;  /* 0x00381f0005037f89 */ /* 0x0000e800000e0000 */
[----:B------:R0:W0:Y:S04]  /*a2f0*/  SHFL.IDX PT, R4, R8, 0x1, 0x181f ;  /* 0x00381f0008047f89 */ /* 0x00002800000e0000 */
[----:B-1----:R1:W0:Y:S02]  /*a300*/  SHFL.IDX PT, R14, R7, 0x1, 0x181f ;  /* 0x00381f00070e7f89 */ /* 0x00222400000e0000 */
.L_x_2179:
[----:B------:R-:W-:Y:S01]  /*a310*/  VIADD R10, R56, 0x20 ;  /* 0x00000020380a7836 */ /* 0x000fe20000000000 */
[----:B------:R-:W-:Y:S01]  /*a320*/  BSSY B1, `(.L_x_1820) ;  /* 0x000001d000017945 */ /* 0x000fe20003800000 */
[----:B------:R-:W-:Y:S02]  /*a330*/  CS2R R34, SRZ ;  /* 0x0000000000227805 */ /* 0x000fe4000001ff00 */
[----:B------:R-:W-:Y:S02]  /*a340*/  CS2R R38, SRZ ;  /* 0x0000000000267805 */ /* 0x000fe4000001ff00 */
[----:B------:R-:W-:Y:S02]  /*a350*/  CS2R R32, SRZ ;  /* 0x0000000000207805 */ /* 0x000fe4000001ff00 */
        /* <DEDUP_REMOVED lines=12> */
[-C--:B------:R-:W-:Y:S02]  /*a420*/  @!P5 IADD3 R20, P2, R3, R11.reuse, RZ ;  /* 0x0000000b0314d210 */ /* 0x080fe40007f5e0ff */
[C---:B0-----:R-:W-:Y:S02]  /*a430*/  @!P4 IADD3 R12, P1, R14.reuse, R12, RZ ;  /* 0x0000000c0e0cc210 */ /* 0x041fe40007f3e0ff */
[----:B------:R-:W-:Y:S01]  /*a440*/  @!P5 IADD3 R14, P3, R14, R11, RZ ;  /* 0x0000000b0e0ed210 */ /* 0x000fe20007f7e0ff */
[----:B--2---:R-:W-:Y:S01]  /*a450*/  @!P5 IMAD.X R21, R0, 0x1, R15, P2 ;  /* 0x000000010015d824 */ /* 0x004fe200010e060f */
[----:B------:R-:W-:-:S02]  /*a460*/  CS2R R38, SRZ ;  /* 0x0000000000267805 */ /* 0x000fc4000001ff00 */
[----:B------:R-:W-:Y:S01]  /*a470*/  CS2R R40, SRZ ;  /* 0x0000000000287805 */ /* 0x000fe2000001ff00 */
[--C-:B------:R-:W-:Y:S02]  /*a480*/  @!P4 IMAD.X R11, R0, 0x1, R9.reuse, P0 ;  /* 0x00000001000bc824 */ /* 0x100fe400000e0609 */
[C---:B------:R-:W-:Y:S01]  /*a490*/  @!P4 IMAD.X R13, R4.reuse, 0x1, R9, P1 ;  /* 0x00000001040dc824 */ /* 0x040fe200008e0609 */
[----:B------:R0:W5:Y:S01]  /*a4a0*/  @!P5 LD.E.64 R32, desc[UR54][R20.64] ;  /* 0x000000361420d980 */ /* 0x000162000c101b00 */
[----:B------:R-:W-:-:S03]  /*a4b0*/  @!P5 IMAD.X R15, R4, 0x1, R15, P3 ;  /* 0x00000001040fd824 */ /* 0x000fc600018e060f */
[----:B------:R0:W5:Y:S04]  /*a4c0*/  @!P4 LD.E.64 R38, desc[UR54][R10.64] ;  /* 0x000000360a26c980 */ /* 0x000168000c101b00 */
[----:B------:R0:W5:Y:S04]  /*a4d0*/  @!P5 LD.E.64 R34, desc[UR54][R14.64] ;  /* 0x000000360e22d980 */ /* 0x000168000c101b00 */
[----:B------:R0:W5:Y:S02]  /*a4e0*/  @!P4 LD.E.64 R40, desc[UR54][R12.64] ;  /* 0x000000360c28c980 */ /* 0x000164000c101b00 */
.L_x_1821:
[----:B------:R-:W-:Y:S05]  /*a4f0*/  BSYNC B1 ;  /* 0x0000000000017941 */ /* 0x000fea0003800000 */
.L_x_1820:
[----:B--2--5:R-:W-:Y:S01]  /*a500*/  IMAD.MOV.U32 R0, RZ, RZ, R40 ;  /* 0x000000ffff007224 */ /* 0x024fe200078e0028 */
[----:B------:R-:W-:Y:S01]  /*a510*/  UMOV UR4, 0xffffffff ;  /* 0xffffffff00047882 */ /* 0x000fe20000000000 */
[----:B---3--:R-:W-:Y:S02]  /*a520*/  IMAD.MOV.U32 R3, RZ, RZ, R41 ;  /* 0x000000ffff037224 */ /* 0x008fe400078e0029 */
        /* <DEDUP_REMOVED lines=18> */
[----:B------:R0:W0:Y:S02]  /*a650*/  SHFL.IDX PT, R14, R7, 0x2, 0x181f ;  /* 0x00581f00070e7f89 */ /* 0x00002400000e0000 */
.L_x_2185:
[----:B------:R-:W-:Y:S01]  /*a660*/  VIADD R10, R56, 0x40 ;  /* 0x00000040380a7836 */ /* 0x000fe20000000000 */
[----:B------:R-:W-:Y:S01]  /*a670*/  BSSY B1, `(.L_x_1823) ;  /* 0x000001e000017945 */ /* 0x000fe20003800000 */
[----:B------:R-:W-:Y:S02]  /*a680*/  CS2R R30, SRZ ;  /* 0x00000000001e7805 */ /* 0x000fe4000001ff00 */
[----:B------:R-:W-:Y:S02]  /*a690*/  CS2R R20, SRZ ;  /* 0x0000000000147805 */ /* 0x000fe4000001ff00 */
[----:B------:R-:W-:Y:S02]  /*a6a0*/  CS2R R28, SRZ ;  /* 0x00000000001c7805 */ /* 0x000fe4000001ff00 */
[----:B------:R-:W-:Y:S02]  /*a6b0*/  ISETP.GE.AND P0, PT, R10, R75, PT ;  /* 0x0000004b0a00720c */ /* 0x000fe40003f06270 */
[----:B------:R-:W-:-:S11]  /*a6c0*/  CS2R R24, SRZ ;  /* 0x0000000000187805 */ /* 0x000fd6000001ff00 */
        /* <DEDUP_REMOVED lines=24> */
.L_x_1824:
[----:B------:R-:W-:Y:S05]  /*a850*/  BSYNC B1 ;  /* 0x0000000000017941 */ /* 0x000fea0003800000 */
.L_x_1823:
[----:B--2--5:R-:W-:Y:S01]  /*a860*/  IMAD.MOV.U32 R0, RZ, RZ, R30 ;  /* 0x000000ffff007224 */ /* 0x024fe200078e001e */
[----:B------:R-:W-:Y:S01]  /*a870*/  UMOV UR4, 0xffffffff ;  /* 0xffffffff00047882 */ /* 0x000fe20000000000 */
[----:B---3--:R-:W-:Y:S01]  /*a880*/  IMAD.MOV.U32 R3, RZ, RZ, R31 ;  /* 0x000000ffff037224 */ /* 0x008fe200078e001f */
[----:B0-----:R-:W-:Y:S01]  /*a890*/  CS2R R26, SRZ ;  /* 0x00000000001a7805 */ /* 0x001fe2000001ff00 */
        /* <DEDUP_REMOVED lines=19> */
.L_x_2191:
[----:B------:R-:W-:Y:S01]  /*a9d0*/  VIADD R56, R56, 0x60 ;  /* 0x0000006038387836 */ /* 0x000fe20000000000 */
[----:B------:R-:W-:Y:S01]  /*a9e0*/  BSSY B1, `(.L_x_1826) ;  /* 0x000001d000017945 */ /* 0x000fe20003800000 */
[----:B0-----:R-:W-:Y:S02]  /*a9f0*/  CS2R R8, SRZ ;  /* 0x0000000000087805 */ /* 0x001fe4000001ff00 */
[----:B------:R-:W-:Y:S02]  /*aa00*/  CS2R R12, SRZ ;  /* 0x00000000000c7805 */ /* 0x000fe4000001ff00 */
[----:B------:R-:W-:Y:S02]  /*aa10*/  CS2R R10, SRZ ;  /* 0x00000000000a7805 */ /* 0x000fe4000001ff00 */
[----:B------:R-:W-:-:S13]  /*aa20*/  ISETP.GE.AND P0, PT, R56, R75, PT ;  /* 0x0000004b3800720c */ /* 0x000fda0003f06270 */
[----:B------:R-:W-:Y:S05]  /*aa30*/  @P0 BRA `(.L_x_1827) ;  /* 0x00000000005c0947 */ /* 0x000fea0003800000 */
[----:B------:R-:W-:Y:S01]  /*aa40*/  ULDC UR4, c[0x0][0x3f4] ;  /* 0x0000fd0000047ab9 */ /* 0x000fe20000000800 */
[----:B------:R-:W-:Y:S02]  /*aa50*/  CS2R R10, SRZ ;  /* 0x00000000000a7805 */ /* 0x000fe4000001ff00 */
[----:B------:R-:W-:Y:S02]  /*aa60*/  ISETP.GE.AND P4, PT, R22, UR4, PT ;  /* 0x0000000416007c0c */ /* 0x000fe4000bf86270 */
[----:B------:R-:W-:-:S11]  /*aa70*/  ISETP.GE.AND P5, PT, R186, UR4, PT ;  /* 0x00000004ba007c0c */ /* 0x000fd6000bfa6270 */
[C---:B------:R-:W-:Y:S01]  /*aa80*/  @!P4 IMAD.SHL.U32 R66, R22.reuse, 0x2, RZ ;  /* 0x000000021642c824 */ /* 0x040fe200078e00ff */
[----:B------:R-:W-:Y:S01]  /*aa90*/  @!P4 SHF.L.U64.HI R5, R22, 0x1, R23 ;  /* 0x000000011605c819 */ /* 0x000fe20000010217 */
[C---:B------:R-:W-:Y:S01]  /*aaa0*/  @!P5 IMAD.SHL.U32 R15, R186.reuse, 0x2, RZ ;  /* 0x00000002ba0fd824 */ /* 0x040fe200078e00ff */
[----:B------:R-:W-:Y:S02]  /*aab0*/  @!P5 SHF.L.U64.HI R9, R186, 0x1, R67 ;  /* 0x00000001ba09d819 */ /* 0x000fe40000010243 */
[CC--:B---3--:R-:W-:Y:S02]  /*aac0*/  @!P4 IADD3 R6, P0, R3.reuse, R66.reuse, RZ ;  /* 0x000000420306c210 */ /* 0x0c8fe40007f1e0ff */
[----:B------:R-:W-:Y:S02]  /*aad0*/  @!P4 IADD3 R66, P1, R14, R66, RZ ;  /* 0x000000420e42c210 */ /* 0x000fe40007f3e0ff */
[----:B------:R-:W-:Y:S02]  /*aae0*/  @!P5 IADD3 R68, P2, R3, R15, RZ ;  /* 0x0000000f0344d210 */ /* 0x000fe40007f5e0ff */
[----:B------:R-:W-:-:S02]  /*aaf0*/  CS2R R12, SRZ ;  /* 0x00000000000c7805 */ /* 0x000fc4000001ff00 */
[----:B------:R-:W-:Y:S02]  /*ab00*/  @!P5 IADD3 R14, P3, R14, R15, RZ ;  /* 0x0000000f0e0ed210 */ /* 0x000fe40007f7e0ff */
[----:B------:R-:W-:Y:S01]  /*ab10*/  CS2R R26, SRZ ;  /* 0x00000000001a7805 */ /* 0x000fe2000001ff00 */
[C---:B-12---:R-:W-:Y:S02]  /*ab20*/  @!P4 IMAD.X R7, R0.reuse, 0x1, R5, P0 ;  /* 0x000000010007c824 */ /* 0x046fe400000e0605 */
[--C-:B------:R-:W-:Y:S02]  /*ab30*/  @!P5 IMAD.X R69, R0, 0x1, R9.reuse, P2 ;  /* 0x000000010045d824 */ /* 0x100fe400010e0609 */
[C---:B------:R-:W-:Y:S01]  /*ab40*/  @!P5 IMAD.X R15, R4.reuse, 0x1, R9, P3 ;  /* 0x00000001040fd824 */ /* 0x040fe200018e0609 */
[----:B------:R-:W-:Y:S01]  /*ab50*/  CS2R R8, SRZ ;  /* 0x0000000000087805 */ /* 0x000fe2000001ff00 */
[----:B------:R-:W-:Y:S01]  /*ab60*/  @!P4 IMAD.X R67, R4, 0x1, R5, P1 ;  /* 0x000000010443c824 */ /* 0x000fe200008e0605 */
[----:B------:R0:W5:Y:S04]  /*ab70*/  @!P5 LD.E.64 R10, desc[UR54][R68.64] ;  /* 0x00000036440ad980 */ /* 0x000168000c101b00 */
[----:B------:R0:W5:Y:S04]  /*ab80*/  @!P5 LD.E.64 R8, desc[UR54][R14.64] ;  /* 0x000000360e08d980 */ /* 0x000168000c101b00 */
[----:B------:R0:W5:Y:S04]  /*ab90*/  @!P4 LD.E.64 R12, desc[UR54][R6.64] ;  /* 0x00000036060cc980 */ /* 0x000168000c101b00 */
[----:B------:R0:W5:Y:S02]  /*aba0*/  @!P4 LD.E.64 R26, desc[UR54][R66.64] ;  /* 0x00000036421ac980 */ /* 0x000164000c101b00 */
.L_x_1827:
[----:B------:R-:W-:Y:S05]  /*abb0*/  BSYNC B1 ;  /* 0x0000000000017941 */ /* 0x000fea0003800000 */
.L_x_1826:
[----:B------:R-:W-:Y:S01]  /*abc0*/  ULEA.HI UR4, UR37, UR37, URZ, 0x1 ;  /* 0x0000002525047291 */ /* 0x000fe2000f8f083f */
[----:B-----5:R-:W-:Y:S01]  /*abd0*/  IMAD.MOV.U32 R4, RZ, RZ, R27 ;  /* 0x000000ffff047224 */ /* 0x020fe200078e001b */
[----:B---3--:R-:W-:Y:S01]  /*abe0*/  VIADDMNMX R3, R75, -R198, 0x80, PT ;  /* 0x000000804b037446 */ /* 0x008fe200038009c6 */
[----:B--2---:R-:W-:Y:S01]  /*abf0*/  IMAD.MOV.U32 R0, RZ, RZ, R26 ;  /* 0x000000ffff007224 */ /* 0x004fe200078e001a */
[----:B------:R-:W-:Y:S01]  /*ac00*/  ULOP3.LUT UR4, UR4, 0xfffffffe, URZ, 0xc0, !UPT ;  /* 0xfffffffe04047892 */ /* 0x000fe2000f8ec03f */
[----:B0-----:R-:W-:Y:S01]  /*ac10*/  IMAD.MOV.U32 R6, RZ, RZ, R12 ;  /* 0x000000ffff067224 */ /* 0x001fe200078e000c */
[----:B------:R-:W-:Y:S01]  /*ac20*/  PRMT R67, R4, 0x7610, R67 ;  /* 0x0000761004437816 */ /* 0x000fe20000000043 */
[----:B------:R-:W-:Y:S01]  /*ac30*/  IMAD.MOV.U32 R4, RZ, RZ, R9 ;  /* 0x000000ffff047224 */ /* 0x000fe200078e0009 */
[----:B------:R-:W-:Y:S01]  /*ac40*/  UIADD3 UR4, UR37, -UR4, URZ ;  /* 0x8000000425047290 */ /* 0x000fe2000fffe03f */
[----:B-1----:R-:W-:Y:S01]  /*ac50*/  IMAD.MOV.U32 R7, RZ, RZ, R13 ;  /* 0x000000ffff077224 */ /* 0x002fe200078e000d */
[----:B------:R-:W-:Y:S01]  /*ac60*/  BSSY B1, `(.L_x_1828) ;  /* 0x000000d000017945 */ /* 0x000fe20003800000 */
[----:B------:R-:W-:Y:S01]  /*ac70*/  PRMT R66, R0, 0x7610, R66 ;  /* 0x0000761000427816 */ /* 0x000fe20000000042 */
[----:B------:R-:W-:Y:S01]  /*ac80*/  IMAD.MOV.U32 R0, RZ, RZ, R8 ;  /* 0x000000ffff007224 */ /* 0x000fe200078e0008 */
[----:B------:R-:W-:Y:S01]  /*ac90*/  PRMT R14, R4, 0x7610, R14 ;  /* 0x00007610040e7816 */ /* 0x000fe2000000000e */
[----:B------:R-:W-:Y:S01]  /*aca0*/  IMAD.U32 R5, RZ, RZ, UR4 ;  /* 0x00000004ff057e24 */ /* 0x000fe2000f8e00ff */
[----:B------:R-:W-:Y:S01]  /*acb0*/  PRMT R68, R6, 0x7610, R68 ;  /* 0x0000761006447816 */ /* 0x000fe20000000044 */
[----:B------:R-:W-:Y:S01]  /*acc0*/  IMAD.MOV.U32 R4, RZ, RZ, R10 ;  /* 0x000000ffff047224 */ /* 0x000fe200078e000a */
[----:B------:R-:W-:Y:S01]  /*acd0*/  ISETP.GE.AND P1, PT, R188, R3, PT ;  /* 0x00000003bc00720c */ /* 0x000fe20003f26270 */
[----:B------:R-:W-:Y:S01]  /*ace0*/  IMAD.MOV.U32 R6, RZ, RZ, R11 ;  /* 0x000000ffff067224 */ /* 0x000fe200078e000b */
[----:B------:R-:W-:-:S02]  /*acf0*/  SHF.L.U32 R5, R5, 0x1f, RZ ;  /* 0x0000001f05057819 */ /* 0x000fc400000006ff */
[----:B------:R-:W-:Y:S02]  /*ad00*/  PRMT R69, R7, 0x7610, R69 ;  /* 0x0000761007457816 */ /* 0x000fe40000000045 */
[----:B------:R-:W0:Y:S02]  /*ad10*/  SYNCS.PHASECHK.TRANS64.TRYWAIT P0, [R18+URZ+0x28800], R5 ;  /* 0x02880005120075a7 */ /* 0x000e24000800017f */
[----:B0-----:R-:W-:Y:S05]  /*ad20*/  @!P0 BRA `(.L_x_1829) ;  /* 0x000001f400948947 */ /* 0x001fea0003800000 */
.L_x_2192:
[----:B------:R-:W-:Y:S05]  /*ad30*/  BSYNC B1 ;  /* 0x0000000000017941 */ /* 0x000fea0003800000 */
.L_x_1828:
[----:B------:R-:W-:Y:S01]  /*ad40*/  BSSY B1, `(.L_x_1830) ;  /* 0x0000067000017945 */ /* 0x000fe20003800000 */
        /* <DEDUP_REMOVED lines=9> */
[----:B------:R-:W-:Y:S02]  /*ade0*/  SHF.R.U32.HI R78, RZ, 0x10, R49 ;  /* 0x00000010ff4e7819 */ /* 0x000fe40000011631 */
[----:B------:R-:W-:Y:S02]  /*adf0*/  SHF.R.U32.HI R75, RZ, 0x10, R47 ;  /* 0x00000010ff4b7819 */ /* 0x000fe4000001162f */
[----:B------:R-:W-:Y:S02]  /*ae00*/  PRMT R78, R37, 0x5432, R78 ;  /* 0x00005432254e7816 */ /* 0x000fe4000000004e */
[----:B------:R-:W-:Y:S02]  /*ae10*/  SHF.R.U64 R77, R48, 0x10, R49 ;  /* 0x00000010304d7819 */ /* 0x000fe40000001231 */
[----:B------:R-:W-:Y:S01]  /*ae20*/  PRMT R75, R79, 0x5410, R75 ;  /* 0x000054104f4b7816 */ /* 0x000fe2000000004b */
[----:B------:R-:W-:Y:S01]  /*ae30*/  IMAD.U32 R79, R78, 0x10000, RZ ;  /* 0x000100004e4f7824 */ /* 0x000fe200078e00ff */
[----:B------:R-:W-:-:S02]  /*ae40*/  SHF.R.U64 R74, R46, 0x10, R47 ;  /* 0x000000102e4a7819 */ /* 0x000fc4000000122f */
[----:B------:R-:W-:Y:S01]  /*ae50*/  PRMT R77, R76, 0x5410, R77 ;  /* 0x000054104c4d7816 */ /* 0x000fe2000000004d */
[C---:B------:R-:W-:Y:S01]  /*ae60*/  IMAD.U32 R76, R75.reuse, 0x10000, RZ ;  /* 0x000100004b4c7824 */ /* 0x040fe200078e00ff */
[----:B------:R-:W-:Y:S02]  /*ae70*/  LOP3.LUT R78, R78, 0xffff0000, RZ, 0xc0, !PT ;  /* 0xffff00004e4e7812 */ /* 0x000fe400078ec0ff */
[----:B------:R-:W-:Y:S02]  /*ae80*/  LOP3.LUT R75, R75, 0xffff0000, RZ, 0xc0, !PT ;  /* 0xffff00004b4b7812 */ /* 0x000fe400078ec0ff */
[----:B------:R-:W-:Y:S02]  /*ae90*/  PRMT R74, R50, 0x5432, R74 ;  /* 0x00005432324a7816 */ /* 0x000fe4000000004a */
[C---:B0-----:R-:W-:Y:S01]  /*aea0*/  LOP3.LUT R47, R6.reuse, 0xffff0000, RZ, 0xc0, !PT ;  /* 0xffff0000062f7812 */ /* 0x041fe200078ec0ff */
[----:B------:R-:W-:Y:S01]  /*aeb0*/  IMAD.U32 R46, R6, 0x10000, RZ ;  /* 0x00010000062e7824 */ /* 0x000fe200078e00ff */
[C---:B------:R-:W-:Y:S01]  /*aec0*/  LOP3.LUT R49, R7.reuse, 0xffff0000, RZ, 0xc0, !PT ;  /* 0xffff000007317812 */ /* 0x040fe200078ec0ff */
[----:B------:R-:W-:-:S02]  /*aed0*/  IMAD.U32 R48, R7, 0x10000, RZ ;  /* 0x0001000007307824 */ /* 0x000fc400078e00ff */
[CC--:B------:R-:W-:Y:S01]  /*aee0*/  FMUL.FTZ R81, R47.reuse, R79.reuse ;  /* 0x0000004f2f517220 */ /* 0x0c0fe20000410000 */
[----:B------:R-:W-:Y:S01]  /*aef0*/  FMUL.FTZ R80, R47, R76 ;  /* 0x0000004c2f507220 */ /* 0x000fe20000410000 */
[----:B------:R-:W-:Y:S01]  /*af00*/  FMUL.FTZ R47, R49, R78 ;  /* 0x0000004e312f7220 */ /* 0x000fe20000410000 */
[----:B------:R-:W-:Y:S02]  /*af10*/  IMAD.U32 R6, R4, 0x10000, RZ ;  /* 0x0001000004067824 */ /* 0x000fe400078e00ff */
[C---:B------:R-:W-:Y:S01]  /*af20*/  FFMA.FTZ R81, R46.reuse, R76, -R81 ;  /* 0x0000004c2e517223 */ /* 0x040fe20000010851 */
[----:B------:R-:W-:Y:S01]  /*af30*/  FFMA.FTZ R80, R46, R79, R80 ;  /* 0x0000004f2e507223 */ /* 0x000fe20000010050 */
[-C--:B------:R-:W-:Y:S01]  /*af40*/  FFMA.FTZ R79, R48, R75.reuse, -R47 ;  /* 0x0000004b304f7223 */ /* 0x080fe2000001082f */
[C---:B------:R-:W-:Y:S01]  /*af50*/  IMAD.U32 R7, R5.reuse, 0x10000, RZ ;  /* 0x0001000005077824 */ /* 0x040fe200078e00ff */
[----:B------:R-:W-:Y:S01]  /*af60*/  LOP3.LUT R4, R4, 0xffff0000, RZ, 0xc0, !PT ;  /* 0xffff000004047812 */ /* 0x000fe200078ec0ff */
[C---:B------:R-:W-:Y:S01]  /*af70*/  IMAD.U32 R47, R74.reuse, 0x10000, RZ ;  /* 0x000100004a2f7824 */ /* 0x040fe200078e00ff */
[----:B------:R-:W-:Y:S01]  /*af80*/  LOP3.LUT R5, R5, 0xffff0000, RZ, 0xc0, !PT ;  /* 0xffff000005057812 */ /* 0x000fe200078ec0ff */
[----:B------:R-:W-:Y:S01]  /*af90*/  FMUL.FTZ R83, R49, R75 ;  /* 0x0000004b31537220 */ /* 0x000fe20000410000 */
[C---:B------:R-:W-:Y:S01]  /*afa0*/  LOP3.LUT R46, R77.reuse, 0xffff0000, RZ, 0xc0, !PT ;  /* 0xffff00004d2e7812 */ /* 0x040fe200078ec0ff */
[----:B------:R-:W-:Y:S01]  /*afb0*/  IMAD.U32 R49, R77, 0x10000, RZ ;  /* 0x000100004d317824 */ /* 0x000fe200078e00ff */
[----:B------:R-:W-:Y:S01]  /*afc0*/  LOP3.LUT R74, R74, 0xffff0000, RZ, 0xc0, !PT ;  /* 0xffff00004a4a7812 */ /* 0x000fe200078ec0ff */
[----:B------:R-:W-:Y:S01]  /*afd0*/  FFMA.FTZ R78, R48, R78, R83 ;  /* 0x0000004e304e7223 */ /* 0x000fe20000010053 */
[C---:B------:R-:W-:Y:S01]  /*afe0*/  FMUL.FTZ R48, R4.reuse, R47 ;  /* 0x0000002f04307220 */ /* 0x040fe20000410000 */
[-C--:B------:R-:W-:Y:S01]  /*aff0*/  FMUL.FTZ R75, R4, R49.reuse ;  /* 0x00000031044b7220 */ /* 0x080fe20000410000 */
[C---:B------:R-:W-:Y:S01]  /*b000*/  FMUL.FTZ R76, R5.reuse, R46 ;  /* 0x0000002e054c7220 */ /* 0x040fe20000410000 */
[-C--:B------:R-:W-:Y:S01]  /*b010*/  FMUL.FTZ R77, R5, R74.reuse ;  /* 0x0000004a054d7220 */ /* 0x080fe20000410000 */
[C---:B------:R-:W-:Y:S01]  /*b020*/  FFMA.FTZ R49, R6.reuse, R49, R48 ;  /* 0x0000003106317223 */ /* 0x040fe20000010030 */
[----:B------:R-:W-:Y:S01]  /*b030*/  FFMA.FTZ R4, R6, R47, -R75 ;  /* 0x0000002f06047223 */ /* 0x000fe2000001084b */
[C---:B------:R-:W-:Y:S01]  /*b040*/  FFMA.FTZ R5, R7.reuse, R74, -R76 ;  /* 0x0000004a07057223 */ /* 0x040fe2000001084c */
[----:B------:R-:W-:Y:S01]  /*b050*/  FFMA.FTZ R46, R7, R46, R77 ;  /* 0x0000002e072e7223 */ /* 0x000fe2000001004d */
[----:B------:R-:W-:-:S02]  /*b060*/  F2FP.BF16.F32.PACK_AB R6, R80, R81 ;  /* 0x000000515006723e */ /* 0x000fc400000010ff */
[----:B------:R-:W-:Y:S02]  /*b070*/  F2FP.BF16.F32.PACK_AB R7, R78, R79 ;  /* 0x0000004f4e07723e */ /* 0x000fe400000010ff */
[----:B------:R-:W-:Y:S02]  /*b080*/  F2FP.BF16.F32.PACK_AB R4, R49, R4 ;  /* 0x000000043104723e */ /* 0x000fe400000010ff */
[----:B------:R-:W-:-:S05]  /*b090*/  F2FP.BF16.F32.PACK_AB R5, R46, R5 ;  /* 0x000000052e05723e */ /* 0x000fca00000010ff */
[----:B------:R0:W-:Y:S02]  /*b0a0*/  STS.128 [R212], R4 ;  /* 0x00000004d4007388 */ /* 0x0001e40000000c00 */
.L_x_1833:
[----:B------:R-:W-:Y:S05]  /*b0b0*/  BSYNC B2 ;  /* 0x0000000000027941 */ /* 0x000fea0003800000 */
.L_x_1832:
[----:B------:R-:W-:Y:S05]  /*b0c0*/  @P1 BRA `(.L_x_1831) ;  /* 0x0000000000b81947 */ /* 0x000fea0003800000 */
[----:B0-----:R-:W0:Y:S01]  /*b0d0*/  LDS.128 R4, [R212+0x4000] ;  /* 0x00400000d4047984 */ /* 0x001e220000000c00 */
[----:B------:R-:W-:Y:S02]  /*b0e0*/  SHF.R.U64 R46, R42, 0x10, R43 ;  /* 0x000000102a2e7819 */ /* 0x000fe4000000122b */
[----:B------:R-:W-:Y:S02]  /*b0f0*/  SHF.R.U64 R42, R44, 0x10, R45 ;  /* 0x000000102c2a7819 */ /* 0x000fe4000000122d */
[----:B------:R-:W-:Y:S02]  /*b100*/  SHF.R.U32.HI R43, RZ, 0x10, R43 ;  /* 0x00000010ff2b7819 */ /* 0x000fe4000001162b */
[----:B------:R-:W-:Y:S02]  /*b110*/  SHF.R.U32.HI R45, RZ, 0x10, R45 ;  /* 0x00000010ff2d7819 */ /* 0x000fe4000001162d */
[----:B------:R-:W-:Y:S02]  /*b120*/  PRMT R72, R72, 0x5410, R43 ;  /* 0x0000541048487816 */ /* 0x000fe4000000002b */
[----:B------:R-:W-:-:S02]  /*b130*/  PRMT R70, R70, 0x5410, R45 ;  /* 0x0000541046467816 */ /* 0x000fc4000000002d */
[----:B------:R-:W-:Y:S01]  /*b140*/  PRMT R73, R73, 0x5410, R46 ;  /* 0x0000541049497816 */ /* 0x000fe2000000002e */
[----:B------:R-:W-:Y:S01]  /*b150*/  IMAD.U32 R46, R72, 0x10000, RZ ;  /* 0x00010000482e7824 */ /* 0x000fe200078e00ff */
[----:B------:R-:W-:Y:S01]  /*b160*/  PRMT R71, R71, 0x5410, R42 ;  /* 0x0000541047477816 */ /* 0x000fe2000000002a */
[C---:B------:R-:W-:Y:S01]  /*b170*/  IMAD.U32 R47, R70.reuse, 0x10000, RZ ;  /* 0x00010000462f7824 */ /* 0x040fe200078e00ff */
[----:B------:R-:W-:Y:S02]  /*b180*/  LOP3.LUT R70, R70, 0xffff0000, RZ, 0xc0, !PT ;  /* 0xffff000046467812 */ /* 0x000fe400078ec0ff */
[----:B------:R-:W-:Y:S02]  /*b190*/  LOP3.LUT R72, R72, 0xffff0000, RZ, 0xc0, !PT ;  /* 0xffff000048487812 */ /* 0x000fe400078ec0ff */
[C---:B0-----:R-:W-:Y:S01]  /*b1a0*/  LOP3.LUT R43, R6.reuse, 0xffff0000, RZ, 0xc0, !PT ;  /* 0xffff0000062b7812 */ /* 0x041fe200078ec0ff */
[----:B------:R-:W-:Y:S01]  /*b1b0*/  IMAD.U32 R42, R6, 0x10000, RZ ;  /* 0x00010000062a7824 */ /* 0x000fe200078e00ff */
[C---:B------:R-:W-:Y:S01]  /*b1c0*/  LOP3.LUT R45, R7.reuse, 0xffff0000, RZ, 0xc0, !PT ;  /* 0xffff0000072d7812 */ /* 0x040fe200078ec0ff */
[----:B------:R-:W-:-:S02]  /*b1d0*/  IMAD.U32 R44, R7, 0x10000, RZ ;  /* 0x00010000072c7824 */ /* 0x000fc400078e00ff */
[C---:B------:R-:W-:Y:S01]  /*b1e0*/  FMUL.FTZ R48, R43.reuse, R46 ;  /* 0x0000002e2b307220 */ /* 0x040fe20000410000 */
[-C--:B------:R-:W-:Y:S01]  /*b1f0*/  FMUL.FTZ R49, R43, R47.reuse ;  /* 0x0000002f2b317220 */ /* 0x080fe20000410000 */
[----:B------:R-:W-:Y:S01]  /*b200*/  FMUL.FTZ R43, R45, R70 ;  /* 0x000000462d2b7220 */ /* 0x000fe20000410000 */
[----:B------:R-:W-:Y:S02]  /*b210*/  IMAD.U32 R6, R4, 0x10000, RZ ;  /* 0x0001000004067824 */ /* 0x000fe400078e00ff */
[C---:B------:R-:W-:Y:S01]  /*b220*/  FFMA.FTZ R75, R42.reuse, R47, R48 ;  /* 0x0000002f2a4b7223 */ /* 0x040fe20000010030 */
[----:B------:R-:W-:Y:S02]  /*b230*/  IMAD.U32 R7, R5, 0x10000, RZ ;  /* 0x0001000005077824 */ /* 0x000fe400078e00ff */
[----:B------:R-:W-:Y:S01]  /*b240*/  FFMA.FTZ R74, R42, R46, -R49 ;  /* 0x0000002e2a4a7223 */ /* 0x000fe20000010831 */
[-C--:B------:R-:W-:Y:S01]  /*b250*/  FMUL.FTZ R47, R45, R72.reuse ;  /* 0x000000482d2f7220 */ /* 0x080fe20000410000 */
[----:B------:R-:W-:Y:S01]  /*b260*/  LOP3.LUT R4, R4, 0xffff0000, RZ, 0xc0, !PT ;  /* 0xffff000004047812 */ /* 0x000fe200078ec0ff */
[C---:B------:R-:W-:Y:S01]  /*b270*/  FFMA.FTZ R72, R44.reuse, R72, -R43 ;  /* 0x000000482c487223 */ /* 0x040fe2000001082b */
[----:B------:R-:W-:Y:S01]  /*b280*/  LOP3.LUT R5, R5, 0xffff0000, RZ, 0xc0, !PT ;  /* 0xffff000005057812 */ /* 0x000fe200078ec0ff */
[C---:B------:R-:W-:Y:S01]  /*b290*/  IMAD.U32 R45, R71.reuse, 0x10000, RZ ;  /* 0x00010000472d7824 */ /* 0x040fe200078e00ff */
[----:B------:R-:W-:Y:S01]  /*b2a0*/  LOP3.LUT R46, R71, 0xffff0000, RZ, 0xc0, !PT ;  /* 0xffff0000472e7812 */ /* 0x000fe200078ec0ff */
[C---:B------:R-:W-:Y:S01]  /*b2b0*/  IMAD.U32 R43, R73.reuse, 0x10000, RZ ;  /* 0x00010000492b7824 */ /* 0x040fe200078e00ff */
[----:B------:R-:W-:Y:S01]  /*b2c0*/  LOP3.LUT R42, R73, 0xffff0000, RZ, 0xc0, !PT ;  /* 0xffff0000492a7812 */ /* 0x000fe200078ec0ff */
[----:B------:R-:W-:Y:S01]  /*b2d0*/  FFMA.FTZ R71, R44, R70, R47 ;  /* 0x000000462c477223 */ /* 0x000fe2000001002f */
[C---:B------:R-:W-:Y:S01]  /*b2e0*/  FMUL.FTZ R47, R4.reuse, R45 ;  /* 0x0000002d042f7220 */ /* 0x040fe20000410000 */
        /* <DEDUP_REMOVED lines=12> */
.L_x_1831:
[----:B------:R-:W-:Y:S05]  /*b3b0*/  BSYNC B1 ;  /* 0x0000000000017941 */ /* 0x000fea0003800000 */
.L_x_1830:
        /* <DEDUP_REMOVED lines=10> */
[--C-:B------:R-:W-:Y:S02]  /*b460*/  SHF.R.U64 R43, R38, 0x10, R39.reuse ;  /* 0x00000010262b7819 */ /* 0x100fe40000001227 */
[----:B------:R-:W-:Y:S02]  /*b470*/  SHF.R.U32.HI R38, RZ, 0x10, R39 ;  /* 0x00000010ff267819 */ /* 0x000fe40000011627 */
[--C-:B------:R-:W-:Y:S02]  /*b480*/  SHF.R.U64 R39, R40, 0x10, R41.reuse ;  /* 0x0000001028277819 */ /* 0x100fe40000001229 */
        /* <DEDUP_REMOVED lines=13> */
[CC--:B------:R-:W-:Y:S01]  /*b560*/  FMUL.FTZ R44, R39.reuse, R42.reuse ;  /* 0x0000002a272c7220 */ /* 0x0c0fe20000410000 */
[----:B------:R-:W-:Y:S01]  /*b570*/  FMUL.FTZ R45, R39, R43 ;  /* 0x0000002b272d7220 */ /* 0x000fe20000410000 */
[C---:B------:R-:W-:Y:S01]  /*b580*/  FMUL.FTZ R39, R41.reuse, R63 ;  /* 0x0000003f29277220 */ /* 0x040fe20000410000 */
[----:B------:R-:W-:Y:S02]  /*b590*/  IMAD.U32 R6, R4, 0x10000, RZ ;  /* 0x0001000004067824 */ /* 0x000fe400078e00ff */
[----:B------:R-:W-:Y:S01]  /*b5a0*/  FFMA.FTZ R47, R38, R43, R44 ;  /* 0x0000002b262f7223 */ /* 0x000fe2000001002c */
[-C--:B------:R-:W-:Y:S01]  /*b5b0*/  FMUL.FTZ R43, R41, R65.reuse ;  /* 0x00000041292b7220 */ /* 0x080fe20000410000 */
[----:B------:R-:W-:Y:S01]  /*b5c0*/  FFMA.FTZ R65, R40, R65, -R39 ;  /* 0x0000004128417223 */ /* 0x000fe20000010827 */
[C---:B------:R-:W-:Y:S01]  /*b5d0*/  IMAD.U32 R7, R5.reuse, 0x10000, RZ ;  /* 0x0001000005077824 */ /* 0x040fe200078e00ff */
[----:B------:R-:W-:Y:S01]  /*b5e0*/  LOP3.LUT R4, R4, 0xffff0000, RZ, 0xc0, !PT ;  /* 0xffff000004047812 */ /* 0x000fe200078ec0ff */
[----:B------:R-:W-:Y:S01]  /*b5f0*/  IMAD.U32 R41, R62, 0x10000, RZ ;  /* 0x000100003e297824 */ /* 0x000fe200078e00ff */
[----:B------:R-:W-:Y:S01]  /*b600*/  LOP3.LUT R5, R5, 0xffff0000, RZ, 0xc0, !PT ;  /* 0xffff000005057812 */ /* 0x000fe200078ec0ff */
[----:B------:R-:W-:Y:S01]  /*b610*/  IMAD.U32 R39, R64, 0x10000, RZ ;  /* 0x0001000040277824 */ /* 0x000fe200078e00ff */
[----:B------:R-:W-:Y:S01]  /*b620*/  LOP3.LUT R62, R62, 0xffff0000, RZ, 0xc0, !PT ;  /* 0xffff00003e3e7812 */ /* 0x000fe200078ec0ff */
[----:B------:R-:W-:Y:S01]  /*b630*/  FFMA.FTZ R42, R38, R42, -R45 ;  /* 0x0000002a262a7223 */ /* 0x000fe2000001082d */
        /* <DEDUP_REMOVED lines=15> */
.L_x_1837:
[----:B------:R-:W-:Y:S05]  /*b730*/  BSYNC B2 ;  /* 0x0000000000027941 */ /* 0x000fea0003800000 */
.L_x_1836:
        /* <DEDUP_REMOVED lines=47> */
.L_x_1835:
[----:B------:R-:W-:Y:S05]  /*ba30*/  BSYNC B1 ;  /* 0x0000000000017941 */ /* 0x000fea0003800000 */
.L_x_1834:
        /* <DEDUP_REMOVED lines=55> */
.L_x_1841:
[----:B------:R-:W-:Y:S05]  /*bdb0*/  BSYNC B2 ;  /* 0x0000000000027941 */ /* 0x000fea0003800000 */
.L_x_1840:
        /* <DEDUP_REMOVED lines=9> */
[C---:B------:R-:W-:Y:S01]  /*be50*/  IMAD.U32 R28, R52.reuse, 0x10000, RZ ;  /* 0x00010000341c7824 */ /* 0x040fe200078e00ff */
[----:B------:R-:W-:Y:S01]  /*be60*/  LOP3.LUT R52, R52, 0xffff0000, RZ, 0xc0, !PT ;  /* 0xffff000034347812 */ /* 0x000fe200078ec0ff */
[C---:B------:R-:W-:Y:S01]  /*be70*/  IMAD.U32 R29, R50.reuse, 0x10000, RZ ;  /* 0x00010000321d7824 */ /* 0x040fe200078e00ff */
[----:B------:R-:W-:Y:S02]  /*be80*/  LOP3.LUT R50, R50, 0xffff0000, RZ, 0xc0, !PT ;  /* 0xffff000032327812 */ /* 0x000fe400078ec0ff */
[----:B------:R-:W-:Y:S02]  /*be90*/  PRMT R51, R51, 0x5410, R24 ;  /* 0x0000541033337816 */ /* 0x000fe40000000018 */
        /* <DEDUP_REMOVED lines=33> */
.L_x_1839:
[----:B------:R-:W-:Y:S05]  /*c0b0*/  BSYNC B1 ;  /* 0x0000000000017941 */ /* 0x000fea0003800000 */
.L_x_1838:
        /* <DEDUP_REMOVED lines=22> */
[C---:B------:R-:W-:Y:S01]  /*c220*/  IMAD.U32 R20, R7.reuse, 0x10000, RZ ;  /* 0x0001000007147824 */ /* 0x040fe200078e00ff */
[----:B------:R-:W-:Y:S01]  /*c230*/  LOP3.LUT R7, R7, 0xffff0000, RZ, 0xc0, !PT ;  /* 0xffff000007077812 */ /* 0x000fe200078ec0ff */
[----:B------:R-:W-:-:S02]  /*c240*/  IMAD.U32 R12, R6, 0x10000, RZ ;  /* 0x00010000060c7824 */ /* 0x000fc400078e00ff */
[CC--:B------:R-:W-:Y:S01]  /*c250*/  FMUL.FTZ R25, R13.reuse, R24.reuse ;  /* 0x000000180d197220 */ /* 0x0c0fe20000410000 */
[----:B------:R-:W-:Y:S01]  /*c260*/  FMUL.FTZ R13, R13, R21 ;  /* 0x000000150d0d7220 */ /* 0x000fe20000410000 */
[C---:B------:R-:W-:Y:S01]  /*c270*/  FMUL.FTZ R29, R7.reuse, R67 ;  /* 0x00000043071d7220 */ /* 0x040fe20000410000 */
[----:B------:R-:W-:Y:S02]  /*c280*/  IMAD.U32 R3, R4, 0x10000, RZ ;  /* 0x0001000004037824 */ /* 0x000fe400078e00ff */
[C---:B------:R-:W-:Y:S01]  /*c290*/  FFMA.FTZ R26, R12.reuse, R21, -R25 ;  /* 0x000000150c1a7223 */ /* 0x040fe20000010819 */
[----:B------:R-:W-:Y:S01]  /*c2a0*/  FFMA.FTZ R27, R12, R24, R13 ;  /* 0x000000180c1b7223 */ /* 0x000fe2000001000d */
[-C--:B------:R-:W-:Y:S01]  /*c2b0*/  FMUL.FTZ R13, R7, R69.reuse ;  /* 0x00000045070d7220 */ /* 0x080fe20000410000 */
        /* <DEDUP_REMOVED lines=12> */
[----:B------:R-:W-:Y:S01]  /*c380*/  FMUL.FTZ R25, R5, R68 ;  /* 0x0000004405197220 */ /* 0x000fe20000410000 */
        /* <DEDUP_REMOVED lines=9> */
.L_x_1844:
[----:B------:R-:W-:Y:S05]  /*c420*/  BSYNC B1 ;  /* 0x0000000000017941 */ /* 0x000fea0003800000 */
.L_x_1843:
        /* <DEDUP_REMOVED lines=13> */
[----:B------:R-:W-:Y:S01]  /*c500*/  PRMT R10, R0, 0x5410, R3 ;  /* 0x00005410000a7816 */ /* 0x000fe20000000003 */
        /* <DEDUP_REMOVED lines=11> */
[----:B------:R-:W-:Y:S01]  /*c5c0*/  FFMA.FTZ R12, R8, R13, R6 ;  /* 0x0000000d080c7223 */ /* 0x000fe20000010006 */
[-C--:B------:R-:W-:Y:S01]  /*c5d0*/  FMUL.FTZ R8, R7, R56.reuse ;  /* 0x0000003807087220 */ /* 0x080fe20000410000 */
[C---:B------:R-:W-:Y:S01]  /*c5e0*/  IMAD.U32 R7, R10.reuse, 0x10000, RZ ;  /* 0x000100000a077824 */ /* 0x040fe200078e00ff */
[----:B------:R-:W-:Y:S01]  /*c5f0*/  LOP3.LUT R5, R5, 0xffff0000, RZ, 0xc0, !PT ;  /* 0xffff000005057812 */ /* 0x000fe200078ec0ff */
[----:B------:R-:W-:Y:S01]  /*c600*/  IMAD.U32 R6, R15, 0x10000, RZ ;  /* 0x000100000f067824 */ /* 0x000fe200078e00ff */
[----:B------:R-:W-:Y:S01]  /*c610*/  LOP3.LUT R10, R10, 0xffff0000, RZ, 0xc0, !PT ;  /* 0xffff00000a0a7812 */ /* 0x000fe200078ec0ff */
[----:B------:R-:W-:Y:S01]  /*c620*/  FFMA.FTZ R20, R9, R56, -R20 ;  /* 0x0000003809147223 */ /* 0x000fe20000010814 */
[----:B------:R-:W-:Y:S01]  /*c630*/  LOP3.LUT R15, R15, 0xffff0000, RZ, 0xc0, !PT ;  /* 0xffff00000f0f7812 */ /* 0x000fe200078ec0ff */
[----:B------:R-:W-:Y:S01]  /*c640*/  FFMA.FTZ R11, R9, R14, R8 ;  /* 0x0000000e090b7223 */ /* 0x000fe20000010008 */
[C---:B------:R-:W-:Y:S01]  /*c650*/  FMUL.FTZ R9, R3.reuse, R7 ;  /* 0x0000000703097220 */ /* 0x040fe20000410000 */
[----:B------:R-:W-:Y:S01]  /*c660*/  FMUL.FTZ R8, R3, R6 ;  /* 0x0000000603087220 */ /* 0x000fe20000410000 */
        /* <DEDUP_REMOVED lines=10> */
[----:B------:R0:W-:Y:S01]  /*c710*/  STS.128 [R212+0x7000], R4 ;  /* 0x00700004d4007388 */ /* 0x0001e20000000c00 */
[----:B------:R-:W-:Y:S05]  /*c720*/  BRA `(.L_x_1842) ;  /* 0x0000002800087947 */ /* 0x000fea0003800000 */
.L_x_1815:
[----:B------:R-:W0:Y:S01]  /*c730*/  LDC R5, c[0x0][0x448] ;  /* 0x00011200ff057b82 */ /* 0x000e220000000800 */
[----:B------:R-:W-:Y:S01]  /*c740*/  ULDC.64 UR4, c[0x0][0x3f8] ;  /* 0x0000fe0000047ab9 */ /* 0x000fe20000000a00 */
[----:B------:R-:W-:Y:S01]  /*c750*/  ULDC.64 UR6, c[0x0][0x408] ;  /* 0x0001020000067ab9 */ /* 0x000fe20000000a00 */
        /* <DEDUP_REMOVED lines=11> */
[C---:B------:R-:W-:Y:S01]  /*c810*/  IMAD R7, R3.reuse, UR5, R4 ;  /* 0x0000000503077c24 */ /* 0x040fe2000f8e0204 */
        /* <DEDUP_REMOVED lines=12> */
[----:B------:R-:W0:Y:S01]  /*c8e0*/  LDC R55, c[0x0][0x3f4] ;  /* 0x0000fd00ff377b82 */ /* 0x000e220000000800 */
[----:B------:R-:W3:Y:S01]  /*c8f0*/  SHFL.IDX PT, R4, R32, RZ, 0x181f ;  /* 0x00181fff20047589 */ /* 0x000ee200000e0000 */
[----:B------:R-:W-:-:S03]  /*c900*/  IMAD R3, R194, R5, RZ ;  /* 0x00000005c2037224 */ /* 0x000fc600078e02ff */
[----:B------:R-:W5:Y:S04]  /*c910*/  SHFL.IDX PT, R0, R35, RZ, 0x181f ;  /* 0x00181fff23007589 */ /* 0x000f6800000e0000 */
[----:B------:R-:W1:Y:S04]  /*c920*/  SHFL.IDX PT, R14, R34, RZ, 0x181f ;  /* 0x00181fff220e7589 */ /* 0x000e6800000e0000 */
[----:B------:R-:W2:Y:S01]  /*c930*/  SHFL.IDX PT, R5, R33, RZ, 0x181f ;  /* 0x00181fff21057589 */ /* 0x000ea200000e0000 */
[----:B0-----:R-:W-:-:S04]  /*c940*/  ISETP.GE.AND P0, PT, R16, R55, PT ;  /* 0x000000371000720c */ /* 0x001fc80003f06270 */
[----:B------:R-:W-:-:S13]  /*c950*/  ISETP.GE.OR P1, PT, R56, R3, P0 ;  /* 0x000000033800720c */ /* 0x000fda0000726670 */
[C---:B------:R-:W-:Y:S01]  /*c960*/  @!P1 IMAD.SHL.U32 R21, R16.reuse, 0x2, RZ ;  /* 0x0000000210159824 */ /* 0x040fe200078e00ff */
[----:B------:R-:W-:-:S04]  /*c970*/  @!P1 SHF.L.U64.HI R6, R16, 0x1, R17 ;  /* 0x0000000110069819 */ /* 0x000fc80000010211 */
[----:B---3--:R-:W-:-:S05]  /*c980*/  @!P1 IADD3 R4, P2, R4, R21, RZ ;  /* 0x0000001504049210 */ /* 0x008fca0007f5e0ff */
[----:B-----5:R-:W-:Y:S02]  /*c990*/  @!P1 IMAD.X R7, R0, 0x1, R6, P2 ;  /* 0x0000000100079824 */ /* 0x020fe400010e0606 */
[----:B------:R-:W-:Y:S02]  /*c9a0*/  @!P1 IMAD.MOV.U32 R8, RZ, RZ, R4 ;  /* 0x000000ffff089224 */ /* 0x000fe400078e0004 */
[----:B------:R-:W-:-:S06]  /*c9b0*/  @!P1 IMAD.MOV.U32 R9, RZ, RZ, R7 ;  /* 0x000000ffff099224 */ /* 0x000fcc00078e0007 */
[----:B------:R-:W3:Y:S01]  /*c9c0*/  @!P1 LD.E.128 R8, desc[UR54][R8.64] ;  /* 0x0000003608089980 */ /* 0x000ee2000c101d00 */
[----:B-1----:R-:W-:-:S05]  /*c9d0*/  @!P1 IADD3 R14, P2, R14, R21, RZ ;  /* 0x000000150e0e9210 */ /* 0x002fca0007f5e0ff */
[----:B--2---:R-:W-:Y:S02]  /*c9e0*/  @!P1 IMAD.X R5, R5, 0x1, R6, P2 ;  /* 0x0000000105059824 */ /* 0x004fe400010e0606 */
[----:B------:R-:W-:-:S06]  /*c9f0*/  @!P1 IMAD.MOV.U32 R4, RZ, RZ, R14 ;  /* 0x000000ffff049224 */ /* 0x000fcc00078e000e */
[----:B------:R-:W2:Y:S01]  /*ca00*/  @!P1 LD.E.128 R4, desc[UR54][R4.64] ;  /* 0x0000003604049980 */ /* 0x000ea2000c101d00 */
[----:B------:R-:W-:Y:S02]  /*ca10*/  CS2R R46, SRZ ;  /* 0x00000000002e7805 */ /* 0x000fe4000001ff00 */
[----:B------:R-:W-:Y:S02]  /*ca20*/  CS2R R50, SRZ ;  /* 0x0000000000327805 */ /* 0x000fe4000001ff00 */
[----:B------:R-:W-:Y:S01]  /*ca30*/  CS2R R38, SRZ ;  /* 0x0000000000267805 */ /* 0x000fe2000001ff00 */
[----:B------:R0:W1:Y:S01]  /*ca40*/  SHFL.IDX PT, R14, R34, 0x1, 0x181f ;  /* 0x00381f00220e7f89 */ /* 0x00006200000e0000 */
[----:B------:R-:W-:Y:S02]  /*ca50*/  CS2R R20, SRZ ;  /* 0x0000000000147805 */ /* 0x000fe4000001ff00 */
[----:B------:R-:W-:Y:S01]  /*ca60*/  CS2R R24, SRZ ;  /* 0x0000000000187805 */ /* 0x000fe2000001ff00 */
[----:B---3--:R-:W-:-:S02]  /*ca70*/  @!P1 IMAD.MOV.U32 R46, RZ, RZ, R8 ;  /* 0x000000ffff2e9224 */ /* 0x008fc400078e0008 */
[----:B------:R-:W-:Y:S01]  /*ca80*/  @!P1 IMAD.MOV.U32 R47, RZ, RZ, R9 ;  /* 0x000000ffff2f9224 */ /* 0x000fe200078e0009 */
[----:B------:R0:W3:Y:S01]  /*ca90*/  SHFL.IDX PT, R8, R32, 0x1, 0x181f ;  /* 0x00381f0020087f89 */ /* 0x0000e200000e0000 */
[----:B------:R-:W-:Y:S02]  /*caa0*/  IMAD.MOV.U32 R0, RZ, RZ, R46 ;  /* 0x000000ffff007224 */ /* 0x000fe400078e002e */
[----:B------:R-:W-:Y:S01]  /*cab0*/  @!P1 IMAD.MOV.U32 R50, RZ, RZ, R10 ;  /* 0x000000ffff329224 */ /* 0x000fe200078e000a */
[----:B------:R0:W0:Y:S01]  /*cac0*/  SHFL.IDX PT, R9, R33, 0x1, 0x181f ;  /* 0x00381f0021097f89 */ /* 0x00002200000e0000 */
[----:B------:R-:W-:Y:S01]  /*cad0*/  @!P1 IMAD.MOV.U32 R51, RZ, RZ, R11 ;  /* 0x000000ffff339224 */ /* 0x000fe200078e000b */
[----:B------:R-:W-:Y:S01]  /*cae0*/  PRMT R77, R0, 0x7610, R77 ;  /* 0x00007610004d7816 */ /* 0x000fe2000000004d */
[----:B------:R-:W-:Y:S01]  /*caf0*/  IMAD.MOV.U32 R12, RZ, RZ, R47 ;  /* 0x000000ffff0c7224 */ /* 0x000fe200078e002f */
[----:B------:R0:W0:Y:S01]  /*cb00*/  SHFL.IDX PT, R0, R35, 0x1, 0x181f ;  /* 0x00381f0023007f89 */ /* 0x00002200000e0000 */
[----:B------:R-:W-:-:S02]  /*cb10*/  IMAD.MOV.U32 R10, RZ, RZ, R50 ;  /* 0x000000ffff0a7224 */ /* 0x000fc400078e0032 */
[----:B--2---:R-:W-:Y:S01]  /*cb20*/  @!P1 IMAD.MOV.U32 R38, RZ, RZ, R4 ;  /* 0x000000ffff269224 */ /* 0x004fe200078e0004 */
[----:B------:R-:W-:Y:S01]  /*cb30*/  PRMT R78, R12, 0x7610, R78 ;  /* 0x000076100c4e7816 */ /* 0x000fe2000000004e */
[----:B------:R-:W-:Y:S01]  /*cb40*/  @!P1 IMAD.MOV.U32 R39, RZ, RZ, R5 ;  /* 0x000000ffff279224 */ /* 0x000fe200078e0005 */
[----:B------:R-:W-:Y:S01]  /*cb50*/  PRMT R37, R10, 0x7610, R37 ;  /* 0x000076100a257816 */ /* 0x000fe20000000025 */
[----:B------:R-:W-:Y:S02]  /*cb60*/  @!P1 IMAD.MOV.U32 R20, RZ, RZ, R6 ;  /* 0x000000ffff149224 */ /* 0x000fe400078e0006 */
[----:B------:R-:W-:Y:S02]  /*cb70*/  @!P1 IMAD.MOV.U32 R21, RZ, RZ, R7 ;  /* 0x000000ffff159224 */ /* 0x000fe400078e0007 */
[----:B------:R-:W-:Y:S02]  /*cb80*/  IMAD.MOV.U32 R11, RZ, RZ, R51 ;  /* 0x000000ffff0b7224 */ /* 0x000fe400078e0033 */
[----:B------:R-:W-:-:S02]  /*cb90*/  IMAD.MOV.U32 R4, RZ, RZ, R38 ;  /* 0x000000ffff047224 */ /* 0x000fc400078e0026 */
[----:B------:R-:W-:Y:S01]  /*cba0*/  IMAD.MOV.U32 R5, RZ, RZ, R39 ;  /* 0x000000ffff057224 */ /* 0x000fe200078e0027 */
[----:B------:R-:W-:Y:S01]  /*cbb0*/  PRMT R52, R11, 0x7610, R52 ;  /* 0x000076100b347816 */ /* 0x000fe20000000034 */
[----:B------:R-:W-:Y:S01]  /*cbc0*/  IMAD.MOV.U32 R6, RZ, RZ, R20 ;  /* 0x000000ffff067224 */ /* 0x000fe200078e0014 */
[----:B------:R-:W-:Y:S01]  /*cbd0*/  PRMT R79, R4, 0x7610, R79 ;  /* 0x00007610044f7816 */ /* 0x000fe2000000004f */
[----:B------:R-:W-:Y:S01]  /*cbe0*/  IMAD.MOV.U32 R7, RZ, RZ, R21 ;  /* 0x000000ffff077224 */ /* 0x000fe200078e0015 */
[----:B------:R-:W-:Y:S02]  /*cbf0*/  PRMT R80, R5, 0x7610, R80 ;  /* 0x0000761005507816 */ /* 0x000fe40000000050 */
[----:B------:R-:W-:Y:S02]  /*cc00*/  PRMT R81, R6, 0x7610, R81 ;  /* 0x0000761006517816 */ /* 0x000fe40000000051 */
[----:B01-3--:R-:W-:-:S07]  /*cc10*/  PRMT R82, R7, 0x7610, R82 ;  /* 0x0000761007527816 */ /* 0x00bfce0000000052 */
.L_x_2202:
[----:B------:R-:W-:Y:S01]  /*cc20*/  VIADD R4, R56, 0x20 ;  /* 0x0000002038047836 */ /* 0x000fe20000000000 */
[----:B------:R-:W-:Y:S01]  /*cc30*/  BSSY B1, `(.L_x_1846) ;  /* 0x0000012000017945 */ /* 0x000fe20003800000 */
[----:B------:R-:W-:Y:S02]  /*cc40*/  CS2R R26, SRZ ;  /* 0x00000000001a7805 */ /* 0x000fe4000001ff00 */
[----:B------:R-:W-:Y:S02]  /*cc50*/  CS2R R6, SRZ ;  /* 0x0000000000067805 */ /* 0x000fe4000001ff00 */
[----:B------:R-:W-:Y:S02]  /*cc60*/  ISETP.GE.AND P1, PT, R4, R3, PT ;  /* 0x000000030400720c */ /* 0x000fe40003f26270 */
[----:B------:R-:W-:-:S11]  /*cc70*/  CS2R R4, SRZ ;  /* 0x0000000000047805 */ /* 0x000fd6000001ff00 */
[----:B------:R-:W-:Y:S05]  /*cc80*/  @P1 BRA `(.L_x_1847) ;  /* 0x0000000000301947 */ /* 0x000fea0003800000 */
[----:B------:R-:W-:Y:S02]  /*cc90*/  CS2R R26, SRZ ;  /* 0x00000000001a7805 */ /* 0x000fe4000001ff00 */
[----:B------:R-:W-:Y:S02]  /*cca0*/  CS2R R4, SRZ ;  /* 0x0000000000047805 */ /* 0x000fe4000001ff00 */
[----:B------:R-:W-:Y:S01]  /*ccb0*/  CS2R R6, SRZ ;  /* 0x0000000000067805 */ /* 0x000fe2000001ff00 */
[----:B------:R-:W-:Y:S06]  /*ccc0*/  @P0 BRA `(.L_x_1847) ;  /* 0x0000000000200947 */ /* 0x000fec0003800000 */
[C---:B------:R-:W-:Y:S01]  /*ccd0*/  IMAD.SHL.U32 R15, R16.reuse, 0x2, RZ ;  /* 0x00000002100f7824 */ /* 0x040fe200078e00ff */
[----:B------:R-:W-:-:S04]  /*cce0*/  SHF.L.U64.HI R6, R16, 0x1, R17 ;  /* 0x0000000110067819 */ /* 0x000fc80000010211 */
[-C--:B------:R-:W-:Y:S02]  /*ccf0*/  IADD3 R4, P1, R8, R15.reuse, RZ ;  /* 0x0000000f08047210 */ /* 0x080fe40007f3e0ff */
[----:B------:R-:W-:-:S03]  /*cd00*/  IADD3 R14, P2, R14, R15, RZ ;  /* 0x0000000f0e0e7210 */ /* 0x000fc60007f5e0ff */
[--C-:B------:R-:W-:Y:S02]  /*cd10*/  IMAD.X R5, R0, 0x1, R6.reuse, P1 ;  /* 0x0000000100057824 */ /* 0x100fe400008e0606 */
[----:B------:R-:W-:-:S04]  /*cd20*/  IMAD.X R15, R9, 0x1, R6, P2 ;  /* 0x00000001090f7824 */ /* 0x000fc800010e0606 */
[----:B------:R-:W5:Y:S04]  /*cd30*/  LD.E.128 R4, desc[UR54][R4.64] ;  /* 0x0000003604047980 */ /* 0x000f68000c101d00 */
[----:B------:R0:W5:Y:S02]  /*cd40*/  LD.E.128 R24, desc[UR54][R14.64] ;  /* 0x000000360e187980 */ /* 0x000164000c101d00 */
.L_x_1847:
[----:B------:R-:W-:Y:S05]  /*cd50*/  BSYNC B1 ;  /* 0x0000000000017941 */ /* 0x000fea0003800000 */
.L_x_1846:
[----:B-----5:R-:W-:Y:S01]  /*cd60*/  IMAD.MOV.U32 R0, RZ, RZ, R24 ;  /* 0x000000ffff007224 */ /* 0x020fe200078e0018 */
[----:B------:R-:W-:Y:S01]  /*cd70*/  UMOV UR4, 0xffffffff ;  /* 0xffffffff00047882 */ /* 0x000fe20000000000 */
        /* <DEDUP_REMOVED lines=16> */
[----:B------:R-:W1:Y:S01]  /*ce80*/  SHFL.IDX PT, R8, R32, 0x2, 0x181f ;  /* 0x00581f0020087f89 */ /* 0x000e6200000e0000 */
[----:B------:R-:W-:-:S03]  /*ce90*/  VIADD R10, R56, 0x40 ;  /* 0x00000040380a7836 */ /* 0x000fc60000000000 */
[----:B------:R-:W2:Y:S02]  /*cea0*/  SHFL.IDX PT, R0, R35, 0x2, 0x181f ;  /* 0x00581f0023007f89 */ /* 0x000ea400000e0000 */
[----:B------:R-:W-:Y:S02]  /*ceb0*/  ISETP.GE.OR P1, PT, R10, R3, P0 ;  /* 0x000000030a00720c */ /* 0x000fe40000726670 */
[----:B0-----:R-:W0:Y:S04]  /*cec0*/  SHFL.IDX PT, R14, R34, 0x2, 0x181f ;  /* 0x00581f00220e7f89 */ /* 0x001e2800000e0000 */
[----:B------:R-:W3:Y:S07]  /*ced0*/  SHFL.IDX PT, R28, R33, 0x2, 0x181f ;  /* 0x00581f00211c7f89 */ /* 0x000eee00000e0000 */
[C---:B------:R-:W-:Y:S01]  /*cee0*/  @!P1 IMAD.SHL.U32 R31, R16.reuse, 0x2, RZ ;  /* 0x00000002101f9824 */ /* 0x040fe200078e00ff */
[----:B------:R-:W-:-:S04]  /*cef0*/  @!P1 SHF.L.U64.HI R29, R16, 0x1, R17 ;  /* 0x00000001101d9819 */ /* 0x000fc80000010211 */
[----:B-1----:R-:W-:-:S05]  /*cf00*/  @!P1 IADD3 R8, P2, R8, R31, RZ ;  /* 0x0000001f08089210 */ /* 0x002fca0007f5e0ff */
[----:B--2---:R-:W-:-:S06]  /*cf10*/  @!P1 IMAD.X R9, R0, 0x1, R29, P2 ;  /* 0x0000000100099824 */ /* 0x004fcc00010e061d */
[----:B------:R-:W2:Y:S01]  /*cf20*/  @!P1 LD.E.128 R8, desc[UR54][R8.64] ;  /* 0x0000003608089980 */ /* 0x000ea2000c101d00 */
[----:B0-----:R-:W-:-:S05]  /*cf30*/  @!P1 IADD3 R14, P2, R14, R31, RZ ;  /* 0x0000001f0e0e9210 */ /* 0x001fca0007f5e0ff */
[----:B---3--:R-:W-:-:S04]  /*cf40*/  @!P1 IMAD.X R29, R28, 0x1, R29, P2 ;  /* 0x000000011c1d9824 */ /* 0x008fc800010e061d */
[----:B------:R-:W-:-:S05]  /*cf50*/  @!P1 IMAD.MOV.U32 R15, RZ, RZ, R29 ;  /* 0x000000ffff0f9224 */ /* 0x000fca00078e001d */
[----:B------:R-:W3:Y:S01]  /*cf60*/  @!P1 LD.E.128 R28, desc[UR54][R14.64] ;  /* 0x000000360e1c9980 */ /* 0x000ee2000c101d00 */
[----:B------:R-:W-:Y:S02]  /*cf70*/  CS2R R44, SRZ ;  /* 0x00000000002c7805 */ /* 0x000fe4000001ff00 */
[----:B------:R-:W-:Y:S02]  /*cf80*/  CS2R R48, SRZ ;  /* 0x0000000000307805 */ /* 0x000fe4000001ff00 */
[----:B------:R-:W-:Y:S01]  /*cf90*/  CS2R R40, SRZ ;  /* 0x0000000000287805 */ /* 0x000fe2000001ff00 */
[----:B------:R-:W0:Y:S01]  /*cfa0*/  SHFL.IDX PT, R32, R32, 0x3, 0x181f ;  /* 0x00781f0020207f89 */ /* 0x000e2200000e0000 */
[----:B------:R-:W-:-:S03]  /*cfb0*/  CS2R R42, SRZ ;  /* 0x00000000002a7805 */ /* 0x000fc6000001ff00 */
[----:B------:R-:W1:Y:S04]  /*cfc0*/  SHFL.IDX PT, R34, R34, 0x3, 0x181f ;  /* 0x00781f0022227f89 */ /* 0x000e6800000e0000 */
[----:B------:R-:W0:Y:S01]  /*cfd0*/  SHFL.IDX PT, R33, R33, 0x3, 0x181f ;  /* 0x00781f0021217f89 */ /* 0x000e2200000e0000 */
[----:B--2---:R-:W-:Y:S02]  /*cfe0*/  @!P1 IMAD.MOV.U32 R44, RZ, RZ, R8 ;  /* 0x000000ffff2c9224 */ /* 0x004fe400078e0008 */
[----:B------:R-:W-:Y:S02]  /*cff0*/  @!P1 IMAD.MOV.U32 R48, RZ, RZ, R10 ;  /* 0x000000ffff309224 */ /* 0x000fe400078e000a */
[----:B------:R-:W-:Y:S02]  /*d000*/  IMAD.MOV.U32 R0, RZ, RZ, R44 ;  /* 0x000000ffff007224 */ /* 0x000fe400078e002c */
[----:B------:R-:W-:-:S02]  /*d010*/  @!P1 IMAD.MOV.U32 R49, RZ, RZ, R11 ;  /* 0x000000ffff319224 */ /* 0x000fc400078e000b */
[----:B------:R-:W-:Y:S01]  /*d020*/  @!P1 IMAD.MOV.U32 R45, RZ, RZ, R9 ;  /* 0x000000ffff2d9224 */ /* 0x000fe200078e0009 */
[----:B------:R-:W-:Y:S01]  /*d030*/  PRMT R65, R0, 0x7610, R65 ;  /* 0x0000761000417816 */ /* 0x000fe20000000041 */
[----:B------:R-:W-:Y:S01]  /*d040*/  IMAD.MOV.U32 R8, RZ, RZ, R48 ;  /* 0x000000ffff087224 */ /* 0x000fe200078e0030 */
[----:B------:R2:W0:Y:S01]  /*d050*/  SHFL.IDX PT, R0, R35, 0x3, 0x181f ;  /* 0x00781f0023007f89 */ /* 0x00042200000e0000 */
[----:B------:R-:W-:Y:S02]  /*d060*/  IMAD.MOV.U32 R9, RZ, RZ, R49 ;  /* 0x000000ffff097224 */ /* 0x000fe400078e0031 */
[----:B------:R-:W-:Y:S01]  /*d070*/  IMAD.MOV.U32 R12, RZ, RZ, R45 ;  /* 0x000000ffff0c7224 */ /* 0x000fe200078e002d */
[----:B------:R-:W-:Y:S01]  /*d080*/  PRMT R53, R8, 0x7610, R53 ;  /* 0x0000761008357816 */ /* 0x000fe20000000035 */
[----:B---3--:R-:W-:Y:S01]  /*d090*/  @!P1 IMAD.MOV.U32 R40, RZ, RZ, R28 ;  /* 0x000000ffff289224 */ /* 0x008fe200078e001c */
[----:B------:R-:W-:Y:S01]  /*d0a0*/  PRMT R54, R9, 0x7610, R54 ;  /* 0x0000761009367816 */ /* 0x000fe20000000036 */
[----:B------:R-:W-:Y:S01]  /*d0b0*/  @!P1 IMAD.MOV.U32 R41, RZ, RZ, R29 ;  /* 0x000000ffff299224 */ /* 0x000fe200078e001d */
[----:B------:R-:W-:Y:S01]  /*d0c0*/  PRMT R66, R12, 0x7610, R66 ;  /* 0x000076100c427816 */ /* 0x000fe20000000042 */
[----:B------:R-:W-:-:S02]  /*d0d0*/  @!P1 IMAD.MOV.U32 R42, RZ, RZ, R30 ;  /* 0x000000ffff2a9224 */ /* 0x000fc400078e001e */
[----:B------:R-:W-:Y:S02]  /*d0e0*/  @!P1 IMAD.MOV.U32 R43, RZ, RZ, R31 ;  /* 0x000000ffff2b9224 */ /* 0x000fe400078e001f */
[----:B------:R-:W-:Y:S02]  /*d0f0*/  IMAD.MOV.U32 R8, RZ, RZ, R40 ;  /* 0x000000ffff087224 */ /* 0x000fe400078e0028 */
[----:B------:R-:W-:Y:S02]  /*d100*/  IMAD.MOV.U32 R9, RZ, RZ, R41 ;  /* 0x000000ffff097224 */ /* 0x000fe400078e0029 */
[----:B------:R-:W-:Y:S01]  /*d110*/  IMAD.MOV.U32 R10, RZ, RZ, R42 ;  /* 0x000000ffff0a7224 */ /* 0x000fe200078e002a */
[----:B------:R-:W-:Y:S01]  /*d120*/  PRMT R72, R8, 0x7610, R72 ;  /* 0x0000761008487816 */ /* 0x000fe20000000048 */
[----:B------:R-:W-:Y:S01]  /*d130*/  IMAD.MOV.U32 R11, RZ, RZ, R43 ;  /* 0x000000ffff0b7224 */ /* 0x000fe200078e002b */
[----:B------:R-:W-:Y:S02]  /*d140*/  PRMT R73, R9, 0x7610, R73 ;  /* 0x0000761009497816 */ /* 0x000fe40000000049 */
[----:B------:R-:W-:-:S02]  /*d150*/  CS2R R8, SRZ ;  /* 0x0000000000087805 */ /* 0x000fc4000001ff00 */
[----:B------:R-:W-:Y:S02]  /*d160*/  PRMT R74, R10, 0x7610, R74 ;  /* 0x000076100a4a7816 */ /* 0x000fe4000000004a */
[----:B012---:R-:W-:-:S07]  /*d170*/  PRMT R75, R11, 0x7610, R75 ;  /* 0x000076100b4b7816 */ /* 0x007fce000000004b */
.L_x_2212:
[----:B------:R-:W-:Y:S01]  /*d180*/  VIADD R56, R56, 0x60 ;  /* 0x0000006038387836 */ /* 0x000fe20000000000 */
[----:B------:R-:W-:Y:S01]  /*d190*/  BSSY B1, `(.L_x_1849) ;  /* 0x0000012000017945 */ /* 0x000fe20003800000 */
[----:B------:R-:W-:Y:S02]  /*d1a0*/  CS2R R10, SRZ ;  /* 0x00000000000a7805 */ /* 0x000fe4000001ff00 */
[----:B------:R-:W-:Y:S02]  /*d1b0*/  CS2R R12, SRZ ;  /* 0x00000000000c7805 */ /* 0x000fe4000001ff00 */
[----:B------:R-:W-:Y:S02]  /*d1c0*/  CS2R R14, SRZ ;  /* 0x00000000000e7805 */ /* 0x000fe4000001ff00 */
[----:B------:R-:W-:-:S13]  /*d1d0*/  ISETP.GE.AND P1, PT, R56, R3, PT ;  /* 0x000000033800720c */ /* 0x000fda0003f26270 */
        /* <DEDUP_REMOVED lines=12> */
[----:B------:R-:W5:Y:S02]  /*d2a0*/  LD.E.128 R8, desc[UR54][R8.64] ;  /* 0x0000003608087980 */ /* 0x000f64000c101d00 */
.L_x_1850:
[----:B------:R-:W-:Y:S05]  /*d2b0*/  BSYNC B1 ;  /* 0x0000000000017941 */ /* 0x000fea0003800000 */
.L_x_1849:
[----:B------:R-:W-:Y:S01]  /*d2c0*/  ULEA.HI UR4, UR37, UR37, URZ, 0x1 ;  /* 0x0000002525047291 */ /* 0x000fe2000f8f083f */
[C---:B------:R-:W-:Y:S01]  /*d2d0*/  VIADD R0, R188.reuse, 0x20 ;  /* 0x00000020bc007836 */ /* 0x040fe20000000000 */
[----:B------:R-:W-:Y:S01]  /*d2e0*/  VIADDMNMX R3, R3, -R198, 0x80, PT ;  /* 0x0000008003037446 */ /* 0x000fe200038009c6 */
[C---:B------:R-:W-:Y:S01]  /*d2f0*/  VIADD R31, R188.reuse, 0x40 ;  /* 0x00000040bc1f7836 */ /* 0x040fe20000000000 */
[----:B------:R-:W-:Y:S01]  /*d300*/  ULOP3.LUT UR4, UR4, 0xfffffffe, URZ, 0xc0, !UPT ;  /* 0xfffffffe04047892 */ /* 0x000fe2000f8ec03f */
[----:B------:R-:W-:Y:S01]  /*d310*/  VIADD R30, R188, 0x60 ;  /* 0x00000060bc1e7836 */ /* 0x000fe20000000000 */
[-C--:B------:R-:W-:Y:S01]  /*d320*/  ISETP.GE.OR P2, PT, R0, R3.reuse, P0 ;  /* 0x000000030000720c */ /* 0x080fe20000746670 */
[----:B-----5:R-:W-:Y:S01]  /*d330*/  IMAD.MOV.U32 R0, RZ, RZ, R8 ;  /* 0x000000ffff007224 */ /* 0x020fe200078e0008 */
[----:B------:R-:W-:Y:S01]  /*d340*/  UIADD3 UR4, UR37, -UR4, URZ ;  /* 0x8000000425047290 */ /* 0x000fe2000fffe03f */
[----:B------:R-:W-:Y:S01]  /*d350*/  IMAD.MOV.U32 R28, RZ, RZ, R9 ;  /* 0x000000ffff1c7224 */ /* 0x000fe200078e0009 */
[-C--:B------:R-:W-:Y:S01]  /*d360*/  ISETP.GE.OR P3, PT, R188, R3.reuse, P0 ;  /* 0x00000003bc00720c */ /* 0x080fe20000766670 */
[----:B------:R-:W-:Y:S01]  /*d370*/  BSSY B1, `(.L_x_1851) ;  /* 0x0000013000017945 */ /* 0x000fe20003800000 */
[----:B------:R-:W-:-:S02]  /*d380*/  ISETP.GE.OR P1, PT, R31, R3, P0 ;  /* 0x000000031f00720c */ /* 0x000fc40000726670 */
[----:B------:R-:W-:Y:S01]  /*d390*/  IMAD.U32 R29, RZ, RZ, UR4 ;  /* 0x00000004ff1d7e24 */ /* 0x000fe2000f8e00ff */
[----:B------:R-:W-:Y:S01]  /*d3a0*/  ISETP.GE.OR P0, PT, R30, R3, P0 ;  /* 0x000000031e00720c */ /* 0x000fe20000706670 */
[----:B------:R-:W-:Y:S01]  /*d3b0*/  IMAD.MOV.U32 R3, RZ, RZ, R11 ;  /* 0x000000ffff037224 */ /* 0x000fe200078e000b */
[----:B------:R-:W-:Y:S01]  /*d3c0*/  PRMT R56, R0, 0x7610, R56 ;  /* 0x0000761000387816 */ /* 0x000fe20000000038 */
[----:B------:R-:W-:Y:S01]  /*d3d0*/  IMAD.MOV.U32 R0, RZ, RZ, R10 ;  /* 0x000000ffff007224 */ /* 0x000fe200078e000a */
[----:B------:R-:W-:Y:S01]  /*d3e0*/  SHF.L.U32 R29, R29, 0x1f, RZ ;  /* 0x0000001f1d1d7819 */ /* 0x000fe200000006ff */
[----:B------:R-:W-:Y:S01]  /*d3f0*/  IMAD.MOV.U32 R30, RZ, RZ, R13 ;  /* 0x000000ffff1e7224 */ /* 0x000fe200078e000d */
[----:B------:R-:W-:Y:S01]  /*d400*/  PRMT R67, R28, 0x7610, R67 ;  /* 0x000076101c437816 */ /* 0x000fe20000000043 */
[----:B------:R-:W-:Y:S01]  /*d410*/  IMAD.MOV.U32 R28, RZ, RZ, R12 ;  /* 0x000000ffff1c7224 */ /* 0x000fe200078e000c */
[----:B------:R-:W0:Y:S01]  /*d420*/  SYNCS.PHASECHK.TRANS64.TRYWAIT P4, [R18+URZ+0x28800], R29 ;  /* 0x0288001d120075a7 */ /* 0x000e22000808017f */
[----:B------:R-:W-:Y:S01]  /*d430*/  PRMT R68, R0, 0x7610, R68 ;  /* 0x0000761000447816 */ /* 0x000fe20000000044 */
[----:B------:R-:W-:Y:S01]  /*d440*/  IMAD.MOV.U32 R0, RZ, RZ, R14 ;  /* 0x000000ffff007224 */ /* 0x000fe200078e000e */
[----:B------:R-:W-:Y:S01]  /*d450*/  PRMT R69, R3, 0x7610, R69 ;  /* 0x0000761003457816 */ /* 0x000fe20000000045 */
[----:B------:R-:W-:Y:S01]  /*d460*/  IMAD.MOV.U32 R3, RZ, RZ, R15 ;  /* 0x000000ffff037224 */ /* 0x000fe200078e000f */
[----:B------:R-:W-:-:S02]  /*d470*/  PRMT R70, R28, 0x7610, R70 ;  /* 0x000076101c467816 */ /* 0x000fc40000000046 */
[----:B------:R-:W-:Y:S01]  /*d480*/  PRMT R71, R30, 0x7610, R71 ;  /* 0x000076101e477816 */ /* 0x000fe20000000047 */
[----:B0-----:R-:W-:Y:S06]  /*d490*/  @!P4 BRA `(.L_x_1852) ;  /* 0x000001d800acc947 */ /* 0x001fec0003800000 */
.L_x_2213:
[----:B------:R-:W-:Y:S05]  /*d4a0*/  BSYNC B1 ;  /* 0x0000000000017941 */ /* 0x000fea0003800000 */
.L_x_1851:
[----:B------:R-:W-:Y:S04]  /*d4b0*/  BSSY B1, `(.L_x_1853) ;  /* 0x0000069000017945 */ /* 0x000fe80003800000 */
[----:B------:R-:W-:Y:S05]  /*d4c0*/  @P3 BRA `(.L_x_1854) ;  /* 0x00000004009c3947 */ /* 0x000fea0003800000 */
[----:B------:R-:W-:Y:S02]  /*d4d0*/  LEA.HI R28, R55, R220, RZ, 0x1d ;  /* 0x000000dc371c7211 */ /* 0x000fe400078fe8ff */
[----:B------:R-:W-:Y:S02]  /*d4e0*/  SHF.R.U32.HI R31, RZ, 0x3, R207 ;  /* 0x00000003ff1f7819 */ /* 0x000fe400000116cf */
[----:B0-----:R-:W-:Y:S01]  /*d4f0*/  SHF.R.S32.HI R29, RZ, 0x1f, R28 ;  /* 0x0000001fff1d7819 */ /* 0x001fe2000001141c */
[----:B------:R-:W-:Y:S01]  /*d500*/  IMAD.SHL.U32 R30, R28, 0x8, RZ ;  /* 0x000000081c1e7824 */ /* 0x000fe200078e00ff */
[----:B------:R-:W-:Y:S02]  /*d510*/  SHF.R.U64 R38, R38, 0x10, R39 ;  /* 0x0000001026267819 */ /* 0x000fe40000001227 */
[----:B------:R-:W-:Y:S02]  /*d520*/  LEA.HI R29, R29, R28, RZ, 0x3 ;  /* 0x0000001c1d1d7211 */ /* 0x000fe400078f18ff */
[----:B------:R-:W-:-:S02]  /*d530*/  LOP3.LUT R30, R207, 0x38, R30, 0xf8, !PT ;  /* 0x00000038cf1e7812 */ /* 0x000fc400078ef81e */
[----:B------:R-:W-:Y:S01]  /*d540*/  SHF.R.U64 R84, R46, 0x10, R47 ;  /* 0x000000102e547819 */ /* 0x000fe2000000122f */
[----:B------:R-:W-:Y:S01]  /*d550*/  IMAD.SHL.U32 R29, R29, 0x400, RZ ;  /* 0x000004001d1d7824 */ /* 0x000fe200078e00ff */
[----:B------:R-:W-:Y:S02]  /*d560*/  LOP3.LUT R30, R30, R31, RZ, 0x3c, !PT ;  /* 0x0000001f1e1e7212 */ /* 0x000fe400078e3cff */
[----:B------:R-:W-:Y:S02]  /*d570*/  SHF.R.U32.HI R39, RZ, 0x10, R39 ;  /* 0x00000010ff277819 */ /* 0x000fe40000011627 */
[----:B------:R-:W-:Y:S02]  /*d580*/  LOP3.LUT R28, R29, 0x7fffe000, RZ, 0xc0, !PT ;  /* 0x7fffe0001d1c7812 */ /* 0x000fe400078ec0ff */
[----:B------:R-:W-:Y:S02]  /*d590*/  PRMT R79, R79, 0x5410, R38 ;  /* 0x000054104f4f7816 */ /* 0x000fe40000000026 */
[----:B------:R-:W-:-:S02]  /*d5a0*/  IADD3 R33, R30, R28, R211 ;  /* 0x0000001c1e217210 */ /* 0x000fc40007ffe0d3 */
[----:B------:R-:W0:Y:S01]  /*d5b0*/  LDS.128 R28, [R212] ;  /* 0x00000000d41c7984 */ /* 0x000e220000000c00 */
[--C-:B------:R-:W-:Y:S02]  /*d5c0*/  SHF.R.U64 R46, R50, 0x10, R51.reuse ;  /* 0x00000010322e7819 */ /* 0x100fe40000001233 */
[----:B------:R-:W-:Y:S01]  /*d5d0*/  IMAD R76, R33, 0x2, R18 ;  /* 0x00000002214c7824 */ /* 0x000fe200078e0212 */
[----:B------:R-:W-:Y:S02]  /*d5e0*/  SHF.R.U32.HI R51, RZ, 0x10, R51 ;  /* 0x00000010ff337819 */ /* 0x000fe40000011633 */
[----:B------:R-:W-:Y:S02]  /*d5f0*/  PRMT R77, R77, 0x5410, R84 ;  /* 0x000054104d4d7816 */ /* 0x000fe40000000054 */
[----:B------:R-:W1:Y:S01]  /*d600*/  LDS.128 R32, [R76+0x10400] ;  /* 0x010400004c207984 */ /* 0x000e620000000c00 */
[----:B------:R-:W-:Y:S02]  /*d610*/  SHF.R.U32.HI R47, RZ, 0x10, R47 ;  /* 0x00000010ff2f7819 */ /* 0x000fe4000001162f */
[----:B------:R-:W-:-:S02]  /*d620*/  SHF.R.U64 R20, R20, 0x10, R21 ;  /* 0x0000001014147819 */ /* 0x000fc40000001215 */
[----:B------:R-:W-:Y:S01]  /*d630*/  PRMT R84, R80, 0x5410, R39 ;  /* 0x0000541050547816 */ /* 0x000fe20000000027 */
[----:B------:R-:W-:Y:S01]  /*d640*/  IMAD.U32 R80, R79, 0x10000, RZ ;  /* 0x000100004f507824 */ /* 0x000fe200078e00ff */
[----:B------:R-:W-:Y:S02]  /*d650*/  SHF.R.U32.HI R21, RZ, 0x10, R21 ;  /* 0x00000010ff157819 */ /* 0x000fe40000011615 */
[----:B------:R-:W-:Y:S01]  /*d660*/  PRMT R52, R52, 0x5410, R51 ;  /* 0x0000541034347816 */ /* 0x000fe20000000033 */
[----:B------:R-:W-:Y:S01]  /*d670*/  IMAD.U32 R51, R77, 0x10000, RZ ;  /* 0x000100004d337824 */ /* 0x000fe200078e00ff */
[----:B------:R-:W-:Y:S02]  /*d680*/  PRMT R78, R78, 0x5410, R47 ;  /* 0x000054104e4e7816 */ /* 0x000fe4000000002f */
[----:B------:R-:W-:Y:S02]  /*d690*/  PRMT R83, R37, 0x5410, R46 ;  /* 0x0000541025537816 */ /* 0x000fe4000000002e */
[----:B------:R-:W-:Y:S01]  /*d6a0*/  PRMT R85, R81, 0x5410, R20 ;  /* 0x0000541051557816 */ /* 0x000fe20000000014 */
[----:B------:R-:W-:Y:S01]  /*d6b0*/  IMAD.U32 R81, R84, 0x10000, RZ ;  /* 0x0001000054517824 */ /* 0x000fe200078e00ff */
[----:B------:R-:W-:-:S02]  /*d6c0*/  PRMT R82, R82, 0x5410, R21 ;  /* 0x0000541052527816 */ /* 0x000fc40000000015 */
[----:B------:R-:W-:Y:S02]  /*d6d0*/  LOP3.LUT R79, R79, 0xffff0000, RZ, 0xc0, !PT ;  /* 0xffff00004f4f7812 */ /* 0x000fe400078ec0ff */
        /* <DEDUP_REMOVED lines=14> */
[C---:B------:R-:W-:Y:S01]  /*d7c0*/  FMUL.FTZ R87, R39.reuse, R80 ;  /* 0x0000005027577220 */ /* 0x040fe20000410000 */
[----:B----4-:R-:W-:Y:S01]  /*d7d0*/  FMUL.FTZ R89, R39, R51 ;  /* 0x0000003327597220 */ /* 0x010fe20000410000 */
[----:B------:R-:W-:-:S02]  /*d7e0*/  IMAD.U32 R39, R78, 0x10000, RZ ;  /* 0x000100004e277824 */ /* 0x000fc400078e00ff */
[----:B------:R-:W-:Y:S01]  /*d7f0*/  FMUL.FTZ R90, R46, R81 ;  /* 0x000000512e5a7220 */ /* 0x000fe20000410000 */
[----:B------:R-:W-:Y:S01]  /*d800*/  FFMA.FTZ R86, R20, R51, -R87 ;  /* 0x0000003314567223 */ /* 0x000fe20000010857 */
[----:B------:R-:W-:Y:S02]  /*d810*/  IMAD.U32 R50, R35, 0x10000, RZ ;  /* 0x0001000023327824 */ /* 0x000fe400078e00ff */
[-C--:B------:R-:W-:Y:S01]  /*d820*/  FMUL.FTZ R46, R46, R39.reuse ;  /* 0x000000272e2e7220 */ /* 0x080fe20000410000 */
[----:B------:R-:W-:Y:S02]  /*d830*/  IMAD.U32 R87, R82, 0x10000, RZ ;  /* 0x0001000052577824 */ /* 0x000fe400078e00ff */
[C---:B------:R-:W-:Y:S01]  /*d840*/  FFMA.FTZ R90, R37.reuse, R39, -R90 ;  /* 0x00000027255a7223 */ /* 0x040fe2000001085a */
[----:B------:R-:W-:Y:S02]  /*d850*/  IMAD.U32 R51, R52, 0x10000, RZ ;  /* 0x0001000034337824 */ /* 0x000fe400078e00ff */
[----:B------:R-:W-:Y:S01]  /*d860*/  FFMA.FTZ R89, R20, R80, R89 ;  /* 0x0000005014597223 */ /* 0x000fe20000010059 */
[----:B------:R-:W-:Y:S01]  /*d870*/  FMUL.FTZ R39, R50, R87 ;  /* 0x0000005732277220 */ /* 0x000fe20000410000 */
[----:B------:R-:W-:Y:S01]  /*d880*/  LOP3.LUT R78, R78, 0xffff0000, RZ, 0xc0, !PT ;  /* 0xffff00004e4e7812 */ /* 0x000fe200078ec0ff */
[----:B------:R-:W-:Y:S01]  /*d890*/  FMUL.FTZ R50, R50, R51 ;  /* 0x0000003332327220 */ /* 0x000fe20000410000 */
[----:B------:R-:W-:Y:S01]  /*d8a0*/  FMUL.FTZ R20, R32, R79 ;  /* 0x0000004f20147220 */ /* 0x000fe20000410000 */
[----:B------:R-:W-:Y:S01]  /*d8b0*/  FFMA.FTZ R46, R37, R81, R46 ;  /* 0x00000051252e7223 */ /* 0x000fe2000001002e */
[C---:B------:R-:W-:Y:S01]  /*d8c0*/  FFMA.FTZ R39, R38.reuse, R51, -R39 ;  /* 0x0000003326277223 */ /* 0x040fe20000010827 */
[----:B------:R-:W-:Y:S01]  /*d8d0*/  FFMA.FTZ R87, R38, R87, R50 ;  /* 0x0000005726577223 */ /* 0x000fe20000010032 */
[----:B------:R-:W-:Y:S01]  /*d8e0*/  FMUL.FTZ R38, R32, R77 ;  /* 0x0000004d20267220 */ /* 0x000fe20000410000 */
[----:B------:R-:W-:Y:S01]  /*d8f0*/  FMUL.FTZ R37, R33, R84 ;  /* 0x0000005421257220 */ /* 0x000fe20000410000 */
[----:B------:R-:W-:-:S02]  /*d900*/  IMAD.U32 R47, R34, 0x10000, RZ ;  /* 0x00010000222f7824 */ /* 0x000fc400078e00ff */
[----:B------:R-:W-:Y:S01]  /*d910*/  FFMA.FTZ R77, R21, R77, -R20 ;  /* 0x0000004d154d7223 */ /* 0x000fe20000010814 */
[----:B------:R-:W-:Y:S02]  /*d920*/  IMAD.U32 R32, R85, 0x10000, RZ ;  /* 0x0001000055207824 */ /* 0x000fe400078e00ff */
[-C--:B------:R-:W-:Y:S01]  /*d930*/  FMUL.FTZ R33, R33, R78.reuse ;  /* 0x0000004e21217220 */ /* 0x080fe20000410000 */
[----:B------:R-:W-:Y:S02]  /*d940*/  IMAD.U32 R20, R83, 0x10000, RZ ;  /* 0x0001000053147824 */ /* 0x000fe400078e00ff */
[C---:B------:R-:W-:Y:S01]  /*d950*/  FFMA.FTZ R37, R28.reuse, R78, -R37 ;  /* 0x0000004e1c257223 */ /* 0x040fe20000010825 */
[C---:B------:R-:W-:Y:S01]  /*d960*/  FMUL.FTZ R50, R47.reuse, R32 ;  /* 0x000000202f327220 */ /* 0x040fe20000410000 */
[----:B------:R-:W-:Y:S01]  /*d970*/  FFMA.FTZ R33, R28, R84, R33 ;  /* 0x000000541c217223 */ /* 0x000fe20000010021 */
[----:B------:R-:W-:Y:S01]  /*d980*/  LOP3.LUT R34, R34, 0xffff0000, RZ, 0xc0, !PT ;  /* 0xffff000022227812 */ /* 0x000fe200078ec0ff */
[-C--:B------:R-:W-:Y:S01]  /*d990*/  FMUL.FTZ R28, R47, R20.reuse ;  /* 0x000000142f1c7220 */ /* 0x080fe20000410000 */
[----:B------:R-:W-:Y:S01]  /*d9a0*/  LOP3.LUT R35, R35, 0xffff0000, RZ, 0xc0, !PT ;  /* 0xffff000023237812 */ /* 0x000fe200078ec0ff */
[----:B------:R-:W-:Y:S01]  /*d9b0*/  FFMA.FTZ R50, R29, R20, -R50 ;  /* 0x000000141d327223 */ /* 0x000fe20000010832 */
[----:B------:R-:W-:Y:S01]  /*d9c0*/  LOP3.LUT R85, R85, 0xffff0000, RZ, 0xc0, !PT ;  /* 0xffff000055557812 */ /* 0x000fe200078ec0ff */
[----:B------:R-:W-:Y:S01]  /*d9d0*/  FFMA.FTZ R38, R21, R79, R38 ;  /* 0x0000004f15267223 */ /* 0x000fe20000010026 */
[----:B------:R-:W-:Y:S01]  /*d9e0*/  LOP3.LUT R82, R82, 0xffff0000, RZ, 0xc0, !PT ;  /* 0xffff000052527812 */ /* 0x000fe200078ec0ff */
[----:B------:R-:W-:Y:S01]  /*d9f0*/  FFMA.FTZ R20, R29, R32, R28 ;  /* 0x000000201d147223 */ /* 0x000fe2000001001c */
[----:B------:R-:W-:Y:S01]  /*da00*/  LOP3.LUT R83, R83, 0xffff0000, RZ, 0xc0, !PT ;  /* 0xffff000053537812 */ /* 0x000fe200078ec0ff */
[----:B------:R-:W-:Y:S01]  /*da10*/  FMUL.FTZ R21, R34, R85 ;  /* 0x0000005522157220 */ /* 0x000fe20000410000 */
[----:B------:R-:W-:Y:S01]  /*da20*/  LOP3.LUT R52, R52, 0xffff0000, RZ, 0xc0, !PT ;  /* 0xffff000034347812 */ /* 0x000fe200078ec0ff */
[----:B------:R-:W-:Y:S01]  /*da30*/  FMUL.FTZ R28, R35, R82 ;  /* 0x00000052231c7220 */ /* 0x000fe20000410000 */
[----:B------:R-:W-:Y:S01]  /*da40*/  F2FP.BF16.F32.PACK_AB R29, R37, R90 ;  /* 0x0000005a251d723e */ /* 0x000fe200000010ff */
[-C--:B------:R-:W-:Y:S01]  /*da50*/  FMUL.FTZ R34, R34, R83.reuse ;  /* 0x0000005322227220 */ /* 0x080fe20000410000 */
[C---:B------:R-:W-:Y:S01]  /*da60*/  FFMA.FTZ R21, R30.reuse, R83, -R21 ;  /* 0x000000531e157223 */ /* 0x040fe20000010815 */
        /* <DEDUP_REMOVED lines=8> */
[----:B------:R-:W-:Y:S01]  /*daf0*/  F2FP.BF16.F32.PACK_AB R33, R33, R46 ;  /* 0x0000002e2121723e */ /* 0x000fe200000010ff */
[----:B------:R1:W-:Y:S01]  /*db00*/  STS.128 [R212], R28 ;  /* 0x0000001cd4007388 */ /* 0x0003e20000000c00 */
[----:B------:R-:W-:Y:S02]  /*db10*/  F2FP.BF16.F32.PACK_AB R34, R85, R20 ;  /* 0x000000145522723e */ /* 0x000fe400000010ff */
[----:B------:R-:W-:-:S05]  /*db20*/  F2FP.BF16.F32.PACK_AB R35, R82, R87 ;  /* 0x000000575223723e */ /* 0x000fca00000010ff */
[----:B------:R1:W-:Y:S02]  /*db30*/  STS.128 [R76+0x10400], R32 ;  /* 0x010400204c007388 */ /* 0x0003e40000000c00 */
.L_x_1854:
[----:B------:R-:W-:Y:S05]  /*db40*/  BSYNC B1 ;  /* 0x0000000000017941 */ /* 0x000fea0003800000 */
.L_x_1853:
[----:B------:R-:W-:Y:S04]  /*db50*/  BSSY B1, `(.L_x_1855) ;  /* 0x000006a000017945 */ /* 0x000fe80003800000 */
[----:B------:R-:W-:Y:S05]  /*db60*/  @P2 BRA `(.L_x_1856) ;  /* 0x0000000400a02947 */ /* 0x000fea0003800000 */
[----:B------:R-:W2:Y:S01]  /*db70*/  LDL R52, [R1+0x30] ;  /* 0x0000300001347983 */ /* 0x000ea20000100800 */
[----:B------:R-:W-:Y:S02]  /*db80*/  LEA.HI R20, R55, R220, RZ, 0x1d ;  /* 0x000000dc37147211 */ /* 0x000fe400078fe8ff */
[----:B01----:R-:W-:Y:S02]  /*db90*/  SHF.R.U32.HI R29, RZ, 0x3, R203 ;  /* 0x00000003ff1d7819 */ /* 0x003fe400000116cb */
[----:B------:R-:W-:Y:S01]  /*dba0*/  SHF.R.S32.HI R21, RZ, 0x1f, R20 ;  /* 0x0000001fff157819 */ /* 0x000fe20000011414 */
[----:B------:R-:W-:Y:S01]  /*dbb0*/  IMAD.SHL.U32 R28, R20, 0x8, RZ ;  /* 0x00000008141c7824 */ /* 0x000fe200078e00ff */
[----:B------:R-:W-:Y:S02]  /*dbc0*/  SHF.R.U64 R38, R4, 0x10, R5 ;  /* 0x0000001004267819 */ /* 0x000fe40000001205 */
[----:B------:R-:W-:Y:S02]  /*dbd0*/  LEA.HI R21, R21, R20, RZ, 0x3 ;  /* 0x0000001415157211 */ /* 0x000fe400078f18ff */
[----:B------:R-:W-:-:S02]  /*dbe0*/  LOP3.LUT R20, R203, 0x38, R28, 0xf8, !PT ;  /* 0x00000038cb147812 */ /* 0x000fc400078ef81c */
[----:B------:R-:W-:Y:S01]  /*dbf0*/  SHF.R.U32.HI R5, RZ, 0x10, R5 ;  /* 0x00000010ff057819 */ /* 0x000fe20000011605 */
[----:B------:R-:W-:Y:S01]  /*dc00*/  IMAD.SHL.U32 R28, R21, 0x400, RZ ;  /* 0x00000400151c7824 */ /* 0x000fe200078e00ff */
[----:B------:R-:W-:Y:S02]  /*dc10*/  LOP3.LUT R21, R20, R29, RZ, 0x3c, !PT ;  /* 0x0000001d14157212 */ /* 0x000fe400078e3cff */
[----:B------:R-:W-:Y:S02]  /*dc20*/  SHF.R.U64 R20, R6, 0x10, R7 ;  /* 0x0000001006147819 */ /* 0x000fe40000001207 */
[----:B------:R-:W-:Y:S02]  /*dc30*/  LOP3.LUT R28, R28, 0x7fffe000, RZ, 0xc0, !PT ;  /* 0x7fffe0001c1c7812 */ /* 0x000fe400078ec0ff */
[----:B------:R-:W-:Y:S02]  /*dc40*/  SHF.R.U64 R6, R24, 0x10, R25 ;  /* 0x0000001018067819 */ /* 0x000fe40000001219 */
[----:B------:R-:W-:-:S02]  /*dc50*/  IADD3 R21, R21, R28, R210 ;  /* 0x0000001c15157210 */ /* 0x000fc40007ffe0d2 */
[----:B------:R-:W-:Y:S02]  /*dc60*/  SHF.R.U32.HI R7, RZ, 0x10, R7 ;  /* 0x00000010ff077819 */ /* 0x000fe40000011607 */
[----:B------:R-:W-:Y:S01]  /*dc70*/  SHF.R.U32.HI R25, RZ, 0x10, R25 ;  /* 0x00000010ff197819 */ /* 0x000fe20000011619 */
[----:B------:R-:W-:Y:S01]  /*dc80*/  IMAD R21, R21, 0x2, R18 ;  /* 0x0000000215157824 */ /* 0x000fe200078e0212 */
[--C-:B------:R-:W-:Y:S02]  /*dc90*/  SHF.R.U64 R4, R26, 0x10, R27.reuse ;  /* 0x000000101a047819 */ /* 0x100fe4000000121b */
[----:B------:R-:W-:Y:S02]  /*dca0*/  PRMT R57, R57, 0x5410, R6 ;  /* 0x0000541039397816 */ /* 0x000fe40000000006 */
[----:B------:R-:W0:Y:S01]  /*dcb0*/  LDS.128 R32, [R21+0x10400] ;  /* 0x0104000015207984 */ /* 0x000e220000000c00 */
[----:B------:R-:W-:Y:S02]  /*dcc0*/  SHF.R.U32.HI R27, RZ, 0x10, R27 ;  /* 0x00000010ff1b7819 */ /* 0x000fe4000001161b */
[----:B------:R-:W-:Y:S01]  /*dcd0*/  PRMT R61, R61, 0x5410, R38 ;  /* 0x000054103d3d7816 */ /* 0x000fe20000000026 */
[----:B------:R-:W-:Y:S01]  /*dce0*/  IMAD.U32 R38, R57, 0x10000, RZ ;  /* 0x0001000039267824 */ /* 0x000fe200078e00ff */
[----:B------:R-:W-:-:S02]  /*dcf0*/  PRMT R62, R62, 0x5410, R5 ;  /* 0x000054103e3e7816 */ /* 0x000fc40000000005 */
[----:B------:R-:W-:Y:S01]  /*dd00*/  PRMT R63, R63, 0x5410, R20 ;  /* 0x000054103f3f7816 */ /* 0x000fe20000000014 */
[----:B------:R-:W-:Y:S01]  /*dd10*/  IMAD.U32 R37, R61, 0x10000, RZ ;  /* 0x000100003d257824 */ /* 0x000fe200078e00ff */
[----:B------:R-:W-:Y:S02]  /*dd20*/  PRMT R64, R64, 0x5410, R7 ;  /* 0x0000541040407816 */ /* 0x000fe40000000007 */
[----:B------:R-:W-:Y:S02]  /*dd30*/  PRMT R58, R58, 0x5410, R25 ;  /* 0x000054103a3a7816 */ /* 0x000fe40000000019 */
[----:B------:R-:W-:Y:S02]  /*dd40*/  PRMT R59, R59, 0x5410, R4 ;  /* 0x000054103b3b7816 */ /* 0x000fe40000000004 */
[----:B------:R-:W-:Y:S02]  /*dd50*/  PRMT R60, R60, 0x5410, R27 ;  /* 0x000054103c3c7816 */ /* 0x000fe4000000001b */
[----:B------:R-:W-:-:S02]  /*dd60*/  LOP3.LUT R57, R57, 0xffff0000, RZ, 0xc0, !PT ;  /* 0xffff000039397812 */ /* 0x000fc400078ec0ff */
[----:B------:R-:W-:Y:S01]  /*dd70*/  LOP3.LUT R61, R61, 0xffff0000, RZ, 0xc0, !PT ;  /* 0xffff00003d3d7812 */ /* 0x000fe200078ec0ff */
[C---:B0-----:R-:W-:Y:S01]  /*dd80*/  IMAD.U32 R25, R32.reuse, 0x10000, RZ ;  /* 0x0001000020197824 */ /* 0x041fe200078e00ff */
[----:B------:R-:W-:Y:S01]  /*dd90*/  LOP3.LUT R26, R32, 0xffff0000, RZ, 0xc0, !PT ;  /* 0xffff0000201a7812 */ /* 0x000fe200078ec0ff */
[C---:B------:R-:W-:Y:S01]  /*dda0*/  IMAD.U32 R27, R33.reuse, 0x10000, RZ ;  /* 0x00010000211b7824 */ /* 0x040fe200078e00ff */
[----:B------:R-:W-:Y:S01]  /*ddb0*/  LOP3.LUT R32, R33, 0xffff0000, RZ, 0xc0, !PT ;  /* 0xffff000021207812 */ /* 0x000fe200078ec0ff */
[----:B------:R-:W-:Y:S02]  /*ddc0*/  IMAD.U32 R33, R35, 0x10000, RZ ;  /* 0x0001000023217824 */ /* 0x000fe400078e00ff */
[C---:B------:R-:W-:Y:S01]  /*ddd0*/  FMUL.FTZ R39, R25.reuse, R38 ;  /* 0x0000002619277220 */ /* 0x040fe20000410000 */
[-C--:B------:R-:W-:Y:S01]  /*dde0*/  FMUL.FTZ R47, R25, R37.reuse ;  /* 0x00000025192f7220 */ /* 0x080fe20000410000 */
[----:B------:R-:W-:Y:S01]  /*ddf0*/  IMAD.U32 R25, R62, 0x10000, RZ ;  /* 0x000100003e197824 */ /* 0x000fe200078e00ff */
[----:B--2---:R-:W0:Y:S02]  /*de00*/  LDS.128 R28, [R52] ;  /* 0x00000000341c7984 */ /* 0x004e240000000c00 */
        /* <DEDUP_REMOVED lines=8> */
[C---:B------:R-:W-:Y:S01]  /*de90*/  IMAD.U32 R29, R34.reuse, 0x10000, RZ ;  /* 0x00010000221d7824 */ /* 0x040fe200078e00ff */
[----:B------:R-:W-:Y:S01]  /*dea0*/  LOP3.LUT R31, R34, 0xffff0000, RZ, 0xc0, !PT ;  /* 0xffff0000221f7812 */ /* 0x000fe200078ec0ff */
[----:B------:R-:W-:Y:S01]  /*deb0*/  FFMA.FTZ R39, R4, R37, -R39 ;  /* 0x0000002504277223 */ /* 0x000fe20000010827 */
[----:B------:R-:W-:Y:S01]  /*dec0*/  LOP3.LUT R34, R35, 0xffff0000, RZ, 0xc0, !PT ;  /* 0xffff000023227812 */ /* 0x000fe200078ec0ff */
[----:B------:R-:W-:-:S02]  /*ded0*/  IMAD.U32 R35, R58, 0x10000, RZ ;  /* 0x000100003a237824 */ /* 0x000fc400078e00ff */
[----:B------:R-:W-:Y:S01]  /*dee0*/  FFMA.FTZ R47, R4, R38, R47 ;  /* 0x00000026042f7223 */ /* 0x000fe2000001002f */
[----:B------:R-:W-:Y:S02]  /*def0*/  IMAD.U32 R37, R60, 0x10000, RZ ;  /* 0x000100003c257824 */ /* 0x000fe400078e00ff */
[C---:B------:R-:W-:Y:S01]  /*df00*/  FMUL.FTZ R51, R27.reuse, R35 ;  /* 0x000000231b337220 */ /* 0x040fe20000410000 */
[-C--:B------:R-:W-:Y:S01]  /*df10*/  FMUL.FTZ R27, R27, R25.reuse ;  /* 0x000000191b1b7220 */ /* 0x080fe20000410000 */
[----:B------:R-:W-:Y:S02]  /*df20*/  IMAD.U32 R4, R64, 0x10000, RZ ;  /* 0x0001000040047824 */ /* 0x000fe400078e00ff */
[C---:B------:R-:W-:Y:S01]  /*df30*/  FFMA.FTZ R51, R6.reuse, R25, -R51 ;  /* 0x0000001906337223 */ /* 0x040fe20000010833 */
[C---:B------:R-:W-:Y:S01]  /*df40*/  FMUL.FTZ R25, R33.reuse, R37 ;  /* 0x0000002521197220 */ /* 0x040fe20000410000 */
[----:B------:R-:W-:Y:S01]  /*df50*/  FFMA.FTZ R35, R6, R35, R27 ;  /* 0x0000002306237223 */ /* 0x000fe2000001001b */
[-C--:B------:R-:W-:Y:S01]  /*df60*/  FMUL.FTZ R38, R33, R4.reuse ;  /* 0x0000000421267220 */ /* 0x080fe20000410000 */
[----:B------:R-:W-:Y:S01]  /*df70*/  LOP3.LUT R27, R58, 0xffff0000, RZ, 0xc0, !PT ;  /* 0xffff00003a1b7812 */ /* 0x000fe200078ec0ff */
[----:B------:R-:W-:Y:S01]  /*df80*/  FFMA.FTZ R50, R24, R4, -R25 ;  /* 0x0000000418327223 */ /* 0x000fe20000010819 */
[----:B------:R-:W-:Y:S01]  /*df90*/  LOP3.LUT R25, R62, 0xffff0000, RZ, 0xc0, !PT ;  /* 0xffff00003e197812 */ /* 0x000fe200078ec0ff */
[----:B------:R-:W-:Y:S01]  /*dfa0*/  FMUL.FTZ R4, R26, R57 ;  /* 0x000000391a047220 */ /* 0x000fe20000410000 */
[----:B------:R-:W-:Y:S01]  /*dfb0*/  FFMA.FTZ R37, R24, R37, R38 ;  /* 0x0000002518257223 */ /* 0x000fe20000010026 */
[----:B------:R-:W-:Y:S01]  /*dfc0*/  FMUL.FTZ R33, R32, R27 ;  /* 0x0000001b20217220 */ /* 0x000fe20000410000 */
[----:B------:R-:W-:-:S02]  /*dfd0*/  IMAD.U32 R6, R59, 0x10000, RZ ;  /* 0x000100003b067824 */ /* 0x000fc400078e00ff */
[----:B------:R-:W-:Y:S01]  /*dfe0*/  FFMA.FTZ R24, R5, R61, -R4 ;  /* 0x0000003d05187223 */ /* 0x000fe20000010804 */
[----:B------:R-:W-:Y:S01]  /*dff0*/  FMUL.FTZ R38, R32, R25 ;  /* 0x0000001920267220 */ /* 0x000fe20000410000 */
[----:B------:R-:W-:Y:S02]  /*e000*/  IMAD.U32 R4, R63, 0x10000, RZ ;  /* 0x000100003f047824 */ /* 0x000fe400078e00ff */
[----:B------:R-:W-:Y:S01]  /*e010*/  FMUL.FTZ R26, R26, R61 ;  /* 0x0000003d1a1a7220 */ /* 0x000fe20000410000 */
[C---:B------:R-:W-:Y:S01]  /*e020*/  FFMA.FTZ R32, R28.reuse, R25, -R33 ;  /* 0x000000191c207223 */ /* 0x040fe20000010821 */
[----:B------:R-:W-:Y:S01]  /*e030*/  FFMA.FTZ R38, R28, R27, R38 ;  /* 0x0000001b1c267223 */ /* 0x000fe20000010026 */
[C---:B------:R-:W-:Y:S01]  /*e040*/  FMUL.FTZ R46, R29.reuse, R6 ;  /* 0x000000061d2e7220 */ /* 0x040fe20000410000 */
[-C--:B------:R-:W-:Y:S01]  /*e050*/  FMUL.FTZ R28, R29, R4.reuse ;  /* 0x000000041d1c7220 */ /* 0x080fe20000410000 */
[----:B------:R-:W-:Y:S01]  /*e060*/  LOP3.LUT R59, R59, 0xffff0000, RZ, 0xc0, !PT ;  /* 0xffff00003b3b7812 */ /* 0x000fe200078ec0ff */
[----:B------:R-:W-:Y:S01]  /*e070*/  FFMA.FTZ R26, R5, R57, R26 ;  /* 0x00000039051a7223 */ /* 0x000fe2000001001a */
[----:B------:R-:W-:Y:S01]  /*e080*/  LOP3.LUT R25, R60, 0xffff0000, RZ, 0xc0, !PT ;  /* 0xffff00003c197812 */ /* 0x000fe200078ec0ff */
[----:B------:R-:W-:Y:S01]  /*e090*/  FFMA.FTZ R46, R7, R4, -R46 ;  /* 0x00000004072e7223 */ /* 0x000fe2000001082e */
[----:B------:R-:W-:Y:S01]  /*e0a0*/  LOP3.LUT R63, R63, 0xffff0000, RZ, 0xc0, !PT ;  /* 0xffff00003f3f7812 */ /* 0x000fe200078ec0ff */
[----:B------:R-:W-:Y:S01]  /*e0b0*/  FFMA.FTZ R28, R7, R6, R28 ;  /* 0x00000006071c7223 */ /* 0x000fe2000001001c */
[----:B------:R-:W-:Y:S01]  /*e0c0*/  LOP3.LUT R5, R64, 0xffff0000, RZ, 0xc0, !PT ;  /* 0xffff000040057812 */ /* 0x000fe200078ec0ff */
[C---:B------:R-:W-:Y:S01]  /*e0d0*/  FMUL.FTZ R7, R31.reuse, R59 ;  /* 0x0000003b1f077220 */ /* 0x040fe20000410000 */
[----:B------:R-:W-:Y:S01]  /*e0e0*/  FMUL.FTZ R27, R34, R25 ;  /* 0x00000019221b7220 */ /* 0x000fe20000410000 */
[----:B------:R-:W-:-:S02]  /*e0f0*/  FMUL.FTZ R4, R31, R63 ;  /* 0x0000003f1f047220 */ /* 0x000fc40000410000 */
[----:B------:R-:W-:Y:S01]  /*e100*/  FMUL.FTZ R34, R34, R5 ;  /* 0x0000000522227220 */ /* 0x000fe20000410000 */
[----:B------:R-:W-:Y:S01]  /*e110*/  FFMA.FTZ R7, R20, R63, -R7 ;  /* 0x0000003f14077223 */ /* 0x000fe20000010807 */
[----:B------:R-:W-:Y:S01]  /*e120*/  FFMA.FTZ R27, R30, R5, -R27 ;  /* 0x000000051e1b7223 */ /* 0x000fe2000001081b */
[----:B------:R-:W-:Y:S01]  /*e130*/  FFMA.FTZ R59, R20, R59, R4 ;  /* 0x0000003b143b7223 */ /* 0x000fe20000010004 */
[----:B------:R-:W-:Y:S01]  /*e140*/  FFMA.FTZ R34, R30, R25, R34 ;  /* 0x000000191e227223 */ /* 0x000fe20000010022 */
[----:B------:R-:W-:Y:S02]  /*e150*/  F2FP.BF16.F32.PACK_AB R4, R24, R39 ;  /* 0x000000271804723e */ /* 0x000fe400000010ff */
[----:B------:R-:W-:Y:S02]  /*e160*/  F2FP.BF16.F32.PACK_AB R6, R7, R46 ;  /* 0x0000002e0706723e */ /* 0x000fe400000010ff */
[----:B------:R-:W-:Y:S02]  /*e170*/  F2FP.BF16.F32.PACK_AB R24, R26, R47 ;  /* 0x0000002f1a18723e */ /* 0x000fe400000010ff */
[----:B------:R-:W-:-:S02]  /*e180*/  F2FP.BF16.F32.PACK_AB R5, R32, R51 ;  /* 0x000000332005723e */ /* 0x000fc400000010ff */
[----:B------:R-:W-:Y:S02]  /*e190*/  F2FP.BF16.F32.PACK_AB R7, R27, R50 ;  /* 0x000000321b07723e */ /* 0x000fe400000010ff */
[----:B------:R-:W-:Y:S02]  /*e1a0*/  F2FP.BF16.F32.PACK_AB R25, R38, R35 ;  /* 0x000000232619723e */ /* 0x000fe400000010ff */
[----:B------:R-:W-:Y:S01]  /*e1b0*/  F2FP.BF16.F32.PACK_AB R26, R59, R28 ;  /* 0x0000001c3b1a723e */ /* 0x000fe200000010ff */
[----:B------:R2:W-:Y:S01]  /*e1c0*/  STS.128 [R52], R4 ;  /* 0x0000000434007388 */ /* 0x0005e20000000c00 */
[----:B------:R-:W-:-:S05]  /*e1d0*/  F2FP.BF16.F32.PACK_AB R27, R34, R37 ;  /* 0x00000025221b723e */ /* 0x000fca00000010ff */
[----:B------:R2:W-:Y:S02]  /*e1e0*/  STS.128 [R21+0x10400], R24 ;  /* 0x0104001815007388 */ /* 0x0005e40000000c00 */
.L_x_1856:
[----:B------:R-:W-:Y:S05]  /*e1f0*/  BSYNC B1 ;  /* 0x0000000000017941 */ /* 0x000fea0003800000 */
.L_x_1855:
[----:B------:R-:W-:Y:S04]  /*e200*/  BSSY B1, `(.L_x_1857) ;  /* 0x000006a000017945 */ /* 0x000fe80003800000 */
[----:B------:R-:W-:Y:S05]  /*e210*/  @P1 BRA `(.L_x_1858) ;  /* 0x0000000400a01947 */ /* 0x000fea0003800000 */
[----:B------:R-:W3:Y:S01]  /*e220*/  LDL R46, [R1+0x2c] ;  /* 0x00002c00012e7983 */ /* 0x000ee20000100800 */
[----:B--2---:R-:W-:Y:S02]  /*e230*/  LEA.HI R4, R55, R220, RZ, 0x1d ;  /* 0x000000dc37047211 */ /* 0x004fe400078fe8ff */
[----:B------:R-:W-:Y:S02]  /*e240*/  SHF.R.U32.HI R6, RZ, 0x3, R202 ;  /* 0x00000003ff067819 */ /* 0x000fe400000116ca */
[----:B------:R-:W-:Y:S01]  /*e250*/  SHF.R.S32.HI R7, RZ, 0x1f, R4 ;  /* 0x0000001fff077819 */ /* 0x000fe20000011404 */
[----:B------:R-:W-:Y:S01]  /*e260*/  IMAD.SHL.U32 R5, R4, 0x8, RZ ;  /* 0x0000000804057824 */ /* 0x000fe200078e00ff */
[----:B-1----:R-:W-:Y:S02]  /*e270*/  SHF.R.U64 R31, R40, 0x10, R41 ;  /* 0x00000010281f7819 */ /* 0x002fe40000001229 */
        /* <DEDUP_REMOVED lines=9> */
[----:B------:R-:W-:Y:S01]  /*e310*/  PRMT R65, R65, 0x5410, R28 ;  /* 0x0000541041417816 */ /* 0x000fe2000000001c */
[----:B------:R-:W-:Y:S01]  /*e320*/  IMAD.U32 R37, R72, 0x10000, RZ ;  /* 0x0001000048257824 */ /* 0x000fe200078e00ff */
[----:B------:R-:W-:Y:S01]  /*e330*/  SHF.R.U32.HI R45, RZ, 0x10, R45 ;  /* 0x00000010ff2d7819 */ /* 0x000fe2000001162d */
[----:B------:R-:W-:Y:S01]  /*e340*/  IMAD R21, R21, 0x2, R18 ;  /* 0x0000000215157824 */ /* 0x000fe200078e0212 */
[----:B------:R-:W-:Y:S01]  /*e350*/  SHF.R.U64 R20, R48, 0x10, R49 ;  /* 0x0000001030147819 */ /* 0x000fe20000001231 */
[----:B------:R-:W-:Y:S01]  /*e360*/  IMAD.U32 R35, R65, 0x10000, RZ ;  /* 0x0001000041237824 */ /* 0x000fe200078e00ff */
[--C-:B0-----:R-:W-:Y:S02]  /*e370*/  SHF.R.U64 R29, R42, 0x10, R43.reuse ;  /* 0x000000102a1d7819 */ /* 0x101fe4000000122b */
[----:B------:R-:W0:Y:S01]  /*e380*/  LDS.128 R24, [R21+0x10400] ;  /* 0x0104000015187984 */ /* 0x000e220000000c00 */
[----:B------:R-:W-:Y:S02]  /*e390*/  PRMT R73, R73, 0x5410, R40 ;  /* 0x0000541049497816 */ /* 0x000fe40000000028 */
[----:B------:R-:W-:-:S02]  /*e3a0*/  SHF.R.U32.HI R42, RZ, 0x10, R43 ;  /* 0x00000010ff2a7819 */ /* 0x000fc4000001162b */
[----:B------:R-:W-:Y:S01]  /*e3b0*/  PRMT R66, R66, 0x5410, R45 ;  /* 0x0000541042427816 */ /* 0x000fe2000000002d */
[----:B------:R-:W-:Y:S01]  /*e3c0*/  IMAD.U32 R39, R73, 0x10000, RZ ;  /* 0x0001000049277824 */ /* 0x000fe200078e00ff */
[----:B------:R-:W-:Y:S02]  /*e3d0*/  PRMT R53, R53, 0x5410, R20 ;  /* 0x0000541035357816 */ /* 0x000fe40000000014 */
[----:B------:R-:W-:Y:S02]  /*e3e0*/  SHF.R.U32.HI R49, RZ, 0x10, R49 ;  /* 0x00000010ff317819 */ /* 0x000fe40000011631 */
[----:B------:R-:W-:Y:S02]  /*e3f0*/  PRMT R75, R75, 0x5410, R42 ;  /* 0x000054104b4b7816 */ /* 0x000fe4000000002a */
[----:B------:R-:W-:Y:S02]  /*e400*/  PRMT R54, R54, 0x5410, R49 ;  /* 0x0000541036367816 */ /* 0x000fe40000000031 */
[----:B------:R-:W-:-:S02]  /*e410*/  LOP3.LUT R65, R65, 0xffff0000, RZ, 0xc0, !PT ;  /* 0xffff000041417812 */ /* 0x000fc400078ec0ff */
[----:B------:R-:W-:Y:S01]  /*e420*/  PRMT R74, R74, 0x5410, R29 ;  /* 0x000054104a4a7816 */ /* 0x000fe2000000001d */
[C---:B0-----:R-:W-:Y:S01]  /*e430*/  IMAD.U32 R31, R24.reuse, 0x10000, RZ ;  /* 0x00010000181f7824 */ /* 0x041fe200078e00ff */
[----:B------:R-:W-:Y:S01]  /*e440*/  LOP3.LUT R24, R24, 0xffff0000, RZ, 0xc0, !PT ;  /* 0xffff000018187812 */ /* 0x000fe200078ec0ff */
[C---:B------:R-:W-:Y:S01]  /*e450*/  IMAD.U32 R32, R25.reuse, 0x10000, RZ ;  /* 0x0001000019207824 */ /* 0x040fe200078e00ff */
[----:B------:R-:W-:Y:S01]  /*e460*/  LOP3.LUT R25, R25, 0xffff0000, RZ, 0xc0, !PT ;  /* 0xffff000019197812 */ /* 0x000fe200078ec0ff */
[C---:B------:R-:W-:Y:S01]  /*e470*/  FMUL.FTZ R41, R31.reuse, R37 ;  /* 0x000000251f297220 */ /* 0x040fe20000410000 */
[----:B------:R-:W-:Y:S01]  /*e480*/  FMUL.FTZ R43, R31, R35 ;  /* 0x000000231f2b7220 */ /* 0x000fe20000410000 */
[----:B------:R-:W-:Y:S02]  /*e490*/  IMAD.U32 R31, R66, 0x10000, RZ ;  /* 0x00010000421f7824 */ /* 0x000fe400078e00ff */
[----:B------:R-:W-:Y:S01]  /*e4a0*/  FMUL.FTZ R45, R32, R39 ;  /* 0x00000027202d7220 */ /* 0x000fe20000410000 */
[----:B------:R-:W-:Y:S01]  /*e4b0*/  IMAD.U32 R34, R27, 0x10000, RZ ;  /* 0x000100001b227824 */ /* 0x000fe200078e00ff */
[----:B------:R-:W-:Y:S01]  /*e4c0*/  LOP3.LUT R66, R66, 0xffff0000, RZ, 0xc0, !PT ;  /* 0xffff000042427812 */ /* 0x000fe200078ec0ff */
[C---:B------:R-:W-:Y:S01]  /*e4d0*/  IMAD.U32 R33, R26.reuse, 0x10000, RZ ;  /* 0x000100001a217824 */ /* 0x040fe200078e00ff */
[----:B------:R-:W-:-:S02]  /*e4e0*/  LOP3.LUT R26, R26, 0xffff0000, RZ, 0xc0, !PT ;  /* 0xffff00001a1a7812 */ /* 0x000fc400078ec0ff */
[----:B------:R-:W-:Y:S01]  /*e4f0*/  LOP3.LUT R27, R27, 0xffff0000, RZ, 0xc0, !PT ;  /* 0xffff00001b1b7812 */ /* 0x000fe200078ec0ff */
[----:B---3--:R-:W0:Y:S02]  /*e500*/  LDS.128 R4, [R46] ;  /* 0x000000002e047984 */ /* 0x008e240000000c00 */
[C---:B0-----:R-:W-:Y:S01]  /*e510*/  IMAD.U32 R20, R4.reuse, 0x10000, RZ ;  /* 0x0001000004147824 */ /* 0x041fe200078e00ff */
[----:B------:R-:W-:Y:S01]  /*e520*/  LOP3.LUT R4, R4, 0xffff0000, RZ, 0xc0, !PT ;  /* 0xffff000004047812 */ /* 0x000fe200078ec0ff */
[C---:B------:R-:W-:Y:S01]  /*e530*/  IMAD.U32 R28, R5.reuse, 0x10000, RZ ;  /* 0x00010000051c7824 */ /* 0x040fe200078e00ff */
[----:B------:R-:W-:Y:S01]  /*e540*/  LOP3.LUT R5, R5, 0xffff0000, RZ, 0xc0, !PT ;  /* 0xffff000005057812 */ /* 0x000fe200078ec0ff */
[C---:B------:R-:W-:Y:S01]  /*e550*/  FFMA.FTZ R38, R20.reuse, R35, -R41 ;  /* 0x0000002314267223 */ /* 0x040fe20000010829 */
[----:B------:R-:W-:Y:S02]  /*e560*/  IMAD.U32 R41, R75, 0x10000, RZ ;  /* 0x000100004b297824 */ /* 0x000fe400078e00ff */
[----:B------:R-:W-:Y:S01]  /*e570*/  FFMA.FTZ R43, R20, R37, R43 ;  /* 0x00000025142b7223 */ /* 0x000fe2000001002b */
[-C--:B------:R-:W-:Y:S01]  /*e580*/  FMUL.FTZ R37, R32, R31.reuse ;  /* 0x0000001f20257220 */ /* 0x080fe20000410000 */
[----:B------:R-:W-:Y:S01]  /*e590*/  FFMA.FTZ R45, R28, R31, -R45 ;  /* 0x0000001f1c2d7223 */ /* 0x000fe2000001082d */
[----:B------:R-:W-:-:S02]  /*e5a0*/  IMAD.U32 R30, R7, 0x10000, RZ ;  /* 0x00010000071e7824 */ /* 0x000fc400078e00ff */
[----:B------:R-:W-:Y:S01]  /*e5b0*/  FMUL.FTZ R47, R34, R41 ;  /* 0x00000029222f7220 */ /* 0x000fe20000410000 */
[----:B------:R-:W-:Y:S01]  /*e5c0*/  IMAD.U32 R35, R54, 0x10000, RZ ;  /* 0x0001000036237824 */ /* 0x000fe200078e00ff */
[----:B------:R-:W-:Y:S01]  /*e5d0*/  LOP3.LUT R31, R72, 0xffff0000, RZ, 0xc0, !PT ;  /* 0xffff0000481f7812 */ /* 0x000fe200078ec0ff */
[----:B------:R-:W-:Y:S01]  /*e5e0*/  FFMA.FTZ R39, R28, R39, R37 ;  /* 0x000000271c277223 */ /* 0x000fe20000010025 */
[----:B------:R-:W-:Y:S01]  /*e5f0*/  LOP3.LUT R28, R73, 0xffff0000, RZ, 0xc0, !PT ;  /* 0xffff0000491c7812 */ /* 0x000fe200078ec0ff */
[-C--:B------:R-:W-:Y:S01]  /*e600*/  FMUL.FTZ R34, R34, R35.reuse ;  /* 0x0000002322227220 */ /* 0x080fe20000410000 */
[----:B------:R-:W-:Y:S01]  /*e610*/  FFMA.FTZ R47, R30, R35, -R47 ;  /* 0x000000231e2f7223 */ /* 0x000fe2000001082f */
[C---:B------:R-:W-:Y:S01]  /*e620*/  FMUL.FTZ R35, R24.reuse, R31 ;  /* 0x0000001f18237220 */ /* 0x040fe20000410000 */
[----:B------:R-:W-:Y:S01]  /*e630*/  FMUL.FTZ R37, R24, R65 ;  /* 0x0000004118257220 */ /* 0x000fe20000410000 */
[----:B------:R-:W-:Y:S02]  /*e640*/  IMAD.U32 R24, R74, 0x10000, RZ ;  /* 0x000100004a187824 */ /* 0x000fe400078e00ff */
[----:B------:R-:W-:Y:S01]  /*e650*/  FFMA.FTZ R41, R30, R41, R34 ;  /* 0x000000291e297223 */ /* 0x000fe20000010022 */
[----:B------:R-:W-:Y:S01]  /*e660*/  FMUL.FTZ R32, R25, R28 ;  /* 0x0000001c19207220 */ /* 0x000fe20000410000 */
[----:B------:R-:W-:Y:S01]  /*e670*/  FFMA.FTZ R35, R4, R65, -R35 ;  /* 0x0000004104237223 */ /* 0x000fe20000010823 */
[----:B------:R-:W-:-:S02]  /*e680*/  IMAD.U32 R20, R53, 0x10000, RZ ;  /* 0x0001000035147824 */ /* 0x000fc400078e00ff */
[----:B------:R-:W-:Y:S01]  /*e690*/  FMUL.FTZ R25, R25, R66 ;  /* 0x0000004219197220 */ /* 0x000fe20000410000 */
[----:B------:R-:W-:Y:S01]  /*e6a0*/  FFMA.FTZ R30, R4, R31, R37 ;  /* 0x0000001f041e7223 */ /* 0x000fe20000010025 */
[----:B------:R-:W-:Y:S02]  /*e6b0*/  IMAD.U32 R29, R6, 0x10000, RZ ;  /* 0x00010000061d7824 */ /* 0x000fe400078e00ff */
[----:B------:R-:W-:Y:S01]  /*e6c0*/  FMUL.FTZ R4, R33, R24 ;  /* 0x0000001821047220 */ /* 0x000fe20000410000 */
[C---:B------:R-:W-:Y:S01]  /*e6d0*/  FFMA.FTZ R32, R5.reuse, R66, -R32 ;  /* 0x0000004205207223 */ /* 0x040fe20000010820 */
[----:B------:R-:W-:Y:S01]  /*e6e0*/  FFMA.FTZ R28, R5, R28, R25 ;  /* 0x0000001c051c7223 */ /* 0x000fe20000010019 */
[-C--:B------:R-:W-:Y:S01]  /*e6f0*/  FMUL.FTZ R34, R33, R20.reuse ;  /* 0x0000001421227220 */ /* 0x080fe20000410000 */
[----:B------:R-:W-:Y:S01]  /*e700*/  FFMA.FTZ R20, R29, R20, -R4 ;  /* 0x000000141d147223 */ /* 0x000fe20000010804 */
[----:B------:R-:W-:Y:S02]  /*e710*/  LOP3.LUT R5, R74, 0xffff0000, RZ, 0xc0, !PT ;  /* 0xffff00004a057812 */ /* 0x000fe400078ec0ff */
        /* <DEDUP_REMOVED lines=9> */
[----:B------:R-:W-:-:S02]  /*e7b0*/  FMUL.FTZ R29, R27, R54 ;  /* 0x000000361b1d7220 */ /* 0x000fc40000410000 */
[C---:B------:R-:W-:Y:S01]  /*e7c0*/  FFMA.FTZ R53, R6.reuse, R53, -R25 ;  /* 0x0000003506357223 */ /* 0x040fe20000010819 */
[----:B------:R-:W-:Y:S01]  /*e7d0*/  FFMA.FTZ R27, R6, R5, R26 ;  /* 0x00000005061b7223 */ /* 0x000fe2000001001a */
[C---:B------:R-:W-:Y:S01]  /*e7e0*/  FFMA.FTZ R54, R7.reuse, R54, -R24 ;  /* 0x0000003607367223 */ /* 0x040fe20000010818 */
        /* <DEDUP_REMOVED lines=11> */
.L_x_1858:
[----:B------:R-:W-:Y:S05]  /*e8a0*/  BSYNC B1 ;  /* 0x0000000000017941 */ /* 0x000fea0003800000 */
.L_x_1857:
[----:B------:R-:W-:Y:S01]  /*e8b0*/  PRMT R20, R3, 0x5410, R0 ;  /* 0x0000541003147816 */ /* 0x000fe20000000000 */
[----:B------:R-:W-:Y:S06]  /*e8c0*/  @P0 BRA `(.L_x_1842) ;  /* 0x0000000400a00947 */ /* 0x000fec0003800000 */
[----:B-1----:R-:W5:Y:S01]  /*e8d0*/  LDL R32, [R1+0x28] ;  /* 0x0000280001207983 */ /* 0x002f620000100800 */
[----:B------:R-:W-:Y:S02]  /*e8e0*/  LEA.HI R55, R55, R220, RZ, 0x1d ;  /* 0x000000dc37377211 */ /* 0x000fe400078fe8ff */
[----:B--23--:R-:W-:Y:S02]  /*e8f0*/  SHF.R.U32.HI R5, RZ, 0x3, R201 ;  /* 0x00000003ff057819 */ /* 0x00cfe400000116c9 */
        /* <DEDUP_REMOVED lines=8> */
[--C-:B------:R-:W-:Y:S02]  /*e980*/  SHF.R.U64 R13, R8, 0x10, R9.reuse ;  /* 0x00000010080d7819 */ /* 0x100fe40000001209 */
[----:B------:R-:W-:Y:S02]  /*e990*/  LOP3.LUT R4, R4, 0x7fffe000, RZ, 0xc0, !PT ;  /* 0x7fffe00004047812 */ /* 0x000fe400078ec0ff */
[----:B------:R-:W-:Y:S02]  /*e9a0*/  SHF.R.U32.HI R8, RZ, 0x10, R9 ;  /* 0x00000010ff087819 */ /* 0x000fe40000011609 */
[----:B------:R-:W-:-:S02]  /*e9b0*/  IADD3 R3, R3, R4, R208 ;  /* 0x0000000403037210 */ /* 0x000fc40007ffe0d0 */
[----:B------:R-:W-:Y:S02]  /*e9c0*/  PRMT R56, R56, 0x5410, R13 ;  /* 0x0000541038387816 */ /* 0x000fe4000000000d */
[--C-:B------:R-:W-:Y:S01]  /*e9d0*/  SHF.R.U64 R9, R10, 0x10, R11.reuse ;  /* 0x000000100a097819 */ /* 0x100fe2000000120b */
[----:B------:R-:W-:Y:S01]  /*e9e0*/  IMAD R3, R3, 0x2, R18 ;  /* 0x0000000203037824 */ /* 0x000fe200078e0212 */
[----:B------:R-:W-:Y:S02]  /*e9f0*/  SHF.R.U32.HI R10, RZ, 0x10, R11 ;  /* 0x00000010ff0a7819 */ /* 0x000fe4000001160b */
[----:B------:R-:W-:Y:S02]  /*ea00*/  PRMT R71, R71, 0x5410, R12 ;  /* 0x0000541047477816 */ /* 0x000fe4000000000c */
[----:B------:R-:W1:Y:S01]  /*ea10*/  LDS.128 R24, [R3+0x10400] ;  /* 0x0104000003187984 */ /* 0x000e620000000c00 */
[--C-:B------:R-:W-:Y:S02]  /*ea20*/  SHF.R.U64 R28, R14, 0x10, R15.reuse ;  /* 0x000000100e1c7819 */ /* 0x100fe4000000120f */
[----:B0-----:R-:W-:-:S02]  /*ea30*/  SHF.R.U32.HI R29, RZ, 0x10, R15 ;  /* 0x00000010ff1d7819 */ /* 0x001fc4000001160f */
[----:B------:R-:W-:Y:S02]  /*ea40*/  PRMT R70, R70, 0x5410, R21 ;  /* 0x0000541046467816 */ /* 0x000fe40000000015 */
[----:B------:R-:W-:Y:S02]  /*ea50*/  PRMT R67, R67, 0x5410, R8 ;  /* 0x0000541043437816 */ /* 0x000fe40000000008 */
[----:B------:R-:W-:Y:S01]  /*ea60*/  PRMT R28, R20, 0x5432, R28 ;  /* 0x00005432141c7816 */ /* 0x000fe2000000001c */
[----:B------:R-:W-:Y:S01]  /*ea70*/  IMAD.U32 R21, R70, 0x10000, RZ ;  /* 0x0001000046157824 */ /* 0x000fe200078e00ff */
[----:B------:R-:W-:Y:S02]  /*ea80*/  PRMT R29, R20, 0x5410, R29 ;  /* 0x00005410141d7816 */ /* 0x000fe4000000001d */
[----:B------:R-:W-:Y:S02]  /*ea90*/  PRMT R69, R69, 0x5410, R10 ;  /* 0x0000541045457816 */ /* 0x000fe4000000000a */
[----:B------:R-:W-:Y:S01]  /*eaa0*/  PRMT R68, R68, 0x5410, R9 ;  /* 0x0000541044447816 */ /* 0x000fe20000000009 */
[C---:B-1----:R-:W-:Y:S01]  /*eab0*/  IMAD.U32 R11, R24.reuse, 0x10000, RZ ;  /* 0x00010000180b7824 */ /* 0x042fe200078e00ff */
[----:B------:R-:W-:Y:S01]  /*eac0*/  LOP3.LUT R12, R24, 0xffff0000, RZ, 0xc0, !PT ;  /* 0xffff0000180c7812 */ /* 0x000fe200078ec0ff */
[C---:B------:R-:W-:Y:S01]  /*ead0*/  IMAD.U32 R13, R25.reuse, 0x10000, RZ ;  /* 0x00010000190d7824 */ /* 0x040fe200078e00ff */
[----:B------:R-:W-:Y:S01]  /*eae0*/  LOP3.LUT R24, R25, 0xffff0000, RZ, 0xc0, !PT ;  /* 0xffff000019187812 */ /* 0x000fe200078ec0ff */
[----:B------:R-:W-:Y:S01]  /*eaf0*/  IMAD.U32 R25, R56, 0x10000, RZ ;  /* 0x0001000038197824 */ /* 0x000fe200078e00ff */
[C---:B------:R-:W-:Y:S01]  /*eb00*/  LOP3.LUT R15, R26.reuse, 0xffff0000, RZ, 0xc0, !PT ;  /* 0xffff00001a0f7812 */ /* 0x040fe200078ec0ff */
[----:B------:R-:W-:Y:S01]  /*eb10*/  IMAD.U32 R14, R26, 0x10000, RZ ;  /* 0x000100001a0e7824 */ /* 0x000fe200078e00ff */
[C---:B------:R-:W-:Y:S01]  /*eb20*/  LOP3.LUT R26, R27.reuse, 0xffff0000, RZ, 0xc0, !PT ;  /* 0xffff00001b1a7812 */ /* 0x040fe200078ec0ff */
[----:B------:R-:W-:-:S02]  /*eb30*/  IMAD.U32 R20, R27, 0x10000, RZ ;  /* 0x000100001b147824 */ /* 0x000fc400078e00ff */
[----:B------:R-:W-:Y:S01]  /*eb40*/  FMUL.FTZ R31, R11, R25 ;  /* 0x000000190b1f7220 */ /* 0x000fe20000410000 */
[----:B------:R-:W-:Y:S02]  /*eb50*/  IMAD.U32 R27, R67, 0x10000, RZ ;  /* 0x00010000431b7824 */ /* 0x000fe400078e00ff */
[----:B------:R-:W-:Y:S01]  /*eb60*/  FMUL.FTZ R33, R11, R21 ;  /* 0x000000150b217220 */ /* 0x000fe20000410000 */
[----:B------:R-:W-:Y:S01]  /*eb70*/  IMAD.U32 R11, R71, 0x10000, RZ ;  /* 0x00010000470b7824 */ /* 0x000fe200078e00ff */
[----:B------:R-:W-:Y:S01]  /*eb80*/  LOP3.LUT R67, R67, 0xffff0000, RZ, 0xc0, !PT ;  /* 0xffff000043437812 */ /* 0x000fe200078ec0ff */
[----:B------:R-:W-:Y:S01]  /*eb90*/  FMUL.FTZ R35, R13, R27 ;  /* 0x0000001b0d237220 */ /* 0x000fe20000410000 */
[----:B------:R-:W-:Y:S01]  /*eba0*/  LOP3.LUT R71, R71, 0xffff0000, RZ, 0xc0, !PT ;  /* 0xffff000047477812 */ /* 0x000fe200078ec0ff */
[----:B-----5:R-:W0:Y:S02]  /*ebb0*/  LDS.128 R4, [R32] ;  /* 0x0000000020047984 */ /* 0x020e240000000c00 */
[C---:B0-----:R-:W-:Y:S01]  /*ebc0*/  IMAD.U32 R0, R4.reuse, 0x10000, RZ ;  /* 0x0001000004007824 */ /* 0x041fe200078e00ff */
[----:B------:R-:W-:Y:S01]  /*ebd0*/  LOP3.LUT R4, R4, 0xffff0000, RZ, 0xc0, !PT ;  /* 0xffff000004047812 */ /* 0x000fe200078ec0ff */
[C---:B------:R-:W-:Y:S01]  /*ebe0*/  IMAD.U32 R8, R5.reuse, 0x10000, RZ ;  /* 0x0001000005087824 */ /* 0x040fe200078e00ff */
[----:B------:R-:W-:Y:S01]  /*ebf0*/  LOP3.LUT R5, R5, 0xffff0000, RZ, 0xc0, !PT ;  /* 0xffff000005057812 */ /* 0x000fe200078ec0ff */
[----:B------:R-:W-:Y:S01]  /*ec00*/  FFMA.FTZ R30, R0, R21, -R31 ;  /* 0x00000015001e7223 */ /* 0x000fe2000001081f */
[----:B------:R-:W-:-:S02]  /*ec10*/  IMAD.U32 R31, R69, 0x10000, RZ ;  /* 0x00010000451f7824 */ /* 0x000fc400078e00ff */
[----:B------:R-:W-:Y:S01]  /*ec20*/  FFMA.FTZ R33, R0, R25, R33 ;  /* 0x0000001900217223 */ /* 0x000fe20000010021 */
[----:B------:R-:W-:Y:S02]  /*ec30*/  IMAD.U32 R21, R29, 0x10000, RZ ;  /* 0x000100001d157824 */ /* 0x000fe400078e00ff */
[-C--:B------:R-:W-:Y:S01]  /*ec40*/  FMUL.FTZ R25, R13, R11.reuse ;  /* 0x0000000b0d197220 */ /* 0x080fe20000410000 */
[----:B------:R-:W-:Y:S01]  /*ec50*/  FFMA.FTZ R35, R8, R11, -R35 ;  /* 0x0000000b08237223 */ /* 0x000fe20000010823 */
[----:B------:R-:W-:Y:S02]  /*ec60*/  IMAD.U32 R10, R7, 0x10000, RZ ;  /* 0x00010000070a7824 */ /* 0x000fe400078e00ff */
[C---:B------:R-:W-:Y:S01]  /*ec70*/  FMUL.FTZ R11, R20.reuse, R31 ;  /* 0x0000001f140b7220 */ /* 0x040fe20000410000 */
[----:B------:R-:W-:Y:S01]  /*ec80*/  FMUL.FTZ R0, R20, R21 ;  /* 0x0000001514007220 */ /* 0x000fe20000410000 */
[----:B------:R-:W-:Y:S01]  /*ec90*/  LOP3.LUT R13, R56, 0xffff0000, RZ, 0xc0, !PT ;  /* 0xffff0000380d7812 */ /* 0x000fe200078ec0ff */
[----:B------:R-:W-:Y:S01]  /*eca0*/  FFMA.FTZ R27, R8, R27, R25 ;  /* 0x0000001b081b7223 */ /* 0x000fe20000010019 */
[----:B------:R-:W-:Y:S01]  /*ecb0*/  FFMA.FTZ R20, R10, R21, -R11 ;  /* 0x000000150a147223 */ /* 0x000fe2000001080b */
[----:B------:R-:W-:Y:S01]  /*ecc0*/  LOP3.LUT R11, R70, 0xffff0000, RZ, 0xc0, !PT ;  /* 0xffff0000460b7812 */ /* 0x000fe200078ec0ff */
[----:B------:R-:W-:-:S02]  /*ecd0*/  IMAD.U32 R8, R68, 0x10000, RZ ;  /* 0x0001000044087824 */ /* 0x000fc400078e00ff */
[----:B------:R-:W-:Y:S01]  /*ece0*/  FMUL.FTZ R21, R12, R13 ;  /* 0x0000000d0c157220 */ /* 0x000fe20000410000 */
[----:B------:R-:W-:Y:S01]  /*ecf0*/  FFMA.FTZ R31, R10, R31, R0 ;  /* 0x0000001f0a1f7223 */ /* 0x000fe20000010000 */
[----:B------:R-:W-:Y:S02]  /*ed00*/  IMAD.U32 R0, R28, 0x10000, RZ ;  /* 0x000100001c007824 */ /* 0x000fe400078e00ff */
[-C--:B------:R-:W-:Y:S01]  /*ed10*/  FMUL.FTZ R25, R12, R11.reuse ;  /* 0x0000000b0c197220 */ /* 0x080fe20000410000 */
[----:B------:R-:W-:Y:S01]  /*ed20*/  FFMA.FTZ R21, R4, R11, -R21 ;  /* 0x0000000b04157223 */ /* 0x000fe20000010815 */
[----:B------:R-:W-:Y:S01]  /*ed30*/  FMUL.FTZ R12, R24, R67 ;  /* 0x00000043180c7220 */ /* 0x000fe20000410000 */
[----:B------:R-:W-:Y:S02]  /*ed40*/  IMAD.U32 R9, R6, 0x10000, RZ ;  /* 0x0001000006097824 */ /* 0x000fe400078e00ff */
[----:B------:R-:W-:Y:S01]  /*ed50*/  FFMA.FTZ R10, R4, R13, R25 ;  /* 0x0000000d040a7223 */ /* 0x000fe20000010019 */
[-C--:B------:R-:W-:Y:S01]  /*ed60*/  FMUL.FTZ R24, R24, R71.reuse ;  /* 0x0000004718187220 */ /* 0x080fe20000410000 */
[----:B------:R-:W-:Y:S01]  /*ed70*/  FMUL.FTZ R4, R14, R8 ;  /* 0x000000080e047220 */ /* 0x000fe20000410000 */
[----:B------:R-:W-:Y:S01]  /*ed80*/  LOP3.LUT R68, R68, 0xffff0000, RZ, 0xc0, !PT ;  /* 0xffff000044447812 */ /* 0x000fe200078ec0ff */
[-C--:B------:R-:W-:Y:S01]  /*ed90*/  FMUL.FTZ R14, R14, R0.reuse ;  /* 0x000000000e0e7220 */ /* 0x080fe20000410000 */
[----:B------:R-:W-:Y:S01]  /*eda0*/  LOP3.LUT R69, R69, 0xffff0000, RZ, 0xc0, !PT ;  /* 0xffff000045457812 */ /* 0x000fe200078ec0ff */
[C---:B------:R-:W-:Y:S01]  /*edb0*/  FFMA.FTZ R12, R5.reuse, R71, -R12 ;  /* 0x00000047050c7223 */ /* 0x040fe2000001080c */
[----:B------:R-:W-:Y:S01]  /*edc0*/  LOP3.LUT R28, R28, 0xffff0000, RZ, 0xc0, !PT ;  /* 0xffff00001c1c7812 */ /* 0x000fe200078ec0ff */
[----:B------:R-:W-:Y:S01]  /*edd0*/  FFMA.FTZ R24, R5, R67, R24 ;  /* 0x0000004305187223 */ /* 0x000fe20000010018 */
[----:B------:R-:W-:Y:S01]  /*ede0*/  LOP3.LUT R29, R29, 0xffff0000, RZ, 0xc0, !PT ;  /* 0xffff00001d1d7812 */ /* 0x000fe200078ec0ff */
[----:B------:R-:W-:Y:S01]  /*edf0*/  FFMA.FTZ R0, R9, R0, -R4 ;  /* 0x0000000009007223 */ /* 0x000fe20000010804 */
[----:B------:R-:W-:Y:S01]  /*ee00*/  LOP3.LUT R6, R6, 0xffff0000, RZ, 0xc0, !PT ;  /* 0xffff000006067812 */ /* 0x000fe200078ec0ff */
[----:B------:R-:W-:Y:S01]  /*ee10*/  FMUL.FTZ R5, R15, R68 ;  /* 0x000000440f057220 */ /* 0x000fe20000410000 */
[----:B------:R-:W-:Y:S01]  /*ee20*/  LOP3.LUT R7, R7, 0xffff0000, RZ, 0xc0, !PT ;  /* 0xffff000007077812 */ /* 0x000fe200078ec0ff */
[C---:B------:R-:W-:Y:S01]  /*ee30*/  FMUL.FTZ R4, R26.reuse, R69 ;  /* 0x000000451a047220 */ /* 0x040fe20000410000 */
[-C--:B------:R-:W-:Y:S01]  /*ee40*/  FMUL.FTZ R15, R15, R28.reuse ;  /* 0x0000001c0f0f7220 */ /* 0x080fe20000410000 */
[-C--:B------:R-:W-:Y:S01]  /*ee50*/  FMUL.FTZ R26, R26, R29.reuse ;  /* 0x0000001d1a1a7220 */ /* 0x080fe20000410000 */
[C---:B------:R-:W-:Y:S01]  /*ee60*/  FFMA.FTZ R11, R6.reuse, R28, -R5 ;  /* 0x0000001c060b7223 */ /* 0x040fe20000010805 */
[----:B------:R-:W-:Y:S01]  /*ee70*/  FFMA.FTZ R29, R7, R29, -R4 ;  /* 0x0000001d071d7223 */ /* 0x000fe20000010804 */
[----:B------:R-:W-:Y:S01]  /*ee80*/  FFMA.FTZ R14, R9, R8, R14 ;  /* 0x00000008090e7223 */ /* 0x000fe2000001000e */
[----:B------:R-:W-:Y:S01]  /*ee90*/  FFMA.FTZ R15, R6, R68, R15 ;  /* 0x00000044060f7223 */ /* 0x000fe2000001000f */
[----:B------:R-:W-:Y:S01]  /*eea0*/  FFMA.FTZ R26, R7, R69, R26 ;  /* 0x00000045071a7223 */ /* 0x000fe2000001001a */
[----:B------:R-:W-:-:S02]  /*eeb0*/  F2FP.BF16.F32.PACK_AB R4, R21, R30 ;  /* 0x0000001e1504723e */ /* 0x000fc400000010ff */
[----:B------:R-:W-:Y:S02]  /*eec0*/  F2FP.BF16.F32.PACK_AB R8, R10, R33 ;  /* 0x000000210a08723e */ /* 0x000fe400000010ff */
        /* <DEDUP_REMOVED lines=8> */
.L_x_1842:
[----:B------:R-:W-:Y:S05]  /*ef50*/  BSYNC B0 ;  /* 0x0000000000007941 */ /* 0x000fea0003800000 */
.L_x_1814:
        /* <DEDUP_REMOVED lines=8> */
.L_x_1811:
[----:B------:R-:W-:-:S05]  /*efe0*/  IMAD.U32 R0, RZ, RZ, UR39 ;  /* 0x00000027ff007e24 */ /* 0x000fca000f8e00ff */
[----:B------:R-:W-:-:S13]  /*eff0*/  ISETP.NE.AND P0, PT, R0, 0x3, PT ;  /* 0x000000030000780c */ /* 0x000fda0003f05270 */
[----:B------:R-:W-:Y:S05]  /*f000*/  @!P0 BRA `(.L_x_1859) ;  /* 0x0000000000048947 */ /* 0x000fea0003800000 */
[----:B------:R-:W-:Y:S01]  /*f010*/  BPT.TRAP 0x1 ;  /* 0x000000040000795c */ /* 0x000fe20000300000 */
.L_x_1859:
[----:B------:R-:W-:Y:S01]  /*f020*/  IMAD R90, R184, 0x8, R18 ;  /* 0x00000008b85a7824 */ /* 0x000fe200078e0212 */
[----:B0--3--:R-:W-:-:S04]  /*f030*/  SHF.L.U32 R3, R187, 0x1f, RZ ;  /* 0x0000001fbb037819 */ /* 0x009fc800000006ff */
[----:B------:R0:W3:Y:S01]  /*f040*/  SYNCS.PHASECHK.TRANS64.TRYWAIT P1, [R90+URZ+0x28830], R3 ;  /* 0x028830035a0075a7 */ /* 0x0000e2000802017f */
[----:B------:R-:W-:Y:S05]  /*f050*/  @!P0 BRA `(.L_x_1860) ;  /* 0x0000000000048947 */ /* 0x000fea0003800000 */
[----:B------:R-:W-:Y:S01]  /*f060*/  BPT.TRAP 0x1 ;  /* 0x000000040000795c */ /* 0x000fe20000300000 */
.L_x_1860:
[----:B------:R-:W-:Y:S01]  /*f070*/  VIADD R0, R18, 0x18400 ;  /* 0x0001840012007836 */ /* 0x000fe20000000000 */
[----:B--2---:R-:W-:Y:S01]  /*f080*/  LOP3.LUT R4, R36, 0x10000, RZ, 0xfc, !PT ;  /* 0x0001000024047812 */ /* 0x004fe200078efcff */
[----:B------:R-:W-:-:S03]  /*f090*/  IMAD.MOV.U32 R5, RZ, RZ, 0x40000040 ;  /* 0x40000040ff057424 */ /* 0x000fc600078e00ff */
[----:B------:R-:W-:-:S04]  /*f0a0*/  SHF.R.U32.HI R0, RZ, 0x4, R0 ;  /* 0x00000004ff007819 */ /* 0x000fc80000011600 */
[----:B------:R-:W-:-:S04]  /*f0b0*/  LOP3.LUT R0, R0, 0x3fff, RZ, 0xc0, !PT ;  /* 0x00003fff00007812 */ /* 0x000fc800078ec0ff */
[----:B------:R-:W-:Y:S01]  /*f0c0*/  LOP3.LUT R7, R0, 0x10000, RZ, 0xfc, !PT ;  /* 0x0001000000077812 */ /* 0x000fe200078efcff */
[----:B---3--:R-:W-:Y:S06]  /*f0d0*/  @P1 BRA `(.L_x_1861) ;  /* 0x0000000000081947 */ /* 0x008fec0003800000 */
[----:B------:R-:W2:Y:S02]  /*f0e0*/  SYNCS.PHASECHK.TRANS64.TRYWAIT P1, [R90+URZ+0x28830], R3 ;  /* 0x028830035a0075a7 */ /* 0x000ea4000802017f */
[----:B--2---:R-:W-:Y:S05]  /*f0f0*/  @!P1 BRA `(.L_x_1862) ;  /* 0x000001bc00a89947 */ /* 0x004fea0003800000 */
.L_x_1861:
[----:B------:R-:W-:Y:S01]  /*f100*/  IMAD R94, R184, 0x800, R7 ;  /* 0x00000800b85e7824 */ /* 0x000fe200078e0207 */
[----:B------:R-:W-:Y:S05]  /*f110*/  WARPSYNC.ALL ;  /* 0x0000000000007948 */ /* 0x000fea0003800000 */
[----:B------:R-:W-:Y:S01]  /*f120*/  IMAD.MOV.U32 R95, RZ, RZ, 0x40000040 ;  /* 0x40000040ff5f7424 */ /* 0x000fe200078e00ff */
[C---:B------:R-:W-:Y:S01]  /*f130*/  R2UR UR4, R4.reuse ;  /* 0x00000000040472ca */ /* 0x040fe200000e0000 */
[----:B-1---5:R-:W-:Y:S01]  /*f140*/  WARPGROUP.ARRIVE ;  /* 0x00000000000079c5 */ /* 0x022fe20000000000 */
[----:B------:R-:W-:Y:S01]  /*f150*/  R2UR UR5, R5 ;  /* 0x00000000050572ca */ /* 0x000fe200000e0000 */
[----:B------:R-:W-:Y:S01]  /*f160*/  VIADD R192, R4, 0x2 ;  /* 0x0000000204c07836 */ /* 0x000fe20000000000 */
[C---:B------:R-:W-:Y:S01]  /*f170*/  R2UR UR6, R94.reuse ;  /* 0x000000005e0672ca */ /* 0x040fe200000e0000 */
[----:B------:R-:W-:Y:S01]  /*f180*/  VIADD R8, R94, 0x2 ;  /* 0x000000025e087836 */ /* 0x000fe20000000000 */
[----:B------:R-:W-:Y:S01]  /*f190*/  R2UR UR7, R95 ;  /* 0x000000005f0772ca */ /* 0x000fe200000e0000 */
[----:B------:R-:W-:-:S02]  /*f1a0*/  IMAD.MOV.U32 R193, RZ, RZ, 0x40000040 ;  /* 0x40000040ffc17424 */ /* 0x000fc400078e00ff */
[----:B------:R-:W-:Y:S02]  /*f1b0*/  IMAD.MOV.U32 R9, RZ, RZ, 0x40000040 ;  /* 0x40000040ff097424 */ /* 0x000fe400078e00ff */
[C---:B------:R-:W-:Y:S02]  /*f1c0*/  VIADD R190, R4.reuse, 0x4 ;  /* 0x0000000404be7836 */ /* 0x040fe40000000000 */
[----:B------:R-:W-:Y:S02]  /*f1d0*/  IMAD.MOV.U32 R191, RZ, RZ, 0x40000040 ;  /* 0x40000040ffbf7424 */ /* 0x000fe400078e00ff */
[----:B------:R-:W-:Y:S02]  /*f1e0*/  VIADD R20, R4, 0x6 ;  /* 0x0000000604147836 */ /* 0x000fe40000000000 */
[----:B------:R-:W-:Y:S02]  /*f1f0*/  IMAD.MOV.U32 R21, RZ, RZ, 0x40000040 ;  /* 0x40000040ff157424 */ /* 0x000fe400078e00ff */
[----:B------:R-:W-:Y:S01]  /*f200*/  HGMMA.64x128x16.F32.BF16 R24, gdesc[UR4], RZ, !UPT, gsb0 ;  /* 0x01e00000041879f0 */ /* 0x000fe2000c0018ff */
[----:B------:R-:W-:Y:S01]  /*f210*/  R2UR UR4, R192 ;  /* 0x00000000c00472ca */ /* 0x000fe200000e0000 */
[----:B------:R-:W-:Y:S01]  /*f220*/  VIADD R14, R4, 0x400 ;  /* 0x00000400040e7836 */ /* 0x000fe20000000000 */
[----:B------:R-:W-:Y:S01]  /*f230*/  R2UR UR5, R193 ;  /* 0x00000000c10572ca */ /* 0x000fe200000e0000 */
[----:B------:R-:W-:Y:S01]  /*f240*/  IMAD.MOV.U32 R15, RZ, RZ, 0x40000040 ;  /* 0x40000040ff0f7424 */ /* 0x000fe200078e00ff */
[----:B------:R-:W-:Y:S01]  /*f250*/  R2UR UR6, R8 ;  /* 0x00000000080672ca */ /* 0x000fe200000e0000 */
[----:B------:R-:W-:Y:S01]  /*f260*/  VIADD R8, R94, 0x4 ;  /* 0x000000045e087836 */ /* 0x000fe20000000000 */
[----:B------:R-:W-:Y:S01]  /*f270*/  R2UR UR7, R9 ;  /* 0x00000000090772ca */ /* 0x000fe200000e0000 */
[----:B------:R-:W-:-:S02]  /*f280*/  IMAD.MOV.U32 R9, RZ, RZ, 0x40000040 ;  /* 0x40000040ff097424 */ /* 0x000fc400078e00ff */
[C---:B------:R-:W-:Y:S02]  /*f290*/  VIADD R12, R4.reuse, 0x402 ;  /* 0x00000402040c7836 */ /* 0x040fe40000000000 */
[----:B------:R-:W-:Y:S02]  /*f2a0*/  IMAD.MOV.U32 R13, RZ, RZ, 0x40000040 ;  /* 0x40000040ff0d7424 */ /* 0x000fe400078e00ff */
[----:B------:R-:W-:Y:S02]  /*f2b0*/  VIADD R10, R4, 0x404 ;  /* 0x00000404040a7836 */ /* 0x000fe40000000000 */
[----:B------:R-:W-:Y:S02]  /*f2c0*/  IMAD.MOV.U32 R11, RZ, RZ, 0x40000040 ;  /* 0x40000040ff0b7424 */ /* 0x000fe400078e00ff */
[----:B------:R-:W-:Y:S01]  /*f2d0*/  IMAD.MOV.U32 R95, RZ, RZ, 0x40000040 ;  /* 0x40000040ff5f7424 */ /* 0x000fe200078e00ff */
[----:B------:R-:W-:Y:S02]  /*f2e0*/  WARPGROUP.DEPBAR.LE gsb0, 0x0 ;  /* 0x00008000000079c5 */ /* 0x000fe40000010000 */
[----:B------:R-:W-:-:S06]  /*f2f0*/  WARPGROUP.ARRIVE ;  /* 0x00000000000079c5 */ /* 0x000fcc0000000000 */
[----:B------:R-:W-:Y:S01]  /*f300*/  HGMMA.64x128x16.F32.BF16 R24, gdesc[UR4], R24, gsb0 ;  /* 0x01e00000041879f0 */ /* 0x000fe20008001818 */
[----:B------:R-:W-:Y:S02]  /*f310*/  R2UR UR4, R190 ;  /* 0x00000000be0472ca */ /* 0x000fe400000e0000 */
[----:B------:R-:W-:Y:S02]  /*f320*/  R2UR UR5, R191 ;  /* 0x00000000bf0572ca */ /* 0x000fe400000e0000 */
[----:B------:R-:W-:Y:S01]  /*f330*/  R2UR UR6, R8 ;  /* 0x00000000080672ca */ /* 0x000fe200000e0000 */
[----:B------:R-:W-:Y:S01]  /*f340*/  VIADD R8, R94, 0x6 ;  /* 0x000000065e087836 */ /* 0x000fe20000000000 */
[----:B------:R-:W-:Y:S01]  /*f350*/  R2UR UR7, R9 ;  /* 0x00000000090772ca */ /* 0x000fe200000e0000 */
[----:B------:R-:W-:Y:S01]  /*f360*/  IMAD.MOV.U32 R9, RZ, RZ, 0x40000040 ;  /* 0x40000040ff097424 */ /* 0x000fe200078e00ff */
[----:B------:R-:W-:Y:S02]  /*f370*/  WARPGROUP.DEPBAR.LE gsb0, 0x0 ;  /* 0x00008000000079c5 */ /* 0x000fe40000010000 */
[----:B------:R-:W-:-:S09]  /*f380*/  WARPGROUP.ARRIVE ;  /* 0x00000000000079c5 */ /* 0x000fd20000000000 */
        /* <DEDUP_REMOVED lines=22> */
[C---:B------:R-:W-:Y:S01]  /*f4f0*/  VIADD R8, R94.reuse, 0x404 ;  /* 0x000004045e087836 */ /* 0x040fe20000000000 */
[----:B------:R-:W-:Y:S01]  /*f500*/  R2UR UR7, R9 ;  /* 0x00000000090772ca */ /* 0x000fe200000e0000 */
[----:B------:R-:W-:Y:S02]  /*f510*/  IMAD.MOV.U32 R9, RZ, RZ, 0x40000040 ;  /* 0x40000040ff097424 */ /* 0x000fe400078e00ff */
[----:B------:R-:W-:Y:S01]  /*f520*/  VIADD R94, R94, 0x406 ;  /* 0x000004065e5e7836 */ /* 0x000fe20000000000 */
[----:B------:R-:W-:-:S02]  /*f530*/  WARPGROUP.DEPBAR.LE gsb0, 0x0 ;  /* 0x00008000000079c5 */ /* 0x000fc40000010000 */
[----:B------:R-:W-:-:S07]  /*f540*/  WARPGROUP.ARRIVE ;  /* 0x00000000000079c5 */ /* 0x000fce0000000000 */
        /* <DEDUP_REMOVED lines=12> */
[----:B------:R-:W-:Y:S02]  /*f610*/  R2UR UR6, R94 ;  /* 0x000000005e0672ca */ /* 0x000fe400000e0000 */
[----:B------:R-:W-:Y:S01]  /*f620*/  R2UR UR7, R95 ;  /* 0x000000005f0772ca */ /* 0x000fe200000e0000 */
[----:B------:R-:W-:Y:S02]  /*f630*/  WARPGROUP.DEPBAR.LE gsb0, 0x0 ;  /* 0x00008000000079c5 */ /* 0x000fe40000010000 */
[----:B------:R-:W-:-:S10]  /*f640*/  WARPGROUP.ARRIVE ;  /* 0x00000000000079c5 */ /* 0x000fd40000000000 */
[----:B------:R-:W-:Y:S03]  /*f650*/  HGMMA.64x128x16.F32.BF16 R24, gdesc[UR4], R24, gsb0 ;  /* 0x01e00000041879f0 */ /* 0x000fe60008001818 */
[----:B------:R-:W-:Y:S02]  /*f660*/  WARPGROUP.DEPBAR.LE gsb0, 0x0 ;  /* 0x00008000000079c5 */ /* 0x000fe40000010000 */
[----:B------:R-:W-:Y:S05]  /*f670*/  @!P0 BRA `(.L_x_1863) ;  /* 0x0000000000048947 */ /* 0x000fea0003800000 */
[----:B------:R-:W-:Y:S01]  /*f680*/  BPT.TRAP 0x1 ;  /* 0x000000040000795c */ /* 0x000fe20000300000 */
.L_x_1863:
[----:B------:R-:W-:Y:S01]  /*f690*/  ULDC UR4, c[0x0][0x9d8] ;  /* 0x0002760000047ab9 */ /* 0x000fe20000000800 */
[----:B0-2---:R-:W-:Y:S02]  /*f6a0*/  VIADD R90, R90, 0x28840 ;  /* 0x000288405a5a7836 */ /* 0x005fe40000000000 */
[----:B------:R-:W-:Y:S01]  /*f6b0*/  FMUL.FTZ R6, R24, UR4 ;  /* 0x0000000418067c20 */ /* 0x000fe20008410000 */
[----:B----4-:R-:W-:Y:S01]  /*f6c0*/  FMUL.FTZ R89, R25, UR4 ;  /* 0x0000000419597c20 */ /* 0x010fe20008410000 */
[----:B------:R-:W0:Y:S01]  /*f6d0*/  LDC R24, c[0x0][0x448] ;  /* 0x00011200ff187b82 */ /* 0x000e220000000800 */
[----:B------:R-:W-:Y:S01]  /*f6e0*/  FMUL.FTZ R95, R33, UR4 ;  /* 0x00000004215f7c20 */ /* 0x000fe20008410000 */
[----:B------:R-:W-:Y:S01]  /*f6f0*/  FMUL.FTZ R33, R39, UR4 ;  /* 0x0000000427217c20 */ /* 0x000fe20008410000 */
[----:B------:R-:W-:Y:S01]  /*f700*/  FMUL.FTZ R39, R50, UR4 ;  /* 0x0000000432277c20 */ /* 0x000fe20008410000 */
[----:B------:R-:W-:Y:S01]  /*f710*/  FMUL.FTZ R50, R66, UR4 ;  /* 0x0000000442327c20 */ /* 0x000fe20008410000 */
[----:B------:R-:W-:Y:S01]  /*f720*/  FMUL.FTZ R66, R73, UR4 ;  /* 0x0000000449427c20 */ /* 0x000fe20008410000 */
[----:B------:R-:W-:-:S02]  /*f730*/  IMAD.IADD R73, R200, 0x1, R198 ;  /* 0x00000001c8497824 */ /* 0x000fc400078e02c6 */
[----:B------:R-:W-:Y:S01]  /*f740*/  FMUL.FTZ R104, R52, UR4 ;  /* 0x0000000434687c20 */ /* 0x000fe20008410000 */
[----:B------:R-:W-:Y:S01]  /*f750*/  FMUL.FTZ R52, R70, UR4 ;  /* 0x0000000446347c20 */ /* 0x000fe20008410000 */
[----:B------:R-:W-:Y:S01]  /*f760*/  FMUL.FTZ R70, R81, UR4 ;  /* 0x0000000451467c20 */ /* 0x000fe20008410000 */
[----:B------:R-:W-:Y:S01]  /*f770*/  FMUL.FTZ R3, R27, UR4 ;  /* 0x000000041b037c20 */ /* 0x000fe20008410000 */
[----:B------:R-:W-:Y:S01]  /*f780*/  FMUL.FTZ R97, R37, UR4 ;  /* 0x0000000425617c20 */ /* 0x000fe20008410000 */
[----:B------:R-:W-:Y:S01]  /*f790*/  FMUL.FTZ R101, R45, UR4 ;  /* 0x000000042d657c20 */ /* 0x000fe20008410000 */
[----:B------:R-:W-:Y:S01]  /*f7a0*/  FMUL.FTZ R37, R46, UR4 ;  /* 0x000000042e257c20 */ /* 0x000fe20008410000 */
[----:B------:R-:W-:Y:S02]  /*f7b0*/  IMAD.MOV.U32 R27, RZ, RZ, -0x80 ;  /* 0xffffff80ff1b7424 */ /* 0x000fe400078e00ff */
        /* <DEDUP_REMOVED lines=9> */
[----:B0-----:R-:W-:Y:S01]  /*f850*/  ISETP.NE.AND P1, PT, R24, 0x1, PT ;  /* 0x000000011800780c */ /* 0x001fe20003f25270 */
        /* <DEDUP_REMOVED lines=12> */
[----:B------:R-:W0:Y:S01]  /*f920*/  @P1 LDC R24, c[0x0][0x44c] ;  /* 0x00011300ff181b82 */ /* 0x000e220000000800 */
[----:B------:R-:W-:Y:S01]  /*f930*/  FMUL.FTZ R61, R65, UR4 ;  /* 0x00000004413d7c20 */ /* 0x000fe20008410000 */
[----:B------:R-:W-:Y:S01]  /*f940*/  FMUL.FTZ R56, R78, UR4 ;  /* 0x000000044e387c20 */ /* 0x000fe20008410000 */
[----:B------:R-:W-:Y:S01]  /*f950*/  FMUL.FTZ R35, R42, UR4 ;  /* 0x000000042a237c20 */ /* 0x000fe20008410000 */
[----:B------:R-:W-:Y:S01]  /*f960*/  FMUL.FTZ R34, R43, UR4 ;  /* 0x000000042b227c20 */ /* 0x000fe20008410000 */
[----:B------:R-:W-:Y:S01]  /*f970*/  FMUL.FTZ R100, R44, UR4 ;  /* 0x000000042c647c20 */ /* 0x000fe20008410000 */
[----:B------:R-:W-:Y:S01]  /*f980*/  FMUL.FTZ R102, R48, UR4 ;  /* 0x0000000430667c20 */ /* 0x000fe20008410000 */
[----:B------:R-:W-:Y:S01]  /*f990*/  FMUL.FTZ R105, R53, UR4 ;  /* 0x0000000435697c20 */ /* 0x000fe20008410000 */
[----:B------:R-:W1:Y:S01]  /*f9a0*/  @P1 LDC R25, c[0x0][0x450] ;  /* 0x00011400ff191b82 */ /* 0x000e620000000800 */
        /* <DEDUP_REMOVED lines=15> */
[----:B0-----:R-:W-:-:S04]  /*faa0*/  @P1 IMAD.HI.U32 R24, R73, R24, RZ ;  /* 0x0000001849181227 */ /* 0x001fc800078e00ff */
[----:B------:R-:W-:Y:S01]  /*fab0*/  FMUL.FTZ R55, R79, UR4 ;  /* 0x000000044f377c20 */ /* 0x000fe20008410000 */
[----:B------:R-:W-:Y:S01]  /*fac0*/  FMUL.FTZ R69, R80, UR4 ;  /* 0x0000000450457c20 */ /* 0x000fe20008410000 */
[----:B------:R-:W-:Y:S01]  /*fad0*/  FMUL.FTZ R57, R82, UR4 ;  /* 0x0000000452397c20 */ /* 0x000fe20008410000 */
[----:B------:R-:W-:Y:S01]  /*fae0*/  FMUL.FTZ R42, R83, UR4 ;  /* 0x00000004532a7c20 */ /* 0x000fe20008410000 */
[----:B------:R-:W-:Y:S01]  /*faf0*/  FMUL.FTZ R71, R84, UR4 ;  /* 0x0000000454477c20 */ /* 0x000fe20008410000 */
[----:B------:R-:W-:Y:S01]  /*fb00*/  FMUL.FTZ R72, R85, UR4 ;  /* 0x0000000455487c20 */ /* 0x000fe20008410000 */
[----:B------:R-:W-:Y:S01]  /*fb10*/  FMUL.FTZ R43, R86, UR4 ;  /* 0x00000004562b7c20 */ /* 0x000fe20008410000 */
[----:B-1----:R-:W-:Y:S01]  /*fb20*/  @P1 SHF.R.U32.HI R73, RZ, R25, R24 ;  /* 0x00000019ff491219 */ /* 0x002fe20000011618 */
[----:B------:R-:W-:Y:S01]  /*fb30*/  FMUL.FTZ R44, R87, UR4 ;  /* 0x00000004572c7c20 */ /* 0x000fe20008410000 */
[----:B------:R-:W0:Y:S01]  /*fb40*/  LDC.64 R24, c[0x0][0x9e0] ;  /* 0x00027800ff187b82 */ /* 0x000e220000000a00 */
[C---:B------:R-:W-:Y:S01]  /*fb50*/  IADD3 R27, -R189.reuse, 0x1, R78 ;  /* 0x00000001bd1b7810 */ /* 0x040fe20007ffe14e */
[----:B------:R-:W1:Y:S01]  /*fb60*/  MUFU.TANH R6, R6 ;  /* 0x0000000600067308 */ /* 0x000e620000002400 */
[----:B------:R-:W2:Y:S01]  /*fb70*/  SHFL.IDX PT, R81, R73, RZ, 0x1c1f ;  /* 0x001c1fff49517589 */ /* 0x000ea200000e0000 */
[----:B------:R-:W-:Y:S01]  /*fb80*/  IMAD.U32 R75, RZ, RZ, UR38 ;  /* 0x00000026ff4b7e24 */ /* 0x000fe2000f8e00ff */
[----:B------:R-:W-:Y:S01]  /*fb90*/  ULDC UR52, c[0x0][0x9dc] ;  /* 0x0002770000347ab9 */ /* 0x000fe20000000800 */
[----:B------:R-:W-:Y:S01]  /*fba0*/  IADD3 R27, -R194, R27, R196 ;  /* 0x0000001bc21b7210 */ /* 0x000fe20007ffe1c4 */
[----:B------:R-:W-:Y:S01]  /*fbb0*/  ULOP3.LUT UR52, URZ, UR52, URZ, 0x33, !UPT ;  /* 0x000000343f347292 */ /* 0x000fe2000f8e333f */
[----:B------:R-:W-:-:S02]  /*fbc0*/  IADD3 R77, -R189, R196, R78 ;  /* 0x000000c4bd4d7210 */ /* 0x000fc40007ffe14e */
[----:B------:R-:W3:Y:S01]  /*fbd0*/  MUFU.TANH R89, R89 ;  /* 0x0000005900597308 */ /* 0x000ee20000002400 */
[----:B------:R-:W-:Y:S02]  /*fbe0*/  PRMT R90, R75, 0x654, R90 ;  /* 0x000006544b5a7816 */ /* 0x000fe4000000005a */
[----:B------:R-:W-:Y:S01]  /*fbf0*/  VIADD R75, R27, UR52 ;  /* 0x000000341b4b7c36 */ /* 0x000fe20008000000 */
[----:B------:R-:W-:Y:S01]  /*fc00*/  LEA R76, R88, 0xffffff80, 0x7 ;  /* 0xffffff80584c7811 */ /* 0x000fe200078e38ff */
[----:B------:R4:W-:Y:S03]  /*fc10*/  SYNCS.ARRIVE.TRANS64.RED.A1T0 RZ, [R90+URZ], RZ ;  /* 0x000000ff5aff79a7 */ /* 0x0009e6000810043f */
[----:B------:R-:W0:Y:S02]  /*fc20*/  MUFU.TANH R0, R0 ;  /* 0x0000000000007308 */ /* 0x000e240000002400 */
[----:B0-----:R-:W-:Y:S01]  /*fc30*/  ISETP.GE.AND P2, PT, R25, 0x1, PT ;  /* 0x000000011900780c */ /* 0x001fe20003f46270 */
[----:B------:R-:W-:-:S05]  /*fc40*/  IMAD.IADD R80, R27, 0x1, R24 ;  /* 0x000000011b507824 */ /* 0x000fca00078e0218 */
[----:B------:R-:W0:Y:S01]  /*fc50*/  MUFU.TANH R3, R3 ;  /* 0x0000000300037308 */ /* 0x000e220000002400 */
[----:B--2---:R-:W-:Y:S01]  /*fc60*/  IMAD.IADD R79, R75, 0x1, R81 ;  /* 0x000000014b4f7824 */ /* 0x004fe200078e0251 */
[----:B------:R-:W-:-:S06]  /*fc70*/  VIADDMNMX R82, R81, R80, R77, PT ;  /* 0x0000005051527246 */ /* 0x000fcc000380014d */
[----:B------:R-:W2:Y:S08]  /*fc80*/  MUFU.TANH R91, R91 ;  /* 0x0000005b005b7308 */ /* 0x000eb00000002400 */
        /* <DEDUP_REMOVED lines=59> */
[----:B-1234-:R-:W-:Y:S05]  /*10040*/  @!P2 BRA `(.L_x_1864) ;  /* 0x000000000050a947 */ /* 0x01efea0003800000 */
[----:B------:R-:W-:Y:S01]  /*10050*/  IADD3 R81, -R194, R196, R81 ;  /* 0x000000c4c2517210 */ /* 0x000fe20007ffe151 */
[----:B------:R-:W-:Y:S03]  /*10060*/  BSSY B0, `(.L_x_1865) ;  /* 0x000000e000007945 */ /* 0x000fe60003800000 */
[----:B------:R-:W-:-:S13]  /*10070*/  ISETP.GT.AND P3, PT, R81, -0x1, PT ;  /* 0xffffffff5100780c */ /* 0x000fda0003f64270 */
[----:B------:R-:W-:Y:S05]  /*10080*/  @P3 BRA `(.L_x_1866) ;  /* 0x00000000001c3947 */ /* 0x000fea0003800000 */
[----:B------:R-:W-:Y:S02]  /*10090*/  ISETP.NE.AND P3, PT, R25, 0x1, PT ;  /* 0x000000011900780c */ /* 0x000fe40003f65270 */
[----:B------:R-:W-:-:S11]  /*100a0*/  LOP3.LUT R81, RZ, R81, RZ, 0x33, !PT ;  /* 0x00000051ff517212 */ /* 0x000fd600078e33ff */
[----:B------:R-:W1:Y:S02]  /*100b0*/  @P3 LDC.64 R26, c[0x0][0x9e8] ;  /* 0x00027a00ff1a3b82 */ /* 0x000e640000000a00 */
[----:B-1----:R-:W-:-:S05]  /*100c0*/  @P3 IMAD.HI.U32 R26, R81, R26, RZ ;  /* 0x0000001a511a3227 */ /* 0x002fca00078e00ff */
[----:B------:R-:W-:-:S04]  /*100d0*/  @P3 SHF.R.U32.HI R81, RZ, R27, R26 ;  /* 0x0000001bff513219 */ /* 0x000fc8000001161a */
[----:B------:R-:W-:Y:S01]  /*100e0*/  LOP3.LUT R81, RZ, R81, RZ, 0x33, !PT ;  /* 0x00000051ff517212 */ /* 0x000fe200078e33ff */
[----:B------:R-:W-:Y:S06]  /*100f0*/  BRA `(.L_x_1867) ;  /* 0x0000000000107947 */ /* 0x000fec0003800000 */
.L_x_1866:
[----:B------:R-:W-:-:S13]  /*10100*/  ISETP.NE.AND P3, PT, R25, 0x1, PT ;  /* 0x000000011900780c */ /* 0x000fda0003f65270 */
[----:B------:R-:W1:Y:S02]  /*10110*/  @P3 LDC.64 R26, c[0x0][0x9e8] ;  /* 0x00027a00ff1a3b82 */ /* 0x000e640000000a00 */
[----:B-1----:R-:W-:-:S05]  /*10120*/  @P3 IMAD.HI.U32 R26, R81, R26, RZ ;  /* 0x0000001a511a3227 */ /* 0x002fca00078e00ff */
[----:B------:R-:W-:-:S07]  /*10130*/  @P3 SHF.R.U32.HI R81, RZ, R27, R26 ;  /* 0x0000001bff513219 */ /* 0x000fce000001161a */
.L_x_1867:
[----:B------:R-:W-:Y:S05]  /*10140*/  BSYNC B0 ;  /* 0x0000000000007941 */ /* 0x000fea0003800000 */
.L_x_1865:
[----:B------:R-:W-:-:S04]  /*10150*/  IMAD R26, R81, R25, -R76 ;  /* 0x00000019511a7224 */ /* 0x000fc800078e0a4c */
[----:B------:R-:W-:-:S05]  /*10160*/  IMAD.IADD R26, R26, 0x1, -R189 ;  /* 0x000000011a1a7824 */ /* 0x000fca00078e0abd */
[----:B------:R-:W-:Y:S02]  /*10170*/  VIMNMX R79, R79, R26, !PT ;  /* 0x0000001a4f4f7248 */ /* 0x000fe40007fe0100 */
[----:B------:R-:W-:-:S07]  /*10180*/  VIADDMNMX R82, R26, R25, R82, PT ;  /* 0x000000191a527246 */ /* 0x000fce0003800152 */
.L_x_1864:
[C---:B------:R-:W-:Y:S01]  /*10190*/  ISETP.GE.AND P3, PT, R78.reuse, 0x2, PT ;  /* 0x000000024e00780c */ /* 0x040fe20003f66270 */
[----:B------:R-:W1:Y:S01]  /*101a0*/  SHFL.IDX PT, R73, R73, 0x1, 0x1c1f ;  /* 0x003c1f0049497f89 */ /* 0x000e6200000e0000 */
[----:B------:R-:W-:Y:S02]  /*101b0*/  ISETP.GE.AND P5, PT, R78, 0x9, PT ;  /* 0x000000094e00780c */ /* 0x000fe40003fa6270 */
[----:B------:R-:W-:Y:S02]  /*101c0*/  ISETP.GT.AND P4, PT, R79, 0x1, !P3 ;  /* 0x000000014f00780c */ /* 0x000fe40005f84270 */
[----:B------:R-:W-:Y:S02]  /*101d0*/  P2R R81, PR, RZ, 0x20 ;  /* 0x00000020ff517803 */ /* 0x000fe40000000000 */
[----:B------:R-:W-:-:S04]  /*101e0*/  ISETP.LT.OR P4, PT, R82, 0x2, P4 ;  /* 0x000000025200780c */ /* 0x000fc80002781670 */
[----:B------:R-:W-:Y:S02]  /*101f0*/  FSEL R89, R89, -INF , !P4 ;  /* 0xff80000059597808 */ /* 0x000fe40006000000 */
[----:B------:R-:W-:Y:S02]  /*10200*/  ISETP.GT.AND P4, PT, R79, 0x8, !P5 ;  /* 0x000000084f00780c */ /* 0x000fe40006f84270 */
[----:B------:R-:W-:Y:S02]  /*10210*/  ISETP.GE.AND P5, PT, R78, 0xa, PT ;  /* 0x0000000a4e00780c */ /* 0x000fe40003fa6270 */
[----:B------:R-:W-:Y:S02]  /*10220*/  ISETP.LT.OR P4, PT, R82, 0x9, P4 ;  /* 0x000000095200780c */ /* 0x000fe40002781670 */
[----:B------:R-:W-:Y:S02]  /*10230*/  P2R R83, PR, RZ, 0x20 ;  /* 0x00000020ff537803 */ /* 0x000fe40000000000 */
[----:B------:R-:W-:-:S02]  /*10240*/  FSEL R91, R91, -INF , !P4 ;  /* 0xff8000005b5b7808 */ /* 0x000fc40006000000 */
[C---:B------:R-:W-:Y:S02]  /*10250*/  ISETP.GT.AND P4, PT, R79.reuse, 0x9, !P5 ;  /* 0x000000094f00780c */ /* 0x040fe40006f84270 */
[----:B------:R-:W-:Y:S02]  /*10260*/  ISETP.GE.AND P5, PT, R78, 0x11, PT ;  /* 0x000000114e00780c */ /* 0x000fe40003fa6270 */
[----:B------:R-:W-:Y:S02]  /*10270*/  ISETP.LT.OR P4, PT, R82, 0xa, P4 ;  /* 0x0000000a5200780c */ /* 0x000fe40002781670 */
[----:B------:R-:W-:Y:S02]  /*10280*/  P2R R84, PR, RZ, 0x20 ;  /* 0x00000020ff547803 */ /* 0x000fe40000000000 */
[----:B0-----:R-:W-:Y:S02]  /*10290*/  FSEL R92, R92, -INF , !P4 ;  /* 0xff8000005c5c7808 */ /* 0x001fe40006000000 */
[----:B------:R-:W-:-:S02]  /*102a0*/  ISETP.GT.AND P4, PT, R79, 0x10, !P5 ;  /* 0x000000104f00780c */ /* 0x000fc40006f84270 */
[----:B------:R-:W-:Y:S02]  /*102b0*/  ISETP.GE.AND P5, PT, R78, 0x12, PT ;  /* 0x000000124e00780c */ /* 0x000fe40003fa6270 */
[----:B------:R-:W-:Y:S02]  /*102c0*/  ISETP.LT.OR P4, PT, R82, 0x11, P4 ;  /* 0x000000115200780c */ /* 0x000fe40002781670 */
[----:B------:R-:W-:Y:S02]  /*102d0*/  P2R R85, PR, RZ, 0x20 ;  /* 0x00000020ff557803 */ /* 0x000fe40000000000 */
[----:B------:R-:W-:Y:S02]  /*102e0*/  FSEL R94, R94, -INF , !P4 ;  /* 0xff8000005e5e7808 */ /* 0x000fe40006000000 */
[----:B------:R-:W-:Y:S02]  /*102f0*/  ISETP.GT.AND P4, PT, R79, 0x11, !P5 ;  /* 0x000000114f00780c */ /* 0x000fe40006f84270 */
[----:B------:R-:W-:-:S02]  /*10300*/  ISETP.GE.AND P5, PT, R78, 0x19, PT ;  /* 0x000000194e00780c */ /* 0x000fc40003fa6270 */
[----:B------:R-:W-:Y:S02]  /*10310*/  ISETP.LT.OR P4, PT, R82, 0x12, P4 ;  /* 0x000000125200780c */ /* 0x000fe40002781670 */
[----:B------:R-:W-:Y:S02]  /*10320*/  P2R R126, PR, RZ, 0x20 ;  /* 0x00000020ff7e7803 */ /* 0x000fe40000000000 */
[----:B------:R-:W-:Y:S02]  /*10330*/  FSEL R95, R95, -INF , !P4 ;  /* 0xff8000005f5f7808 */ /* 0x000fe40006000000 */
[----:B------:R-:W-:Y:S02]  /*10340*/  ISETP.GT.AND P4, PT, R79, 0x18, !P5 ;  /* 0x000000184f00780c */ /* 0x000fe40006f84270 */
[----:B------:R-:W-:Y:S02]  /*10350*/  ISETP.GE.AND P5, PT, R78, 0x1a, PT ;  /* 0x0000001a4e00780c */ /* 0x000fe40003fa6270 */
[----:B------:R-:W-:-:S02]  /*10360*/  ISETP.LT.OR P4, PT, R82, 0x19, P4 ;  /* 0x000000195200780c */ /* 0x000fc40002781670 */
[----:B------:R-:W-:Y:S02]  /*10370*/  P2R R86, PR, RZ, 0x20 ;  /* 0x00000020ff567803 */ /* 0x000fe40000000000 */
[----:B------:R-:W-:Y:S02]  /*10380*/  FSEL R96, R96, -INF , !P4 ;  /* 0xff80000060607808 */ /* 0x000fe40006000000 */
[----:B------:R-:W-:Y:S02]  /*10390*/  ISETP.GT.AND P4, PT, R79, 0x19, !P5 ;  /* 0x000000194f00780c */ /* 0x000fe40006f84270 */
[----:B------:R-:W-:Y:S02]  /*103a0*/  ISETP.GE.AND P5, PT, R78, 0x21, PT ;  /* 0x000000214e00780c */ /* 0x000fe40003fa6270 */
[----:B------:R-:W-:Y:S02]  /*103b0*/  ISETP.LT.OR P4, PT, R82, 0x1a, P4 ;  /* 0x0000001a5200780c */ /* 0x000fe40002781670 */
[----:B------:R-:W-:-:S02]  /*103c0*/  P2R R87, PR, RZ, 0x20 ;  /* 0x00000020ff577803 */ /* 0x000fc40000000000 */
[----:B------:R-:W-:Y:S02]  /*103d0*/  FSEL R97, R97, -INF , !P4 ;  /* 0xff80000061617808 */ /* 0x000fe40006000000 */
[----:B------:R-:W-:Y:S02]  /*103e0*/  ISETP.GT.AND P4, PT, R79, 0x20, !P5 ;  /* 0x000000204f00780c */ /* 0x000fe40006f84270 */
[----:B------:R-:W-:Y:S02]  /*103f0*/  ISETP.GE.AND P5, PT, R78, 0x22, PT ;  /* 0x000000224e00780c */ /* 0x000fe40003fa6270 */
[----:B------:R-:W-:Y:S02]  /*10400*/  ISETP.LT.OR P4, PT, R82, 0x21, P4 ;  /* 0x000000215200780c */ /* 0x000fe40002781670 */
[----:B------:R-:W-:Y:S02]  /*10410*/  P2R R90, PR, RZ, 0x20 ;  /* 0x00000020ff5a7803 */ /* 0x000fe40000000000 */
[----:B------:R-:W-:-:S02]  /*10420*/  FSEL R98, R98, -INF , !P4 ;  /* 0xff80000062627808 */ /* 0x000fc40006000000 */
[----:B------:R-:W-:Y:S02]  /*10430*/  ISETP.GT.AND P4, PT, R79, 0x21, !P5 ;  /* 0x000000214f00780c */ /* 0x000fe40006f84270 */
[----:B------:R-:W-:Y:S02]  /*10440*/  ISETP.GE.AND P5, PT, R78, 0x29, PT ;  /* 0x000000294e00780c */ /* 0x000fe40003fa6270 */
[----:B------:R-:W-:Y:S02]  /*10450*/  ISETP.LT.OR P4, PT, R82, 0x22, P4 ;  /* 0x000000225200780c */ /* 0x000fe40002781670 */
[----:B------:R-:W-:Y:S02]  /*10460*/  P2R R108, PR, RZ, 0x20 ;  /* 0x00000020ff6c7803 */ /* 0x000fe40000000000 */
[----:B------:R-:W-:Y:S02]  /*10470*/  FSEL R99, R99, -INF , !P4 ;  /* 0xff80000063637808 */ /* 0x000fe40006000000 */
        /* <DEDUP_REMOVED lines=89> */
[----:B------:R-:W-:Y:S02]  /*10a10*/  FSEL R68, R68, -INF , !P4 ;  /* 0xff80000044447808 */ /* 0x000fe40006000000 */
        /* <DEDUP_REMOVED lines=10> */
[----:B------:R-:W-:Y:S01]  /*10ac0*/  FSEL R58, R71, -INF , !P6 ;  /* 0xff800000473a7808 */ /* 0x000fe20007000000 */
[----:B-1----:R-:W-:Y:S01]  /*10ad0*/  IMAD.IADD R71, R75, 0x1, R73 ;  /* 0x000000014b477824 */ /* 0x002fe200078e0249 */
[----:B------:R-:W-:-:S04]  /*10ae0*/  ISETP.GE.AND P6, PT, R78, 0x1, PT ;  /* 0x000000014e00780c */ /* 0x000fc80003fc6270 */
[----:B------:R-:W-:Y:S02]  /*10af0*/  P2R R125, PR, RZ, 0x40 ;  /* 0x00000040ff7d7803 */ /* 0x000fe40000000000 */
[----:B------:R-:W-:-:S04]  /*10b00*/  ISETP.GT.AND P6, PT, R79, RZ, !P6 ;  /* 0x000000ff4f00720c */ /* 0x000fc800077c4270 */
[----:B------:R-:W-:-:S04]  /*10b10*/  ISETP.LT.OR P6, PT, R82, 0x1, P6 ;  /* 0x000000015200780c */ /* 0x000fc800037c1670 */
[----:B------:R-:W-:Y:S02]  /*10b20*/  FSEL R74, R6, -INF , !P6 ;  /* 0xff800000064a7808 */ /* 0x000fe40007000000 */
[----:B------:R-:W-:-:S04]  /*10b30*/  ISETP.GE.AND P6, PT, R78, 0x7a, PT ;  /* 0x0000007a4e00780c */ /* 0x000fc80003fc6270 */
[----:B------:R-:W-:Y:S02]  /*10b40*/  P2R R78, PR, RZ, 0x40 ;  /* 0x00000040ff4e7803 */ /* 0x000fe40000000000 */
[----:B------:R-:W-:-:S04]  /*10b50*/  ISETP.GT.AND P6, PT, R79, 0x79, !P6 ;  /* 0x000000794f00780c */ /* 0x000fc800077c4270 */
[----:B------:R-:W-:-:S04]  /*10b60*/  ISETP.LT.OR P6, PT, R82, 0x7a, P6 ;  /* 0x0000007a5200780c */ /* 0x000fc800037c1670 */
[----:B------:R-:W-:Y:S02]  /*10b70*/  FSEL R6, R72, -INF , !P6 ;  /* 0xff80000048067808 */ /* 0x000fe40007000000 */
[----:B------:R-:W-:Y:S01]  /*10b80*/  VIADDMNMX R72, R73, R80, R77, PT ;  /* 0x0000005049487246 */ /* 0x000fe2000380014d */
[----:B------:R-:W-:Y:S06]  /*10b90*/  @!P2 BRA `(.L_x_1868) ;  /* 0x000000000050a947 */ /* 0x000fec0003800000 */
[----:B------:R-:W-:Y:S01]  /*10ba0*/  IADD3 R73, -R194, R196, R73 ;  /* 0x000000c4c2497210 */ /* 0x000fe20007ffe149 */
[----:B------:R-:W-:Y:S03]  /*10bb0*/  BSSY B0, `(.L_x_1869) ;  /* 0x000000e000007945 */ /* 0x000fe60003800000 */
        /* <DEDUP_REMOVED lines=9> */
.L_x_1870:
[----:B------:R-:W-:-:S13]  /*10c50*/  ISETP.NE.AND P6, PT, R25, 0x1, PT ;  /* 0x000000011900780c */ /* 0x000fda0003fc5270 */
[----:B------:R-:W0:Y:S02]  /*10c60*/  @P6 LDC.64 R26, c[0x0][0x9e8] ;  /* 0x00027a00ff1a6b82 */ /* 0x000e240000000a00 */
[----:B0-----:R-:W-:-:S05]  /*10c70*/  @P6 IMAD.HI.U32 R26, R73, R26, RZ ;  /* 0x0000001a491a6227 */ /* 0x001fca00078e00ff */
[----:B------:R-:W-:-:S07]  /*10c80*/  @P6 SHF.R.U32.HI R73, RZ, R27, R26 ;  /* 0x0000001bff496219 */ /* 0x000fce000001161a */
.L_x_1871:
[----:B------:R-:W-:Y:S05]  /*10c90*/  BSYNC B0 ;  /* 0x0000000000007941 */ /* 0x000fea0003800000 */
.L_x_1869:
[----:B------:R-:W-:-:S04]  /*10ca0*/  IMAD R76, R73, R25, -R76 ;  /* 0x00000019494c7224 */ /* 0x000fc800078e0a4c */
[----:B------:R-:W-:-:S05]  /*10cb0*/  IMAD.IADD R76, R76, 0x1, -R189 ;  /* 0x000000014c4c7824 */ /* 0x000fca00078e0abd */
[----:B------:R-:W-:Y:S02]  /*10cc0*/  VIMNMX R71, R71, R76, !PT ;  /* 0x0000004c47477248 */ /* 0x000fe40007fe0100 */
[----:B------:R-:W-:-:S07]  /*10cd0*/  VIADDMNMX R72, R76, R25, R72, PT ;  /* 0x000000194c487246 */ /* 0x000fce0003800148 */
.L_x_1868:
[----:B------:R-:W-:Y:S01]  /*10ce0*/  ISETP.GT.AND P3, PT, R71, 0x1, !P3 ;  /* 0x000000014700780c */ /* 0x000fe20005f64270 */
[----:B------:R-:W-:Y:S01]  /*10cf0*/  ULDC UR51, c[0x0][0x988] ;  /* 0x0002620000337ab9 */ /* 0x000fe20000000800 */
        /* <DEDUP_REMOVED lines=29> */
[C---:B------:R-:W-:Y:S02]  /*10ed0*/  ISETP.LT.OR P3, PT, R72.reuse, 0x12, P3 ;  /* 0x000000124800780c */ /* 0x040fe40001f61670 */
[----:B------:R-:W-:Y:S02]  /*10ee0*/  FMNMX.FTZ R27, R103, R26, !PT ;  /* 0x0000001a671b7209 */ /* 0x000fe40007810000 */
[----:B------:R-:W-:Y:S02]  /*10ef0*/  FSEL R31, R31, -INF , !P3 ;  /* 0xff8000001f1f7808 */ /* 0x000fe40005800000 */
        /* <DEDUP_REMOVED lines=45> */
[----:B------:R-:W-:Y:S01]  /*111d0*/  ISETP.GT.AND P4, PT, R71, 0x71, !P4 ;  /* 0x000000714700780c */ /* 0x000fe20006784270 */
[----:B------:R-:W0:Y:S01]  /*111e0*/  SHFL.BFLY PT, R26, R27, 0x2, 0x1f ;  /* 0x0c401f001b1a7f89 */ /* 0x000e2200000e0000 */
[----:B------:R-:W-:Y:S02]  /*111f0*/  FSEL R39, R39, -INF , !P3 ;  /* 0xff80000027277808 */ /* 0x000fe40005800000 */
[----:B------:R-:W-:Y:S02]  /*11200*/  ISETP.NE.AND P3, PT, R111, RZ, PT ;  /* 0x000000ff6f00720c */ /* 0x000fe40003f65270 */
[C---:B------:R-:W-:Y:S02]  /*11210*/  ISETP.GT.AND P5, PT, R71.reuse, 0x78, !P5 ;  /* 0x000000784700780c */ /* 0x040fe40006fa4270 */
[----:B------:R-:W-:Y:S02]  /*11220*/  ISETP.GT.AND P3, PT, R71, 0x31, !P3 ;  /* 0x000000314700780c */ /* 0x000fe40005f64270 */
[----:B------:R-:W-:-:S02]  /*11230*/  ISETP.LT.OR P4, PT, R72, 0x72, P4 ;  /* 0x000000724800780c */ /* 0x000fc40002781670 */
[C---:B------:R-:W-:Y:S02]  /*11240*/  ISETP.LT.OR P3, PT, R72.reuse, 0x32, P3 ;  /* 0x000000324800780c */ /* 0x040fe40001f61670 */
[----:B------:R-:W-:Y:S02]  /*11250*/  ISETP.LT.OR P5, PT, R72, 0x79, P5 ;  /* 0x000000794800780c */ /* 0x000fe40002fa1670 */
[----:B------:R-:W-:Y:S02]  /*11260*/  FSEL R38, R38, -INF , !P3 ;  /* 0xff80000026267808 */ /* 0x000fe40005800000 */
[----:B------:R-:W-:Y:S02]  /*11270*/  ISETP.NE.AND P3, PT, R112, RZ, PT ;  /* 0x000000ff7000720c */ /* 0x000fe40003f65270 */
[----:B------:R-:W-:Y:S02]  /*11280*/  FSEL R42, R42, -INF , !P4 ;  /* 0xff8000002a2a7808 */ /* 0x000fe40006000000 */
[----:B------:R-:W-:-:S02]  /*11290*/  ISETP.GT.AND P3, PT, R71, 0x38, !P3 ;  /* 0x000000384700780c */ /* 0x000fc40005f64270 */
[----:B0-----:R-:W-:Y:S02]  /*112a0*/  FMNMX.FTZ R26, R27, R26, !PT ;  /* 0x0000001a1b1a7209 */ /* 0x001fe40007810000 */
[----:B------:R-:W-:-:S03]  /*112b0*/  ISETP.LT.OR P3, PT, R72, 0x39, P3 ;  /* 0x000000394800780c */ /* 0x000fc60001f61670 */
[----:B------:R-:W0:Y:S01]  /*112c0*/  SHFL.BFLY PT, R217, R26, 0x1, 0x1f ;  /* 0x0c201f001ad97f89 */ /* 0x000e2200000e0000 */
[----:B------:R-:W-:Y:S02]  /*112d0*/  FSEL R41, R41, -INF , !P3 ;  /* 0xff80000029297808 */ /* 0x000fe40005800000 */
[----:B------:R-:W-:-:S04]  /*112e0*/  ISETP.NE.AND P3, PT, R113, RZ, PT ;  /* 0x000000ff7100720c */ /* 0x000fc80003f65270 */
[----:B------:R-:W-:-:S04]  /*112f0*/  ISETP.GT.AND P3, PT, R71, 0x39, !P3 ;  /* 0x000000394700780c */ /* 0x000fc80005f64270 */
[----:B------:R-:W-:-:S04]  /*11300*/  ISETP.LT.OR P3, PT, R72, 0x3a, P3 ;  /* 0x0000003a4800780c */ /* 0x000fc80001f61670 */
[----:B------:R-:W-:Y:S02]  /*11310*/  FSEL R40, R40, -INF , !P3 ;  /* 0xff80000028287808 */ /* 0x000fe40005800000 */
[----:B------:R-:W-:-:S04]  /*11320*/  ISETP.NE.AND P3, PT, R114, RZ, PT ;  /* 0x000000ff7200720c */ /* 0x000fc80003f65270 */
[----:B------:R-:W-:Y:S02]  /*11330*/  ISETP.GT.AND P3, PT, R71, 0x40, !P3 ;  /* 0x000000404700780c */ /* 0x000fe40005f64270 */
[----:B0-----:R-:W-:Y:S02]  /*11340*/  FMNMX.FTZ R217, R26, R217, !PT ;  /* 0x000000d91ad97209 */ /* 0x001fe40007810000 */
[----:B------:R-:W-:-:S03]  /*11350*/  ISETP.LT.OR P3, PT, R72, 0x41, P3 ;  /* 0x000000414800780c */ /* 0x000fc60001f61670 */
[----:B------:R-:W-:Y:S01]  /*11360*/  FMUL.FTZ R81, R217, UR51 ;  /* 0x00000033d9517c20 */ /* 0x000fe20008410000 */
[----:B------:R-:W-:Y:S02]  /*11370*/  FSEL R46, R46, -INF , !P3 ;  /* 0xff8000002e2e7808 */ /* 0x000fe40005800000 */
[----:B------:R-:W-:Y:S02]  /*11380*/  ISETP.GT.AND P3, PT, R71, 0x41, !P6 ;  /* 0x000000414700780c */ /* 0x000fe40007764270 */
[----:B------:R-:W-:Y:S02]  /*11390*/  ISETP.NE.AND P6, PT, R128, RZ, PT ;  /* 0x000000ff8000720c */ /* 0x000fe40003fc5270 */
        /* <DEDUP_REMOVED lines=44> */
[----:B------:R-:W-:-:S04]  /*11660*/  ISETP.LT.OR P3, PT, R72, 0x71, P3 ;  /* 0x000000714800780c */ /* 0x000fc80001f61670 */
[----:B------:R-:W-:Y:S02]  /*11670*/  FSEL R57, R57, -INF , !P3 ;  /* 0xff80000039397808 */ /* 0x000fe40005800000 */
[----:B------:R-:W-:-:S04]  /*11680*/  FSETP.NEU.FTZ.AND P3, PT, R217, -INF , PT ;  /* 0xff800000d900780b */ /* 0x000fc80003f7d000 */
[----:B------:R-:W-:Y:S02]  /*11690*/  FSEL R81, R81, RZ, P3 ;  /* 0x000000ff51517208 */ /* 0x000fe40001800000 */
[----:B------:R-:W-:Y:S02]  /*116a0*/  ISETP.GT.AND P3, PT, R71, RZ, !P6 ;  /* 0x000000ff4700720c */ /* 0x000fe40007764270 */
[----:B------:R-:W-:Y:S01]  /*116b0*/  ISETP.NE.AND P6, PT, R78, RZ, PT ;  /* 0x000000ff4e00720c */ /* 0x000fe20003fc5270 */
[--C-:B------:R-:W-:Y:S01]  /*116c0*/  FFMA.FTZ R27, R89, UR51, -R81.reuse ;  /* 0x00000033591b7c23 */ /* 0x100fe20008010851 */
[----:B------:R-:W-:Y:S01]  /*116d0*/  ISETP.LT.OR P3, PT, R72, 0x1, P3 ;  /* 0x000000014800780c */ /* 0x000fe20001f61670 */
[--C-:B------:R-:W-:Y:S01]  /*116e0*/  FFMA.FTZ R166, R62, UR51, -R81.reuse ;  /* 0x000000333ea67c23 */ /* 0x100fe20008010851 */
[--C-:B------:R-:W-:Y:S01]  /*116f0*/  FFMA.FTZ R180, R74, UR51, -R81.reuse ;  /* 0x000000334ab47c23 */ /* 0x100fe20008010851 */
[--C-:B------:R-:W-:Y:S01]  /*11700*/  FFMA.FTZ R182, R91, UR51, -R81.reuse ;  /* 0x000000335bb67c23 */ /* 0x100fe20008010851 */
[----:B------:R-:W-:Y:S01]  /*11710*/  FSEL R0, R0, -INF , !P3 ;  /* 0xff80000000007808 */ /* 0x000fe20005800000 */
[----:B------:R-:W-:Y:S01]  /*11720*/  MUFU.EX2 R27, R27 ;  /* 0x0000001b001b7308 */ /* 0x000fe20000000800 */
[----:B------:R-:W-:Y:S01]  /*11730*/  ISETP.GT.AND P3, PT, R71, 0x79, !P6 ;  /* 0x000000794700780c */ /* 0x000fe20007764270 */
[--C-:B------:R-:W-:Y:S01]  /*11740*/  FFMA.FTZ R73, R92, UR51, -R81.reuse ;  /* 0x000000335c497c23 */ /* 0x100fe20008010851 */
[----:B------:R-:W-:Y:S01]  /*11750*/  FMNMX.FTZ R75, R0, R3, !PT ;  /* 0x00000003004b7209 */ /* 0x000fe20007810000 */
[--C-:B------:R-:W-:Y:S01]  /*11760*/  FFMA.FTZ R154, R58, UR51, -R81.reuse ;  /* 0x000000333a9a7c23 */ /* 0x100fe20008010851 */
[----:B------:R-:W-:Y:S01]  /*11770*/  ISETP.LT.OR P3, PT, R72, 0x7a, P3 ;  /* 0x0000007a4800780c */ /* 0x000fe20001f61670 */
[--C-:B------:R-:W-:Y:S01]  /*11780*/  FFMA.FTZ R176, R94, UR51, -R81.reuse ;  /* 0x000000335eb07c23 */ /* 0x100fe20008010851 */
[----:B------:R-:W-:Y:S01]  /*11790*/  FMNMX.FTZ R26, R28, R75, !PT ;  /* 0x0000004b1c1a7209 */ /* 0x000fe20007810000 */
[----:B------:R-:W0:Y:S01]  /*117a0*/  MUFU.EX2 R180, R180 ;  /* 0x000000b400b47308 */ /* 0x000e220000000800 */
[----:B------:R-:W-:Y:S01]  /*117b0*/  FSEL R44, R44, -INF , !P3 ;  /* 0xff8000002c2c7808 */ /* 0x000fe20005800000 */
[--C-:B------:R-:W-:Y:S01]  /*117c0*/  FFMA.FTZ R162, R63, UR51, -R81.reuse ;  /* 0x000000333fa27c23 */ /* 0x100fe20008010851 */
[----:B------:R-:W-:Y:S01]  /*117d0*/  FMNMX.FTZ R75, R29, R26, !PT ;  /* 0x0000001a1d4b7209 */ /* 0x000fe20007810000 */
[--C-:B------:R-:W-:Y:S01]  /*117e0*/  FFMA.FTZ R156, R65, UR51, -R81.reuse ;  /* 0x00000033419c7c23 */ /* 0x100fe20008010851 */
[--C-:B------:R-:W-:Y:S01]  /*117f0*/  FFMA.FTZ R158, R67, UR51, -R81.reuse ;  /* 0x00000033439e7c23 */ /* 0x100fe20008010851 */
[--C-:B------:R-:W-:Y:S01]  /*11800*/  FFMA.FTZ R152, R69, UR51, -R81.reuse ;  /* 0x0000003345987c23 */ /* 0x100fe20008010851 */
[----:B------:R-:W-:Y:S01]  /*11810*/  FMNMX.FTZ R26, R30, R75, !PT ;  /* 0x0000004b1e1a7209 */ /* 0x000fe20007810000 */
[----:B------:R-:W1:Y:S01]  /*11820*/  MUFU.EX2 R182, R182 ;  /* 0x000000b600b67308 */ /* 0x000e620000000800 */
[--C-:B------:R-:W-:Y:S01]  /*11830*/  FFMA.FTZ R95, R95, UR51, -R81.reuse ;  /* 0x000000335f5f7c23 */ /* 0x100fe20008010851 */
        /* <DEDUP_REMOVED lines=26> */
[----:B------:R-:W-:Y:S01]  /*119e0*/  FFMA.FTZ R79, R99, UR51, -R81 ;  /* 0x00000033634f7c23 */ /* 0x000fe20008010851 */
[----:B------:R-:W3:Y:S01]  /*119f0*/  MUFU.EX2 R176, R176 ;  /* 0x000000b000b07308 */ /* 0x000ee20000000800 */
[----:B------:R-:W-:Y:S01]  /*11a00*/  IMAD.MOV.U32 R60, RZ, RZ, R198 ;  /* 0x000000ffff3c7224 */ /* 0x000fe200078e00c6 */
[----:B------:R-:W-:-:S04]  /*11a10*/  FMNMX.FTZ R83, R39, R26, !PT ;  /* 0x0000001a27537209 */ /* 0x000fc80007810000 */
[----:B------:R-:W-:Y:S02]  /*11a20*/  FMNMX.FTZ R26, R38, R83, !PT ;  /* 0x00000053261a7209 */ /* 0x000fe40007810000 */
[----:B------:R-:W4:Y:S02]  /*11a30*/  MUFU.EX2 R75, R95 ;  /* 0x0000005f004b7308 */ /* 0x000f240000000800 */
[----:B------:R-:W-:-:S04]  /*11a40*/  FMNMX.FTZ R83, R41, R26, !PT ;  /* 0x0000001a29537209 */ /* 0x000fc80007810000 */
[----:B------:R-:W-:Y:S02]  /*11a50*/  FMNMX.FTZ R83, R40, R83, !PT ;  /* 0x0000005328537209 */ /* 0x000fe40007810000 */
[----:B------:R-:W5:Y:S02]  /*11a60*/  MUFU.EX2 R178, R178 ;  /* 0x000000b200b27308 */ /* 0x000f640000000800 */
[----:B------:R-:W-:-:S04]  /*11a70*/  FMNMX.FTZ R26, R46, R83, !PT ;  /* 0x000000532e1a7209 */ /* 0x000fc80007810000 */
[----:B------:R-:W-:Y:S02]  /*11a80*/  FMNMX.FTZ R85, R45, R26, !PT ;  /* 0x0000001a2d557209 */ /* 0x000fe40007810000 */
[----:B------:R-:W5:Y:S02]  /*11a90*/  MUFU.EX2 R77, R77 ;  /* 0x0000004d004d7308 */ /* 0x000f640000000800 */
[----:B------:R-:W-:-:S04]  /*11aa0*/  FMNMX.FTZ R26, R48, R85, !PT ;  /* 0x00000055301a7209 */ /* 0x000fc80007810000 */
[----:B------:R-:W-:Y:S02]  /*11ab0*/  FMNMX.FTZ R85, R47, R26, !PT ;  /* 0x0000001a2f557209 */ /* 0x000fe40007810000 */
[----:B------:R-:W-:Y:S02]  /*11ac0*/  MUFU.EX2 R172, R172 ;  /* 0x000000ac00ac7308 */ /* 0x000fe40000000800 */
        /* <DEDUP_REMOVED lines=12> */
[----:B------:R-:W-:Y:S02]  /*11b90*/  FMNMX.FTZ R71, R57, R26, !PT ;  /* 0x0000001a39477209 */ /* 0x000fe40007810000 */
[----:B------:R-:W-:Y:S02]  /*11ba0*/  FSEL R26, R43, -INF , !P5 ;  /* 0xff8000002b1a7808 */ /* 0x000fe40006800000 */
[----:B------:R-:W-:Y:S02]  /*11bb0*/  FMNMX.FTZ R71, R42, R71, !PT ;  /* 0x000000472a477209 */ /* 0x000fe40007810000 */
[----:B------:R-:W-:Y:S02]  /*11bc0*/  MUFU.EX2 R85, R103 ;  /* 0x0000006700557308 */ /* 0x000fe40000000800 */
[----:B------:R-:W-:-:S04]  /*11bd0*/  FMNMX.FTZ R71, R26, R71, !PT ;  /* 0x000000471a477209 */ /* 0x000fc80007810000 */
[----:B------:R-:W-:Y:S02]  /*11be0*/  FMNMX.FTZ R71, R44, R71, !PT ;  /* 0x000000472c477209 */ /* 0x000fe40007810000 */
[----:B------:R-:W-:Y:S03]  /*11bf0*/  MUFU.EX2 R170, R170 ;  /* 0x000000aa00aa7308 */ /* 0x000fe60000000800 */
[----:B------:R-:W0:Y:S05]  /*11c00*/  SHFL.BFLY PT, R62, R71, 0x2, 0x1f ;  /* 0x0c401f00473e7f89 */ /* 0x000e2a00000e0000 */
[----:B------:R-:W-:Y:S08]  /*11c10*/  MUFU.EX2 R87, R105 ;  /* 0x0000006900577308 */ /* 0x000ff00000000800 */
[----:B------:R-:W-:Y:S08]  /*11c20*/  MUFU.EX2 R164, R164 ;  /* 0x000000a400a47308 */ /* 0x000ff00000000800 */
[----:B------:R-:W-:Y:S01]  /*11c30*/  MUFU.EX2 R43, R107 ;  /* 0x0000006b002b7308 */ /* 0x000fe20000000800 */
[----:B0-----:R-:W-:-:S05]  /*11c40*/  FMNMX.FTZ R62, R71, R62, !PT ;  /* 0x0000003e473e7209 */ /* 0x001fca0007810000 */
[----:B------:R-:W0:Y:S02]  /*11c50*/  SHFL.BFLY PT, R71, R62, 0x1, 0x1f ;  /* 0x0c201f003e477f89 */ /* 0x000e2400000e0000 */
[----:B------:R-:W-:Y:S08]  /*11c60*/  MUFU.EX2 R166, R166 ;  /* 0x000000a600a67308 */ /* 0x000ff00000000800 */
[----:B------:R-:W-:Y:S08]  /*11c70*/  MUFU.EX2 R59, R59 ;  /* 0x0000003b003b7308 */ /* 0x000ff00000000800 */
[----:B------:R-:W-:Y:S01]  /*11c80*/  MUFU.EX2 R160, R160 ;  /* 0x000000a000a07308 */ /* 0x000fe20000000800 */
[----:B0-----:R-:W-:Y:S01]  /*11c90*/  FMNMX.FTZ R218, R62, R71, !PT ;  /* 0x000000473eda7209 */ /* 0x001fe20007810000 */
[----:B------:R-:W-:-:S06]  /*11ca0*/  FFMA.FTZ R71, R6, UR51, -R81 ;  /* 0x0000003306477c23 */ /* 0x000fcc0008010851 */
[----:B------:R-:W-:Y:S01]  /*11cb0*/  MUFU.EX2 R61, R61 ;  /* 0x0000003d003d7308 */ /* 0x000fe20000000800 */
[----:B------:R-:W0:Y:S01]  /*11cc0*/  @P1 LDC R62, c[0x0][0x450] ;  /* 0x00011400ff3e1b82 */ /* 0x000e220000000800 */
[C---:B------:R-:W-:Y:S01]  /*11cd0*/  FSETP.NEU.FTZ.AND P3, PT, R218.reuse, -INF , PT ;  /* 0xff800000da00780b */ /* 0x040fe20003f7d000 */
[----:B------:R-:W-:-:S05]  /*11ce0*/  FMUL.FTZ R58, R218, UR51 ;  /* 0x00000033da3a7c20 */ /* 0x000fca0008410000 */
[----:B------:R-:W-:Y:S01]  /*11cf0*/  FSEL R81, R58, RZ, P3 ;  /* 0x000000ff3a517208 */ /* 0x000fe20001800000 */
[----:B------:R-:W-:Y:S04]  /*11d00*/  MUFU.EX2 R162, R162 ;  /* 0x000000a200a27308 */ /* 0x000fe80000000800 */
[--C-:B------:R-:W-:Y:S01]  /*11d10*/  FFMA.FTZ R181, R0, UR51, -R81.reuse ;  /* 0x0000003300b57c23 */ /* 0x100fe20008010851 */
[----:B------:R-:W-:Y:S01]  /*11d20*/  FFMA.FTZ R0, R3, UR51, -R81 ;  /* 0x0000003303007c23 */ /* 0x000fe20008010851 */
[----:B------:R-:W-:Y:S01]  /*11d30*/  FADD.FTZ R3, R180, R27 ;  /* 0x0000001bb4037221 */ /* 0x000fe20000010000 */
[--C-:B------:R-:W-:Y:S01]  /*11d40*/  FFMA.FTZ R183, R28, UR51, -R81.reuse ;  /* 0x000000331cb77c23 */ /* 0x100fe20008010851 */
        /* <DEDUP_REMOVED lines=10> */
[----:B------:R-:W1:Y:S01]  /*11df0*/  MUFU.EX2 R0, R0 ;  /* 0x0000000000007308 */ /* 0x000e620000000800 */
[----:B---3--:R-:W-:Y:S01]  /*11e00*/  FADD.FTZ R6, R176, R3 ;  /* 0x00000003b0067221 */ /* 0x008fe20000010000 */
[--C-:B------:R-:W-:Y:S01]  /*11e10*/  FFMA.FTZ R34, R34, UR51, -R81.reuse ;  /* 0x0000003322227c23 */ /* 0x100fe20008010851 */
[--C-:B------:R-:W-:Y:S01]  /*11e20*/  FFMA.FTZ R175, R37, UR51, -R81.reuse ;  /* 0x0000003325af7c23 */ /* 0x100fe20008010851 */
[--C-:B------:R-:W-:Y:S01]  /*11e30*/  FFMA.FTZ R161, R50, UR51, -R81.reuse ;  /* 0x0000003332a17c23 */ /* 0x100fe20008010851 */
[----:B----4-:R-:W-:Y:S01]  /*11e40*/  FADD.FTZ R3, R75, R6 ;  /* 0x000000064b037221 */ /* 0x010fe20000010000 */
[--C-:B------:R-:W-:Y:S01]  /*11e50*/  FFMA.FTZ R36, R36, UR51, -R81.reuse ;  /* 0x0000003324247c23 */ /* 0x100fe20008010851 */
[----:B------:R-:W-:Y:S01]  /*11e60*/  FFMA.FTZ R169, R39, UR51, -R81 ;  /* 0x0000003327a97c23 */ /* 0x000fe20008010851 */
[----:B------:R-:W2:Y:S01]  /*11e70*/  MUFU.EX2 R183, R183 ;  /* 0x000000b700b77308 */ /* 0x000ea20000000800 */
[----:B-----5:R-:W-:Y:S01]  /*11e80*/  FADD.FTZ R48, R178, R3 ;  /* 0x00000003b2307221 */ /* 0x020fe20000010000 */
[--C-:B------:R-:W-:Y:S01]  /*11e90*/  FFMA.FTZ R38, R38, UR51, -R81.reuse ;  /* 0x0000003326267c23 */ /* 0x100fe20008010851 */
[--C-:B------:R-:W-:Y:S01]  /*11ea0*/  FFMA.FTZ R171, R41, UR51, -R81.reuse ;  /* 0x0000003329ab7c23 */ /* 0x100fe20008010851 */
[--C-:B------:R-:W-:Y:S01]  /*11eb0*/  FFMA.FTZ R40, R40, UR51, -R81.reuse ;  /* 0x0000003328287c23 */ /* 0x100fe20008010851 */
[----:B------:R-:W-:Y:S01]  /*11ec0*/  FADD.FTZ R29, R77, R48 ;  /* 0x000000304d1d7221 */ /* 0x000fe20000010000 */
[--C-:B------:R-:W-:Y:S01]  /*11ed0*/  FFMA.FTZ R165, R46, UR51, -R81.reuse ;  /* 0x000000332ea57c23 */ /* 0x100fe20008010851 */
[----:B------:R-:W-:Y:S01]  /*11ee0*/  FFMA.FTZ R46, R45, UR51, -R81 ;  /* 0x000000332d2e7c23 */ /* 0x000fe20008010851 */
[----:B------:R-:W3:Y:S01]  /*11ef0*/  MUFU.EX2 R28, R28 ;  /* 0x0000001c001c7308 */ /* 0x000ee20000000800 */
[----:B-1----:R-:W-:Y:S01]  /*11f00*/  FADD.FTZ R6, R181, R0 ;  /* 0x00000000b5067221 */ /* 0x002fe20000010000 */
[----:B------:R-:W-:Y:S01]  /*11f10*/  FADD.FTZ R58, R172, R29 ;  /* 0x0000001dac3a7221 */ /* 0x000fe20000010000 */
[--C-:B------:R-:W-:Y:S01]  /*11f20*/  FFMA.FTZ R48, R47, UR51, -R81.reuse ;  /* 0x000000332f307c23 */ /* 0x100fe20008010851 */
[--C-:B------:R-:W-:Y:S01]  /*11f30*/  FFMA.FTZ R163, R52, UR51, -R81.reuse ;  /* 0x0000003334a37c23 */ /* 0x100fe20008010851 */
[----:B------:R-:W-:Y:S01]  /*11f40*/  FFMA.FTZ R52, R51, UR51, -R81 ;  /* 0x0000003333347c23 */ /* 0x000fe20008010851 */
[----:B------:R-:W-:Y:S01]  /*11f50*/  FADD.FTZ R29, R79, R58 ;  /* 0x0000003a4f1d7221 */ /* 0x000fe20000010000 */
[----:B------:R-:W-:Y:S01]  /*11f60*/  F2FP.BF16.F32.PACK_AB R180, R27, R180 ;  /* 0x000000b41bb4723e */ /* 0x000fe200000010ff */
        /* <DEDUP_REMOVED lines=9> */
[----:B---3--:R-:W-:Y:S01]  /*12000*/  FADD.FTZ R6, R28, R3 ;  /* 0x000000031c067221 */ /* 0x008fe20000010000 */
[----:B------:R-:W-:Y:S01]  /*12010*/  FADD.FTZ R58, R168, R29 ;  /* 0x0000001da83a7221 */ /* 0x000fe20000010000 */
[--C-:B------:R-:W-:Y:S01]  /*12020*/  FFMA.FTZ R55, R55, UR51, -R81.reuse ;  /* 0x0000003337377c23 */ /* 0x100fe20008010851 */
[----:B------:R-:W3:Y:S01]  /*12030*/  @P1 LDC R31, c[0x0][0x44c] ;  /* 0x00011300ff1f1b82 */ /* 0x000ee20000000800 */
[--C-:B------:R-:W-:Y:S01]  /*12040*/  FFMA.FTZ R57, R57, UR51, -R81.reuse ;  /* 0x0000003339397c23 */ /* 0x100fe20008010851 */
[----:B------:R-:W-:Y:S01]  /*12050*/  FADD.FTZ R29, R85, R58 ;  /* 0x0000003a551d7221 */ /* 0x000fe20000010000 */
[----:B------:R-:W-:Y:S01]  /*12060*/  FFMA.FTZ R42, R42, UR51, -R81 ;  /* 0x000000332a2a7c23 */ /* 0x000fe20008010851 */
[----:B------:R-:W4:Y:S01]  /*12070*/  MUFU.EX2 R179, R179 ;  /* 0x000000b300b37308 */ /* 0x000f220000000800 */
[----:B-1----:R-:W-:Y:S01]  /*12080*/  FADD.FTZ R3, R177, R6 ;  /* 0x00000006b1037221 */ /* 0x002fe20000010000 */
[----:B------:R-:W-:Y:S01]  /*12090*/  FADD.FTZ R58, R170, R29 ;  /* 0x0000001daa3a7221 */ /* 0x000fe20000010000 */
[--C-:B------:R-:W-:Y:S01]  /*120a0*/  FFMA.FTZ R26, R26, UR51, -R81.reuse ;  /* 0x000000331a1a7c23 */ /* 0x100fe20008010851 */
[----:B------:R-:W-:Y:S01]  /*120b0*/  FFMA.FTZ R44, R44, UR51, -R81 ;  /* 0x000000332c2c7c23 */ /* 0x000fe20008010851 */
[----:B------:R-:W-:Y:S01]  /*120c0*/  F2FP.BF16.F32.PACK_AB R181, R0, R181 ;  /* 0x000000b500b5723e */ /* 0x000fe200000010ff */
[----:B------:R-:W-:Y:S01]  /*120d0*/  FADD.FTZ R29, R87, R58 ;  /* 0x0000003a571d7221 */ /* 0x000fe20000010000 */
[----:B------:R-:W-:Y:S01]  /*120e0*/  F2FP.BF16.F32.PACK_AB R182, R73, R182 ;  /* 0x000000b649b6723e */ /* 0x000fe200000010ff */
[----:B------:R-:W1:Y:S01]  /*120f0*/  MUFU.EX2 R32, R32 ;  /* 0x0000002000207308 */ /* 0x000e620000000800 */
[----:B--2---:R-:W-:Y:S01]  /*12100*/  FADD.FTZ R6, R30, R3 ;  /* 0x000000031e067221 */ /* 0x004fe20000010000 */
[----:B------:R-:W-:Y:S01]  /*12110*/  FADD.FTZ R58, R164, R29 ;  /* 0x0000001da43a7221 */ /* 0x000fe20000010000 */
[----:B------:R-:W-:-:S02]  /*12120*/  F2FP.BF16.F32.PACK_AB R176, R75, R176 ;  /* 0x000000b04bb0723e */ /* 0x000fc400000010ff */
[----:B------:R-:W-:Y:S01]  /*12130*/  F2FP.BF16.F32.PACK_AB R178, R77, R178 ;  /* 0x000000b24db2723e */ /* 0x000fe200000010ff */
[----:B------:R-:W-:Y:S01]  /*12140*/  FADD.FTZ R29, R43, R58 ;  /* 0x0000003a2b1d7221 */ /* 0x000fe20000010000 */
[----:B------:R-:W-:Y:S01]  /*12150*/  F2FP.BF16.F32.PACK_AB R172, R79, R172 ;  /* 0x000000ac4fac723e */ /* 0x000fe200000010ff */
[----:B------:R-:W2:Y:S01]  /*12160*/  MUFU.EX2 R173, R173 ;  /* 0x000000ad00ad7308 */ /* 0x000ea20000000800 */
[----:B----4-:R-:W-:Y:S01]  /*12170*/  FADD.FTZ R3, R179, R6 ;  /* 0x00000006b3037221 */ /* 0x010fe20000010000 */
[----:B------:R-:W-:Y:S01]  /*12180*/  FADD.FTZ R58, R166, R29 ;  /* 0x0000001da63a7221 */ /* 0x000fe20000010000 */
[----:B------:R-:W-:Y:S01]  /*12190*/  F2FP.BF16.F32.PACK_AB R174, R83, R174 ;  /* 0x000000ae53ae723e */ /* 0x000fe200000010ff */
[----:B---3--:R-:W-:Y:S01]  /*121a0*/  @P1 IMAD.HI.U32 R31, R198, R31, RZ ;  /* 0x0000001fc61f1227 */ /* 0x008fe200078e00ff */
[----:B------:R-:W-:-:S03]  /*121b0*/  F2FP.BF16.F32.PACK_AB R168, R85, R168 ;  /* 0x000000a855a8723e */ /* 0x000fc600000010ff */
[----:B------:R-:W-:Y:S01]  /*121c0*/  FADD.FTZ R29, R59, R58 ;  /* 0x0000003a3b1d7221 */ /* 0x000fe20000010000 */
[----:B------:R-:W-:Y:S01]  /*121d0*/  F2FP.BF16.F32.PACK_AB R170, R87, R170 ;  /* 0x000000aa57aa723e */ /* 0x000fe200000010ff */
[----:B------:R-:W3:Y:S01]  /*121e0*/  MUFU.EX2 R34, R34 ;  /* 0x0000002200227308 */ /* 0x000ee20000000800 */
[----:B-1----:R-:W-:Y:S01]  /*121f0*/  FADD.FTZ R6, R32, R3 ;  /* 0x0000000320067221 */ /* 0x002fe20000010000 */
[----:B------:R-:W-:Y:S01]  /*12200*/  FADD.FTZ R58, R160, R29 ;  /* 0x0000001da03a7221 */ /* 0x000fe20000010000 */
[----:B0-----:R-:W-:Y:S02]  /*12210*/  @P1 SHF.R.U32.HI R60, RZ, R62, R31 ;  /* 0x0000003eff3c1219 */ /* 0x001fe4000001161f */
[----:B------:R-:W-:Y:S01]  /*12220*/  F2FP.BF16.F32.PACK_AB R164, R43, R164 ;  /* 0x000000a42ba4723e */ /* 0x000fe200000010ff */
[----:B------:R-:W-:Y:S01]  /*12230*/  FADD.FTZ R29, R61, R58 ;  /* 0x0000003a3d1d7221 */ /* 0x000fe20000010000 */
[----:B------:R-:W-:Y:S01]  /*12240*/  F2FP.BF16.F32.PACK_AB R166, R59, R166 ;  /* 0x000000a63ba6723e */ /* 0x000fe200000010ff */
[----:B------:R-:W0:Y:S01]  /*12250*/  MUFU.EX2 R175, R175 ;  /* 0x000000af00af7308 */ /* 0x000e220000000800 */
[----:B--2---:R-:W-:Y:S01]  /*12260*/  FADD.FTZ R3, R173, R6 ;  /* 0x00000006ad037221 */ /* 0x004fe20000010000 */
[----:B------:R-:W-:Y:S01]  /*12270*/  FADD.FTZ R58, R162, R29 ;  /* 0x0000001da23a7221 */ /* 0x000fe20000010000 */
[----:B------:R-:W-:Y:S01]  /*12280*/  IMAD.IADD R93, R93, 0x1, R60 ;  /* 0x000000015d5d7824 */ /* 0x000fe200078e023c */
[----:B------:R-:W-:-:S02]  /*12290*/  F2FP.BF16.F32.PACK_AB R160, R61, R160 ;  /* 0x000000a03da0723e */ /* 0x000fc400000010ff */
[----:B------:R-:W-:Y:S01]  /*122a0*/  F2FP.BF16.F32.PACK_AB R183, R28, R183 ;  /* 0x000000b71cb7723e */ /* 0x000fe200000010ff */
[----:B------:R-:W-:Y:S01]  /*122b0*/  IMAD.IADD R24, R93, 0x1, R24 ;  /* 0x000000015d187824 */ /* 0x000fe200078e0218 */
[----:B------:R-:W1:Y:S01]  /*122c0*/  MUFU.EX2 R36, R36 ;  /* 0x0000002400247308 */ /* 0x000e620000000800 */
[----:B---3--:R-:W-:Y:S01]  /*122d0*/  FADD.FTZ R6, R34, R3 ;  /* 0x0000000322067221 */ /* 0x008fe20000010000 */
[----:B------:R-:W-:Y:S02]  /*122e0*/  F2FP.BF16.F32.PACK_AB R177, R30, R177 ;  /* 0x000000b11eb1723e */ /* 0x000fe400000010ff */
[----:B------:R-:W-:Y:S02]  /*122f0*/  F2FP.BF16.F32.PACK_AB R179, R32, R179 ;  /* 0x000000b320b3723e */ /* 0x000fe400000010ff */
[----:B------:R-:W-:Y:S02]  /*12300*/  F2FP.BF16.F32.PACK_AB R173, R34, R173 ;  /* 0x000000ad22ad723e */ /* 0x000fe400000010ff */
        /* <DEDUP_REMOVED lines=71> */
[----:B-1----:R-:W-:Y:S01]  /*12780*/  FADD.FTZ R58, R154, R27 ;  /* 0x0000001b9a3a7221 */ /* 0x002fe20000010000 */
[C---:B--2---:R-:W-:Y:S01]  /*12790*/  FADD.FTZ R3, R155.reuse, R0 ;  /* 0x000000009b037221 */ /* 0x044fe20000010000 */
[----:B------:R-:W-:Y:S01]  /*127a0*/  F2FP.BF16.F32.PACK_AB R155, R155, R26 ;  /* 0x0000001a9b9b723e */ /* 0x000fe200000010ff */
[----:B------:R-:W-:Y:S02]  /*127b0*/  VIADD R0, R88, 0xfffffffe ;  /* 0xfffffffe58007836 */ /* 0x000fe40000000000 */
[C---:B0-----:R-:W-:Y:S01]  /*127c0*/  FADD.FTZ R6, R71.reuse, R58 ;  /* 0x0000003a47067221 */ /* 0x041fe20000010000 */
[----:B------:R-:W-:Y:S01]  /*127d0*/  F2FP.BF16.F32.PACK_AB R154, R71, R154 ;  /* 0x0000009a479a723e */ /* 0x000fe200000010ff */
        /* <DEDUP_REMOVED lines=12> */
.L_x_1874:
[----:B------:R-:W-:-:S13]  /*128a0*/  ISETP.NE.AND P3, PT, R25, 0x1, PT ;  /* 0x000000011900780c */ /* 0x000fda0003f65270 */
[----:B------:R-:W0:Y:S02]  /*128b0*/  @P3 LDC.64 R28, c[0x0][0x9e8] ;  /* 0x00027a00ff1c3b82 */ /* 0x000e240000000a00 */
[----:B0-----:R-:W-:-:S05]  /*128c0*/  @P3 IMAD.HI.U32 R28, R26, R28, RZ ;  /* 0x0000001c1a1c3227 */ /* 0x001fca00078e00ff */
[----:B------:R-:W-:-:S07]  /*128d0*/  @P3 SHF.R.U32.HI R26, RZ, R29, R28 ;  /* 0x0000001dff1a3219 */ /* 0x000fce000001161c */
.L_x_1875:
[----:B------:R-:W-:Y:S05]  /*128e0*/  BSYNC B0 ;  /* 0x0000000000007941 */ /* 0x000fea0003800000 */
.L_x_1873:
[----:B------:R-:W-:-:S05]  /*128f0*/  IMAD R25, R26, R25, R25 ;  /* 0x000000191a197224 */ /* 0x000fca00078e0219 */
[----:B------:R-:W-:-:S07]  /*12900*/  VIMNMX R24, R24, R25, PT ;  /* 0x0000001918187248 */ /* 0x000fce0003fe0100 */
.L_x_1872:
[----:B------:R-:W-:Y:S01]  /*12910*/  SHF.R.S32.HI R25, RZ, 0x1f, R24 ;  /* 0x0000001fff197819 */ /* 0x000fe20000011418 */
[----:B------:R-:W-:Y:S01]  /*12920*/  ULDC UR41, c[0x0][0x9e4] ;  /* 0x0002790000297ab9 */ /* 0x000fe20000000800 */
[----:B------:R-:W-:Y:S01]  /*12930*/  ULDC UR5, c[0x0][0x9e4] ;  /* 0x0002790000057ab9 */ /* 0x000fe20000000800 */
[----:B------:R-:W-:Y:S01]  /*12940*/  ULDC UR43, c[0x0][0x9d8] ;  /* 0x00027600002b7ab9 */ /* 0x000fe20000000800 */
[----:B------:R-:W-:Y:S01]  /*12950*/  LEA.HI R25, R25, R24, RZ, 0x7 ;  /* 0x0000001819197211 */ /* 0x000fe200078f38ff */
[----:B------:R-:W-:Y:S01]  /*12960*/  ULDC UR50, c[0x0][0x9d8] ;  /* 0x0002760000327ab9 */ /* 0x000fe20000000800 */
[----:B------:R-:W-:Y:S01]  /*12970*/  ULDC UR48, c[0x0][0x9d8] ;  /* 0x0002760000307ab9 */ /* 0x000fe20000000800 */
[----:B------:R-:W-:Y:S01]  /*12980*/  ULDC UR4, c[0x0][0x988] ;  /* 0x0002620000047ab9 */ /* 0x000fe20000000800 */
[----:B------:R-:W-:Y:S01]  /*12990*/  SHF.R.S32.HI R25, RZ, 0x7, R25 ;  /* 0x00000007ff197819 */ /* 0x000fe20000011419 */
[----:B------:R-:W-:Y:S01]  /*129a0*/  ULDC UR7, c[0x0][0x988] ;  /* 0x0002620000077ab9 */ /* 0x000fe20000000800 */
[----:B------:R-:W-:Y:S01]  /*129b0*/  ULDC UR6, c[0x0][0x988] ;  /* 0x0002620000067ab9 */ /* 0x000fe20000000800 */
[----:B------:R-:W-:Y:S01]  /*129c0*/  ULDC UR49, c[0x0][0x9e0] ;  /* 0x0002780000317ab9 */ /* 0x000fe20000000800 */
[----:B------:R-:W-:Y:S01]  /*129d0*/  VIMNMX R213, R206, R25, !PT ;  /* 0x00000019ced57248 */ /* 0x000fe20007fe0100 */
[----:B------:R-:W-:Y:S01]  /*129e0*/  ULDC UR42, c[0x0][0x9e0] ;  /* 0x00027800002a7ab9 */ /* 0x000fe20000000800 */
[----:B------:R-:W-:-:S02]  /*129f0*/  CS2R R150, SRZ ;  /* 0x0000000000967805 */ /* 0x000fc4000001ff00 */
[----:B------:R-:W-:Y:S02]  /*12a00*/  CS2R R148, SRZ ;  /* 0x0000000000947805 */ /* 0x000fe4000001ff00 */
[----:B------:R-:W-:Y:S02]  /*12a10*/  ISETP.GE.AND P3, PT, R0, R213, PT ;  /* 0x000000d50000720c */ /* 0x000fe40003f66270 */
        /* <DEDUP_REMOVED lines=31> */
[----:B------:R-:W-:-:S07]  /*12c10*/  IMAD.MOV.U32 R151, RZ, RZ, RZ ;  /* 0x000000ffff977224 */ /* 0x000fce00078e00ff */
.L_x_1896:
[----:B------:R-:W-:Y:S01]  /*12c20*/  ISETP.NE.AND P3, PT, R199, RZ, PT ;  /* 0x000000ffc700720c */ /* 0x000fe20003f65270 */
[----:B------:R-:W-:Y:S01]  /*12c30*/  VIADD R214, R184, 0x1 ;  /* 0x00000001b8d67836 */ /* 0x000fe20000000000 */
[----:B------:R-:W-:Y:S05]  /*12c40*/  YIELD ;  /* 0x0000000000007946 */ /* 0x000fea0003800000 */
[----:B------:R-:W-:-:S04]  /*12c50*/  ISETP.NE.AND P4, PT, R214, 0x2, PT ;  /* 0x00000002d600780c */ /* 0x000fc80003f85270 */
[----:B------:R-:W-:Y:S02]  /*12c60*/  SEL R24, RZ, 0x1, P4 ;  /* 0x00000001ff187807 */ /* 0x000fe40002000000 */
[----:B------:R-:W-:Y:S02]  /*12c70*/  SEL R214, R214, RZ, P4 ;  /* 0x000000ffd6d67207 */ /* 0x000fe40002000000 */
[----:B------:R-:W-:Y:S01]  /*12c80*/  LOP3.LUT R215, R187, R24, RZ, 0x3c, !PT ;  /* 0x00000018bbd77212 */ /* 0x000fe200078e3cff */
[----:B------:R-:W-:Y:S06]  /*12c90*/  @P3 BRA `(.L_x_1877) ;  /* 0x0000000000303947 */ /* 0x000fec0003800000 */
[----:B------:R-:W-:Y:S05]  /*12ca0*/  @!P0 BRA `(.L_x_1878) ;  /* 0x0000000000048947 */ /* 0x000fea0003800000 */
[----:B------:R-:W-:Y:S01]  /*12cb0*/  BPT.TRAP 0x1 ;  /* 0x000000040000795c */ /* 0x000fe20000300000 */
.L_x_1878:
[----:B------:R-:W-:Y:S01]  /*12cc0*/  IMAD R25, R214, 0x8, R18 ;  /* 0x00000008d6197824 */ /* 0x000fe200078e0212 */
[----:B------:R-:W-:-:S04]  /*12cd0*/  SHF.L.U32 R24, R215, 0x1f, RZ ;  /* 0x0000001fd7187819 */ /* 0x000fc800000006ff */
[----:B------:R0:W1:Y:S01]  /*12ce0*/  SYNCS.PHASECHK.TRANS64.TRYWAIT P4, [R25+URZ+0x28830], R24 ;  /* 0x02883018190075a7 */ /* 0x000062000808017f */
[----:B------:R-:W-:Y:S05]  /*12cf0*/  @!P0 BRA `(.L_x_1879) ;  /* 0x0000000000048947 */ /* 0x000fea0003800000 */
[----:B------:R-:W-:Y:S01]  /*12d00*/  BPT.TRAP 0x1 ;  /* 0x000000040000795c */ /* 0x000fe20000300000 */
.L_x_1879:
[----:B------:R-:W-:Y:S04]  /*12d10*/  BSSY B0, `(.L_x_1877) ;  /* 0x0000004000007945 */ /* 0x000fe80003800000 */
[----:B-1----:R-:W-:Y:S05]  /*12d20*/  @P4 BRA `(.L_x_1880) ;  /* 0x0000000000084947 */ /* 0x002fea0003800000 */
[----:B------:R-:W1:Y:S02]  /*12d30*/  SYNCS.PHASECHK.TRANS64.TRYWAIT P4, [R25+URZ+0x28830], R24 ;  /* 0x02883018190075a7 */ /* 0x000e64000808017f */
[----:B-1----:R-:W-:Y:S05]  /*12d40*/  @!P4 BRA `(.L_x_1881) ;  /* 0x0000018000a8c947 */ /* 0x002fea0003800000 */
.L_x_1880:
[----:B------:R-:W-:Y:S05]  /*12d50*/  BSYNC B0 ;  /* 0x0000000000007941 */ /* 0x000fea0003800000 */
.L_x_1877:
[----:B------:R-:W2:Y:S01]  /*12d60*/  S2R R26, SR_TID.X ;  /* 0x00000000001a7919 */ /* 0x000ea20000002100 */
[----:B------:R-:W-:Y:S05]  /*12d70*/  WARPSYNC.ALL ;  /* 0x0000000000007948 */ /* 0x000fea0003800000 */
[----:B01----:R-:W-:Y:S01]  /*12d80*/  IMAD R24, R214, 0x800, R7 ;  /* 0x00000800d6187824 */ /* 0x003fe200078e0207 */
[----:B------:R-:W-:Y:S01]  /*12d90*/  R2UR UR8, R4 ;  /* 0x00000000040872ca */ /* 0x000fe200000e0000 */
[----:B------:R-:W-:Y:S01]  /*12da0*/  IMAD.MOV.U32 R25, RZ, RZ, 0x40000040 ;  /* 0x40000040ff197424 */ /* 0x000fe200078e00ff */
[----:B------:R-:W-:Y:S01]  /*12db0*/  R2UR UR9, R5 ;  /* 0x00000000050972ca */ /* 0x000fe200000e0000 */
[C---:B------:R-:W-:Y:S01]  /*12dc0*/  VIADD R28, R24.reuse, 0x2 ;  /* 0x00000002181c7836 */ /* 0x040fe20000000000 */
[----:B------:R-:W-:Y:S01]  /*12dd0*/  R2UR UR10, R24 ;  /* 0x00000000180a72ca */ /* 0x000fe200000e0000 */
[----:B------:R-:W-:Y:S01]  /*12de0*/  IMAD.MOV.U32 R29, RZ, RZ, 0x40000040 ;  /* 0x40000040ff1d7424 */ /* 0x000fe200078e00ff */
[----:B------:R-:W-:Y:S01]  /*12df0*/  R2UR UR11, R25 ;  /* 0x00000000190b72ca */ /* 0x000fe200000e0000 */
[----:B------:R-:W-:Y:S01]  /*12e00*/  IMAD.MOV.U32 R27, RZ, RZ, 0x40000040 ;  /* 0x40000040ff1b7424 */ /* 0x000fe200078e00ff */
[----:B------:R-:W-:Y:S01]  /*12e10*/  R2UR UR14, R28 ;  /* 0x000000001c0e72ca */ /* 0x000fe200000e0000 */
[----:B------:R-:W-:Y:S01]  /*12e20*/  VIADD R28, R24, 0x6 ;  /* 0x00000006181c7836 */ /* 0x000fe20000000000 */
[----:B------:R-:W-:Y:S01]  /*12e30*/  R2UR UR15, R29 ;  /* 0x000000001d0f72ca */ /* 0x000fe200000e0000 */
[----:B------:R-:W-:Y:S01]  /*12e40*/  IMAD.MOV.U32 R31, RZ, RZ, 0x40000040 ;  /* 0x40000040ff1f7424 */ /* 0x000fe200078e00ff */
[----:B------:R-:W-:-:S02]  /*12e50*/  R2UR UR19, R27 ;  /* 0x000000001b1372ca */ /* 0x000fc400000e0000 */
[----:B------:R-:W-:Y:S01]  /*12e60*/  R2UR UR22, R28 ;  /* 0x000000001c1672ca */ /* 0x000fe200000e0000 */
[----:B------:R-:W-:Y:S01]  /*12e70*/  VIADD R28, R24, 0x402 ;  /* 0x00000402181c7836 */ /* 0x000fe20000000000 */
[----:B------:R-:W-:Y:S02]  /*12e80*/  R2UR UR23, R29 ;  /* 0x000000001d1772ca */ /* 0x000fe400000e0000 */
[----:B------:R-:W-:Y:S02]  /*12e90*/  R2UR UR27, R27 ;  /* 0x000000001b1b72ca */ /* 0x000fe400000e0000 */
[----:B------:R-:W-:Y:S02]  /*12ea0*/  R2UR UR30, R28 ;  /* 0x000000001c1e72ca */ /* 0x000fe400000e0000 */
[----:B------:R-:W-:Y:S02]  /*12eb0*/  R2UR UR31, R29 ;  /* 0x000000001d1f72ca */ /* 0x000fe400000e0000 */
[----:B------:R-:W-:-:S02]  /*12ec0*/  R2UR UR35, R31 ;  /* 0x000000001f2372ca */ /* 0x000fc400000e0000 */
[----:B--2---:R-:W-:Y:S02]  /*12ed0*/  SHF.R.U32.HI R26, RZ, 0x7, R26 ;  /* 0x00000007ff1a7819 */ /* 0x004fe4000001161a */
[----:B------:R-:W-:Y:S02]  /*12ee0*/  R2UR UR47, R25 ;  /* 0x00000000192f72ca */ /* 0x000fe400000e0000 */
[----:B------:R-:W-:Y:S01]  /*12ef0*/  R2UR UR12, R192 ;  /* 0x00000000c00c72ca */ /* 0x000fe200000e0000 */
[----:B------:R-:W-:Y:S01]  /*12f00*/  VIADD R30, R26, 0x8 ;  /* 0x000000081a1e7836 */ /* 0x000fe20000000000 */
[----:B------:R-:W-:Y:S01]  /*12f10*/  R2UR UR13, R193 ;  /* 0x00000000c10d72ca */ /* 0x000fe200000e0000 */
[----:B------:R-:W-:Y:S01]  /*12f20*/  VIADD R26, R24, 0x4 ;  /* 0x00000004181a7836 */ /* 0x000fe20000000000 */
[----:B------:R-:W-:Y:S02]  /*12f30*/  R2UR UR16, R190 ;  /* 0x00000000be1072ca */ /* 0x000fe400000e0000 */
[----:B------:R0:W-:Y:S01]  /*12f40*/  BAR.SYNC.DEFER_BLOCKING R30, 0x100 ;  /* 0x0004001e0000751d */ /* 0x0001e20000010000 */
[----:B------:R-:W-:-:S02]  /*12f50*/  R2UR UR17, R191 ;  /* 0x00000000bf1172ca */ /* 0x000fc400000e0000 */
[----:B------:R-:W-:Y:S01]  /*12f60*/  R2UR UR18, R26 ;  /* 0x000000001a1272ca */ /* 0x000fe200000e0000 */
[----:B------:R-:W-:Y:S01]  /*12f70*/  VIADD R26, R24, 0x400 ;  /* 0x00000400181a7836 */ /* 0x000fe20000000000 */
[----:B------:R-:W-:Y:S02]  /*12f80*/  R2UR UR20, R20 ;  /* 0x00000000141472ca */ /* 0x000fe400000e0000 */
[----:B------:R-:W-:Y:S01]  /*12f90*/  R2UR UR21, R21 ;  /* 0x00000000151572ca */ /* 0x000fe200000e0000 */
[----:B0-----:R-:W-:Y:S01]  /*12fa0*/  VIADD R30, R24, 0x404 ;  /* 0x00000404181e7836 */ /* 0x001fe20000000000 */
[----:B------:R-:W-:Y:S01]  /*12fb0*/  R2UR UR26, R26 ;  /* 0x000000001a1a72ca */ /* 0x000fe200000e0000 */
[----:B------:R-:W-:Y:S01]  /*12fc0*/  VIADD R24, R24, 0x406 ;  /* 0x0000040618187836 */ /* 0x000fe20000000000 */
[----:B------:R-:W-:Y:S02]  /*12fd0*/  R2UR UR24, R14 ;  /* 0x000000000e1872ca */ /* 0x000fe400000e0000 */
[----:B------:R-:W-:-:S02]  /*12fe0*/  R2UR UR34, R30 ;  /* 0x000000001e2272ca */ /* 0x000fc400000e0000 */
[----:B------:R-:W-:Y:S02]  /*12ff0*/  R2UR UR46, R24 ;  /* 0x00000000182e72ca */ /* 0x000fe400000e0000 */
[----:B------:R-:W-:Y:S02]  /*13000*/  R2UR UR25, R15 ;  /* 0x000000000f1972ca */ /* 0x000fe400000e0000 */
[----:B------:R-:W-:Y:S02]  /*13010*/  R2UR UR28, R12 ;  /* 0x000000000c1c72ca */ /* 0x000fe400000e0000 */
[----:B------:R-:W-:Y:S02]  /*13020*/  R2UR UR29, R13 ;  /* 0x000000000d1d72ca */ /* 0x000fe400000e0000 */
[----:B------:R-:W-:Y:S01]  /*13030*/  R2UR UR32, R10 ;  /* 0x000000000a2072ca */ /* 0x000fe200000e0000 */
[----:B------:R-:W-:Y:S01]  /*13040*/  WARPGROUP.ARRIVE ;  /* 0x00000000000079c5 */ /* 0x000fe20000000000 */
[----:B------:R-:W-:-:S02]  /*13050*/  R2UR UR33, R11 ;  /* 0x000000000b2172ca */ /* 0x000fc400000e0000 */
[----:B------:R-:W-:Y:S02]  /*13060*/  R2UR UR44, R8 ;  /* 0x00000000082c72ca */ /* 0x000fe400000e0000 */
[----:B------:R-:W-:Y:S01]  /*13070*/  R2UR UR45, R9 ;  /* 0x00000000092d72ca */ /* 0x000fe200000e0000 */
        /* <DEDUP_REMOVED lines=26> */
.L_x_1883:
[----:B------:R-:W-:Y:S01]  /*13220*/  SHF.L.U32 R187, R187, 0x1f, RZ ;  /* 0x0000001fbbbb7819 */ /* 0x000fe200000006ff */
[----:B------:R-:W-:-:S04]  /*13230*/  IMAD R204, R184, 0x8, R18 ;  /* 0x00000008b8cc7824 */ /* 0x000fc800078e0212 */
[----:B------:R0:W1:Y:S01]  /*13240*/  SYNCS.PHASECHK.TRANS64.TRYWAIT P3, [R204+URZ+0x28850], R187 ;  /* 0x028850bbcc0075a7 */ /* 0x000062000806017f */
[----:B------:R-:W-:Y:S05]  /*13250*/  @!P0 BRA `(.L_x_1884) ;  /* 0x0000000000048947 */ /* 0x000fea0003800000 */
[----:B------:R-:W-:Y:S01]  /*13260*/  BPT.TRAP 0x1 ;  /* 0x000000040000795c */ /* 0x000fe20000300000 */
.L_x_1884:
[----:B-1----:R-:W-:Y:S05]  /*13270*/  @P3 BRA `(.L_x_1882) ;  /* 0x0000000000083947 */ /* 0x002fea0003800000 */
[----:B------:R-:W1:Y:S02]  /*13280*/  SYNCS.PHASECHK.TRANS64.TRYWAIT P3, [R204+URZ+0x28850], R187 ;  /* 0x028850bbcc0075a7 */ /* 0x000e64000806017f */
[----:B-1----:R-:W-:Y:S05]  /*13290*/  @!P3 BRA `(.L_x_1885) ;  /* 0x0000017c0068b947 */ /* 0x002fea0003800000 */
.L_x_1882:
[----:B01----:R-:W-:Y:S01]  /*132a0*/  VIADD R187, R18, 0x400 ;  /* 0x0000040012bb7836 */ /* 0x003fe20000000000 */
[----:B------:R-:W-:Y:S05]  /*132b0*/  WARPSYNC.ALL ;  /* 0x0000000000007948 */ /* 0x000fea0003800000 */
[----:B------:R-:W-:Y:S01]  /*132c0*/  SHF.R.U32.HI R187, RZ, 0x4, R187 ;  /* 0x00000004ffbb7819 */ /* 0x000fe200000116bb */
[----:B------:R-:W-:Y:S01]  /*132d0*/  IMAD.MOV.U32 R205, RZ, RZ, 0x40000040 ;  /* 0x40000040ffcd7424 */ /* 0x000fe200078e00ff */
[----:B------:R-:W-:-:S06]  /*132e0*/  WARPGROUP.ARRIVE ;  /* 0x00000000000079c5 */ /* 0x000fcc0000000000 */
[----:B------:R-:W0:Y:S01]  /*132f0*/  S2R R216, SR_TID.X ;  /* 0x0000000000d87919 */ /* 0x000e220000002100 */
[----:B------:R-:W-:Y:S02]  /*13300*/  LOP3.LUT R187, R187, 0x3fff, RZ, 0xc0, !PT ;  /* 0x00003fffbbbb7812 */ /* 0x000fe400078ec0ff */
[----:B------:R-:W-:Y:S01]  /*13310*/  R2UR UR11, R205 ;  /* 0x00000000cd0b72ca */ /* 0x000fe200000e0000 */
[----:B------:R-:W-:Y:S01]  /*13320*/  IMAD.MOV.U32 R205, RZ, RZ, 0x40000040 ;  /* 0x40000040ffcd7424 */ /* 0x000fe200078e00ff */
[----:B------:R-:W-:-:S05]  /*13330*/  LOP3.LUT R187, R187, 0x4000000, RZ, 0xfc, !PT ;  /* 0x04000000bbbb7812 */ /* 0x000fca00078efcff */
[----:B------:R-:W-:-:S05]  /*13340*/  IMAD R204, R184, 0x800, R187 ;  /* 0x00000800b8cc7824 */ /* 0x000fca00078e02bb */
[----:B------:R-:W-:-:S13]  /*13350*/  R2UR UR10, R204 ;  /* 0x00000000cc0a72ca */ /* 0x000fda00000e0000 */
[----:B------:R-:W-:Y:S01]  /*13360*/  HGMMA.64x128x16.F32.BF16 R88, R180, gdesc[UR8].tnspB, R88, gsb0 ;  /* 0x41e00008b4587df0 */ /* 0x000fe20008001858 */
[----:B0-----:R-:W-:Y:S02]  /*13370*/  SHF.R.U32.HI R216, RZ, 0x7, R216 ;  /* 0x00000007ffd87819 */ /* 0x001fe400000116d8 */
[----:B------:R-:W-:Y:S02]  /*13380*/  WARPGROUP.DEPBAR.LE gsb0, 0x0 ;  /* 0x00008000000079c5 */ /* 0x000fe40000010000 */
[----:B------:R-:W-:Y:S01]  /*13390*/  VIADD R180, R204, 0x80 ;  /* 0x00000080ccb47836 */ /* 0x000fe20000000000 */
[----:B------:R-:W-:Y:S01]  /*133a0*/  WARPGROUP.ARRIVE ;  /* 0x00000000000079c5 */ /* 0x000fe20000000000 */
[----:B------:R-:W-:-:S03]  /*133b0*/  IMAD.MOV.U32 R181, RZ, RZ, 0x40000040 ;  /* 0x40000040ffb57424 */ /* 0x000fc600078e00ff */
[----:B------:R-:W-:Y:S02]  /*133c0*/  R2UR UR10, R180 ;  /* 0x00000000b40a72ca */ /* 0x000fe400000e0000 */
[----:B------:R-:W-:-:S13]  /*133d0*/  R2UR UR11, R181 ;  /* 0x00000000b50b72ca */ /* 0x000fda00000e0000 */
[----:B------:R-:W-:Y:S03]  /*133e0*/  HGMMA.64x128x16.F32.BF16 R88, R176, gdesc[UR8].tnspB, R88, gsb0 ;  /* 0x41e00008b0587df0 */ /* 0x000fe60008001858 */
        /* <DEDUP_REMOVED lines=29> */
[C---:B------:R-:W-:Y:S01]  /*135c0*/  VIADD R160, R204.reuse, 0x300 ;  /* 0x00000300cca07836 */ /* 0x040fe20000000000 */
[----:B------:R-:W-:Y:S01]  /*135d0*/  WARPGROUP.ARRIVE ;  /* 0x00000000000079c5 */ /* 0x000fe20000000000 */
[----:B------:R-:W-:Y:S02]  /*135e0*/  IMAD.MOV.U32 R161, RZ, RZ, 0x40000040 ;  /* 0x40000040ffa17424 */ /* 0x000fe400078e00ff */
[----:B------:R-:W-:Y:S01]  /*135f0*/  VIADD R204, R204, 0x380 ;  /* 0x00000380cccc7836 */ /* 0x000fe20000000000 */
[----:B------:R-:W-:-:S02]  /*13600*/  R2UR UR10, R160 ;  /* 0x00000000a00a72ca */ /* 0x000fc400000e0000 */
[----:B------:R-:W-:-:S13]  /*13610*/  R2UR UR11, R161 ;  /* 0x00000000a10b72ca */ /* 0x000fda00000e0000 */
[----:B------:R-:W-:Y:S01]  /*13620*/  HGMMA.64x128x16.F32.BF16 R88, R156, gdesc[UR8].tnspB, R88, gsb0 ;  /* 0x41e000089c587df0 */ /* 0x000fe20008001858 */
[----:B------:R-:W-:Y:S02]  /*13630*/  R2UR UR10, R204 ;  /* 0x00000000cc0a72ca */ /* 0x000fe400000e0000 */
[----:B------:R-:W-:Y:S01]  /*13640*/  R2UR UR11, R205 ;  /* 0x00000000cd0b72ca */ /* 0x000fe200000e0000 */
[----:B------:R-:W-:Y:S02]  /*13650*/  WARPGROUP.DEPBAR.LE gsb0, 0x0 ;  /* 0x00008000000079c5 */ /* 0x000fe40000010000 */
[----:B------:R-:W-:-:S10]  /*13660*/  WARPGROUP.ARRIVE ;  /* 0x00000000000079c5 */ /* 0x000fd40000000000 */
[----:B------:R-:W-:Y:S03]  /*13670*/  HGMMA.64x128x16.F32.BF16 R88, R152, gdesc[UR8].tnspB, R88, gsb0 ;  /* 0x41e0000898587df0 */ /* 0x000fe60008001858 */
[----:B------:R-:W-:Y:S02]  /*13680*/  WARPGROUP.DEPBAR.LE gsb0, 0x0 ;  /* 0x00008000000079c5 */ /* 0x000fe40000010000 */
[----:B------:R-:W-:-:S05]  /*13690*/  IADD3 R152, -R216, 0xb, RZ ;  /* 0x0000000bd8987810 */ /* 0x000fca0007ffe1ff */
[----:B------:R0:W-:Y:S06]  /*136a0*/  BAR.ARV R152, 0x100 ;  /* 0x000400980000751d */ /* 0x0001ec0000002000 */
[----:B------:R-:W-:Y:S05]  /*136b0*/  @!P0 BRA `(.L_x_1886) ;  /* 0x0000000000048947 */ /* 0x000fea0003800000 */
[----:B------:R-:W-:Y:S01]  /*136c0*/  BPT.TRAP 0x1 ;  /* 0x000000040000795c */ /* 0x000fe20000300000 */
.L_x_1886:
[----:B------:R-:W1:Y:S01]  /*136d0*/  @P1 LDC R153, c[0x0][0x44c] ;  /* 0x00011300ff991b82 */ /* 0x000e620000000800 */
[----:B0-----:R-:W-:Y:S02]  /*136e0*/  IMAD.IADD R152, R200, 0x1, R198 ;  /* 0x00000001c8987824 */ /* 0x001fe400078e02c6 */
        /* <DEDUP_REMOVED lines=22> */
[----:B-1----:R-:W-:-:S04]  /*13850*/  @P1 IMAD.HI.U32 R153, R152, R153, RZ ;  /* 0x0000009998991227 */ /* 0x002fc800078e00ff */
[----:B------:R-:W-:Y:S01]  /*13860*/  FMUL.FTZ R32, R32, UR50 ;  /* 0x0000003220207c20 */ /* 0x000fe20008410000 */
[----:B------:R-:W-:Y:S01]  /*13870*/  FMUL.FTZ R33, R33, UR50 ;  /* 0x0000003221217c20 */ /* 0x000fe20008410000 */
[----:B------:R-:W-:Y:S01]  /*13880*/  FMUL.FTZ R34, R34, UR50 ;  /* 0x0000003222227c20 */ /* 0x000fe20008410000 */
[----:B------:R-:W-:Y:S01]  /*13890*/  FMUL.FTZ R35, R35, UR50 ;  /* 0x0000003223237c20 */ /* 0x000fe20008410000 */
[----:B------:R-:W-:Y:S01]  /*138a0*/  FMUL.FTZ R36, R36, UR50 ;  /* 0x0000003224247c20 */ /* 0x000fe20008410000 */
[----:B------:R-:W-:Y:S01]  /*138b0*/  FMUL.FTZ R37, R37, UR50 ;  /* 0x0000003225257c20 */ /* 0x000fe20008410000 */
[----:B------:R-:W-:Y:S01]  /*138c0*/  FMUL.FTZ R38, R38, UR50 ;  /* 0x0000003226267c20 */ /* 0x000fe20008410000 */
[----:B0-----:R-:W-:Y:S01]  /*138d0*/  @P1 SHF.R.U32.HI R152, RZ, R154, R153 ;  /* 0x0000009aff981219 */ /* 0x001fe20000011699 */
[----:B------:R-:W-:Y:S01]  /*138e0*/  FMUL.FTZ R153, R44, UR50 ;  /* 0x000000322c997c20 */ /* 0x000fe20008410000 */
[----:B------:R-:W-:Y:S02]  /*138f0*/  IMAD R44, R214, 0x8, R18 ;  /* 0x00000008d62c7824 */ /* 0x000fe400078e0212 */
[----:B------:R-:W-:Y:S01]  /*13900*/  FMUL.FTZ R154, R45, UR50 ;  /* 0x000000322d9a7c20 */ /* 0x000fe20008410000 */
[----:B------:R-:W-:-:S02]  /*13910*/  IMAD.U32 R45, RZ, RZ, UR38 ;  /* 0x00000026ff2d7e24 */ /* 0x000fc4000f8e00ff */
[----:B------:R-:W-:Y:S01]  /*13920*/  FMUL.FTZ R39, R39, UR50 ;  /* 0x0000003227277c20 */ /* 0x000fe20008410000 */
[----:B------:R-:W-:Y:S02]  /*13930*/  VIADD R44, R44, 0x28840 ;  /* 0x000288402c2c7836 */ /* 0x000fe40000000000 */
[----:B------:R-:W-:Y:S01]  /*13940*/  FMUL.FTZ R40, R40, UR50 ;  /* 0x0000003228287c20 */ /* 0x000fe20008410000 */
[----:B------:R-:W-:Y:S01]  /*13950*/  FMUL.FTZ R41, R41, UR50 ;  /* 0x0000003229297c20 */ /* 0x000fe20008410000 */
[----:B------:R-:W-:Y:S01]  /*13960*/  FMUL.FTZ R42, R42, UR50 ;  /* 0x000000322a2a7c20 */ /* 0x000fe20008410000 */
[----:B------:R-:W-:Y:S01]  /*13970*/  FMUL.FTZ R43, R43, UR50 ;  /* 0x000000322b2b7c20 */ /* 0x000fe20008410000 */
[----:B------:R-:W-:Y:S01]  /*13980*/  PRMT R44, R45, 0x654, R44 ;  /* 0x000006542d2c7816 */ /* 0x000fe2000000002c */
        /* <DEDUP_REMOVED lines=31> */
[----:B------:R-:W1:Y:S01]  /*13b80*/  MUFU.TANH R24, R24 ;  /* 0x0000001800187308 */ /* 0x000e620000002400 */
[----:B------:R2:W-:Y:S01]  /*13b90*/  SYNCS.ARRIVE.TRANS64.RED.A1T0 RZ, [R44+URZ], RZ ;  /* 0x000000ff2cff79a7 */ /* 0x0005e2000810043f */
[----:B------:R-:W-:-:S04]  /*13ba0*/  IADD3 R87, -R189, 0x1, -R83 ;  /* 0x00000001bd577810 */ /* 0x000fc80007ffe953 */
[----:B------:R-:W-:Y:S02]  /*13bb0*/  IADD3 R87, -R194, R87, R196 ;  /* 0x00000057c2577210 */ /* 0x000fe40007ffe1c4 */
[----:B------:R-:W3:Y:S03]  /*13bc0*/  MUFU.TANH R25, R25 ;  /* 0x0000001900197308 */ /* 0x000ee60000002400 */
[C---:B------:R-:W-:Y:S02]  /*13bd0*/  VIADD R159, R87.reuse, UR49 ;  /* 0x00000031579f7c36 */ /* 0x040fe40008000000 */
[----:B------:R-:W-:-:S03]  /*13be0*/  VIADD R158, R87, UR52 ;  /* 0x00000034579e7c36 */ /* 0x000fc60008000000 */
[----:B------:R-:W4:Y:S01]  /*13bf0*/  MUFU.TANH R26, R26 ;  /* 0x0000001a001a7308 */ /* 0x000f220000002400 */
[--C-:B0-----:R-:W-:Y:S02]  /*13c00*/  IMAD.IADD R87, R159, 0x1, R45.reuse ;  /* 0x000000019f577824 */ /* 0x101fe400078e022d */
[----:B------:R-:W-:-:S05]  /*13c10*/  IMAD.IADD R86, R158, 0x1, R45 ;  /* 0x000000019e567824 */ /* 0x000fca00078e022d */
        /* <DEDUP_REMOVED lines=74> */
.L_x_1889:
[----:B------:R-:W-:-:S05]  /*140c0*/  IMAD.U32 R162, RZ, RZ, UR41 ;  /* 0x00000029ffa27e24 */ /* 0x000fca000f8e00ff */
[----:B------:R-:W-:-:S13]  /*140d0*/  ISETP.NE.AND P3, PT, R162, 0x1, PT ;  /* 0x00000001a200780c */ /* 0x000fda0003f65270 */
[----:B------:R-:W1:Y:S02]  /*140e0*/  @P3 LDC.64 R44, c[0x0][0x9e8] ;  /* 0x00027a00ff2c3b82 */ /* 0x000e640000000a00 */
[----:B-1----:R-:W-:-:S05]  /*140f0*/  @P3 IMAD.HI.U32 R44, R160, R44, RZ ;  /* 0x0000002ca02c3227 */ /* 0x002fca00078e00ff */
[----:B------:R-:W-:-:S07]  /*14100*/  @P3 SHF.R.U32.HI R160, RZ, R45, R44 ;  /* 0x0000002dffa03219 */ /* 0x000fce000001162c */
.L_x_1890:
[----:B------:R-:W-:Y:S05]  /*14110*/  BSYNC B0 ;  /* 0x0000000000007941 */ /* 0x000fea0003800000 */
.L_x_1888:
[----:B------:R-:W-:-:S04]  /*14120*/  IMAD R160, R160, R162, -R83 ;  /* 0x000000a2a0a07224 */ /* 0x000fc800078e0a53 */
[----:B------:R-:W-:-:S05]  /*14130*/  IMAD.IADD R45, R160, 0x1, -R189 ;  /* 0x00000001a02d7824 */ /* 0x000fca00078e0abd */
[----:B------:R-:W-:Y:S02]  /*14140*/  VIADDMNMX R87, R45, R162, R87, PT ;  /* 0x000000a22d577246 */ /* 0x000fe40003800157 */
[----:B------:R-:W-:-:S07]  /*14150*/  VIMNMX R86, R86, R45, !PT ;  /* 0x0000002d56567248 */ /* 0x000fce0007fe0100 */
.L_x_1887:
[----:B------:R-:W-:Y:S01]  /*14160*/  ISETP.GT.AND P3, PT, R0, -0x1, PT ;  /* 0xffffffff0000780c */ /* 0x000fe20003f64270 */
[----:B------:R-:W1:Y:S03]  /*14170*/  SHFL.IDX PT, R152, R152, 0x1, 0x1c1f ;  /* 0x003c1f0098987f89 */ /* 0x000e6600000e0000 */
[C---:B------:R-:W-:Y:S02]  /*14180*/  ISETP.GT.AND P5, PT, R86.reuse, RZ, P3 ;  /* 0x000000ff5600720c */ /* 0x040fe40001fa4270 */
[----:B------:R-:W-:Y:S02]  /*14190*/  ISETP.GT.AND P4, PT, R86, 0x1, P3 ;  /* 0x000000015600780c */ /* 0x000fe40001f84270 */
[C---:B------:R-:W-:Y:S02]  /*141a0*/  ISETP.LT.OR P5, PT, R87.reuse, 0x1, P5 ;  /* 0x000000015700780c */ /* 0x040fe40002fa1670 */
[----:B------:R-:W-:-:S02]  /*141b0*/  ISETP.LT.OR P4, PT, R87, 0x2, P4 ;  /* 0x000000025700780c */ /* 0x000fc40002781670 */
[----:B------:R-:W-:Y:S02]  /*141c0*/  FSEL R44, R24, -INF , !P5 ;  /* 0xff800000182c7808 */ /* 0x000fe40006800000 */
[----:B------:R-:W-:Y:S02]  /*141d0*/  FSEL R45, R25, -INF , !P4 ;  /* 0xff800000192d7808 */ /* 0x000fe40006000000 */
[C---:B------:R-:W-:Y:S02]  /*141e0*/  ISETP.GT.AND P5, PT, R86.reuse, 0x8, P3 ;  /* 0x000000085600780c */ /* 0x040fe40001fa4270 */
[----:B------:R-:W-:Y:S02]  /*141f0*/  ISETP.GT.AND P4, PT, R86, 0x9, P3 ;  /* 0x000000095600780c */ /* 0x000fe40001f84270 */
[C---:B------:R-:W-:Y:S02]  /*14200*/  ISETP.LT.OR P5, PT, R87.reuse, 0x9, P5 ;  /* 0x000000095700780c */ /* 0x040fe40002fa1670 */
[----:B------:R-:W-:-:S02]  /*14210*/  ISETP.LT.OR P4, PT, R87, 0xa, P4 ;  /* 0x0000000a5700780c */ /* 0x000fc40002781670 */
[----:B0-----:R-:W-:Y:S01]  /*14220*/  FSEL R28, R28, -INF , !P5 ;  /* 0xff8000001c1c7808 */ /* 0x001fe20006800000 */
[--C-:B-1----:R-:W-:Y:S01]  /*14230*/  IMAD.IADD R159, R159, 0x1, R152.reuse ;  /* 0x000000019f9f7824 */ /* 0x102fe200078e0298 */
[----:B------:R-:W-:Y:S01]  /*14240*/  FSEL R29, R29, -INF , !P4 ;  /* 0xff8000001d1d7808 */ /* 0x000fe20006000000 */
[----:B------:R-:W-:Y:S01]  /*14250*/  IMAD.IADD R158, R158, 0x1, R152 ;  /* 0x000000019e9e7824 */ /* 0x000fe200078e0298 */
[C---:B------:R-:W-:Y:S02]  /*14260*/  ISETP.GT.AND P5, PT, R86.reuse, 0x10, P3 ;  /* 0x000000105600780c */ /* 0x040fe40001fa4270 */
        /* <DEDUP_REMOVED lines=82> */
[----:B------:R-:W-:Y:S01]  /*14790*/  FSEL R85, R85, -INF , !P4 ;  /* 0xff80000055557808 */ /* 0x000fe20006000000 */
[----:B------:R-:W-:Y:S08]  /*147a0*/  @!P2 BRA `(.L_x_1891) ;  /* 0x000000000058a947 */ /* 0x000ff00003800000 */
[----:B------:R-:W-:Y:S01]  /*147b0*/  IADD3 R87, -R194, R196, R152 ;  /* 0x000000c4c2577210 */ /* 0x000fe20007ffe198 */
[----:B------:R-:W-:Y:S03]  /*147c0*/  BSSY B0, `(.L_x_1892) ;  /* 0x0000010000007945 */ /* 0x000fe60003800000 */
        /* <DEDUP_REMOVED lines=10> */
.L_x_1893:
[----:B------:R-:W-:-:S05]  /*14870*/  IMAD.U32 R86, RZ, RZ, UR41 ;  /* 0x00000029ff567e24 */ /* 0x000fca000f8e00ff */
[----:B------:R-:W-:-:S13]  /*14880*/  ISETP.NE.AND P4, PT, R86, 0x1, PT ;  /* 0x000000015600780c */ /* 0x000fda0003f85270 */
[----:B------:R-:W0:Y:S02]  /*14890*/  @P4 LDC.64 R24, c[0x0][0x9e8] ;  /* 0x00027a00ff184b82 */ /* 0x000e240000000a00 */
[----:B0-----:R-:W-:-:S05]  /*148a0*/  @P4 IMAD.HI.U32 R24, R87, R24, RZ ;  /* 0x0000001857184227 */ /* 0x001fca00078e00ff */
[----:B------:R-:W-:-:S07]  /*148b0*/  @P4 SHF.R.U32.HI R87, RZ, R25, R24 ;  /* 0x00000019ff574219 */ /* 0x000fce0000011618 */
.L_x_1894:
[----:B------:R-:W-:Y:S05]  /*148c0*/  BSYNC B0 ;  /* 0x0000000000007941 */ /* 0x000fea0003800000 */
.L_x_1892:
[----:B------:R-:W-:-:S04]  /*148d0*/  IMAD R24, R87, R86, -R83 ;  /* 0x0000005657187224 */ /* 0x000fc800078e0a53 */
[----:B------:R-:W-:-:S05]  /*148e0*/  IMAD.IADD R25, R24, 0x1, -R189 ;  /* 0x0000000118197824 */ /* 0x000fca00078e0abd */
[----:B------:R-:W-:Y:S02]  /*148f0*/  VIADDMNMX R159, R25, R86, R159, PT ;  /* 0x00000056199f7246 */ /* 0x000fe4000380019f */
[----:B------:R-:W-:-:S07]  /*14900*/  VIMNMX R158, R158, R25, !PT ;  /* 0x000000199e9e7248 */ /* 0x000fce0007fe0100 */
.L_x_1891:
[----:B------:R-:W-:Y:S01]  /*14910*/  FMNMX.FTZ R24, R44, R217, !PT ;  /* 0x000000d92c187209 */ /* 0x000fe20007810000 */
[----:B------:R-:W-:Y:S01]  /*14920*/  UMOV UR51, UR7 ;  /* 0x0000000700337c82 */ /* 0x000fe20008000000 */
[----:B------:R-:W-:Y:S02]  /*14930*/  ISETP.GT.AND P5, PT, R158, 0x8, P3 ;  /* 0x000000089e00780c */ /* 0x000fe40001fa4270 */
[----:B------:R-:W-:Y:S02]  /*14940*/  FMNMX.FTZ R25, R45, R24, !PT ;  /* 0x000000182d197209 */ /* 0x000fe40007810000 */
[----:B------:R-:W-:Y:S02]  /*14950*/  ISETP.LT.OR P5, PT, R159, 0x9, P5 ;  /* 0x000000099f00780c */ /* 0x000fe40002fa1670 */
        /* <DEDUP_REMOVED lines=44> */
[----:B------:R-:W-:Y:S02]  /*14c20*/  ISETP.LT.OR P5, PT, R159, 0x29, P5 ;  /* 0x000000299f00780c */ /* 0x000fe40002fa1670 */
[----:B------:R-:W-:Y:S02]  /*14c30*/  FMNMX.FTZ R24, R72, R25, !PT ;  /* 0x0000001948187209 */ /* 0x000fe40007810000 */
[----:B------:R-:W-:Y:S02]  /*14c40*/  FSEL R39, R39, -INF , !P4 ;  /* 0xff80000027277808 */ /* 0x000fe40006000000 */
[----:B------:R-:W-:Y:S02]  /*14c50*/  ISETP.GT.AND P4, PT, R158, 0x21, P3 ;  /* 0x000000219e00780c */ /* 0x000fe40001f84270 */
[----:B------:R-:W-:Y:S02]  /*14c60*/  FSEL R46, R46, -INF , !P5 ;  /* 0xff8000002e2e7808 */ /* 0x000fe40006800000 */
[----:B------:R-:W-:-:S02]  /*14c70*/  FMNMX.FTZ R25, R73, R24, !PT ;  /* 0x0000001849197209 */ /* 0x000fc40007810000 */
[----:B------:R-:W-:Y:S02]  /*14c80*/  ISETP.GT.AND P5, PT, R158, 0x30, P3 ;  /* 0x000000309e00780c */ /* 0x000fe40001fa4270 */
[C---:B------:R-:W-:Y:S02]  /*14c90*/  ISETP.LT.OR P4, PT, R159.reuse, 0x22, P4 ;  /* 0x000000229f00780c */ /* 0x040fe40002781670 */
[----:B------:R-:W-:Y:S02]  /*14ca0*/  FMNMX.FTZ R24, R76, R25, !PT ;  /* 0x000000194c187209 */ /* 0x000fe40007810000 */
[----:B------:R-:W-:Y:S02]  /*14cb0*/  ISETP.LT.OR P5, PT, R159, 0x31, P5 ;  /* 0x000000319f00780c */ /* 0x000fe40002fa1670 */
[----:B------:R-:W-:Y:S02]  /*14cc0*/  FSEL R43, R43, -INF , !P4 ;  /* 0xff8000002b2b7808 */ /* 0x000fe40006000000 */
[----:B------:R-:W-:-:S02]  /*14cd0*/  ISETP.GT.AND P4, PT, R158, 0x29, P3 ;  /* 0x000000299e00780c */ /* 0x000fc40001f84270 */
[----:B------:R-:W-:Y:S02]  /*14ce0*/  FMNMX.FTZ R25, R77, R24, !PT ;  /* 0x000000184d197209 */ /* 0x000fe40007810000 */
[----:B------:R-:W-:Y:S02]  /*14cf0*/  FSEL R50, R50, -INF , !P5 ;  /* 0xff80000032327808 */ /* 0x000fe40006800000 */
[----:B------:R-:W-:Y:S02]  /*14d00*/  ISETP.GT.AND P5, PT, R158, 0x38, P3 ;  /* 0x000000389e00780c */ /* 0x000fe40001fa4270 */
[C---:B------:R-:W-:Y:S02]  /*14d10*/  ISETP.LT.OR P4, PT, R159.reuse, 0x2a, P4 ;  /* 0x0000002a9f00780c */ /* 0x040fe40002781670 */
[----:B------:R-:W-:Y:S02]  /*14d20*/  FMNMX.FTZ R24, R80, R25, !PT ;  /* 0x0000001950187209 */ /* 0x000fe40007810000 */
[----:B------:R-:W-:-:S02]  /*14d30*/  ISETP.LT.OR P5, PT, R159, 0x39, P5 ;  /* 0x000000399f00780c */ /* 0x000fc40002fa1670 */
[----:B------:R-:W-:Y:S02]  /*14d40*/  FSEL R47, R47, -INF , !P4 ;  /* 0xff8000002f2f7808 */ /* 0x000fe40006000000 */
[----:B------:R-:W-:Y:S02]  /*14d50*/  FMNMX.FTZ R24, R81, R24, !PT ;  /* 0x0000001851187209 */ /* 0x000fe40007810000 */
[----:B------:R-:W-:Y:S02]  /*14d60*/  ISETP.GT.AND P4, PT, R158, 0x31, P3 ;  /* 0x000000319e00780c */ /* 0x000fe40001f84270 */
[----:B------:R-:W-:Y:S02]  /*14d70*/  FSEL R54, R54, -INF , !P5 ;  /* 0xff80000036367808 */ /* 0x000fe40006800000 */
[----:B------:R-:W-:Y:S02]  /*14d80*/  ISETP.GT.AND P5, PT, R158, 0x40, P3 ;  /* 0x000000409e00780c */ /* 0x000fe40001fa4270 */
[----:B------:R-:W-:-:S02]  /*14d90*/  FMNMX.FTZ R24, R157, R24, !PT ;  /* 0x000000189d187209 */ /* 0x000fc40007810000 */
[C---:B------:R-:W-:Y:S02]  /*14da0*/  ISETP.LT.OR P4, PT, R159.reuse, 0x32, P4 ;  /* 0x000000329f00780c */ /* 0x040fe40002781670 */
[----:B------:R-:W-:Y:S02]  /*14db0*/  ISETP.LT.OR P5, PT, R159, 0x41, P5 ;  /* 0x000000419f00780c */ /* 0x000fe40002fa1670 */
[----:B------:R-:W-:Y:S02]  /*14dc0*/  FMNMX.FTZ R25, R85, R24, !PT ;  /* 0x0000001855197209 */ /* 0x000fe40007810000 */
[----:B------:R-:W-:Y:S02]  /*14dd0*/  FSEL R51, R51, -INF , !P4 ;  /* 0xff80000033337808 */ /* 0x000fe40006000000 */
[----:B------:R-:W-:Y:S01]  /*14de0*/  ISETP.GT.AND P4, PT, R158, 0x39, P3 ;  /* 0x000000399e00780c */ /* 0x000fe20001f84270 */
[----:B------:R-:W0:Y:S01]  /*14df0*/  SHFL.BFLY PT, R24, R25, 0x2, 0x1f ;  /* 0x0c401f0019187f89 */ /* 0x000e2200000e0000 */
[----:B------:R-:W-:-:S02]  /*14e00*/  FSEL R58, R58, -INF , !P5 ;  /* 0xff8000003a3a7808 */ /* 0x000fc40006800000 */
[C---:B------:R-:W-:Y:S02]  /*14e10*/  ISETP.GT.AND P5, PT, R158.reuse, 0x48, P3 ;  /* 0x000000489e00780c */ /* 0x040fe40001fa4270 */
[C---:B------:R-:W-:Y:S02]  /*14e20*/  ISETP.LT.OR P4, PT, R159.reuse, 0x3a, P4 ;  /* 0x0000003a9f00780c */ /* 0x040fe40002781670 */
[----:B------:R-:W-:Y:S02]  /*14e30*/  ISETP.LT.OR P5, PT, R159, 0x49, P5 ;  /* 0x000000499f00780c */ /* 0x000fe40002fa1670 */
[----:B------:R-:W-:Y:S02]  /*14e40*/  FSEL R55, R55, -INF , !P4 ;  /* 0xff80000037377808 */ /* 0x000fe40006000000 */
[----:B------:R-:W-:Y:S02]  /*14e50*/  ISETP.GT.AND P4, PT, R158, 0x41, P3 ;  /* 0x000000419e00780c */ /* 0x000fe40001f84270 */
        /* <DEDUP_REMOVED lines=12> */
[----:B0-----:R-:W-:-:S02]  /*14f20*/  FMNMX.FTZ R83, R25, R24, !PT ;  /* 0x0000001819537209 */ /* 0x001fc40007810000 */
[----:B------:R-:W-:Y:S02]  /*14f30*/  FSEL R66, R66, -INF , !P5 ;  /* 0xff80000042427808 */ /* 0x000fe40006800000 */
[C---:B------:R-:W-:Y:S01]  /*14f40*/  ISETP.GT.AND P5, PT, R158.reuse, 0x60, P3 ;  /* 0x000000609e00780c */ /* 0x040fe20001fa4270 */
[----:B------:R-:W0:Y:S01]  /*14f50*/  SHFL.BFLY PT, R24, R83, 0x1, 0x1f ;  /* 0x0c201f0053187f89 */ /* 0x000e2200000e0000 */
[C---:B------:R-:W-:Y:S02]  /*14f60*/  ISETP.LT.OR P4, PT, R159.reuse, 0x52, P4 ;  /* 0x000000529f00780c */ /* 0x040fe40002781670 */
[----:B------:R-:W-:Y:S02]  /*14f70*/  ISETP.LT.OR P5, PT, R159, 0x61, P5 ;  /* 0x000000619f00780c */ /* 0x000fe40002fa1670 */
[----:B------:R-:W-:Y:S02]  /*14f80*/  FSEL R65, R65, -INF , !P4 ;  /* 0xff80000041417808 */ /* 0x000fe40006000000 */
[----:B------:R-:W-:-:S02]  /*14f90*/  ISETP.GT.AND P4, PT, R158, 0x59, P3 ;  /* 0x000000599e00780c */ /* 0x000fc40001f84270 */
[----:B------:R-:W-:Y:S02]  /*14fa0*/  FSEL R70, R70, -INF , !P5 ;  /* 0xff80000046467808 */ /* 0x000fe40006800000 */
[C---:B------:R-:W-:Y:S02]  /*14fb0*/  ISETP.GT.AND P5, PT, R158.reuse, 0x68, P3 ;  /* 0x000000689e00780c */ /* 0x040fe40001fa4270 */
        /* <DEDUP_REMOVED lines=11> */
[----:B------:R-:W-:Y:S02]  /*15070*/  ISETP.GT.AND P5, PT, R158, 0x71, P3 ;  /* 0x000000719e00780c */ /* 0x000fe40001fa4270 */
[----:B0-----:R-:W-:Y:S02]  /*15080*/  FMNMX.FTZ R24, R83, R24, !PT ;  /* 0x0000001853187209 */ /* 0x001fe40007810000 */
[C---:B------:R-:W-:Y:S02]  /*15090*/  ISETP.LT.OR P4, PT, R159.reuse, 0x6a, P4 ;  /* 0x0000006a9f00780c */ /* 0x040fe40002781670 */
[----:B------:R-:W-:Y:S01]  /*150a0*/  ISETP.LT.OR P5, PT, R159, 0x72, P5 ;  /* 0x000000729f00780c */ /* 0x000fe20002fa1670 */
[----:B------:R-:W-:Y:S01]  /*150b0*/  FMUL.FTZ R86, R24, UR51 ;  /* 0x0000003318567c20 */ /* 0x000fe20008410000 */
[----:B------:R-:W-:-:S02]  /*150c0*/  FSEL R75, R75, -INF , !P4 ;  /* 0xff8000004b4b7808 */ /* 0x000fc40006000000 */
[----:B------:R-:W-:Y:S02]  /*150d0*/  FSETP.NEU.FTZ.AND P4, PT, R24, -INF , PT ;  /* 0xff8000001800780b */ /* 0x000fe40003f9d000 */
[----:B------:R-:W-:Y:S02]  /*150e0*/  FSEL R79, R79, -INF , !P5 ;  /* 0xff8000004f4f7808 */ /* 0x000fe40006800000 */
[----:B------:R-:W-:Y:S02]  /*150f0*/  ISETP.GT.AND P5, PT, R158, RZ, P3 ;  /* 0x000000ff9e00720c */ /* 0x000fe40001fa4270 */
[----:B------:R-:W-:Y:S02]  /*15100*/  FSEL R86, R86, RZ, P4 ;  /* 0x000000ff56567208 */ /* 0x000fe40002000000 */
[----:B------:R-:W-:-:S03]  /*15110*/  ISETP.LT.OR P5, PT, R159, 0x1, P5 ;  /* 0x000000019f00780c */ /* 0x000fc60002fa1670 */
[--C-:B------:R-:W-:Y:S01]  /*15120*/  FFMA.FTZ R182, R28, UR51, -R86.reuse ;  /* 0x000000331cb67c23 */ /* 0x100fe20008010856 */
[----:B------:R-:W-:Y:S01]  /*15130*/  FSEL R28, R26, -INF , !P5 ;  /* 0xff8000001a1c7808 */ /* 0x000fe20006800000 */
        /* <DEDUP_REMOVED lines=9> */
[----:B------:R-:W-:Y:S01]  /*151d0*/  ISETP.GT.AND P5, PT, R158, 0x78, P3 ;  /* 0x000000789e00780c */ /* 0x000fe20001fa4270 */
        /* <DEDUP_REMOVED lines=11> */
[----:B------:R-:W-:Y:S01]  /*15290*/  ISETP.LT.OR P3, PT, R159, 0x7a, P3 ;  /* 0x0000007a9f00780c */ /* 0x000fe20001f61670 */
[----:B------:R-:W-:Y:S01]  /*152a0*/  MUFU.EX2 R180, R180 ;  /* 0x000000b400b47308 */ /* 0x000fe20000000800 */
[----:B------:R-:W-:Y:S01]  /*152b0*/  FMNMX.FTZ R29, R35, R32, !PT ;  /* 0x00000020231d7209 */ /* 0x000fe20007810000 */
[--C-:B------:R-:W-:Y:S01]  /*152c0*/  FFMA.FTZ R162, R68, UR51, -R86.reuse ;  /* 0x0000003344a27c23 */ /* 0x100fe20008010856 */
[----:B------:R-:W-:Y:S01]  /*152d0*/  FSEL R82, R82, -INF , !P5 ;  /* 0xff80000052527808 */ /* 0x000fe20006800000 */
[--C-:B------:R-:W-:Y:S01]  /*152e0*/  FFMA.FTZ R45, R33, UR51, -R86.reuse ;  /* 0x00000033212d7c23 */ /* 0x100fe20008010856 */
[----:B------:R-:W-:Y:S01]  /*152f0*/  FMNMX.FTZ R32, R38, R29, !PT ;  /* 0x0000001d26207209 */ /* 0x000fe20007810000 */
[--C-:B------:R-:W-:Y:S01]  /*15300*/  FFMA.FTZ R178, R36, UR51, -R86.reuse ;  /* 0x0000003324b27c23 */ /* 0x100fe20008010856 */
[----:B------:R-:W-:Y:S01]  /*15310*/  FSEL R84, R84, -INF , !P3 ;  /* 0xff80000054547808 */ /* 0x000fe20005800000 */
[----:B------:R-:W-:Y:S01]  /*15320*/  MUFU.EX2 R25, R25 ;  /* 0x0000001900197308 */ /* 0x000fe20000000800 */
[----:B------:R-:W-:Y:S01]  /*15330*/  FMNMX.FTZ R29, R39, R32, !PT ;  /* 0x00000020271d7209 */ /* 0x000fe20007810000 */
[--C-:B------:R-:W-:Y:S01]  /*15340*/  FFMA.FTZ R174, R153, UR51, -R86.reuse ;  /* 0x0000003399ae7c23 */ /* 0x100fe20008010856 */
[----:B------:R-:W-:Y:S01]  /*15350*/  FSEL R60, R24, RZ, P4 ;  /* 0x000000ff183c7208 */ /* 0x000fe20002000000 */
[--C-:B------:R-:W-:Y:S01]  /*15360*/  FFMA.FTZ R36, R154, UR51, -R86.reuse ;  /* 0x000000339a247c23 */ /* 0x100fe20008010856 */
[----:B------:R-:W-:Y:S01]  /*15370*/  FMNMX.FTZ R32, R42, R29, !PT ;  /* 0x0000001d2a207209 */ /* 0x000fe20007810000 */
[--C-:B------:R-:W-:Y:S01]  /*15380*/  FFMA.FTZ R168, R48, UR51, -R86.reuse ;  /* 0x0000003330a87c23 */ /* 0x100fe20008010856 */
[--C-:B------:R-:W-:Y:S01]  /*15390*/  FFMA.FTZ R33, R49, UR51, -R86.reuse ;  /* 0x0000003331217c23 */ /* 0x100fe20008010856 */
[----:B------:R-:W-:Y:S01]  /*153a0*/  MUFU.EX2 R182, R182 ;  /* 0x000000b600b67308 */ /* 0x000fe20000000800 */
[----:B------:R-:W-:Y:S01]  /*153b0*/  FMNMX.FTZ R29, R43, R32, !PT ;  /* 0x000000202b1d7209 */ /* 0x000fe20007810000 */
[--C-:B------:R-:W-:Y:S01]  /*153c0*/  FFMA.FTZ R160, R155, UR51, -R86.reuse ;  /* 0x000000339ba07c23 */ /* 0x100fe20008010856 */
[--C-:B------:R-:W-:Y:S01]  /*153d0*/  FFMA.FTZ R154, R157, UR51, -R86.reuse ;  /* 0x000000339d9a7c23 */ /* 0x100fe20008010856 */
[--C-:B------:R-:W-:Y:S01]  /*153e0*/  FFMA.FTZ R49, R73, UR51, -R86.reuse ;  /* 0x0000003349317c23 */ /* 0x100fe20008010856 */
[----:B------:R-:W-:Y:S01]  /*153f0*/  FMNMX.FTZ R32, R46, R29, !PT ;  /* 0x0000001d2e207209 */ /* 0x000fe20007810000 */
[--C-:B------:R-:W-:Y:S01]  /*15400*/  FFMA.FTZ R158, R76, UR51, -R86.reuse ;  /* 0x000000334c9e7c23 */ /* 0x100fe20008010856 */
[--C-:B------:R-:W-:Y:S01]  /*15410*/  FFMA.FTZ R48, R77, UR51, -R86.reuse ;  /* 0x000000334d307c23 */ /* 0x100fe20008010856 */
[----:B------:R-:W-:Y:S01]  /*15420*/  MUFU.EX2 R26, R26 ;  /* 0x0000001a001a7308 */ /* 0x000fe20000000800 */
[----:B------:R-:W-:Y:S01]  /*15430*/  FMNMX.FTZ R29, R47, R32, !PT ;  /* 0x000000202f1d7209 */ /* 0x000fe20007810000 */
[--C-:B------:R-:W-:Y:S01]  /*15440*/  FFMA.FTZ R152, R80, UR51, -R86.reuse ;  /* 0x0000003350987c23 */ /* 0x100fe20008010856 */
[----:B------:R-:W-:-:S02]  /*15450*/  FFMA.FTZ R85, R85, UR51, -R86 ;  /* 0x0000003355557c23 */ /* 0x000fc40008010856 */
        /* <DEDUP_REMOVED lines=14> */
[----:B------:R-:W-:Y:S01]  /*15540*/  FMNMX.FTZ R29, R65, R32, !PT ;  /* 0x00000020411d7209 */ /* 0x000fe20007810000 */
[--C-:B------:R-:W-:Y:S01]  /*15550*/  FFMA.FTZ R32, R53, UR51, -R86.reuse ;  /* 0x0000003335207c23 */ /* 0x100fe20008010856 */
[--C-:B------:R-:W-:Y:S01]  /*15560*/  FFMA.FTZ R53, R156, UR51, -R86.reuse ;  /* 0x000000339c357c23 */ /* 0x100fe20008010856 */
[----:B------:R-:W-:Y:S01]  /*15570*/  FFMA.FTZ R156, R72, UR51, -R86 ;  /* 0x00000033489c7c23 */ /* 0x000fe20008010856 */
[----:B------:R-:W-:-:S03]  /*15580*/  FMNMX.FTZ R40, R66, R29, !PT ;  /* 0x0000001d42287209 */ /* 0x000fc60007810000 */
[----:B------:R-:W-:Y:S01]  /*15590*/  MUFU.EX2 R37, R37 ;  /* 0x0000002500257308 */ /* 0x000fe20000000800 */
[----:B------:R-:W-:-:S04]  /*155a0*/  FMNMX.FTZ R29, R67, R40, !PT ;  /* 0x00000028431d7209 */ /* 0x000fc80007810000 */
[----:B------:R-:W-:-:S03]  /*155b0*/  FMNMX.FTZ R40, R70, R29, !PT ;  /* 0x0000001d46287209 */ /* 0x000fc60007810000 */
[----:B------:R-:W-:Y:S01]  /*155c0*/  MUFU.EX2 R174, R174 ;  /* 0x000000ae00ae7308 */ /* 0x000fe20000000800 */
[----:B------:R-:W-:-:S04]  /*155d0*/  FMNMX.FTZ R29, R71, R40, !PT ;  /* 0x00000028471d7209 */ /* 0x000fc80007810000 */
[----:B------:R-:W-:-:S03]  /*155e0*/  FMNMX.FTZ R40, R74, R29, !PT ;  /* 0x0000001d4a287209 */ /* 0x000fc60007810000 */
[----:B------:R0:W-:Y:S01]  /*155f0*/  MUFU.EX2 R29, R57 ;  /* 0x00000039001d7308 */ /* 0x0001e20000000800 */
[----:B------:R-:W-:-:S04]  /*15600*/  FMNMX.FTZ R41, R75, R40, !PT ;  /* 0x000000284b297209 */ /* 0x000fc80007810000 */
[----:B------:R-:W-:-:S03]  /*15610*/  FMNMX.FTZ R40, R78, R41, !PT ;  /* 0x000000294e287209 */ /* 0x000fc60007810000 */
[----:B------:R-:W-:Y:S01]  /*15620*/  MUFU.EX2 R36, R36 ;  /* 0x0000002400247308 */ /* 0x000fe20000000800 */
[----:B------:R-:W-:-:S04]  /*15630*/  FMNMX.FTZ R41, R79, R40, !PT ;  /* 0x000000284f297209 */ /* 0x000fc80007810000 */
[----:B------:R-:W-:-:S03]  /*15640*/  FMNMX.FTZ R41, R82, R41, !PT ;  /* 0x0000002952297209 */ /* 0x000fc60007810000 */
[----:B------:R-:W-:Y:S01]  /*15650*/  MUFU.EX2 R168, R168 ;  /* 0x000000a800a87308 */ /* 0x000fe20000000800 */
[----:B------:R-:W-:Y:S01]  /*15660*/  FMNMX.FTZ R40, R84, R41, !PT ;  /* 0x0000002954287209 */ /* 0x000fe20007810000 */
[----:B------:R-:W-:-:S04]  /*15670*/  FFMA.FTZ R41, R81, UR51, -R86 ;  /* 0x0000003351297c23 */ /* 0x000fc80008010856 */
[----:B0-----:R-:W0:Y:S02]  /*15680*/  SHFL.BFLY PT, R57, R40, 0x2, 0x1f ;  /* 0x0c401f0028397f89 */ /* 0x001e2400000e0000 */
        /* <DEDUP_REMOVED lines=9> */
[----:B0-----:R-:W-:Y:S01]  /*15720*/  FMNMX.FTZ R40, R57, R40, !PT ;  /* 0x0000002839287209 */ /* 0x001fe20007810000 */
[----:B------:R-:W-:-:S03]  /*15730*/  FADD.FTZ R57, -R60, R217 ;  /* 0x000000d93c397221 */ /* 0x000fc60000010100 */
[C---:B------:R-:W-:Y:S01]  /*15740*/  FSETP.NEU.FTZ.AND P3, PT, R40.reuse, -INF , PT ;  /* 0xff8000002800780b */ /* 0x040fe20003f7d000 */
[----:B------:R-:W-:Y:S01]  /*15750*/  FMUL.FTZ R61, R40, UR51 ;  /* 0x00000033283d7c20 */ /* 0x000fe20008410000 */
[----:B------:R-:W-:Y:S01]  /*15760*/  FMUL.FTZ R57, R57, UR51 ;  /* 0x0000003339397c20 */ /* 0x000fe20008410000 */
[----:B------:R-:W-:Y:S03]  /*15770*/  MUFU.EX2 R53, R53 ;  /* 0x0000003500357308 */ /* 0x000fe60000000800 */
[----:B------:R-:W-:-:S05]  /*15780*/  FSEL R61, R61, RZ, P3 ;  /* 0x000000ff3d3d7208 */ /* 0x000fca0001800000 */
[--C-:B------:R-:W-:Y:S01]  /*15790*/  FFMA.FTZ R69, R27, UR51, -R61.reuse ;  /* 0x000000331b457c23 */ /* 0x100fe2000801083d */
[----:B------:R-:W-:Y:S01]  /*157a0*/  FSEL R27, R40, RZ, P3 ;  /* 0x000000ff281b7208 */ /* 0x000fe20001800000 */
[--C-:B------:R-:W-:Y:S01]  /*157b0*/  FFMA.FTZ R181, R28, UR51, -R61.reuse ;  /* 0x000000331cb57c23 */ /* 0x100fe2000801083d */
[----:B------:R-:W0:Y:S01]  /*157c0*/  MUFU.EX2 R57, R57 ;  /* 0x0000003900397308 */ /* 0x000e220000000800 */
[--C-:B------:R-:W-:Y:S01]  /*157d0*/  FFMA.FTZ R183, R30, UR51, -R61.reuse ;  /* 0x000000331eb77c23 */ /* 0x100fe2000801083d */
[--C-:B------:R-:W-:Y:S01]  /*157e0*/  FFMA.FTZ R68, R31, UR51, -R61.reuse ;  /* 0x000000331f447c23 */ /* 0x100fe2000801083d */
[----:B------:R-:W-:Y:S01]  /*157f0*/  FADD.FTZ R27, -R27, R218 ;  /* 0x000000da1b1b7221 */ /* 0x000fe20000010100 */
[--C-:B------:R-:W-:Y:S01]  /*15800*/  FFMA.FTZ R177, R34, UR51, -R61.reuse ;  /* 0x0000003322b17c23 */ /* 0x100fe2000801083d */
[--C-:B------:R-:W-:Y:S01]  /*15810*/  FFMA.FTZ R35, R35, UR51, -R61.reuse ;  /* 0x0000003323237c23 */ /* 0x100fe2000801083d */
[--C-:B------:R-:W-:Y:S01]  /*15820*/  FFMA.FTZ R165, R58, UR51, -R61.reuse ;  /* 0x000000333aa57c23 */ /* 0x100fe2000801083d */
[----:B------:R-:W-:Y:S01]  /*15830*/  FMUL.FTZ R27, R27, UR51 ;  /* 0x000000331b1b7c20 */ /* 0x000fe20008410000 */
[----:B------:R-:W-:Y:S01]  /*15840*/  MUFU.EX2 R181, R181 ;  /* 0x000000b500b57308 */ /* 0x000fe20000000800 */
[--C-:B------:R-:W-:Y:S01]  /*15850*/  FFMA.FTZ R179, R38, UR51, -R61.reuse ;  /* 0x0000003326b37c23 */ /* 0x100fe2000801083d */
[--C-:B------:R-:W-:Y:S01]  /*15860*/  FFMA.FTZ R34, R39, UR51, -R61.reuse ;  /* 0x0000003327227c23 */ /* 0x100fe2000801083d */
[--C-:B------:R-:W-:Y:S01]  /*15870*/  FFMA.FTZ R38, R55, UR51, -R61.reuse ;  /* 0x0000003337267c23 */ /* 0x100fe2000801083d */
[--C-:B------:R-:W-:Y:S01]  /*15880*/  FFMA.FTZ R173, R42, UR51, -R61.reuse ;  /* 0x000000332aad7c23 */ /* 0x100fe2000801083d */
[--C-:B------:R-:W-:Y:S01]  /*15890*/  FFMA.FTZ R31, R43, UR51, -R61.reuse ;  /* 0x000000332b1f7c23 */ /* 0x100fe2000801083d */
[--C-:B------:R-:W-:Y:S01]  /*158a0*/  FFMA.FTZ R175, R46, UR51, -R61.reuse ;  /* 0x000000332eaf7c23 */ /* 0x100fe2000801083d */
        /* <DEDUP_REMOVED lines=8> */
[--C-:B------:R-:W-:Y:S01]  /*15930*/  FFMA.FTZ R54, R63, UR51, -R61.reuse ;  /* 0x000000333f367c23 */ /* 0x100fe2000801083d */
[----:B------:R-:W0:Y:S01]  /*15940*/  MUFU.EX2 R69, R69 ;  /* 0x0000004500457308 */ /* 0x000e220000000800 */
[--C-:B------:R-:W-:Y:S01]  /*15950*/  FFMA.FTZ R161, R64, UR51, -R61.reuse ;  /* 0x0000003340a17c23 */ /* 0x100fe2000801083d */
[--C-:B------:R-:W-:Y:S01]  /*15960*/  FFMA.FTZ R51, R65, UR51, -R61.reuse ;  /* 0x0000003341337c23 */ /* 0x100fe2000801083d */
[--C-:B------:R-:W-:Y:S01]  /*15970*/  FFMA.FTZ R163, R66, UR51, -R61.reuse ;  /* 0x0000003342a37c23 */ /* 0x100fe2000801083d */
[--C-:B------:R-:W-:Y:S01]  /*15980*/  FFMA.FTZ R47, R67, UR51, -R61.reuse ;  /* 0x00000033432f7c23 */ /* 0x100fe2000801083d */
[--C-:B------:R-:W-:Y:S01]  /*15990*/  FFMA.FTZ R157, R70, UR51, -R61.reuse ;  /* 0x00000033469d7c23 */ /* 0x100fe2000801083d */
[--C-:B------:R-:W-:Y:S01]  /*159a0*/  FFMA.FTZ R46, R71, UR51, -R61.reuse ;  /* 0x00000033472e7c23 */ /* 0x100fe2000801083d */
[----:B------:R-:W-:Y:S01]  /*159b0*/  FFMA.FTZ R159, R74, UR51, -R61 ;  /* 0x000000334a9f7c23 */ /* 0x000fe2000801083d */
[----:B------:R-:W2:Y:S01]  /*159c0*/  MUFU.EX2 R183, R183 ;  /* 0x000000b700b77308 */ /* 0x000ea20000000800 */
[----:B-1----:R-:W-:Y:S01]  /*159d0*/  FFMA.FTZ R58, R27, R3, R181 ;  /* 0x000000031b3a7223 */ /* 0x002fe200000100b5 */
[----:B------:R-:W-:Y:S01]  /*159e0*/  FADD.FTZ R3, R25, R6 ;  /* 0x0000000619037221 */ /* 0x000fe20000010000 */
[--C-:B------:R-:W-:Y:S01]  /*159f0*/  FFMA.FTZ R43, R75, UR51, -R61.reuse ;  /* 0x000000334b2b7c23 */ /* 0x100fe2000801083d */
[--C-:B------:R-:W-:Y:S01]  /*15a00*/  FFMA.FTZ R153, R78, UR51, -R61.reuse ;  /* 0x000000334e997c23 */ /* 0x100fe2000801083d */
[----:B------:R-:W-:Y:S01]  /*15a10*/  FFMA.FTZ R42, R79, UR51, -R61 ;  /* 0x000000334f2a7c23 */ /* 0x000fe2000801083d */
[----:B------:R-:W-:Y:S01]  /*15a20*/  FADD.FTZ R3, R182, R3 ;  /* 0x00000003b6037221 */ /* 0x000fe20000010000 */
[----:B------:R-:W-:Y:S01]  /*15a30*/  FFMA.FTZ R155, R82, UR51, -R61 ;  /* 0x00000033529b7c23 */ /* 0x000fe2000801083d */
[----:B------:R-:W1:Y:S01]  /*15a40*/  MUFU.EX2 R68, R68 ;  /* 0x0000004400447308 */ /* 0x000e620000000800 */
[----:B0-----:R-:W-:Y:S01]  /*15a50*/  FADD.FTZ R58, R69, R58 ;  /* 0x0000003a453a7221 */ /* 0x001fe20000010000 */
[----:B------:R-:W-:Y:S01]  /*15a60*/  FADD.FTZ R3, R26, R3 ;  /* 0x000000031a037221 */ /* 0x000fe20000010000 */
[----:B------:R-:W-:-:S05]  /*15a70*/  FFMA.FTZ R39, R84, UR51, -R61 ;  /* 0x0000003354277c23 */ /* 0x000fca000801083d */
[----:B------:R-:W0:Y:S01]  /*15a80*/  MUFU.EX2 R177, R177 ;  /* 0x000000b100b17308 */ /* 0x000e220000000800 */
[----:B--2---:R-:W-:Y:S01]  /*15a90*/  FADD.FTZ R55, R183, R58 ;  /* 0x0000003ab7377221 */ /* 0x004fe20000010000 */
[----:B------:R-:W-:-:S04]  /*15aa0*/  FADD.FTZ R58, R176, R3 ;  /* 0x00000003b03a7221 */ /* 0x000fc80000010000 */
[----:B------:R-:W-:Y:S02]  /*15ab0*/  FADD.FTZ R3, R45, R58 ;  /* 0x0000003a2d037221 */ /* 0x000fe40000010000 */
[----:B------:R-:W2:Y:S01]  /*15ac0*/  MUFU.EX2 R35, R35 ;  /* 0x0000002300237308 */ /* 0x000ea20000000800 */
[----:B-1----:R-:W-:Y:S01]  /*15ad0*/  FADD.FTZ R6, R68, R55 ;  /* 0x0000003744067221 */ /* 0x002fe20000010000 */
[----:B------:R-:W-:-:S04]  /*15ae0*/  FADD.FTZ R3, R178, R3 ;  /* 0x00000003b2037221 */ /* 0x000fc80000010000 */
[----:B------:R-:W-:Y:S02]  /*15af0*/  FADD.FTZ R3, R44, R3 ;  /* 0x000000032c037221 */ /* 0x000fe40000010000 */
[----:B------:R-:W1:Y:S01]  /*15b00*/  MUFU.EX2 R179, R179 ;  /* 0x000000b300b37308 */ /* 0x000e620000000800 */
[----:B0-----:R-:W-:Y:S01]  /*15b10*/  FADD.FTZ R6, R177, R6 ;  /* 0x00000006b1067221 */ /* 0x001fe20000010000 */
[----:B------:R-:W-:-:S04]  /*15b20*/  FADD.FTZ R58, R172, R3 ;  /* 0x00000003ac3a7221 */ /* 0x000fc80000010000 */
[----:B------:R-:W-:Y:S02]  /*15b30*/  FADD.FTZ R3, R37, R58 ;  /* 0x0000003a25037221 */ /* 0x000fe40000010000 */
[----:B------:R-:W0:Y:S01]  /*15b40*/  MUFU.EX2 R34, R34 ;  /* 0x0000002200227308 */ /* 0x000e220000000800 */
[----:B--2---:R-:W-:Y:S01]  /*15b50*/  FADD.FTZ R6, R35, R6 ;  /* 0x0000000623067221 */ /* 0x004fe20000010000 */
[----:B------:R-:W-:-:S04]  /*15b60*/  FADD.FTZ R3, R174, R3 ;  /* 0x00000003ae037221 */ /* 0x000fc80000010000 */
[----:B------:R-:W-:Y:S02]  /*15b70*/  FADD.FTZ R3, R36, R3 ;  /* 0x0000000324037221 */ /* 0x000fe40000010000 */
[----:B------:R-:W2:Y:S01]  /*15b80*/  MUFU.EX2 R173, R173 ;  /* 0x000000ad00ad7308 */ /* 0x000ea20000000800 */
[----:B-1----:R-:W-:Y:S01]  /*15b90*/  FADD.FTZ R55, R179, R6 ;  /* 0x00000006b3377221 */ /* 0x002fe20000010000 */
[----:B------:R-:W-:-:S06]  /*15ba0*/  FADD.FTZ R58, R168, R3 ;  /* 0x00000003a83a7221 */ /* 0x000fcc0000010000 */
        /* <DEDUP_REMOVED lines=33> */
[----:B0-----:R-:W-:Y:S01]  /*15dc0*/  FADD.FTZ R6, R54, R3 ;  /* 0x0000000336067221 */ /* 0x001fe20000010000 */
[----:B------:R-:W-:-:S06]  /*15dd0*/  FADD.FTZ R3, R53, R58 ;  /* 0x0000003a35037221 */ /* 0x000fcc0000010000 */
        /* <DEDUP_REMOVED lines=44> */
.L_x_1895:
[----:B------:R-:W-:Y:S01]  /*160a0*/  IMAD R55, R184, 0x8, R18 ;  /* 0x00000008b8377824 */ /* 0x000fe200078e0212 */
[----:B------:R-:W-:Y:S01]  /*160b0*/  ISETP.GT.AND P3, PT, R0, R213, PT ;  /* 0x000000d50000720c */ /* 0x000fe20003f64270 */
[----:B------:R-:W-:Y:S01]  /*160c0*/  IMAD.U32 R58, RZ, RZ, UR38 ;  /* 0x00000026ff3a7e24 */ /* 0x000fe2000f8e00ff */
[----:B------:R-:W-:Y:S01]  /*160d0*/  F2FP.BF16.F32.PACK_AB R180, R25, R180 ;  /* 0x000000b419b4723e */ /* 0x000fe200000010ff */
[----:B------:R-:W-:Y:S01]  /*160e0*/  VIADD R55, R55, 0x28860 ;  /* 0x0002886037377836 */ /* 0x000fe20000000000 */
[----:B------:R-:W-:Y:S01]  /*160f0*/  F2FP.BF16.F32.PACK_AB R181, R69, R181 ;  /* 0x000000b545b5723e */ /* 0x000fe200000010ff */
[-C--:B------:R-:W-:Y:S01]  /*16100*/  FMUL.FTZ R88, R88, R57.reuse ;  /* 0x0000003958587220 */ /* 0x080fe20000410000 */
[----:B------:R-:W-:Y:S01]  /*16110*/  F2FP.BF16.F32.PACK_AB R182, R26, R182 ;  /* 0x000000b61ab6723e */ /* 0x000fe200000010ff */
[-C--:B------:R-:W-:Y:S01]  /*16120*/  FMUL.FTZ R89, R89, R57.reuse ;  /* 0x0000003959597220 */ /* 0x080fe20000410000 */
[----:B------:R-:W-:Y:S01]  /*16130*/  PRMT R55, R58, 0x654, R55 ;  /* 0x000006543a377816 */ /* 0x000fe20000000037 */
[----:B------:R-:W-:Y:S01]  /*16140*/  FMUL.FTZ R92, R92, R57 ;  /* 0x000000395c5c7220 */ /* 0x000fe20000410000 */
[----:B------:R-:W-:Y:S01]  /*16150*/  F2FP.BF16.F32.PACK_AB R183, R68, R183 ;  /* 0x000000b744b7723e */ /* 0x000fe200000010ff */
[-C--:B------:R-:W-:Y:S01]  /*16160*/  FMUL.FTZ R93, R93, R57.reuse ;  /* 0x000000395d5d7220 */ /* 0x080fe20000410000 */
[----:B------:R0:W-:Y:S01]  /*16170*/  SYNCS.ARRIVE.TRANS64.RED.A1T0 RZ, [R55+URZ], RZ ;  /* 0x000000ff37ff79a7 */ /* 0x0001e2000810043f */
        /* <DEDUP_REMOVED lines=88> */
[----:B------:R-:W-:-:S02]  /*16700*/  VIADD R0, R0, 0xffffffff ;  /* 0xffffffff00007836 */ /* 0x000fc40000000000 */
[----:B------:R-:W-:Y:S02]  /*16710*/  IMAD.MOV.U32 R218, RZ, RZ, R40 ;  /* 0x000000ffffda7224 */ /* 0x000fe400078e0028 */
[----:B------:R-:W-:Y:S02]  /*16720*/  IMAD.MOV.U32 R217, RZ, RZ, R24 ;  /* 0x000000ffffd97224 */ /* 0x000fe400078e0018 */
[----:B------:R-:W-:Y:S02]  /*16730*/  IMAD.MOV.U32 R187, RZ, RZ, R215 ;  /* 0x000000ffffbb7224 */ /* 0x000fe400078e00d7 */
[----:B------:R-:W-:Y:S01]  /*16740*/  IMAD.MOV.U32 R184, RZ, RZ, R214 ;  /* 0x000000ffffb87224 */ /* 0x000fe200078e00d6 */
[----:B0-----:R-:W-:Y:S06]  /*16750*/  @P3 BRA `(.L_x_1896) ;  /* 0xffffffc400303947 */ /* 0x001fec000383ffff */
[----:B------:R-:W-:Y:S02]  /*16760*/  IMAD.MOV.U32 R218, RZ, RZ, R40 ;  /* 0x000000ffffda7224 */ /* 0x000fe400078e0028 */
[----:B------:R-:W-:Y:S02]  /*16770*/  IMAD.MOV.U32 R217, RZ, RZ, R24 ;  /* 0x000000ffffd97224 */ /* 0x000fe400078e0018 */
[----:B------:R-:W-:Y:S02]  /*16780*/  IMAD.MOV.U32 R184, RZ, RZ, R214 ;  /* 0x000000ffffb87224 */ /* 0x000fe400078e00d6 */
[----:B------:R-:W-:-:S07]  /*16790*/  IMAD.MOV.U32 R187, RZ, RZ, R215 ;  /* 0x000000ffffbb7224 */ /* 0x000fce00078e00d7 */
.L_x_1876:
[----:B------:R-:W0:Y:S01]  /*167a0*/  LDC R24, c[0x0][0x448] ;  /* 0x00011200ff187b82 */ /* 0x000e220000000800 */
[----:B------:R-:W-:Y:S01]  /*167b0*/  IADD3 R27, R196, 0x1, -R194 ;  /* 0x00000001c41b7810 */ /* 0x000fe20007ffe8c2 */
[----:B------:R-:W-:-:S06]  /*167c0*/  ULDC UR8, c[0x0][0x9dc] ;  /* 0x0002770000087ab9 */ /* 0x000fcc0000000800 */
[----:B------:R-:W1:Y:S01]  /*167d0*/  LDC R28, c[0x0][0x9e4] ;  /* 0x00027900ff1c7b82 */ /* 0x000e620000000800 */
[----:B0-----:R-:W-:Y:S01]  /*167e0*/  ISETP.NE.AND P4, PT, R24, 0x1, PT ;  /* 0x000000011800780c */ /* 0x001fe20003f85270 */
[----:B------:R-:W-:Y:S01]  /*167f0*/  VIADD R24, R198, 0x7f ;  /* 0x0000007fc6187836 */ /* 0x000fe20000000000 */
[----:B-1----:R-:W-:-:S11]  /*16800*/  ISETP.GE.AND P5, PT, R28, 0x1, PT ;  /* 0x000000011c00780c */ /* 0x002fd60003fa6270 */
[----:B------:R-:W0:Y:S08]  /*16810*/  @P4 LDC R25, c[0x0][0x44c] ;  /* 0x00011300ff194b82 */ /* 0x000e300000000800 */
[----:B------:R-:W1:Y:S01]  /*16820*/  @P4 LDC R26, c[0x0][0x450] ;  /* 0x00011400ff1a4b82 */ /* 0x000e620000000800 */
[----:B0-----:R-:W-:-:S05]  /*16830*/  @P4 IMAD.HI.U32 R25, R24, R25, RZ ;  /* 0x0000001918194227 */ /* 0x001fca00078e00ff */
[----:B-1----:R-:W-:-:S05]  /*16840*/  @P4 SHF.R.U32.HI R24, RZ, R26, R25 ;  /* 0x0000001aff184219 */ /* 0x002fca0000011619 */
[----:B------:R-:W-:-:S04]  /*16850*/  IMAD.IADD R24, R27, 0x1, R24 ;  /* 0x000000011b187824 */ /* 0x000fc800078e0218 */
[----:B------:R-:W-:Y:S01]  /*16860*/  VIADD R26, R24, -UR8 ;  /* 0x80000008181a7c36 */ /* 0x000fe20008000000 */
        /* <DEDUP_REMOVED lines=12> */
.L_x_1899:
[----:B------:R-:W-:-:S13]  /*16930*/  ISETP.NE.AND P1, PT, R28, 0x1, PT ;  /* 0x000000011c00780c */ /* 0x000fda0003f25270 */
[----:B------:R-:W0:Y:S02]  /*16940*/  @P1 LDC.64 R24, c[0x0][0x9e8] ;  /* 0x00027a00ff181b82 */ /* 0x000e240000000a00 */
[----:B0-----:R-:W-:-:S05]  /*16950*/  @P1 IMAD.HI.U32 R24, R27, R24, RZ ;  /* 0x000000181b181227 */ /* 0x001fca00078e00ff */
[----:B------:R-:W-:-:S07]  /*16960*/  @P1 SHF.R.U32.HI R27, RZ, R25, R24 ;  /* 0x00000019ff1b1219 */ /* 0x000fce0000011618 */
.L_x_1900:
[----:B------:R-:W-:Y:S05]  /*16970*/  BSYNC B0 ;  /* 0x0000000000007941 */ /* 0x000fea0003800000 */
.L_x_1898:
[----:B------:R-:W-:-:S05]  /*16980*/  IMAD R27, R27, R28, RZ ;  /* 0x0000001c1b1b7224 */ /* 0x000fca00078e02ff */
[----:B------:R-:W-:-:S07]  /*16990*/  VIMNMX R26, R26, R27, !PT ;  /* 0x0000001b1a1a7248 */ /* 0x000fce0007fe0100 */
.L_x_1897:
[----:B------:R-:W-:-:S05]  /*169a0*/  VIADD R26, R26, 0x7f ;  /* 0x0000007f1a1a7836 */ /* 0x000fca0000000000 */
[----:B------:R-:W-:-:S04]  /*169b0*/  SHF.R.S32.HI R25, RZ, 0x1f, R26 ;  /* 0x0000001fff197819 */ /* 0x000fc8000001141a */
[----:B------:R-:W-:-:S04]  /*169c0*/  LEA.HI R25, R25, R26, RZ, 0x7 ;  /* 0x0000001a19197211 */ /* 0x000fc800078f38ff */
[----:B------:R-:W-:-:S04]  /*169d0*/  SHF.R.S32.HI R25, RZ, 0x7, R25 ;  /* 0x00000007ff197819 */ /* 0x000fc80000011419 */
[----:B------:R-:W-:-:S04]  /*169e0*/  VIMNMX R213, R206, R25, !PT ;  /* 0x00000019ced57248 */ /* 0x000fc80007fe0100 */
[----:B------:R-:W-:-:S13]  /*169f0*/  ISETP.GE.AND P1, PT, R0, R213, PT ;  /* 0x000000d50000720c */ /* 0x000fda0003f26270 */
[----:B------:R-:W-:Y:S05]  /*16a00*/  @!P1 BRA `(.L_x_1901) ;  /* 0x0000002800dc9947 */ /* 0x000fea0003800000 */
[----:B------:R-:W-:Y:S02]  /*16a10*/  IMAD.MOV.U32 R214, RZ, RZ, R218 ;  /* 0x000000ffffd67224 */ /* 0x000fe400078e00da */
[----:B------:R-:W-:Y:S02]  /*16a20*/  IMAD.MOV.U32 R215, RZ, RZ, R217 ;  /* 0x000000ffffd77224 */ /* 0x000fe400078e00d9 */
[----:B------:R-:W-:Y:S02]  /*16a30*/  IMAD.MOV.U32 R204, RZ, RZ, R187 ;  /* 0x000000ffffcc7224 */ /* 0x000fe400078e00bb */
[----:B------:R-:W-:-:S07]  /*16a40*/  IMAD.MOV.U32 R216, RZ, RZ, R184 ;  /* 0x000000ffffd87224 */ /* 0x000fce00078e00b8 */
.L_x_1913:
        /* <DEDUP_REMOVED lines=8> */
.L_x_1903:
[----:B------:R-:W-:-:S05]  /*16ad0*/  VIADD R24, R216, 0x1 ;  /* 0x00000001d8187836 */ /* 0x000fca0000000000 */
[----:B------:R-:W-:-:S04]  /*16ae0*/  ISETP.NE.AND P2, PT, R24, 0x2, PT ;  /* 0x000000021800780c */ /* 0x000fc80003f45270 */
[----:B------:R-:W-:Y:S02]  /*16af0*/  SEL R25, R24, RZ, P2 ;  /* 0x000000ff18197207 */ /* 0x000fe40001000000 */
[----:B------:R-:W-:-:S03]  /*16b00*/  SHF.L.U32 R24, R187, 0x1f, RZ ;  /* 0x0000001fbb187819 */ /* 0x000fc600000006ff */
[----:B------:R-:W-:-:S04]  /*16b10*/  IMAD R25, R25, 0x8, R18 ;  /* 0x0000000819197824 */ /* 0x000fc800078e0212 */
[----:B------:R0:W1:Y:S01]  /*16b20*/  SYNCS.PHASECHK.TRANS64.TRYWAIT P2, [R25+URZ+0x28830], R24 ;  /* 0x02883018190075a7 */ /* 0x000062000804017f */
[----:B------:R-:W-:Y:S05]  /*16b30*/  @!P0 BRA `(.L_x_1904) ;  /* 0x0000000000048947 */ /* 0x000fea0003800000 */
[----:B------:R-:W-:Y:S01]  /*16b40*/  BPT.TRAP 0x1 ;  /* 0x000000040000795c */ /* 0x000fe20000300000 */
.L_x_1904:
[----:B------:R-:W-:Y:S04]  /*16b50*/  BSSY B0, `(.L_x_1902) ;  /* 0x0000004000007945 */ /* 0x000fe80003800000 */
[----:B-1----:R-:W-:Y:S05]  /*16b60*/  @P2 BRA `(.L_x_1905) ;  /* 0x0000000000082947 */ /* 0x002fea0003800000 */
[----:B------:R-:W1:Y:S02]  /*16b70*/  SYNCS.PHASECHK.TRANS64.TRYWAIT P2, [R25+URZ+0x28830], R24 ;  /* 0x02883018190075a7 */ /* 0x000e64000804017f */
[----:B-1----:R-:W-:Y:S05]  /*16b80*/  @!P2 BRA `(.L_x_1906) ;  /* 0x000001440040a947 */ /* 0x002fea0003800000 */
.L_x_1905:
[----:B------:R-:W-:Y:S05]  /*16b90*/  BSYNC B0 ;  /* 0x0000000000007941 */ /* 0x000fea0003800000 */
.L_x_1902:
[----:B01----:R-:W0:Y:S01]  /*16ba0*/  S2R R24, SR_TID.X ;  /* 0x0000000000187919 */ /* 0x003e220000002100 */
[----:B------:R-:W-:Y:S01]  /*16bb0*/  VIADD R184, R216, 0x1 ;  /* 0x00000001d8b87836 */ /* 0x000fe20000000000 */
[----:B------:R-:W-:Y:S05]  /*16bc0*/  WARPSYNC.ALL ;  /* 0x0000000000007948 */ /* 0x000fea0003800000 */
[----:B------:R-:W-:Y:S01]  /*16bd0*/  ISETP.NE.AND P2, PT, R184, 0x2, PT ;  /* 0x00000002b800780c */ /* 0x000fe20003f45270 */
[----:B------:R-:W-:Y:S01]  /*16be0*/  IMAD.MOV.U32 R25, RZ, RZ, 0x40000040 ;  /* 0x40000040ff197424 */ /* 0x000fe200078e00ff */
[----:B------:R-:W-:Y:S01]  /*16bf0*/  R2UR UR8, R4 ;  /* 0x00000000040872ca */ /* 0x000fe200000e0000 */
[----:B------:R-:W-:Y:S01]  /*16c00*/  IMAD.MOV.U32 R29, RZ, RZ, 0x40000040 ;  /* 0x40000040ff1d7424 */ /* 0x000fe200078e00ff */
[----:B------:R-:W-:Y:S01]  /*16c10*/  SEL R184, R184, RZ, P2 ;  /* 0x000000ffb8b87207 */ /* 0x000fe20001000000 */
[----:B------:R-:W-:Y:S01]  /*16c20*/  IMAD.MOV.U32 R27, RZ, RZ, 0x40000040 ;  /* 0x40000040ff1b7424 */ /* 0x000fe200078e00ff */
[----:B------:R-:W-:Y:S01]  /*16c30*/  R2UR UR11, R25 ;  /* 0x00000000190b72ca */ /* 0x000fe200000e0000 */
[----:B------:R-:W-:Y:S01]  /*16c40*/  IMAD.MOV.U32 R31, RZ, RZ, 0x40000040 ;  /* 0x40000040ff1f7424 */ /* 0x000fe200078e00ff */
[----:B------:R-:W-:-:S02]  /*16c50*/  R2UR UR9, R5 ;  /* 0x00000000050972ca */ /* 0x000fc400000e0000 */
[----:B------:R-:W-:Y:S02]  /*16c60*/  R2UR UR15, R29 ;  /* 0x000000001d0f72ca */ /* 0x000fe400000e0000 */
[----:B------:R-:W-:Y:S02]  /*16c70*/  R2UR UR19, R27 ;  /* 0x000000001b1372ca */ /* 0x000fe400000e0000 */
[----:B------:R-:W-:Y:S02]  /*16c80*/  R2UR UR23, R29 ;  /* 0x000000001d1772ca */ /* 0x000fe400000e0000 */
[----:B------:R-:W-:Y:S02]  /*16c90*/  R2UR UR27, R27 ;  /* 0x000000001b1b72ca */ /* 0x000fe400000e0000 */
[----:B------:R-:W-:Y:S02]  /*16ca0*/  R2UR UR31, R29 ;  /* 0x000000001d1f72ca */ /* 0x000fe400000e0000 */
[----:B------:R-:W-:-:S02]  /*16cb0*/  R2UR UR35, R31 ;  /* 0x000000001f2372ca */ /* 0x000fc400000e0000 */
[----:B------:R-:W-:Y:S02]  /*16cc0*/  R2UR UR47, R25 ;  /* 0x00000000192f72ca */ /* 0x000fe400000e0000 */
[----:B------:R-:W-:Y:S02]  /*16cd0*/  R2UR UR12, R192 ;  /* 0x00000000c00c72ca */ /* 0x000fe400000e0000 */
[----:B0-----:R-:W-:Y:S02]  /*16ce0*/  SHF.R.U32.HI R24, RZ, 0x7, R24 ;  /* 0x00000007ff187819 */ /* 0x001fe40000011618 */
[----:B------:R-:W-:Y:S02]  /*16cf0*/  R2UR UR13, R193 ;  /* 0x00000000c10d72ca */ /* 0x000fe400000e0000 */
[----:B------:R-:W-:Y:S01]  /*16d00*/  R2UR UR16, R190 ;  /* 0x00000000be1072ca */ /* 0x000fe200000e0000 */
[----:B------:R-:W-:Y:S01]  /*16d10*/  VIADD R30, R24, 0x8 ;  /* 0x00000008181e7836 */ /* 0x000fe20000000000 */
[----:B------:R-:W-:Y:S01]  /*16d20*/  R2UR UR17, R191 ;  /* 0x00000000bf1172ca */ /* 0x000fe200000e0000 */
[----:B------:R-:W-:Y:S01]  /*16d30*/  IMAD R24, R184, 0x800, R7 ;  /* 0x00000800b8187824 */ /* 0x000fe200078e0207 */
[----:B------:R-:W-:-:S02]  /*16d40*/  R2UR UR20, R20 ;  /* 0x00000000141472ca */ /* 0x000fc400000e0000 */
[----:B------:R0:W-:Y:S01]  /*16d50*/  BAR.SYNC.DEFER_BLOCKING R30, 0x100 ;  /* 0x0004001e0000751d */ /* 0x0001e20000010000 */
[C---:B------:R-:W-:Y:S01]  /*16d60*/  VIADD R28, R24.reuse, 0x2 ;  /* 0x00000002181c7836 */ /* 0x040fe20000000000 */
[C---:B------:R-:W-:Y:S01]  /*16d70*/  R2UR UR10, R24.reuse ;  /* 0x00000000180a72ca */ /* 0x040fe200000e0000 */
[----:B------:R-:W-:Y:S01]  /*16d80*/  VIADD R26, R24, 0x4 ;  /* 0x00000004181a7836 */ /* 0x000fe20000000000 */
[----:B------:R-:W-:Y:S02]  /*16d90*/  R2UR UR21, R21 ;  /* 0x00000000151572ca */ /* 0x000fe400000e0000 */
[----:B------:R-:W-:Y:S01]  /*16da0*/  R2UR UR14, R28 ;  /* 0x000000001c0e72ca */ /* 0x000fe200000e0000 */
[----:B------:R-:W-:Y:S01]  /*16db0*/  VIADD R28, R24, 0x6 ;  /* 0x00000006181c7836 */ /* 0x000fe20000000000 */
[----:B------:R-:W-:Y:S01]  /*16dc0*/  R2UR UR18, R26 ;  /* 0x000000001a1272ca */ /* 0x000fe200000e0000 */
[----:B------:R-:W-:Y:S01]  /*16dd0*/  VIADD R26, R24, 0x400 ;  /* 0x00000400181a7836 */ /* 0x000fe20000000000 */
[----:B------:R-:W-:Y:S01]  /*16de0*/  R2UR UR24, R14 ;  /* 0x000000000e1872ca */ /* 0x000fe200000e0000 */
[----:B0-----:R-:W-:Y:S01]  /*16df0*/  VIADD R30, R24, 0x404 ;  /* 0x00000404181e7836 */ /* 0x001fe20000000000 */
[----:B------:R-:W-:Y:S01]  /*16e00*/  R2UR UR22, R28 ;  /* 0x000000001c1672ca */ /* 0x000fe200000e0000 */
[----:B------:R-:W-:Y:S01]  /*16e10*/  VIADD R28, R24, 0x402 ;  /* 0x00000402181c7836 */ /* 0x000fe20000000000 */
[----:B------:R-:W-:Y:S01]  /*16e20*/  R2UR UR26, R26 ;  /* 0x000000001a1a72ca */ /* 0x000fe200000e0000 */
[----:B------:R-:W-:Y:S01]  /*16e30*/  VIADD R24, R24, 0x406 ;  /* 0x0000040618187836 */ /* 0x000fe20000000000 */
[----:B------:R-:W-:-:S02]  /*16e40*/  R2UR UR34, R30 ;  /* 0x000000001e2272ca */ /* 0x000fc400000e0000 */
[----:B------:R-:W-:Y:S02]  /*16e50*/  R2UR UR30, R28 ;  /* 0x000000001c1e72ca */ /* 0x000fe400000e0000 */
[----:B------:R-:W-:Y:S02]  /*16e60*/  R2UR UR46, R24 ;  /* 0x00000000182e72ca */ /* 0x000fe400000e0000 */
[----:B------:R-:W-:Y:S01]  /*16e70*/  R2UR UR25, R15 ;  /* 0x000000000f1972ca */ /* 0x000fe200000e0000 */
[----:B------:R-:W-:Y:S01]  /*16e80*/  WARPGROUP.ARRIVE ;  /* 0x00000000000079c5 */ /* 0x000fe20000000000 */
[----:B------:R-:W-:Y:S02]  /*16e90*/  R2UR UR28, R12 ;  /* 0x000000000c1c72ca */ /* 0x000fe400000e0000 */
[----:B------:R-:W-:Y:S02]  /*16ea0*/  R2UR UR29, R13 ;  /* 0x000000000d1d72ca */ /* 0x000fe400000e0000 */
[----:B------:R-:W-:Y:S01]  /*16eb0*/  R2UR UR32, R10 ;  /* 0x000000000a2072ca */ /* 0x000fe200000e0000 */
[----:B------:R-:W-:Y:S01]  /*16ec0*/  HGMMA.64x128x16.F32.BF16 R24, gdesc[UR8], RZ, !UPT, gsb0 ;  /* 0x01e00000081879f0 */ /* 0x000fe2000c0018ff */
[----:B------:R-:W-:-:S02]  /*16ed0*/  R2UR UR33, R11 ;  /* 0x000000000b2172ca */ /* 0x000fc400000e0000 */
        /* <DEDUP_REMOVED lines=27> */
.L_x_1908:
[----:B------:R-:W-:Y:S01]  /*17090*/  SHF.L.U32 R204, R204, 0x1f, RZ ;  /* 0x0000001fcccc7819 */ /* 0x000fe200000006ff */
[----:B------:R-:W-:-:S04]  /*170a0*/  IMAD R205, R216, 0x8, R18 ;  /* 0x00000008d8cd7824 */ /* 0x000fc800078e0212 */
[----:B------:R0:W1:Y:S01]  /*170b0*/  SYNCS.PHASECHK.TRANS64.TRYWAIT P1, [R205+URZ+0x28850], R204 ;  /* 0x028850cccd0075a7 */ /* 0x000062000802017f */
[----:B------:R-:W-:Y:S05]  /*170c0*/  @!P0 BRA `(.L_x_1909) ;  /* 0x0000000000048947 */ /* 0x000fea0003800000 */
[----:B------:R-:W-:Y:S01]  /*170d0*/  BPT.TRAP 0x1 ;  /* 0x000000040000795c */ /* 0x000fe20000300000 */
.L_x_1909:
[----:B-1----:R-:W-:Y:S05]  /*170e0*/  @P1 BRA `(.L_x_1907) ;  /* 0x0000000000081947 */ /* 0x002fea0003800000 */
[----:B------:R-:W1:Y:S02]  /*170f0*/  SYNCS.PHASECHK.TRANS64.TRYWAIT P1, [R205+URZ+0x28850], R204 ;  /* 0x028850cccd0075a7 */ /* 0x000e64000802017f */
[----:B-1----:R-:W-:Y:S05]  /*17100*/  @!P1 BRA `(.L_x_1910) ;  /* 0x0000013c00f49947 */ /* 0x002fea0003800000 */
.L_x_1907:
        /* <DEDUP_REMOVED lines=67> */
.L_x_1911:
        /* <DEDUP_REMOVED lines=15> */
[----:B0-----:R-:W-:Y:S01]  /*17630*/  FMUL.FTZ R152, R57, UR48 ;  /* 0x0000003039987c20 */ /* 0x001fe20008410000 */
        /* <DEDUP_REMOVED lines=66> */
[----:B------:R-:W-:-:S04]  /*17a60*/  UMOV UR51, UR6 ;  /* 0x0000000600337c82 */ /* 0x000fc80008000000 */
        /* <DEDUP_REMOVED lines=107> */
[----:B--2---:R-:W-:-:S05]  /*18120*/  FMNMX.FTZ R58, R85, R58, !PT ;  /* 0x0000003a553a7209 */ /* 0x004fca0007810000 */
[----:B------:R-:W2:Y:S01]  /*18130*/  SHFL.BFLY PT, R57, R58, 0x2, 0x1f ;  /* 0x0c401f003a397f89 */ /* 0x000ea200000e0000 */
[----:B0-----:R-:W-:-:S04]  /*18140*/  FMNMX.FTZ R154, R86, R155, !PT ;  /* 0x0000009b569a7209 */ /* 0x001fc80007810000 */
[----:B-1----:R-:W-:-:S05]  /*18150*/  FMNMX.FTZ R154, R87, R154, !PT ;  /* 0x0000009a579a7209 */ /* 0x002fca0007810000 */
[----:B------:R-:W0:Y:S01]  /*18160*/  SHFL.BFLY PT, R157, R154, 0x2, 0x1f ;  /* 0x0c401f009a9d7f89 */ /* 0x000e2200000e0000 */
[----:B--2---:R-:W-:-:S05]  /*18170*/  FMNMX.FTZ R155, R58, R57, !PT ;  /* 0x000000393a9b7209 */ /* 0x004fca0007810000 */
[----:B------:R-:W1:Y:S01]  /*18180*/  SHFL.BFLY PT, R156, R155, 0x1, 0x1f ;  /* 0x0c201f009b9c7f89 */ /* 0x000e6200000e0000 */
[----:B0-----:R-:W-:-:S05]  /*18190*/  FMNMX.FTZ R157, R154, R157, !PT ;  /* 0x0000009d9a9d7209 */ /* 0x001fca0007810000 */
[----:B------:R-:W0:Y:S01]  /*181a0*/  SHFL.BFLY PT, R218, R157, 0x1, 0x1f ;  /* 0x0c201f009dda7f89 */ /* 0x000e2200000e0000 */
[----:B-1----:R-:W-:-:S05]  /*181b0*/  FMNMX.FTZ R217, R155, R156, !PT ;  /* 0x0000009c9bd97209 */ /* 0x002fca0007810000 */
[C---:B------:R-:W-:Y:S01]  /*181c0*/  FADD.FTZ R57, -R217.reuse, R215 ;  /* 0x000000d7d9397221 */ /* 0x040fe20000010100 */
[----:B------:R-:W-:-:S03]  /*181d0*/  FMUL.FTZ R155, R217, UR51 ;  /* 0x00000033d99b7c20 */ /* 0x000fc60008410000 */
[----:B------:R-:W-:Y:S01]  /*181e0*/  FMUL.FTZ R156, R57, UR51 ;  /* 0x00000033399c7c20 */ /* 0x000fe20008410000 */
[--C-:B------:R-:W-:Y:S01]  /*181f0*/  FFMA.FTZ R164, R56, UR51, -R155.reuse ;  /* 0x0000003338a47c23 */ /* 0x100fe2000801089b */
[--C-:B------:R-:W-:Y:S01]  /*18200*/  FFMA.FTZ R180, R24, UR51, -R155.reuse ;  /* 0x0000003318b47c23 */ /* 0x100fe2000801089b */
[--C-:B------:R-:W-:Y:S01]  /*18210*/  FFMA.FTZ R165, R25, UR51, -R155.reuse ;  /* 0x0000003319a57c23 */ /* 0x100fe2000801089b */
[--C-:B------:R-:W-:Y:S01]  /*18220*/  FFMA.FTZ R168, R48, UR51, -R155.reuse ;  /* 0x0000003330a87c23 */ /* 0x100fe2000801089b */
[----:B------:R-:W-:Y:S01]  /*18230*/  MUFU.EX2 R58, R156 ;  /* 0x0000009c003a7308 */ /* 0x000fe20000000800 */
[--C-:B------:R-:W-:Y:S01]  /*18240*/  FFMA.FTZ R182, R28, UR51, -R155.reuse ;  /* 0x000000331cb67c23 */ /* 0x100fe2000801089b */
[----:B0-----:R-:W-:Y:S01]  /*18250*/  FMNMX.FTZ R218, R157, R218, !PT ;  /* 0x000000da9dda7209 */ /* 0x001fe20007810000 */
[--C-:B------:R-:W-:Y:S01]  /*18260*/  FFMA.FTZ R157, R41, UR51, -R155.reuse ;  /* 0x00000033299d7c23 */ /* 0x100fe2000801089b */
[--C-:B------:R-:W-:Y:S01]  /*18270*/  FFMA.FTZ R163, R29, UR51, -R155.reuse ;  /* 0x000000331da37c23 */ /* 0x100fe2000801089b */
[--C-:B------:R-:W-:Y:S01]  /*18280*/  FFMA.FTZ R41, R45, UR51, -R155.reuse ;  /* 0x000000332d297c23 */ /* 0x100fe2000801089b */
[--C-:B------:R-:W-:Y:S01]  /*18290*/  FFMA.FTZ R176, R32, UR51, -R155.reuse ;  /* 0x0000003320b07c23 */ /* 0x100fe2000801089b */
[C---:B------:R-:W-:Y:S01]  /*182a0*/  FADD.FTZ R57, -R218.reuse, R214 ;  /* 0x000000d6da397221 */ /* 0x040fe20000010100 */
[----:B------:R-:W-:Y:S01]  /*182b0*/  FMUL.FTZ R56, R218, UR51 ;  /* 0x00000033da387c20 */ /* 0x000fe20008410000 */
[----:B------:R-:W0:Y:S01]  /*182c0*/  MUFU.EX2 R180, R180 ;  /* 0x000000b400b47308 */ /* 0x000e220000000800 */
[----:B------:R-:W-:Y:S01]  /*182d0*/  FFMA.FTZ R161, R33, UR51, -R155 ;  /* 0x0000003321a17c23 */ /* 0x000fe2000801089b */
[----:B------:R-:W-:Y:S01]  /*182e0*/  FMUL.FTZ R57, R57, UR51 ;  /* 0x0000003339397c20 */ /* 0x000fe20008410000 */
[--C-:B------:R-:W-:Y:S01]  /*182f0*/  FFMA.FTZ R181, R26, UR51, -R56.reuse ;  /* 0x000000331ab57c23 */ /* 0x100fe20008010838 */
[--C-:B------:R-:W-:Y:S01]  /*18300*/  FFMA.FTZ R48, R27, UR51, -R56.reuse ;  /* 0x000000331b307c23 */ /* 0x100fe20008010838 */
[--C-:B------:R-:W-:Y:S01]  /*18310*/  FFMA.FTZ R183, R30, UR51, -R56.reuse ;  /* 0x000000331eb77c23 */ /* 0x100fe20008010838 */
[----:B------:R-:W-:Y:S01]  /*18320*/  FFMA.FTZ R45, R31, UR51, -R56 ;  /* 0x000000331f2d7c23 */ /* 0x000fe20008010838 */
[----:B------:R-:W-:Y:S01]  /*18330*/  IMAD R26, R184, 0x8, R18 ;  /* 0x00000008b81a7824 */ /* 0x000fe200078e0212 */
[----:B------:R-:W-:Y:S01]  /*18340*/  MUFU.EX2 R57, R57 ;  /* 0x0000003900397308 */ /* 0x000fe20000000800 */
[--C-:B------:R-:W-:Y:S01]  /*18350*/  FFMA.FTZ R177, R34, UR51, -R56.reuse ;  /* 0x0000003322b17c23 */ /* 0x100fe20008010838 */
[----:B------:R-:W-:Y:S01]  /*18360*/  FFMA.FTZ R34, R39, UR51, -R56 ;  /* 0x0000003327227c23 */ /* 0x000fe20008010838 */
[----:B------:R-:W-:-:S02]  /*18370*/  VIADD R26, R26, 0x28840 ;  /* 0x000288401a1a7836 */ /* 0x000fc40000000000 */
[--C-:B------:R-:W-:Y:S01]  /*18380*/  FFMA.FTZ R35, R35, UR51, -R56.reuse ;  /* 0x0000003323237c23 */ /* 0x100fe20008010838 */
[----:B------:R-:W-:Y:S02]  /*18390*/  IMAD.U32 R39, RZ, RZ, UR38 ;  /* 0x00000026ff277e24 */ /* 0x000fe4000f8e00ff */
[--C-:B------:R-:W-:Y:S01]  /*183a0*/  FFMA.FTZ R178, R36, UR51, -R155.reuse ;  /* 0x0000003324b27c23 */ /* 0x100fe2000801089b */
[----:B------:R-:W-:Y:S01]  /*183b0*/  FFMA.FTZ R179, R38, UR51, -R56 ;  /* 0x0000003326b37c23 */ /* 0x000fe20008010838 */
[----:B------:R-:W1:Y:S01]  /*183c0*/  MUFU.EX2 R181, R181 ;  /* 0x000000b500b57308 */ /* 0x000e620000000800 */
[----:B0-----:R-:W-:Y:S01]  /*183d0*/  FFMA.FTZ R6, R58, R6, R180 ;  /* 0x000000063a067223 */ /* 0x001fe200000100b4 */
[----:B------:R-:W-:Y:S01]  /*183e0*/  PRMT R26, R39, 0x654, R26 ;  /* 0x00000654271a7816 */ /* 0x000fe2000000001a */
        /* <DEDUP_REMOVED lines=8> */
[----:B------:R-:W-:Y:S01]  /*18470*/  FFMA.FTZ R173, R42, UR51, -R56 ;  /* 0x000000332aad7c23 */ /* 0x000fe20008010838 */
[----:B------:R2:W-:Y:S01]  /*18480*/  SYNCS.ARRIVE.TRANS64.RED.A1T0 RZ, [R26+URZ], RZ ;  /* 0x000000ff1aff79a7 */ /* 0x0005e2000810043f */
[--C-:B------:R-:W-:Y:S01]  /*18490*/  FFMA.FTZ R40, R49, UR51, -R155.reuse ;  /* 0x0000003331287c23 */ /* 0x100fe2000801089b */
[--C-:B------:R-:W-:Y:S01]  /*184a0*/  FFMA.FTZ R37, R53, UR51, -R155.reuse ;  /* 0x0000003335257c23 */ /* 0x100fe2000801089b */
[----:B------:R-:W-:Y:S01]  /*184b0*/  FFMA.FTZ R166, R60, UR51, -R155 ;  /* 0x000000333ca67c23 */ /* 0x000fe2000801089b */
[----:B------:R-:W3:Y:S01]  /*184c0*/  MUFU.EX2 R48, R48 ;  /* 0x0000003000307308 */ /* 0x000ee20000000800 */
[----:B-1----:R-:W-:Y:S01]  /*184d0*/  FFMA.FTZ R3, R57, R3, R181 ;  /* 0x0000000339037223 */ /* 0x002fe200000100b5 */
[--C-:B------:R-:W-:Y:S01]  /*184e0*/  FFMA.FTZ R33, R61, UR51, -R155.reuse ;  /* 0x000000333d217c23 */ /* 0x100fe2000801089b */
[--C-:B------:R-:W-:Y:S01]  /*184f0*/  FFMA.FTZ R160, R64, UR51, -R155.reuse ;  /* 0x0000003340a07c23 */ /* 0x100fe2000801089b */
[--C-:B------:R-:W-:Y:S01]  /*18500*/  FFMA.FTZ R32, R65, UR51, -R155.reuse ;  /* 0x0000003341207c23 */ /* 0x100fe2000801089b */
[--C-:B------:R-:W-:Y:S01]  /*18510*/  FFMA.FTZ R162, R68, UR51, -R155.reuse ;  /* 0x0000003344a27c23 */ /* 0x100fe2000801089b */
[--C-:B------:R-:W-:Y:S01]  /*18520*/  FFMA.FTZ R29, R69, UR51, -R155.reuse ;  /* 0x00000033451d7c23 */ /* 0x100fe2000801089b */
[--C-:B------:R-:W-:Y:S01]  /*18530*/  FFMA.FTZ R156, R72, UR51, -R155.reuse ;  /* 0x00000033489c7c23 */ /* 0x100fe2000801089b */
[----:B------:R-:W-:Y:S01]  /*18540*/  MUFU.EX2 R182, R182 ;  /* 0x000000b600b67308 */ /* 0x000fe20000000800 */
[----:B0-----:R-:W-:Y:S01]  /*18550*/  FADD.FTZ R59, R165, R6 ;  /* 0x00000006a53b7221 */ /* 0x001fe20000010000 */
[--C-:B------:R-:W-:Y:S01]  /*18560*/  FFMA.FTZ R28, R73, UR51, -R155.reuse ;  /* 0x00000033491c7c23 */ /* 0x100fe2000801089b */
[--C-:B------:R-:W-:Y:S01]  /*18570*/  FFMA.FTZ R158, R76, UR51, -R155.reuse ;  /* 0x000000334c9e7c23 */ /* 0x100fe2000801089b */
[--C-:B------:R-:W-:Y:S01]  /*18580*/  FFMA.FTZ R25, R77, UR51, -R155.reuse ;  /* 0x000000334d197c23 */ /* 0x100fe2000801089b */
[--C-:B------:R-:W-:Y:S01]  /*18590*/  FFMA.FTZ R152, R80, UR51, -R155.reuse ;  /* 0x0000003350987c23 */ /* 0x100fe2000801089b */
[--C-:B------:R-:W-:Y:S01]  /*185a0*/  FFMA.FTZ R24, R81, UR51, -R155.reuse ;  /* 0x0000003351187c23 */ /* 0x100fe2000801089b */
[----:B------:R-:W-:Y:S01]  /*185b0*/  FFMA.FTZ R154, R84, UR51, -R155 ;  /* 0x00000033549a7c23 */ /* 0x000fe2000801089b */
[----:B------:R-:W0:Y:S01]  /*185c0*/  MUFU.EX2 R183, R183 ;  /* 0x000000b700b77308 */ /* 0x000e220000000800 */
[----:B---3--:R-:W-:Y:S01]  /*185d0*/  FADD.FTZ R6, R48, R3 ;  /* 0x0000000330067221 */ /* 0x008fe20000010000 */
[----:B------:R-:W-:Y:S01]  /*185e0*/  FFMA.FTZ R44, R85, UR51, -R155 ;  /* 0x00000033552c7c23 */ /* 0x000fe2000801089b */
[--C-:B------:R-:W-:Y:S01]  /*185f0*/  FFMA.FTZ R31, R43, UR51, -R56.reuse ;  /* 0x000000332b1f7c23 */ /* 0x100fe20008010838 */
[--C-:B------:R-:W-:Y:S01]  /*18600*/  FFMA.FTZ R175, R46, UR51, -R56.reuse ;  /* 0x000000332eaf7c23 */ /* 0x100fe20008010838 */
[--C-:B------:R-:W-:Y:S01]  /*18610*/  FFMA.FTZ R30, R47, UR51, -R56.reuse ;  /* 0x000000332f1e7c23 */ /* 0x100fe20008010838 */
[--C-:B------:R-:W-:Y:S01]  /*18620*/  FFMA.FTZ R169, R50, UR51, -R56.reuse ;  /* 0x0000003332a97c23 */ /* 0x100fe20008010838 */
[--C-:B------:R-:W-:Y:S01]  /*18630*/  FFMA.FTZ R27, R51, UR51, -R56.reuse ;  /* 0x00000033331b7c23 */ /* 0x100fe20008010838 */
        /* <DEDUP_REMOVED lines=9> */
[--C-:B------:R-:W-:Y:S01]  /*186d0*/  FFMA.FTZ R51, R71, UR51, -R56.reuse ;  /* 0x0000003347337c23 */ /* 0x100fe20008010838 */
[--C-:B------:R-:W-:Y:S01]  /*186e0*/  FFMA.FTZ R47, R74, UR51, -R56.reuse ;  /* 0x000000334a2f7c23 */ /* 0x100fe20008010838 */
[--C-:B------:R-:W-:Y:S01]  /*186f0*/  FFMA.FTZ R49, R75, UR51, -R56.reuse ;  /* 0x000000334b317c23 */ /* 0x100fe20008010838 */
[--C-:B------:R-:W-:Y:S01]  /*18700*/  FFMA.FTZ R43, R78, UR51, -R56.reuse ;  /* 0x000000334e2b7c23 */ /* 0x100fe20008010838 */
[--C-:B------:R-:W-:Y:S01]  /*18710*/  FFMA.FTZ R46, R79, UR51, -R56.reuse ;  /* 0x000000334f2e7c23 */ /* 0x100fe20008010838 */
[--C-:B------:R-:W-:Y:S01]  /*18720*/  FFMA.FTZ R153, R82, UR51, -R56.reuse ;  /* 0x0000003352997c23 */ /* 0x100fe20008010838 */
[--C-:B------:R-:W-:Y:S01]  /*18730*/  FFMA.FTZ R39, R83, UR51, -R56.reuse ;  /* 0x0000003353277c23 */ /* 0x100fe20008010838 */
[----:B------:R-:W-:Y:S01]  /*18740*/  MUFU.EX2 R176, R176 ;  /* 0x000000b000b07308 */ /* 0x000fe20000000800 */
[----:B------:R-:W-:Y:S01]  /*18750*/  FFMA.FTZ R155, R86, UR51, -R56 ;  /* 0x00000033569b7c23 */ /* 0x000fe20008010838 */
[----:B0-----:R-:W-:-:S06]  /*18760*/  FADD.FTZ R6, R183, R6 ;  /* 0x00000006b7067221 */ /* 0x001fcc0000010000 */
[----:B------:R-:W0:Y:S01]  /*18770*/  MUFU.EX2 R177, R177 ;  /* 0x000000b100b17308 */ /* 0x000e220000000800 */
[----:B-1----:R-:W-:-:S07]  /*18780*/  FADD.FTZ R6, R45, R6 ;  /* 0x000000062d067221 */ /* 0x002fce0000010000 */
[----:B------:R-:W-:Y:S08]  /*18790*/  MUFU.EX2 R161, R161 ;  /* 0x000000a100a17308 */ /* 0x000ff00000000800 */
[----:B------:R-:W1:Y:S01]  /*187a0*/  MUFU.EX2 R35, R35 ;  /* 0x0000002300237308 */ /* 0x000e620000000800 */
[----:B0-----:R-:W-:-:S07]  /*187b0*/  FADD.FTZ R6, R177, R6 ;  /* 0x00000006b1067221 */ /* 0x001fce0000010000 */
[----:B--2---:R0:W-:Y:S08]  /*187c0*/  MUFU.EX2 R26, R38 ;  /* 0x00000026001a7308 */ /* 0x0041f00000000800 */
[----:B------:R-:W2:Y:S01]  /*187d0*/  MUFU.EX2 R178, R178 ;  /* 0x000000b200b27308 */ /* 0x000ea20000000800 */
[----:B0-----:R-:W-:Y:S01]  /*187e0*/  FFMA.FTZ R38, R87, UR51, -R56 ;  /* 0x0000003357267c23 */ /* 0x001fe20008010838 */
[----:B------:R-:W-:Y:S01]  /*187f0*/  FADD.FTZ R56, R182, R59 ;  /* 0x0000003bb6387221 */ /* 0x000fe20000010000 */
[----:B-1----:R-:W-:-:S03]  /*18800*/  FADD.FTZ R6, R35, R6 ;  /* 0x0000000623067221 */ /* 0x002fc60000010000 */
[----:B------:R-:W-:Y:S02]  /*18810*/  FADD.FTZ R3, R163, R56 ;  /* 0x00000038a3037221 */ /* 0x000fe40000010000 */
[----:B------:R-:W0:Y:S02]  /*18820*/  MUFU.EX2 R179, R179 ;  /* 0x000000b300b37308 */ /* 0x000e240000000800 */
[----:B------:R-:W-:-:S04]  /*18830*/  FADD.FTZ R56, R176, R3 ;  /* 0x00000003b0387221 */ /* 0x000fc80000010000 */
[----:B------:R-:W-:Y:S02]  /*18840*/  FADD.FTZ R3, R161, R56 ;  /* 0x00000038a1037221 */ /* 0x000fe40000010000 */
[----:B------:R-:W1:Y:S02]  /*18850*/  MUFU.EX2 R159, R159 ;  /* 0x0000009f009f7308 */ /* 0x000e640000000800 */
[----:B--2---:R-:W-:-:S06]  /*18860*/  FADD.FTZ R56, R178, R3 ;  /* 0x00000003b2387221 */ /* 0x004fcc0000010000 */
        /* <DEDUP_REMOVED lines=33> */
[----:B-1----:R-:W-:-:S04]  /*18a80*/  FADD.FTZ R3, R171, R6 ;  /* 0x00000006ab037221 */ /* 0x002fc80000010000 */
[----:B------:R-:W-:-:S03]  /*18a90*/  FADD.FTZ R3, R26, R3 ;  /* 0x000000031a037221 */ /* 0x000fc60000010000 */
        /* <DEDUP_REMOVED lines=66> */
.L_x_1912:
[----:B------:R-:W-:Y:S01]  /*18ec0*/  IMAD R56, R216, 0x8, R18 ;  /* 0x00000008d8387824 */ /* 0x000fe200078e0212 */
[----:B------:R-:W-:Y:S01]  /*18ed0*/  ISETP.GT.AND P1, PT, R0, R213, PT ;  /* 0x000000d50000720c */ /* 0x000fe20003f24270 */
[----:B------:R-:W-:Y:S01]  /*18ee0*/  IMAD.U32 R59, RZ, RZ, UR38 ;  /* 0x00000026ff3b7e24 */ /* 0x000fe2000f8e00ff */
[----:B------:R-:W-:Y:S01]  /*18ef0*/  F2FP.BF16.F32.PACK_AB R180, R165, R180 ;  /* 0x000000b4a5b4723e */ /* 0x000fe200000010ff */
[----:B------:R-:W-:Y:S01]  /*18f00*/  VIADD R56, R56, 0x28860 ;  /* 0x0002886038387836 */ /* 0x000fe20000000000 */
[----:B------:R-:W-:Y:S01]  /*18f10*/  F2FP.BF16.F32.PACK_AB R182, R163, R182 ;  /* 0x000000b6a3b6723e */ /* 0x000fe200000010ff */
[----:B------:R-:W-:Y:S01]  /*18f20*/  FMUL.FTZ R88, R88, R58 ;  /* 0x0000003a58587220 */ /* 0x000fe20000410000 */
[----:B------:R-:W-:Y:S01]  /*18f30*/  F2FP.BF16.F32.PACK_AB R176, R161, R176 ;  /* 0x000000b0a1b0723e */ /* 0x000fe200000010ff */
[-C--:B------:R-:W-:Y:S01]  /*18f40*/  FMUL.FTZ R89, R89, R58.reuse ;  /* 0x0000003a59597220 */ /* 0x080fe20000410000 */
[----:B------:R-:W-:Y:S01]  /*18f50*/  PRMT R56, R59, 0x654, R56 ;  /* 0x000006543b387816 */ /* 0x000fe20000000038 */
[----:B------:R-:W-:Y:S01]  /*18f60*/  FMUL.FTZ R92, R92, R58 ;  /* 0x0000003a5c5c7220 */ /* 0x000fe20000410000 */
[----:B------:R-:W-:Y:S01]  /*18f70*/  F2FP.BF16.F32.PACK_AB R178, R159, R178 ;  /* 0x000000b29fb2723e */ /* 0x000fe200000010ff */
[----:B------:R-:W-:Y:S01]  /*18f80*/  FMUL.FTZ R93, R93, R58 ;  /* 0x0000003a5d5d7220 */ /* 0x000fe20000410000 */
[----:B------:R0:W-:Y:S01]  /*18f90*/  SYNCS.ARRIVE.TRANS64.RED.A1T0 RZ, [R56+URZ], RZ ;  /* 0x000000ff38ff79a7 */ /* 0x0001e2000810043f */
        /* <DEDUP_REMOVED lines=94> */
.L_x_1901:
[----:B------:R-:W-:-:S13]  /*19580*/  ISETP.GE.AND P1, PT, R0, R206, PT ;  /* 0x000000ce0000720c */ /* 0x000fda0003f26270 */
[----:B------:R-:W-:Y:S05]  /*19590*/  @!P1 BRA `(.L_x_1914) ;  /* 0x0000003800f09947 */ /* 0x000fea0003800000 */
[----:B------:R-:W-:Y:S02]  /*195a0*/  IMAD.MOV.U32 R213, RZ, RZ, R218 ;  /* 0x000000ffffd57224 */ /* 0x000fe400078e00da */
[----:B------:R-:W-:Y:S02]  /*195b0*/  IMAD.MOV.U32 R214, RZ, RZ, R217 ;  /* 0x000000ffffd67224 */ /* 0x000fe400078e00d9 */
[----:B------:R-:W-:Y:S02]  /*195c0*/  IMAD.MOV.U32 R204, RZ, RZ, R187 ;  /* 0x000000ffffcc7224 */ /* 0x000fe400078e00bb */
[----:B------:R-:W-:-:S07]  /*195d0*/  IMAD.MOV.U32 R215, RZ, RZ, R184 ;  /* 0x000000ffffd77224 */ /* 0x000fce00078e00b8 */
.L_x_1934:
        /* <DEDUP_REMOVED lines=8> */
.L_x_1916:
        /* <DEDUP_REMOVED lines=8> */
.L_x_1917:
[----:B------:R-:W-:Y:S04]  /*196e0*/  BSSY B0, `(.L_x_1915) ;  /* 0x0000004000007945 */ /* 0x000fe80003800000 */
[----:B-1----:R-:W-:Y:S05]  /*196f0*/  @P2 BRA `(.L_x_1918) ;  /* 0x0000000000082947 */ /* 0x002fea0003800000 */
[----:B------:R-:W1:Y:S02]  /*19700*/  SYNCS.PHASECHK.TRANS64.TRYWAIT P2, [R25+URZ+0x28830], R24 ;  /* 0x02883018190075a7 */ /* 0x000e64000804017f */
[----:B-1----:R-:W-:Y:S05]  /*19710*/  @!P2 BRA `(.L_x_1919) ;  /* 0x000001180084a947 */ /* 0x002fea0003800000 */
.L_x_1918:
[----:B------:R-:W-:Y:S05]  /*19720*/  BSYNC B0 ;  /* 0x0000000000007941 */ /* 0x000fea0003800000 */
.L_x_1915:
        /* <DEDUP_REMOVED lines=79> */
.L_x_1921:
[----:B------:R-:W-:Y:S01]  /*19c20*/  SHF.L.U32 R204, R204, 0x1f, RZ ;  /* 0x0000001fcccc7819 */ /* 0x000fe200000006ff */
[----:B------:R-:W-:-:S04]  /*19c30*/  IMAD R205, R215, 0x8, R18 ;  /* 0x00000008d7cd7824 */ /* 0x000fc800078e0212 */
[----:B------:R0:W1:Y:S01]  /*19c40*/  SYNCS.PHASECHK.TRANS64.TRYWAIT P1, [R205+URZ+0x28850], R204 ;  /* 0x028850cccd0075a7 */ /* 0x000062000802017f */
[----:B------:R-:W-:Y:S05]  /*19c50*/  @!P0 BRA `(.L_x_1922) ;  /* 0x0000000000048947 */ /* 0x000fea0003800000 */
[----:B------:R-:W-:Y:S01]  /*19c60*/  BPT.TRAP 0x1 ;  /* 0x000000040000795c */ /* 0x000fe20000300000 */
.L_x_1922:
[----:B-1----:R-:W-:Y:S05]  /*19c70*/  @P1 BRA `(.L_x_1920) ;  /* 0x0000000000081947 */ /* 0x002fea0003800000 */
[----:B------:R-:W1:Y:S02]  /*19c80*/  SYNCS.PHASECHK.TRANS64.TRYWAIT P1, [R205+URZ+0x28850], R204 ;  /* 0x028850cccd0075a7 */ /* 0x000e64000802017f */
[----:B-1----:R-:W-:Y:S05]  /*19c90*/  @!P1 BRA `(.L_x_1923) ;  /* 0x0000011400389947 */ /* 0x002fea0003800000 */
.L_x_1920:
        /* <DEDUP_REMOVED lines=67> */
.L_x_1924:
        /* <DEDUP_REMOVED lines=47> */
[----:B------:R-:W-:-:S02]  /*1a3c0*/  IMAD R42, R184, 0x8, R18 ;  /* 0x00000008b82a7824 */ /* 0x000fc400078e0212 */
[----:B------:R-:W-:Y:S01]  /*1a3d0*/  FMUL.FTZ R154, R43, UR43 ;  /* 0x0000002b2b9a7c20 */ /* 0x000fe20008410000 */
[----:B------:R-:W-:Y:S02]  /*1a3e0*/  IMAD.U32 R43, RZ, RZ, UR38 ;  /* 0x00000026ff2b7e24 */ /* 0x000fe4000f8e00ff */
        /* <DEDUP_REMOVED lines=109> */
.L_x_1927:
[----:B------:R-:W-:-:S05]  /*1aac0*/  IMAD.U32 R160, RZ, RZ, UR5 ;  /* 0x00000005ffa07e24 */ /* 0x000fca000f8e00ff */
[----:B------:R-:W-:-:S13]  /*1aad0*/  ISETP.NE.AND P1, PT, R160, 0x1, PT ;  /* 0x00000001a000780c */ /* 0x000fda0003f25270 */
[----:B------:R-:W1:Y:S02]  /*1aae0*/  @P1 LDC.64 R42, c[0x0][0x9e8] ;  /* 0x00027a00ff2a1b82 */ /* 0x000e640000000a00 */
[----:B-1----:R-:W-:-:S05]  /*1aaf0*/  @P1 IMAD.HI.U32 R42, R161, R42, RZ ;  /* 0x0000002aa12a1227 */ /* 0x002fca00078e00ff */
[----:B------:R-:W-:-:S07]  /*1ab00*/  @P1 SHF.R.U32.HI R161, RZ, R43, R42 ;  /* 0x0000002bffa11219 */ /* 0x000fce000001162a */
.L_x_1928:
[----:B------:R-:W-:Y:S05]  /*1ab10*/  BSYNC B0 ;  /* 0x0000000000007941 */ /* 0x000fea0003800000 */
.L_x_1926:
[----:B------:R-:W-:-:S04]  /*1ab20*/  IMAD R42, R161, R160, -R83 ;  /* 0x000000a0a12a7224 */ /* 0x000fc800078e0a53 */
[----:B------:R-:W-:-:S05]  /*1ab30*/  IMAD.IADD R43, R42, 0x1, -R189 ;  /* 0x000000012a2b7824 */ /* 0x000fca00078e0abd */
[----:B------:R-:W-:Y:S02]  /*1ab40*/  VIADDMNMX R87, R43, R160, R87, PT ;  /* 0x000000a02b577246 */ /* 0x000fe40003800157 */
[----:B------:R-:W-:-:S07]  /*1ab50*/  VIMNMX R86, R86, R43, !PT ;  /* 0x0000002b56567248 */ /* 0x000fce0007fe0100 */
.L_x_1925:
        /* <DEDUP_REMOVED lines=113> */
.L_x_1931:
[----:B------:R-:W-:-:S05]  /*1b270*/  IMAD.U32 R86, RZ, RZ, UR5 ;  /* 0x00000005ff567e24 */ /* 0x000fca000f8e00ff */
[----:B------:R-:W-:-:S13]  /*1b280*/  ISETP.NE.AND P2, PT, R86, 0x1, PT ;  /* 0x000000015600780c */ /* 0x000fda0003f45270 */
[----:B------:R-:W0:Y:S02]  /*1b290*/  @P2 LDC.64 R42, c[0x0][0x9e8] ;  /* 0x00027a00ff2a2b82 */ /* 0x000e240000000a00 */
[----:B0-----:R-:W-:-:S05]  /*1b2a0*/  @P2 IMAD.HI.U32 R42, R87, R42, RZ ;  /* 0x0000002a572a2227 */ /* 0x001fca00078e00ff */
[----:B------:R-:W-:-:S07]  /*1b2b0*/  @P2 SHF.R.U32.HI R87, RZ, R43, R42 ;  /* 0x0000002bff572219 */ /* 0x000fce000001162a */
.L_x_1932:
[----:B------:R-:W-:Y:S05]  /*1b2c0*/  BSYNC B0 ;  /* 0x0000000000007941 */ /* 0x000fea0003800000 */
.L_x_1930:
[----:B------:R-:W-:-:S04]  /*1b2d0*/  IMAD R42, R87, R86, -R83 ;  /* 0x00000056572a7224 */ /* 0x000fc800078e0a53 */
[----:B------:R-:W-:-:S05]  /*1b2e0*/  IMAD.IADD R43, R42, 0x1, -R189 ;  /* 0x000000012a2b7824 */ /* 0x000fca00078e0abd */
[----:B------:R-:W-:Y:S02]  /*1b2f0*/  VIADDMNMX R159, R43, R86, R159, PT ;  /* 0x000000562b9f7246 */ /* 0x000fe4000380019f */
[----:B------:R-:W-:-:S07]  /*1b300*/  VIMNMX R158, R158, R43, !PT ;  /* 0x0000002b9e9e7248 */ /* 0x000fce0007fe0100 */
.L_x_1929:
[----:B------:R-:W-:Y:S01]  /*1b310*/  FMNMX.FTZ R42, R24, R214, !PT ;  /* 0x000000d6182a7209 */ /* 0x000fe20007810000 */
[----:B------:R-:W-:Y:S01]  /*1b320*/  UMOV UR51, UR4 ;  /* 0x0000000400337c82 */ /* 0x000fe20008000000 */
[C---:B------:R-:W-:Y:S02]  /*1b330*/  ISETP.GT.AND P3, PT, R158.reuse, 0x8, P1 ;  /* 0x000000089e00780c */ /* 0x040fe40000f64270 */
        /* <DEDUP_REMOVED lines=53> */
[----:B------:R-:W-:Y:S02]  /*1b690*/  ISETP.LT.OR P2, PT, R159, 0x22, P2 ;  /* 0x000000229f00780c */ /* 0x000fe40001741670 */
[----:B------:R-:W-:Y:S02]  /*1b6a0*/  FMNMX.FTZ R42, R75, R42, !PT ;  /* 0x0000002a4b2a7209 */ /* 0x000fe40007810000 */
[----:B------:R-:W-:Y:S02]  /*1b6b0*/  ISETP.LT.OR P3, PT, R159, 0x31, P3 ;  /* 0x000000319f00780c */ /* 0x000fe40001f61670 */
[----:B------:R-:W-:Y:S02]  /*1b6c0*/  FSEL R154, R154, -INF , !P2 ;  /* 0xff8000009a9a7808 */ /* 0x000fe40005000000 */
[----:B------:R-:W-:-:S02]  /*1b6d0*/  ISETP.GT.AND P2, PT, R158, 0x29, P1 ;  /* 0x000000299e00780c */ /* 0x000fc40000f44270 */
[----:B------:R-:W-:Y:S02]  /*1b6e0*/  FMNMX.FTZ R42, R77, R42, !PT ;  /* 0x0000002a4d2a7209 */ /* 0x000fe40007810000 */
[----:B------:R-:W-:Y:S02]  /*1b6f0*/  FSEL R48, R48, -INF , !P3 ;  /* 0xff80000030307808 */ /* 0x000fe40005800000 */
[----:B------:R-:W-:Y:S02]  /*1b700*/  ISETP.GT.AND P3, PT, R158, 0x38, P1 ;  /* 0x000000389e00780c */ /* 0x000fe40000f64270 */
[----:B------:R-:W-:Y:S02]  /*1b710*/  ISETP.LT.OR P2, PT, R159, 0x2a, P2 ;  /* 0x0000002a9f00780c */ /* 0x000fe40001741670 */
        /* <DEDUP_REMOVED lines=15> */
[----:B------:R-:W-:Y:S02]  /*1b810*/  ISETP.GT.AND P3, PT, R158, 0x48, P1 ;  /* 0x000000489e00780c */ /* 0x000fe40000f64270 */
[C---:B------:R-:W-:Y:S02]  /*1b820*/  ISETP.LT.OR P2, PT, R159.reuse, 0x3a, P2 ;  /* 0x0000003a9f00780c */ /* 0x040fe40001741670 */
[----:B------:R-:W-:Y:S02]  /*1b830*/  ISETP.LT.OR P3, PT, R159, 0x49, P3 ;  /* 0x000000499f00780c */ /* 0x000fe40001f61670 */
[----:B------:R-:W-:Y:S02]  /*1b840*/  FSEL R54, R54, -INF , !P2 ;  /* 0xff80000036367808 */ /* 0x000fe40005000000 */
[----:B------:R-:W-:Y:S02]  /*1b850*/  ISETP.GT.AND P2, PT, R158, 0x41, P1 ;  /* 0x000000419e00780c */ /* 0x000fe40000f44270 */
[----:B------:R-:W-:-:S02]  /*1b860*/  FSEL R60, R60, -INF , !P3 ;  /* 0xff8000003c3c7808 */ /* 0x000fc40005800000 */
[----:B------:R-:W-:Y:S02]  /*1b870*/  ISETP.GT.AND P3, PT, R158, 0x50, P1 ;  /* 0x000000509e00780c */ /* 0x000fe40000f64270 */
        /* <DEDUP_REMOVED lines=19> */
[----:B------:R-:W-:Y:S02]  /*1b9b0*/  ISETP.GT.AND P3, PT, R158, 0x68, P1 ;  /* 0x000000689e00780c */ /* 0x000fe40000f64270 */
        /* <DEDUP_REMOVED lines=49> */
[----:B------:R-:W-:Y:S01]  /*1bcd0*/  FSEL R82, R82, -INF , !P1 ;  /* 0xff80000052527808 */ /* 0x000fe20004800000 */
[--C-:B------:R-:W-:Y:S01]  /*1bce0*/  FFMA.FTZ R168, R47, UR51, -R42.reuse ;  /* 0x000000332fa87c23 */ /* 0x100fe2000801082a */
[----:B------:R-:W-:Y:S01]  /*1bcf0*/  FMNMX.FTZ R29, R36, R29, !PT ;  /* 0x0000001d241d7209 */ /* 0x000fe20007810000 */
[--C-:B------:R-:W-:Y:S01]  /*1bd00*/  FFMA.FTZ R33, R49, UR51, -R42.reuse ;  /* 0x0000003331217c23 */ /* 0x100fe2000801082a */
[----:B------:R-:W-:Y:S01]  /*1bd10*/  FSEL R55, R217, RZ, P2 ;  /* 0x000000ffd9377208 */ /* 0x000fe20001000000 */
        /* <DEDUP_REMOVED lines=16> */
[----:B------:R-:W-:Y:S01]  /*1be20*/  FFMA.FTZ R85, R85, UR51, -R42 ;  /* 0x0000003355557c23 */ /* 0x000fe2000801082a */
        /* <DEDUP_REMOVED lines=25> */
[----:B------:R0:W-:Y:S03]  /*1bfc0*/  MUFU.EX2 R29, R57 ;  /* 0x00000039001d7308 */ /* 0x0001e60000000800 */
[----:B------:R-:W-:-:S04]  /*1bfd0*/  FMNMX.FTZ R39, R76, R39, !PT ;  /* 0x000000274c277209 */ /* 0x000fc80007810000 */
[----:B------:R-:W-:Y:S01]  /*1bfe0*/  FMNMX.FTZ R39, R78, R39, !PT ;  /* 0x000000274e277209 */ /* 0x000fe20007810000 */
[----:B------:R-:W-:Y:S03]  /*1bff0*/  MUFU.EX2 R172, R172 ;  /* 0x000000ac00ac7308 */ /* 0x000fe60000000800 */
[----:B------:R-:W-:-:S04]  /*1c000*/  FMNMX.FTZ R39, R80, R39, !PT ;  /* 0x0000002750277209 */ /* 0x000fc80007810000 */
[----:B------:R-:W-:Y:S01]  /*1c010*/  FMNMX.FTZ R39, R82, R39, !PT ;  /* 0x0000002752277209 */ /* 0x000fe20007810000 */
[----:B------:R-:W-:Y:S04]  /*1c020*/  MUFU.EX2 R37, R37 ;  /* 0x0000002500257308 */ /* 0x000fe80000000800 */
[----:B------:R-:W1:Y:S04]  /*1c030*/  SHFL.BFLY PT, R44, R39, 0x2, 0x1f ;  /* 0x0c401f00272c7f89 */ /* 0x000e6800000e0000 */
[----:B------:R-:W-:Y:S08]  /*1c040*/  MUFU.EX2 R174, R174 ;  /* 0x000000ae00ae7308 */ /* 0x000ff00000000800 */
[----:B------:R-:W-:Y:S08]  /*1c050*/  MUFU.EX2 R35, R35 ;  /* 0x0000002300237308 */ /* 0x000ff00000000800 */
[----:B------:R-:W-:Y:S01]  /*1c060*/  MUFU.EX2 R168, R168 ;  /* 0x000000a800a87308 */ /* 0x000fe20000000800 */
[----:B-1----:R-:W-:Y:S01]  /*1c070*/  FMNMX.FTZ R53, R39, R44, !PT ;  /* 0x0000002c27357209 */ /* 0x002fe20007810000 */
[--C-:B------:R-:W-:Y:S01]  /*1c080*/  FFMA.FTZ R44, R73, UR51, -R42.reuse ;  /* 0x00000033492c7c23 */ /* 0x100fe2000801082a */
[----:B------:R-:W-:Y:S01]  /*1c090*/  FFMA.FTZ R39, R81, UR51, -R42 ;  /* 0x0000003351277c23 */ /* 0x000fe2000801082a */
[----:B------:R-:W-:-:S04]  /*1c0a0*/  FADD.FTZ R42, -R55, R214 ;  /* 0x000000d6372a7221 */ /* 0x000fc80000010100 */
[----:B------:R-:W-:Y:S01]  /*1c0b0*/  MUFU.EX2 R33, R33 ;  /* 0x0000002100217308 */ /* 0x000fe20000000800 */
[----:B------:R-:W1:Y:S01]  /*1c0c0*/  SHFL.BFLY PT, R218, R53, 0x1, 0x1f ;  /* 0x0c201f0035da7f89 */ /* 0x000e6200000e0000 */
[----:B------:R-:W-:-:S06]  /*1c0d0*/  FMUL.FTZ R42, R42, UR51 ;  /* 0x000000332a2a7c20 */ /* 0x000fcc0008410000 */
[----:B------:R-:W-:Y:S08]  /*1c0e0*/  MUFU.EX2 R170, R170 ;  /* 0x000000aa00aa7308 */ /* 0x000ff00000000800 */
[----:B------:R-:W2:Y:S08]  /*1c0f0*/  MUFU.EX2 R42, R42 ;  /* 0x0000002a002a7308 */ /* 0x000eb00000000800 */
[----:B------:R-:W-:Y:S01]  /*1c100*/  MUFU.EX2 R31, R31 ;  /* 0x0000001f001f7308 */ /* 0x000fe20000000800 */
[----:B-1----:R-:W-:-:S04]  /*1c110*/  FMNMX.FTZ R218, R53, R218, !PT ;  /* 0x000000da35da7209 */ /* 0x002fc80007810000 */
[C---:B------:R-:W-:Y:S01]  /*1c120*/  FSETP.NEU.FTZ.AND P1, PT, R218.reuse, -INF , PT ;  /* 0xff800000da00780b */ /* 0x040fe20003f3d000 */
[----:B0-----:R-:W-:Y:S02]  /*1c130*/  FMUL.FTZ R57, R218, UR51 ;  /* 0x00000033da397c20 */ /* 0x001fe40008410000 */
[----:B------:R-:W-:Y:S03]  /*1c140*/  MUFU.EX2 R164, R164 ;  /* 0x000000a400a47308 */ /* 0x000fe60000000800 */
[----:B------:R-:W-:-:S05]  /*1c150*/  FSEL R57, R57, RZ, P1 ;  /* 0x000000ff39397208 */ /* 0x000fca0000800000 */
[--C-:B------:R-:W-:Y:S01]  /*1c160*/  FFMA.FTZ R64, R26, UR51, -R57.reuse ;  /* 0x000000331a407c23 */ /* 0x100fe20008010839 */
[----:B------:R-:W-:Y:S01]  /*1c170*/  FSEL R26, R218, RZ, P1 ;  /* 0x000000ffda1a7208 */ /* 0x000fe20000800000 */
[--C-:B------:R-:W-:Y:S01]  /*1c180*/  FFMA.FTZ R181, R27, UR51, -R57.reuse ;  /* 0x000000331bb57c23 */ /* 0x100fe20008010839 */
[--C-:B------:R-:W-:Y:S01]  /*1c190*/  FFMA.FTZ R183, R28, UR51, -R57.reuse ;  /* 0x000000331cb77c23 */ /* 0x100fe20008010839 */
[--C-:B------:R-:W-:Y:S01]  /*1c1a0*/  FFMA.FTZ R59, R30, UR51, -R57.reuse ;  /* 0x000000331e3b7c23 */ /* 0x100fe20008010839 */
[----:B------:R-:W-:Y:S01]  /*1c1b0*/  FFMA.FTZ R177, R32, UR51, -R57 ;  /* 0x0000003320b17c23 */ /* 0x000fe20008010839 */
        /* <DEDUP_REMOVED lines=32> */
[----:B------:R-:W-:Y:S01]  /*1c3c0*/  FFMA.FTZ R38, R82, UR51, -R57 ;  /* 0x0000003352267c23 */ /* 0x000fe20008010839 */
[----:B------:R-:W3:Y:S01]  /*1c3d0*/  MUFU.EX2 R59, R59 ;  /* 0x0000003b003b7308 */ /* 0x000ee20000000800 */
[----:B--2---:R-:W-:Y:S01]  /*1c3e0*/  FFMA.FTZ R57, R42, R6, R180 ;  /* 0x000000062a397223 */ /* 0x004fe200000100b4 */
[----:B0-----:R-:W-:-:S03]  /*1c3f0*/  FFMA.FTZ R3, R26, R3, R181 ;  /* 0x000000031a037223 */ /* 0x001fc600000100b5 */
[----:B------:R-:W-:Y:S01]  /*1c400*/  FADD.FTZ R57, R24, R57 ;  /* 0x0000003918397221 */ /* 0x000fe20000010000 */
[----:B------:R-:W-:Y:S02]  /*1c410*/  FADD.FTZ R6, R64, R3 ;  /* 0x0000000340067221 */ /* 0x000fe40000010000 */
[----:B------:R-:W0:Y:S01]  /*1c420*/  MUFU.EX2 R177, R177 ;  /* 0x000000b100b17308 */ /* 0x000e220000000800 */
[----:B------:R-:W-:Y:S01]  /*1c430*/  FADD.FTZ R56, R182, R57 ;  /* 0x00000039b6387221 */ /* 0x000fe20000010000 */
[----:B-1----:R-:W-:-:S03]  /*1c440*/  FADD.FTZ R6, R183, R6 ;  /* 0x00000006b7067221 */ /* 0x002fc60000010000 */
[----:B------:R-:W-:-:S03]  /*1c450*/  FADD.FTZ R3, R25, R56 ;  /* 0x0000003819037221 */ /* 0x000fc60000010000 */
[----:B------:R-:W1:Y:S01]  /*1c460*/  MUFU.EX2 R34, R34 ;  /* 0x0000002200227308 */ /* 0x000e620000000800 */
[----:B---3--:R-:W-:Y:S01]  /*1c470*/  FADD.FTZ R6, R59, R6 ;  /* 0x000000063b067221 */ /* 0x008fe20000010000 */
        /* <DEDUP_REMOVED lines=16> */
[----:B------:R-:W-:-:S06]  /*1c580*/  FADD.FTZ R56, R168, R57 ;  /* 0x00000039a8387221 */ /* 0x000fcc0000010000 */
        /* <DEDUP_REMOVED lines=81> */
.L_x_1933:
        /* <DEDUP_REMOVED lines=10> */
[-C--:B------:R-:W-:Y:S01]  /*1cb40*/  FMUL.FTZ R92, R92, R42.reuse ;  /* 0x0000002a5c5c7220 */ /* 0x080fe20000410000 */
[----:B------:R-:W-:Y:S01]  /*1cb50*/  F2FP.BF16.F32.PACK_AB R183, R59, R183 ;  /* 0x000000b73bb7723e */ /* 0x000fe200000010ff */
[----:B------:R-:W-:Y:S01]  /*1cb60*/  FMUL.FTZ R93, R93, R42 ;  /* 0x0000002a5d5d7220 */ /* 0x000fe20000410000 */
[----:B------:R0:W-:Y:S01]  /*1cb70*/  SYNCS.ARRIVE.TRANS64.RED.A1T0 RZ, [R56+URZ], RZ ;  /* 0x000000ff38ff79a7 */ /* 0x0001e2000810043f */
        /* <DEDUP_REMOVED lines=94> */
.L_x_1914:
[----:B------:R-:W-:Y:S05]  /*1d160*/  WARPSYNC.ALL ;  /* 0x0000000000007948 */ /* 0x000fea0003800000 */
[----:B------:R-:W-:Y:S06]  /*1d170*/  BAR.ARV 0x8, 0x180 ;  /* 0x0206000000007b1d */ /* 0x000fec0000002000 */
[----:B------:R-:W-:Y:S05]  /*1d180*/  @!P0 BRA `(.L_x_1935) ;  /* 0x0000000000048947 */ /* 0x000fea0003800000 */
[----:B------:R-:W-:Y:S01]  /*1d190*/  BPT.TRAP 0x1 ;  /* 0x000000040000795c */ /* 0x000fe20000300000 */
.L_x_1935:
[----:B------:R-:W-:Y:S01]  /*1d1a0*/  IMAD R11, R184, 0x8, R18 ;  /* 0x00000008b80b7824 */ /* 0x000fe200078e0212 */
[----:B------:R-:W-:-:S04]  /*1d1b0*/  SHF.L.U32 R0, R187, 0x1f, RZ ;  /* 0x0000001fbb007819 */ /* 0x000fc800000006ff */
[----:B------:R0:W1:Y:S01]  /*1d1c0*/  SYNCS.PHASECHK.TRANS64.TRYWAIT P1, [R11+URZ+0x28850], R0 ;  /* 0x028850000b0075a7 */ /* 0x000062000802017f */
[----:B------:R-:W-:Y:S05]  /*1d1d0*/  @!P0 BRA `(.L_x_1936) ;  /* 0x0000000000048947 */ /* 0x000fea0003800000 */
[----:B------:R-:W-:Y:S01]  /*1d1e0*/  BPT.TRAP 0x1 ;  /* 0x000000040000795c */ /* 0x000fe20000300000 */
.L_x_1936:
[----:B------:R-:W-:-:S05]  /*1d1f0*/  VIADD R18, R18, 0x400 ;  /* 0x0000040012127836 */ /* 0x000fca0000000000 */
[----:B------:R-:W-:-:S04]  /*1d200*/  SHF.R.U32.HI R18, RZ, 0x4, R18 ;  /* 0x00000004ff127819 */ /* 0x000fc80000011612 */
[----:B------:R-:W-:-:S04]  /*1d210*/  LOP3.LUT R18, R18, 0x3fff, RZ, 0xc0, !PT ;  /* 0x00003fff12127812 */ /* 0x000fc800078ec0ff */
[----:B------:R-:W-:Y:S01]  /*1d220*/  LOP3.LUT R5, R18, 0x4000000, RZ, 0xfc, !PT ;  /* 0x0400000012057812 */ /* 0x000fe200078efcff */
[----:B-1----:R-:W-:Y:S06]  /*1d230*/  @P1 BRA `(.L_x_1937) ;  /* 0x0000000000081947 */ /* 0x002fec0003800000 */
[----:B------:R-:W1:Y:S02]  /*1d240*/  SYNCS.PHASECHK.TRANS64.TRYWAIT P1, [R11+URZ+0x28850], R0 ;  /* 0x028850000b0075a7 */ /* 0x000e64000802017f */
[----:B-1----:R-:W-:Y:S05]  /*1d250*/  @!P1 BRA `(.L_x_1938) ;  /* 0x000000dc00dc9947 */ /* 0x002fea0003800000 */
.L_x_1937:
        /* <DEDUP_REMOVED lines=10> */
[----:B------:R-:W-:-:S08]  /*1d300*/  IMAD.U32 R14, RZ, RZ, UR51 ;  /* 0x00000033ff0e7e24 */ /* 0x000fd0000f8e00ff */
        /* <DEDUP_REMOVED lines=37> */
[----:B------:R-:W-:Y:S01]  /*1d560*/  R2UR UR6, R8 ;  /* 0x00000000080672ca */ /* 0x000fe200000e0000 */
[----:B------:R-:W-:Y:S01]  /*1d570*/  IMAD.MOV.U32 R8, RZ, RZ, RZ ;  /* 0x000000ffff087224 */ /* 0x000fe200078e00ff */
[----:B------:R-:W-:Y:S01]  /*1d580*/  R2UR UR7, R9 ;  /* 0x00000000090772ca */ /* 0x000fe200000e0000 */
[----:B------:R-:W-:Y:S02]  /*1d590*/  WARPGROUP.DEPBAR.LE gsb0, 0x0 ;  /* 0x00008000000079c5 */ /* 0x000fe40000010000 */
[----:B------:R-:W-:-:S10]  /*1d5a0*/  WARPGROUP.ARRIVE ;  /* 0x00000000000079c5 */ /* 0x000fd40000000000 */
[----:B------:R-:W-:Y:S01]  /*1d5b0*/  HGMMA.64x128x16.F32.BF16 R88, R156, gdesc[UR4].tnspB, R88, gsb0 ;  /* 0x41e000049c587df0 */ /* 0x000fe20008001858 */
[----:B------:R-:W-:Y:S01]  /*1d5c0*/  R2UR UR6, R4 ;  /* 0x00000000040672ca */ /* 0x000fe200000e0000 */
[----:B0-----:R-:W-:Y:S01]  /*1d5d0*/  FADD.FTZ R4, R0, R3 ;  /* 0x0000000300047221 */ /* 0x001fe20000010000 */
[----:B------:R-:W-:Y:S01]  /*1d5e0*/  R2UR UR7, R5 ;  /* 0x00000000050772ca */ /* 0x000fe200000e0000 */
[----:B------:R-:W-:Y:S01]  /*1d5f0*/  IMAD.MOV.U32 R3, RZ, RZ, -0x800000 ;  /* 0xff800000ff037424 */ /* 0x000fe200078e00ff */
[----:B------:R-:W0:Y:S04]  /*1d600*/  SHFL.BFLY PT, R5, R6, 0x2, 0x1f ;  /* 0x0c401f0006057f89 */ /* 0x000e2800000e0000 */
[----:B------:R-:W1:Y:S01]  /*1d610*/  SHFL.BFLY PT, R7, R4, 0x1, 0x1f ;  /* 0x0c201f0004077f89 */ /* 0x000e6200000e0000 */
[----:B0-----:R-:W-:Y:S01]  /*1d620*/  FADD.FTZ R5, R5, R6 ;  /* 0x0000000605057221 */ /* 0x001fe20000010000 */
[----:B------:R-:W-:-:S02]  /*1d630*/  IMAD.MOV.U32 R6, RZ, RZ, RZ ;  /* 0x000000ffff067224 */ /* 0x000fc400078e00ff */
[----:B-1----:R-:W-:Y:S02]  /*1d640*/  FADD.FTZ R12, R4, R7 ;  /* 0x00000007040c7221 */ /* 0x002fe40000010000 */
[----:B------:R-:W0:Y:S03]  /*1d650*/  SHFL.BFLY PT, R0, R5, 0x1, 0x1f ;  /* 0x0c201f0005007f89 */ /* 0x000e2600000e0000 */
[----:B------:R-:W-:-:S13]  /*1d660*/  FSETP.NE.FTZ.AND P2, PT, R12, RZ, PT ;  /* 0x000000ff0c00720b */ /* 0x000fda0003f55000 */
[----:B------:R-:W1:Y:S01]  /*1d670*/  @P2 MUFU.LG2 R9, R12 ;  /* 0x0000000c00092308 */ /* 0x000e620000000c00 */
[----:B------:R-:W-:Y:S01]  /*1d680*/  @P2 FMUL.FTZ R14, R14, 0.69314718246459960938 ;  /* 0x3f3172180e0e2820 */ /* 0x000fe20000410000 */
[----:B0-----:R-:W-:-:S06]  /*1d690*/  FADD.FTZ R10, R5, R0 ;  /* 0x00000000050a7221 */ /* 0x001fcc0000010000 */
[----:B------:R-:W-:Y:S01]  /*1d6a0*/  @P2 MUFU.RCP R8, R12 ;  /* 0x0000000c00082308 */ /* 0x000fe20000001000 */
[----:B------:R-:W-:Y:S02]  /*1d6b0*/  IMAD.U32 R5, RZ, RZ, UR51 ;  /* 0x00000033ff057e24 */ /* 0x000fe4000f8e00ff */
[----:B------:R-:W-:Y:S01]  /*1d6c0*/  IMAD.MOV.U32 R0, RZ, RZ, -0x800000 ;  /* 0xff800000ff007424 */ /* 0x000fe200078e00ff */
[----:B------:R-:W-:Y:S01]  /*1d6d0*/  FSETP.NE.FTZ.AND P1, PT, R10, RZ, PT ;  /* 0x000000ff0a00720b */ /* 0x000fe20003f35000 */
[----:B-1----:R-:W-:-:S04]  /*1d6e0*/  @P2 FMUL.FTZ R9, R9, 0.69314718246459960938 ;  /* 0x3f31721809092820 */ /* 0x002fc80000410000 */
[----:B------:R-:W-:-:S08]  /*1d6f0*/  @P2 FFMA.FTZ R0, R14, R218, R9 ;  /* 0x000000da0e002223 */ /* 0x000fd00000010009 */
[----:B------:R-:W0:Y:S01]  /*1d700*/  @P1 MUFU.LG2 R7, R10 ;  /* 0x0000000a00071308 */ /* 0x000e220000000c00 */
[----:B------:R-:W-:-:S07]  /*1d710*/  @P1 FMUL.FTZ R4, R5, 0.69314718246459960938 ;  /* 0x3f31721805041820 */ /* 0x000fce0000410000 */
[----:B------:R1:W2:Y:S01]  /*1d720*/  @P1 MUFU.RCP R6, R10 ;  /* 0x0000000a00061308 */ /* 0x0002a20000001000 */
[----:B0-----:R-:W-:-:S04]  /*1d730*/  @P1 FMUL.FTZ R7, R7, 0.69314718246459960938 ;  /* 0x3f31721807071820 */ /* 0x001fc80000410000 */
[----:B------:R-:W-:Y:S01]  /*1d740*/  @P1 FFMA.FTZ R3, R4, R217, R7 ;  /* 0x000000d904031223 */ /* 0x000fe20000010007 */
[----:B------:R-:W-:Y:S02]  /*1d750*/  WARPGROUP.DEPBAR.LE gsb0, 0x0 ;  /* 0x00008000000079c5 */ /* 0x000fe40000010000 */
[----:B------:R-:W-:-:S06]  /*1d760*/  WARPGROUP.ARRIVE ;  /* 0x00000000000079c5 */ /* 0x000fcc0000000000 */
[----:B------:R-:W-:Y:S03]  /*1d770*/  HGMMA.64x128x16.F32.BF16 R88, R152, gdesc[UR4].tnspB, R88, gsb0 ;  /* 0x41e0000498587df0 */ /* 0x000fe60008001858 */
[----:B------:R-:W-:Y:S02]  /*1d780*/  WARPGROUP.DEPBAR.LE gsb0, 0x0 ;  /* 0x00008000000079c5 */ /* 0x000fe40000010000 */
[----:B-12---:R-:W-:Y:S05]  /*1d790*/  @!P0 BRA `(.L_x_1939) ;  /* 0x0000000000048947 */ /* 0x006fea0003800000 */
[----:B------:R-:W-:Y:S01]  /*1d7a0*/  BPT.TRAP 0x1 ;  /* 0x000000040000795c */ /* 0x000fe20000300000 */
.L_x_1939:
[----:B------:R-:W-:Y:S02]  /*1d7b0*/  VIADD R4, R11, 0x28860 ;  /* 0x000288600b047836 */ /* 0x000fe40000000000 */
[-C--:B------:R-:W-:Y:S01]  /*1d7c0*/  FMUL.FTZ R20, R88, R6.reuse ;  /* 0x0000000658147220 */ /* 0x080fe20000410000 */
[----:B------:R-:W-:Y:S02]  /*1d7d0*/  IMAD.U32 R5, RZ, RZ, UR38 ;  /* 0x00000026ff057e24 */ /* 0x000fe4000f8e00ff */
[-C--:B------:R-:W-:Y:S01]  /*1d7e0*/  FMUL.FTZ R21, R89, R6.reuse ;  /* 0x0000000659157220 */ /* 0x080fe20000410000 */
        /* <DEDUP_REMOVED lines=15> */
[----:B0-----:R-:W-:Y:S01]  /*1d8e0*/  SEL R4, RZ, 0x1, P1 ;  /* 0x00000001ff047807 */ /* 0x001fe20000800000 */
        /* <DEDUP_REMOVED lines=54> */
[----:B------:R-:W-:-:S11]  /*1dc50*/  SEL R184, R184, RZ, P1 ;  /* 0x000000ffb8b87207 */ /* 0x000fd60000800000 */
.L_x_1803:
[----:B------:R-:W-:Y:S05]  /*1dc60*/  WARPSYNC.ALL ;  /* 0x0000000000007948 */ /* 0x000fea0003800000 */
[----:B------:R-:W0:Y:S08]  /*1dc70*/  S2UR UR38, SR_CgaCtaId ;  /* 0x00000000002679c3 */ /* 0x000e300000008800 */
[----:B------:R-:W-:Y:S06]  /*1dc80*/  BAR.SYNC.DEFER_BLOCKING 0x5, 0x180 ;  /* 0x0146000000007b1d */ /* 0x000fec0000010000 */
[----:B------:R-:W-:Y:S01]  /*1dc90*/  UMOV UR4, 0x400 ;  /* 0x0000040000047882 */ /* 0x000fe20000000000 */
[----:B------:R-:W-:Y:S01]  /*1dca0*/  BSSY B0, `(.L_x_1940) ;  /* 0x0000303000007945 */ /* 0x000fe20003800000 */
[----:B0-----:R-:W-:-:S06]  /*1dcb0*/  ULEA UR4, UR38, UR4, 0x18 ;  /* 0x0000000426047291 */ /* 0x001fcc000f8ec03f */
[----:B------:R-:W-:-:S05]  /*1dcc0*/  IMAD.U32 R18, RZ, RZ, UR4 ;  /* 0x00000004ff127e24 */ /* 0x000fca000f8e00ff */
[----:B------:R0:W3:Y:S01]  /*1dcd0*/  LDS.128 R28, [R18+0x288d0] ;  /* 0x0288d000121c7984 */ /* 0x0000e20000000c00 */
[----:B------:R-:W-:Y:S06]  /*1dce0*/  BAR.ARV 0x4, 0x180 ;  /* 0x0106000000007b1d */ /* 0x000fec0000002000 */
[----:B------:R-:W-:Y:S05]  /*1dcf0*/  @P0 BRA `(.L_x_1941) ;  /* 0x0000002000f40947 */ /* 0x000fea0003800000 */
[----:B------:R-:W2:Y:S01]  /*1dd00*/  LDL R4, [R1+0x3c] ;  /* 0x00003c0001047983 */ /* 0x000ea20000100800 */
[----:B------:R-:W-:Y:S01]  /*1dd10*/  ULDC UR4, c[0x0][0xad4] ;  /* 0x0002b50000047ab9 */ /* 0x000fe20000000800 */
[----:B------:R-:W-:Y:S01]  /*1dd20*/  F2FP.BF16.F32.PACK_AB R34, R133, R132 ;  /* 0x000000848522723e */ /* 0x000fe200000010ff */
[----:B------:R-:W1:Y:S01]  /*1dd30*/  S2R R5, SR_SWINHI ;  /* 0x0000000000057919 */ /* 0x000e620000002f00 */
[----:B------:R-:W-:Y:S02]  /*1dd40*/  MOV R38, R18 ;  /* 0x0000001200267202 */ /* 0x000fe40000000f00 */
[----:B-1----:R-:W-:-:S03]  /*1dd50*/  MOV R39, R5 ;  /* 0x0000000500277202 */ /* 0x002fc60000000f00 */
[----:B--2---:R-:W-:-:S03]  /*1dd60*/  IMAD.WIDE R4, R4, 0x2, R38 ;  /* 0x0000000204047825 */ /* 0x004fc600078e0226 */
[C---:B------:R-:W-:Y:S02]  /*1dd70*/  IADD3 R10, P0, R4.reuse, 0x40, RZ ;  /* 0x00000040040a7810 */ /* 0x040fe40007f1e0ff */
[C---:B------:R-:W-:Y:S02]  /*1dd80*/  LOP3.LUT R7, R4.reuse, 0x380, RZ, 0xc0, !PT ;  /* 0x0000038004077812 */ /* 0x040fe400078ec0ff */
[C---:B------:R-:W-:Y:S01]  /*1dd90*/  IADD3 R35, P5, R4.reuse, 0x20, RZ ;  /* 0x0000002004237810 */ /* 0x040fe20007fbe0ff */
[--C-:B------:R-:W-:Y:S01]  /*1dda0*/  IMAD.X R25, RZ, RZ, R5.reuse, P0 ;  /* 0x000000ffff197224 */ /* 0x100fe200000e0605 */
[----:B------:R-:W-:Y:S02]  /*1ddb0*/  ISETP.NE.AND P0, PT, R221, RZ, PT ;  /* 0x000000ffdd00720c */ /* 0x000fe40003f05270 */
[----:B------:R-:W-:Y:S01]  /*1ddc0*/  SHF.R.U64 R7, R7, 0x3, RZ ;  /* 0x0000000307077819 */ /* 0x000fe200000012ff */
[--C-:B------:R-:W-:Y:S01]  /*1ddd0*/  IMAD.X R27, RZ, RZ, R5.reuse, P5 ;  /* 0x000000ffff1b7224 */ /* 0x100fe200028e0605 */
[----:B------:R-:W-:Y:S01]  /*1dde0*/  SEL R221, R221, UR4, P0 ;  /* 0x00000004dddd7c07 */ /* 0x000fe20008000000 */
[----:B------:R-:W-:Y:S05]  /*1ddf0*/  WARPSYNC.ALL ;  /* 0x0000000000007948 */ /* 0x000fea0003800000 */
[----:B------:R-:W-:Y:S01]  /*1de00*/  IADD3 R41, P1, R4, 0x60, RZ ;  /* 0x0000006004297810 */ /* 0x000fe20007f3e0ff */
[----:B------:R-:W-:Y:S01]  /*1de10*/  ULDC.64 UR6, c[0x0][0xc08] ;  /* 0x0003020000067ab9 */ /* 0x000fe20000000a00 */
[----:B------:R-:W-:Y:S01]  /*1de20*/  LOP3.LUT R8, R10, 0x380, RZ, 0xc0, !PT ;  /* 0x000003800a087812 */ /* 0x000fe200078ec0ff */
[----:B------:R-:W-:Y:S01]  /*1de30*/  ULDC.64 UR4, c[0x0][0xc00] ;  /* 0x0003000000047ab9 */ /* 0x000fe20000000a00 */
[----:B------:R-:W-:Y:S01]  /*1de40*/  LOP3.LUT R6, R35, 0x380, RZ, 0xc0, !PT ;  /* 0x0000038023067812 */ /* 0x000fe200078ec0ff */
[----:B------:R-:W-:Y:S01]  /*1de50*/  IMAD.X R15, RZ, RZ, R5, P1 ;  /* 0x000000ffff0f7224 */ /* 0x000fe200008e0605 */
[----:B------:R-:W-:-:S02]  /*1de60*/  IADD3 R43, P2, R4, 0x4000, RZ ;  /* 0x00004000042b7810 */ /* 0x000fc40007f5e0ff */
[C---:B---3--:R-:W-:Y:S02]  /*1de70*/  IADD3 R28, P3, R4.reuse, 0x4020, RZ ;  /* 0x00004020041c7810 */ /* 0x048fe40007f7e0ff */
[C---:B------:R-:W-:Y:S01]  /*1de80*/  IADD3 R45, P4, R4.reuse, 0x4040, RZ ;  /* 0x00004040042d7810 */ /* 0x040fe20007f9e0ff */
[--C-:B------:R-:W-:Y:S01]  /*1de90*/  IMAD.X R13, RZ, RZ, R5.reuse, P2 ;  /* 0x000000ffff0d7224 */ /* 0x100fe200010e0605 */
[----:B------:R-:W-:Y:S01]  /*1dea0*/  BAR.SYNC.DEFER_BLOCKING 0x1, 0x100 ;  /* 0x0044000000007b1d */ /* 0x000fe20000010000 */
[----:B------:R-:W-:Y:S01]  /*1deb0*/  IADD3 R47, P5, R4, 0x4060, RZ ;  /* 0x00004060042f7810 */ /* 0x000fe20007fbe0ff */
[--C-:B------:R-:W-:Y:S01]  /*1dec0*/  IMAD.X R11, RZ, RZ, R5.reuse, P3 ;  /* 0x000000ffff0b7224 */ /* 0x100fe200018e0605 */
[----:B------:R-:W-:Y:S01]  /*1ded0*/  LOP3.LUT R4, R7, R4, RZ, 0x3c, !PT ;  /* 0x0000000407047212 */ /* 0x000fe200078e3cff */
[--C-:B------:R-:W-:Y:S01]  /*1dee0*/  IMAD.X R9, RZ, RZ, R5.reuse, P4 ;  /* 0x000000ffff097224 */ /* 0x100fe200020e0605 */
[----:B------:R-:W-:Y:S01]  /*1def0*/  LOP3.LUT R12, R41, 0x380, RZ, 0xc0, !PT ;  /* 0x00000380290c7812 */ /* 0x000fe200078ec0ff */
[----:B------:R-:W-:Y:S01]  /*1df00*/  IMAD.X R33, RZ, RZ, R5, P5 ;  /* 0x000000ffff217224 */ /* 0x000fe200028e0605 */
[----:B------:R-:W-:-:S02]  /*1df10*/  SHF.R.U64 R7, R8, 0x3, RZ ;  /* 0x0000000308077819 */ /* 0x000fc400000012ff */
[----:B------:R-:W-:Y:S02]  /*1df20*/  SHF.R.U64 R6, R6, 0x3, RZ ;  /* 0x0000000306067819 */ /* 0x000fe400000012ff */
[----:B------:R-:W-:Y:S02]  /*1df30*/  SHF.R.U64 R8, R12, 0x3, RZ ;  /* 0x000000030c087819 */ /* 0x000fe400000012ff */
[----:B-----5:R-:W-:Y:S02]  /*1df40*/  LOP3.LUT R24, R7, R10, RZ, 0x3c, !PT ;  /* 0x0000000a07187212 */ /* 0x020fe400078e3cff */
[----:B------:R-:W-:Y:S02]  /*1df50*/  LOP3.LUT R26, R6, R35, RZ, 0x3c, !PT ;  /* 0x00000023061a7212 */ /* 0x000fe400078e3cff */
[----:B------:R-:W-:Y:S02]  /*1df60*/  LOP3.LUT R7, R28, 0x380, RZ, 0xc0, !PT ;  /* 0x000003801c077812 */ /* 0x000fe400078ec0ff */
[----:B------:R-:W-:-:S02]  /*1df70*/  LOP3.LUT R6, R43, 0x380, RZ, 0xc0, !PT ;  /* 0x000003802b067812 */ /* 0x000fc400078ec0ff */
[----:B------:R-:W-:Y:S02]  /*1df80*/  LOP3.LUT R14, R8, R41, RZ, 0x3c, !PT ;  /* 0x00000029080e7212 */ /* 0x000fe400078e3cff */
[----:B------:R-:W-:Y:S01]  /*1df90*/  LOP3.LUT R8, R45, 0x380, RZ, 0xc0, !PT ;  /* 0x000003802d087812 */ /* 0x000fe200078ec0ff */
[----:B------:R-:W1:Y:S01]  /*1dfa0*/  LDC.64 R40, c[0x0][0xc00] ;  /* 0x00030000ff287b82 */ /* 0x000e620000000a00 */
[----:B------:R-:W-:Y:S02]  /*1dfb0*/  SHF.R.U64 R7, R7, 0x3, RZ ;  /* 0x0000000307077819 */ /* 0x000fe400000012ff */
[----:B------:R-:W-:Y:S02]  /*1dfc0*/  SHF.R.U64 R6, R6, 0x3, RZ ;  /* 0x0000000306067819 */ /* 0x000fe400000012ff */
[----:B------:R-:W-:Y:S02]  /*1dfd0*/  LOP3.LUT R32, R47, 0x380, RZ, 0xc0, !PT ;  /* 0x000003802f207812 */ /* 0x000fe400078ec0ff */
[----:B------:R-:W-:-:S02]  /*1dfe0*/  ISETP.NE.U32.AND P0, PT, RZ, UR6, PT ;  /* 0x00000006ff007c0c */ /* 0x000fc4000bf05070 */
[----:B------:R-:W-:Y:S02]  /*1dff0*/  SHF.R.U64 R8, R8, 0x3, RZ ;  /* 0x0000000308087819 */ /* 0x000fe400000012ff */
[----:B------:R-:W-:Y:S02]  /*1e000*/  LOP3.LUT R10, R7, R28, RZ, 0x3c, !PT ;  /* 0x0000001c070a7212 */ /* 0x000fe400078e3cff */
[----:B------:R-:W-:Y:S02]  /*1e010*/  LOP3.LUT R12, R6, R43, RZ, 0x3c, !PT ;  /* 0x0000002b060c7212 */ /* 0x000fe400078e3cff */
[----:B------:R-:W-:Y:S02]  /*1e020*/  MOV R28, R4 ;  /* 0x00000004001c7202 */ /* 0x000fe40000000f00 */
[----:B------:R-:W-:Y:S02]  /*1e030*/  F2FP.BF16.F32.PACK_AB R4, R21, R20 ;  /* 0x000000141504723e */ /* 0x000fe400000010ff */
[----:B------:R-:W-:-:S02]  /*1e040*/  F2FP.BF16.F32.PACK_AB R5, R91, R90 ;  /* 0x0000005a5b05723e */ /* 0x000fc400000010ff */
[----:B------:R-:W-:Y:S02]  /*1e050*/  F2FP.BF16.F32.PACK_AB R6, R37, R36 ;  /* 0x000000242506723e */ /* 0x000fe400000010ff */
[----:B------:R-:W-:Y:S01]  /*1e060*/  F2FP.BF16.F32.PACK_AB R7, R95, R94 ;  /* 0x0000005e5f07723e */ /* 0x000fe200000010ff */
[----:B-1----:R-:W-:Y:S01]  /*1e070*/  IMAD.WIDE R40, R222, 0x4, R40 ;  /* 0x00000004de287825 */ /* 0x002fe200078e0228 */
[----:B------:R-:W-:Y:S02]  /*1e080*/  SHF.R.U64 R32, R32, 0x3, RZ ;  /* 0x0000000320207819 */ /* 0x000fe400000012ff */
[----:B------:R-:W-:Y:S01]  /*1e090*/  ISETP.NE.AND.EX P0, PT, RZ, UR7, PT, P0 ;  /* 0x00000007ff007c0c */ /* 0x000fe2000bf05300 */
[----:B------:R1:W-:Y:S01]  /*1e0a0*/  STSM.16.M88.4 [R28], R4 ;  /* 0x000000041c007844 */ /* 0x0003e20000000200 */
[----:B------:R-:W-:Y:S02]  /*1e0b0*/  LOP3.LUT R8, R8, R45, RZ, 0x3c, !PT ;  /* 0x0000002d08087212 */ /* 0x000fe400078e3cff */
[----:B------:R-:W-:-:S02]  /*1e0c0*/  LOP3.LUT R32, R32, R47, RZ, 0x3c, !PT ;  /* 0x0000002f20207212 */ /* 0x000fc400078e3cff */
[----:B------:R-:W-:Y:S02]  /*1e0d0*/  MOV R47, R26 ;  /* 0x0000001a002f7202 */ /* 0x000fe40000000f00 */
[----:B------:R-:W-:Y:S02]  /*1e0e0*/  MOV R43, R10 ;  /* 0x0000000a002b7202 */ /* 0x000fe40000000f00 */
[----:B------:R-:W-:Y:S02]  /*1e0f0*/  MOV R42, R8 ;  /* 0x00000008002a7202 */ /* 0x000fe40000000f00 */
[----:B------:R-:W-:Y:S02]  /*1e100*/  MOV R46, R24 ;  /* 0x00000018002e7202 */ /* 0x000fe40000000f00 */
[----:B------:R-:W-:Y:S02]  /*1e110*/  MOV R45, R14 ;  /* 0x0000000e002d7202 */ /* 0x000fe40000000f00 */
[----:B------:R-:W-:-:S02]  /*1e120*/  MOV R44, R12 ;  /* 0x0000000c002c7202 */ /* 0x000fc40000000f00 */
[----:B-1----:R-:W-:Y:S02]  /*1e130*/  F2FP.BF16.F32.PACK_AB R4, R97, R96 ;  /* 0x000000606104723e */ /* 0x002fe400000010ff */
        /* <DEDUP_REMOVED lines=10> */
[----:B------:R-:W-:Y:S01]  /*1e1e0*/  STSM.16.M88.4 [R46], R8 ;  /* 0x000000082e007844 */ /* 0x000fe20000000200 */
[----:B------:R-:W-:Y:S02]  /*1e1f0*/  F2FP.BF16.F32.PACK_AB R14, R117, R116 ;  /* 0x00000074750e723e */ /* 0x000fe400000010ff */
[----:B------:R-:W-:Y:S02]  /*1e200*/  F2FP.BF16.F32.PACK_AB R15, R119, R118 ;  /* 0x00000076770f723e */ /* 0x000fe400000010ff */
[----:B------:R-:W-:-:S02]  /*1e210*/  F2FP.BF16.F32.PACK_AB R24, R121, R120 ;  /* 0x000000787918723e */ /* 0x000fc400000010ff */
[----:B------:R-:W-:Y:S01]  /*1e220*/  F2FP.BF16.F32.PACK_AB R25, R123, R122 ;  /* 0x0000007a7b19723e */ /* 0x000fe200000010ff */
[----:B------:R2:W-:Y:S01]  /*1e230*/  STSM.16.M88.4 [R45], R12 ;  /* 0x0000000c2d007844 */ /* 0x0005e20000000200 */
[----:B------:R-:W-:Y:S02]  /*1e240*/  F2FP.BF16.F32.PACK_AB R26, R125, R124 ;  /* 0x0000007c7d1a723e */ /* 0x000fe400000010ff */
[----:B------:R-:W-:Y:S02]  /*1e250*/  F2FP.BF16.F32.PACK_AB R27, R127, R126 ;  /* 0x0000007e7f1b723e */ /* 0x000fe400000010ff */
[----:B------:R-:W-:Y:S02]  /*1e260*/  MOV R28, R32 ;  /* 0x00000020001c7202 */ /* 0x000fe40000000f00 */
[----:B------:R-:W-:Y:S01]  /*1e270*/  F2FP.BF16.F32.PACK_AB R32, R129, R128 ;  /* 0x000000808120723e */ /* 0x000fe200000010ff */
[----:B------:R-:W-:Y:S01]  /*1e280*/  STSM.16.M88.4 [R44], R24 ;  /* 0x000000182c007844 */ /* 0x000fe20000000200 */
[----:B------:R-:W-:-:S02]  /*1e290*/  F2FP.BF16.F32.PACK_AB R33, R131, R130 ;  /* 0x000000828321723e */ /* 0x000fc400000010ff */
[----:B------:R-:W-:Y:S02]  /*1e2a0*/  F2FP.BF16.F32.PACK_AB R35, R135, R134 ;  /* 0x000000868723723e */ /* 0x000fe400000010ff */
[----:B-1----:R-:W-:Y:S02]  /*1e2b0*/  F2FP.BF16.F32.PACK_AB R4, R137, R136 ;  /* 0x000000888904723e */ /* 0x002fe400000010ff */
[----:B------:R-:W-:Y:S01]  /*1e2c0*/  F2FP.BF16.F32.PACK_AB R5, R139, R138 ;  /* 0x0000008a8b05723e */ /* 0x000fe200000010ff */
[----:B--2---:R-:W1:Y:S01]  /*1e2d0*/  @P0 LDC.64 R14, c[0x0][0xc08] ;  /* 0x00030200ff0e0b82 */ /* 0x004e620000000a00 */
[----:B------:R-:W-:Y:S01]  /*1e2e0*/  F2FP.BF16.F32.PACK_AB R6, R141, R140 ;  /* 0x0000008c8d06723e */ /* 0x000fe200000010ff */
[----:B------:R1:W-:Y:S01]  /*1e2f0*/  STSM.16.M88.4 [R43], R32 ;  /* 0x000000202b007844 */ /* 0x0003e20000000200 */
[----:B------:R-:W-:Y:S02]  /*1e300*/  F2FP.BF16.F32.PACK_AB R7, R143, R142 ;  /* 0x0000008e8f07723e */ /* 0x000fe400000010ff */
[----:B------:R-:W-:Y:S01]  /*1e310*/  ISETP.NE.U32.AND P3, PT, RZ, UR4, PT ;  /* 0x00000004ff007c0c */ /* 0x000fe2000bf65070 */
[----:B------:R-:W-:Y:S01]  /*1e320*/  ULDC UR6, c[0x0][0xa88] ;  /* 0x0002a20000067ab9 */ /* 0x000fe20000000800 */
[----:B------:R-:W-:Y:S01]  /*1e330*/  F2FP.BF16.F32.PACK_AB R8, R145, R144 ;  /* 0x000000909108723e */ /* 0x000fe200000010ff */
[----:B------:R2:W-:Y:S01]  /*1e340*/  STSM.16.M88.4 [R42], R4 ;  /* 0x000000042a007844 */ /* 0x0005e20000000200 */
[----:B------:R-:W-:Y:S01]  /*1e350*/  F2FP.BF16.F32.PACK_AB R9, R147, R146 ;  /* 0x000000929309723e */ /* 0x000fe200000010ff */
[----:B------:R-:W-:Y:S01]  /*1e360*/  IMAD.MOV.U32 R12, RZ, RZ, RZ ;  /* 0x000000ffff0c7224 */ /* 0x000fe200078e00ff */
[----:B------:R-:W-:-:S02]  /*1e370*/  F2FP.BF16.F32.PACK_AB R10, R149, R148 ;  /* 0x00000094950a723e */ /* 0x000fc400000010ff */
[----:B------:R-:W-:Y:S02]  /*1e380*/  F2FP.BF16.F32.PACK_AB R11, R151, R150 ;  /* 0x00000096970b723e */ /* 0x000fe400000010ff */
[----:B------:R-:W-:-:S03]  /*1e390*/  ISETP.NE.AND.EX P3, PT, RZ, UR5, PT, P3 ;  /* 0x00000005ff007c0c */ /* 0x000fc6000bf65330 */
[----:B------:R3:W-:Y:S01]  /*1e3a0*/  STSM.16.M88.4 [R28], R8 ;  /* 0x000000081c007844 */ /* 0x0007e20000000200 */
[----:B------:R-:W-:Y:S01]  /*1e3b0*/  BAR.SYNC.DEFER_BLOCKING 0x1, 0x100 ;  /* 0x0044000000007b1d */ /* 0x000fe20000010000 */
[----:B------:R-:W-:Y:S02]  /*1e3c0*/  IMAD.U32 R13, RZ, RZ, UR6 ;  /* 0x00000006ff0d7e24 */ /* 0x000fe4000f8e00ff */
[----:B-1----:R-:W-:Y:S01]  /*1e3d0*/  @P0 IMAD.WIDE R32, R222, 0x4, R14 ;  /* 0x00000004de200825 */ /* 0x002fe200078e020e */
[----:B------:R-:W-:-:S03]  /*1e3e0*/  ISETP.GT.AND P1, PT, R221, 0x1, PT ;  /* 0x00000001dd00780c */ /* 0x000fc60003f24270 */
[----:B--2---:R-:W-:Y:S01]  /*1e3f0*/  IMAD.MOV.U32 R6, RZ, RZ, 0x9b8 ;  /* 0x000009b8ff067424 */ /* 0x004fe200078e00ff */
[----:B---3--:R-:W1:Y:S01]  /*1e400*/  LDC R8, c[0x0][0xbe8] ;  /* 0x0002fa00ff087b82 */ /* 0x008e620000000800 */
[----:B------:R2:W5:Y:S04]  /*1e410*/  @P3 LDG.E R12, desc[UR54][R40.64] ;  /* 0x00000036280c3981 */ /* 0x000568000c1e1900 */
[----:B------:R2:W5:Y:S01]  /*1e420*/  @P0 LDG.E R13, desc[UR54][R32.64] ;  /* 0x00000036200d0981 */ /* 0x000562000c1e1900 */
[----:B------:R-:W-:-:S04]  /*1e430*/  SEL R6, R6, 0x978, P1 ;  /* 0x0000097806067807 */ /* 0x000fc80000800000 */
[----:B------:R2:W3:Y:S01]  /*1e440*/  LDC.64 R24, c[0x0][R6+0x220] ;  /* 0x0000880006187b82 */ /* 0x0004e20000000a00 */
[----:B-1----:R-:W-:-:S07]  /*1e450*/  ISETP.NE.AND P2, PT, R8, 0x1, PT ;  /* 0x000000010800780c */ /* 0x002fce0003f45270 */
[----:B------:R2:W1:Y:S08]  /*1e460*/  LDC.64 R26, c[0x0][R6+0x218] ;  /* 0x00008600061a7b82 */ /* 0x0004700000000a00 */
[----:B------:R2:W0:Y:S01]  /*1e470*/  LDC.64 R14, c[0x0][R6+0x228] ;  /* 0x00008a00060e7b82 */ /* 0x0004220000000a00 */
[----:B---3--:R-:W-:Y:S05]  /*1e480*/  @P0 BRA `(.L_x_1942) ;  /* 0x0000000000100947 */ /* 0x008fea0003800000 */
[----:B------:R-:W-:Y:S05]  /*1e490*/  @!P3 BRA `(.L_x_1942) ;  /* 0x00000000000cb947 */ /* 0x000fea0003800000 */
[----:B------:R-:W3:Y:S04]  /*1e4a0*/  LDG.E R4, desc[UR54][R40.64] ;  /* 0x0000003628047981 */ /* 0x000ee8000c1e1900 */
[----:B-----5:R-:W3:Y:S02]  /*1e4b0*/  LDG.E R13, desc[UR54][R40.64+0x4] ;  /* 0x00000436280d7981 */ /* 0x020ee4000c1e1900 */
[----:B---3--:R-:W-:-:S07]  /*1e4c0*/  IMAD.IADD R13, R13, 0x1, -R4 ;  /* 0x000000010d0d7824 */ /* 0x008fce00078e0a04 */
.L_x_1942:
[----:B--2---:R-:W2:Y:S04]  /*1e4d0*/  LDL R40, [R1+0x38] ;  /* 0x0000380001287983 */ /* 0x004ea80000100800 */
[----:B------:R-:W3:Y:S01]  /*1e4e0*/  LDL R34, [R1+0x8] ;  /* 0x0000080001227983 */ /* 0x000ee20000100800 */
[----:B------:R-:W4:Y:S01]  /*1e4f0*/  LDC.64 R6, c[0x0][R6+0x210] ;  /* 0x0000840006067b82 */ /* 0x000f220000000a00 */
[----:B------:R-:W-:Y:S01]  /*1e500*/  ISETP.NE.U32.AND P0, PT, RZ, UR4, PT ;  /* 0x00000004ff007c0c */ /* 0x000fe2000bf05070 */
[----:B------:R-:W-:Y:S01]  /*1e510*/  IMAD.IADD R41, R200, 0x1, R198 ;  /* 0x00000001c8297824 */ /* 0x000fe200078e02c6 */
[----:B------:R-:W-:Y:S02]  /*1e520*/  SHF.R.S32.HI R9, RZ, 0x1f, R222 ;  /* 0x0000001fff097819 */ /* 0x000fe400000114de */
[----:B------:R-:W-:-:S03]  /*1e530*/  ISETP.NE.AND.EX P0, PT, RZ, UR5, PT, P0 ;  /* 0x00000005ff007c0c */ /* 0x000fc6000bf05300 */
[----:B------:R-:W0:Y:S01]  /*1e540*/  @P2 LDC R28, c[0x0][0xbec] ;  /* 0x0002fb00ff1c2b82 */ /* 0x000e220000000800 */
[----:B------:R-:W-:Y:S02]  /*1e550*/  SEL R10, R222, RZ, !P0 ;  /* 0x000000ffde0a7207 */ /* 0x000fe40004000000 */
[----:B------:R-:W-:-:S03]  /*1e560*/  SEL R9, R9, RZ, !P0 ;  /* 0x000000ff09097207 */ /* 0x000fc60004000000 */
[-C--:B------:R-:W-:Y:S02]  /*1e570*/  IMAD R11, R25, R10.reuse, RZ ;  /* 0x0000000a190b7224 */ /* 0x080fe400078e02ff */
[----:B------:R-:W4:Y:S02]  /*1e580*/  @P2 LDC R35, c[0x0][0xbf0] ;  /* 0x0002fc00ff232b82 */ /* 0x000f240000000800 */
[----:B------:R-:W-:Y:S01]  /*1e590*/  IMAD R33, R24, R9, R11 ;  /* 0x0000000918217224 */ /* 0x000fe200078e020b */
[----:B------:R-:W-:Y:S01]  /*1e5a0*/  SEL R9, R223, RZ, P1 ;  /* 0x000000ffdf097207 */ /* 0x000fe20000800000 */
[-C--:B-1----:R-:W-:Y:S02]  /*1e5b0*/  IMAD R11, R27, R195.reuse, RZ ;  /* 0x000000c31b0b7224 */ /* 0x082fe400078e02ff */
[----:B------:R-:W-:Y:S02]  /*1e5c0*/  IMAD.WIDE.U32 R26, R26, R195, RZ ;  /* 0x000000c31a1a7225 */ /* 0x000fe400078e00ff */
[----:B------:R-:W1:Y:S02]  /*1e5d0*/  LDC.64 R4, c[0x0][0xba8] ;  /* 0x0002ea00ff047b82 */ /* 0x000e640000000a00 */
[----:B------:R-:W-:-:S04]  /*1e5e0*/  IMAD.WIDE.U32 R24, R24, R10, RZ ;  /* 0x0000000a18187225 */ /* 0x000fc800078e00ff */
[----:B------:R-:W-:Y:S01]  /*1e5f0*/  IMAD.IADD R33, R25, 0x1, R33 ;  /* 0x0000000119217824 */ /* 0x000fe200078e0221 */
[----:B-----5:R-:W-:Y:S01]  /*1e600*/  IADD3 R26, P0, P3, R24, R26, R12 ;  /* 0x0000001a181a7210 */ /* 0x020fe20007b1e00c */
[----:B0-----:R-:W-:-:S04]  /*1e610*/  @P2 IMAD.HI.U32 R24, R41, R28, RZ ;  /* 0x0000001c29182227 */ /* 0x001fc800078e00ff */
[----:B------:R-:W-:Y:S02]  /*1e620*/  IMAD.MOV.U32 R25, RZ, RZ, R41 ;  /* 0x000000ffff197224 */ /* 0x000fe400078e0029 */
[----:B------:R-:W-:Y:S01]  /*1e630*/  IMAD.IADD R32, R27, 0x1, R11 ;  /* 0x000000011b207824 */ /* 0x000fe200078e020b */
[----:B------:R-:W-:Y:S01]  /*1e640*/  SHF.R.S32.HI R11, RZ, 0x1f, R12 ;  /* 0x0000001fff0b7819 */ /* 0x000fe2000001140c */
[----:B------:R-:W-:Y:S01]  /*1e650*/  IMAD R27, R15, R9, RZ ;  /* 0x000000090f1b7224 */ /* 0x000fe200078e02ff */
[----:B----4-:R-:W-:Y:S01]  /*1e660*/  @P2 SHF.R.U32.HI R25, RZ, R35, R24 ;  /* 0x00000023ff192219 */ /* 0x010fe20000011618 */
[----:B------:R-:W-:Y:S01]  /*1e670*/  IMAD.WIDE.U32 R14, R14, R9, RZ ;  /* 0x000000090e0e7225 */ /* 0x000fe200078e00ff */
[----:B------:R-:W-:-:S03]  /*1e680*/  IADD3.X R24, R33, R32, R11, P0, P3 ;  /* 0x0000002021187210 */ /* 0x000fc600007e640b */
[----:B------:R-:W-:Y:S01]  /*1e690*/  IMAD.MOV R9, RZ, RZ, -R25 ;  /* 0x000000ffff097224 */ /* 0x000fe200078e0a19 */
[----:B------:R-:W-:Y:S01]  /*1e6a0*/  IADD3 R14, P0, P3, R25, R26, R14 ;  /* 0x0000001a190e7210 */ /* 0x000fe20007b1e00e */
[----:B-1----:R-:W0:Y:S01]  /*1e6b0*/  @!P1 LDC R4, c[0x0][0xb50] ;  /* 0x0002d400ff049b82 */ /* 0x002e220000000800 */
[----:B------:R-:W-:Y:S01]  /*1e6c0*/  IMAD.IADD R27, R15, 0x1, R27 ;  /* 0x000000010f1b7824 */ /* 0x000fe200078e021b */
[----:B------:R-:W-:Y:S01]  /*1e6d0*/  SHF.R.S32.HI R15, RZ, 0x1f, R25 ;  /* 0x0000001fff0f7819 */ /* 0x000fe20000011419 */
[----:B------:R-:W-:-:S03]  /*1e6e0*/  IMAD R9, R8, R9, R41 ;  /* 0x0000000908097224 */ /* 0x000fc600078e0229 */
[----:B------:R-:W-:Y:S01]  /*1e6f0*/  IADD3.X R15, R15, R24, R27, P0, P3 ;  /* 0x000000180f0f7210 */ /* 0x000fe200007e641b */
[----:B------:R-:W-:Y:S01]  /*1e700*/  IMAD R7, R7, R9, RZ ;  /* 0x0000000907077224 */ /* 0x000fe200078e02ff */
[----:B------:R-:W1:Y:S01]  /*1e710*/  @!P1 LDC R5, c[0x0][0xb54] ;  /* 0x0002d500ff059b82 */ /* 0x000e620000000800 */
[----:B------:R-:W-:-:S05]  /*1e720*/  SHF.R.S32.HI R25, RZ, 0x1f, R9 ;  /* 0x0000001fff197819 */ /* 0x000fca0000011409 */
[C---:B------:R-:W-:Y:S02]  /*1e730*/  IMAD R25, R6.reuse, R25, R7 ;  /* 0x0000001906197224 */ /* 0x040fe400078e0207 */
[----:B------:R-:W-:-:S04]  /*1e740*/  IMAD.WIDE.U32 R6, R6, R9, R14 ;  /* 0x0000000906067225 */ /* 0x000fc800078e000e */
[----:B------:R-:W-:Y:S02]  /*1e750*/  IMAD.IADD R7, R7, 0x1, R25 ;  /* 0x0000000107077824 */ /* 0x000fe400078e0219 */
[----:B------:R-:W-:Y:S01]  /*1e760*/  IMAD R9, R13, R8, RZ ;  /* 0x000000080d097224 */ /* 0x000fe200078e02ff */
[----:B0-----:R-:W-:-:S05]  /*1e770*/  LEA R24, P0, R6, R4, 0x2 ;  /* 0x0000000406187211 */ /* 0x001fca00078010ff */
[----:B------:R-:W-:Y:S01]  /*1e780*/  SHFL.IDX PT, R4, R24, RZ, 0x1c1f ;  /* 0x001c1fff18047589 */ /* 0x000fe200000e0000 */
[----:B-1----:R-:W-:-:S03]  /*1e790*/  LEA.HI.X R7, R6, R5, R7, 0x2, P0 ;  /* 0x0000000506077211 */ /* 0x002fc600000f1407 */
[----:B------:R-:W-:Y:S04]  /*1e7a0*/  SHFL.IDX PT, R14, R24, 0x1, 0x1c1f ;  /* 0x003c1f00180e7f89 */ /* 0x000fe800000e0000 */
[----:B------:R-:W0:Y:S04]  /*1e7b0*/  SHFL.IDX PT, R5, R7, RZ, 0x1c1f ;  /* 0x001c1fff07057589 */ /* 0x000e2800000e0000 */
[----:B------:R-:W1:Y:S01]  /*1e7c0*/  SHFL.IDX PT, R15, R7, 0x1, 0x1c1f ;  /* 0x003c1f00070f7f89 */ /* 0x000e6200000e0000 */
[----:B--2---:R-:W-:Y:S01]  /*1e7d0*/  IMAD.IADD R26, R40, 0x1, R198 ;  /* 0x00000001281a7824 */ /* 0x004fe200078e02c6 */
[----:B---3--:R-:W-:-:S03]  /*1e7e0*/  LOP3.LUT P0, RZ, R34, 0x3, RZ, 0xc0, !PT ;  /* 0x0000000322ff7812 */ /* 0x008fc6000780c0ff */
[C---:B------:R-:W-:Y:S01]  /*1e7f0*/  VIADD R6, R26.reuse, 0x8 ;  /* 0x000000081a067836 */ /* 0x040fe20000000000 */
[----:B------:R-:W-:-:S04]  /*1e800*/  ISETP.GE.OR P3, PT, R26, R9, P0 ;  /* 0x000000091a00720c */ /* 0x000fc80000766670 */
[----:B------:R-:W-:-:S09]  /*1e810*/  ISETP.GE.OR P0, PT, R6, R9, P0 ;  /* 0x000000090600720c */ /* 0x000fd20000706670 */
[----:B0-----:R0:W-:Y:S04]  /*1e820*/  @!P3 ST.E desc[UR54][R4.64], R3 ;  /* 0x000000030400b985 */ /* 0x0011e8000c101936 */
[----:B-1----:R0:W-:Y:S01]  /*1e830*/  @!P0 ST.E desc[UR54][R14.64], R0 ;  /* 0x000000000e008985 */ /* 0x0021e2000c101936 */
[----:B------:R-:W-:Y:S05]  /*1e840*/  @P1 BRA `(.L_x_1943) ;  /* 0x0000000800a41947 */ /* 0x000fea0003800000 */
[----:B0-----:R-:W-:Y:S01]  /*1e850*/  IMAD R3, R188, 0x8, R220 ;  /* 0x00000008bc037824 */ /* 0x001fe200078e02dc */
[----:B------:R-:W0:Y:S01]  /*1e860*/  @P2 LDC R15, c[0x0][0xbec] ;  /* 0x0002fb00ff0f2b82 */ /* 0x000e220000000800 */
[----:B------:R-:W-:Y:S02]  /*1e870*/  ULDC.64 UR4, c[0x0][0xaa0] ;  /* 0x0002a80000047ab9 */ /* 0x000fe40000000a00 */
[----:B------:R-:W-:-:S04]  /*1e880*/  IMAD.SHL.U32 R3, R3, 0x8, RZ ;  /* 0x0000000803037824 */ /* 0x000fc800078e00ff */
        /* <DEDUP_REMOVED lines=8> */
[----:B------:R-:W-:Y:S01]  /*1e910*/  LOP3.LUT R24, R24, R25, RZ, 0x3c, !PT ;  /* 0x0000001918187212 */ /* 0x000fe200078e3cff */
[--C-:B------:R-:W-:Y:S01]  /*1e920*/  IMAD.X R25, RZ, RZ, R39.reuse, P5 ;  /* 0x000000ffff197224 */ /* 0x100fe200028e0627 */
[----:B------:R-:W-:Y:S01]  /*1e930*/  LOP3.LUT R32, R32, R33, RZ, 0x3c, !PT ;  /* 0x0000002120207212 */ /* 0x000fe200078e3cff */
[----:B------:R-:W-:Y:S01]  /*1e940*/  IMAD.X R33, RZ, RZ, R39, P0 ;  /* 0x000000ffff217224 */ /* 0x000fe200000e0627 */
[C---:B------:R-:W-:Y:S02]  /*1e950*/  IADD3 R37, P1, R38.reuse, 0x3000, RZ ;  /* 0x0000300026257810 */ /* 0x040fe40007f3e0ff */
[C---:B------:R-:W-:Y:S01]  /*1e960*/  IADD3 R41, P3, R38.reuse, 0x4000, RZ ;  /* 0x0000400026297810 */ /* 0x040fe20007f7e0ff */
[----:B------:R-:W-:Y:S01]  /*1e970*/  IMAD R11, R11, UR4, RZ ;  /* 0x000000040b0b7c24 */ /* 0x000fe2000f8e02ff */
[C---:B------:R-:W-:Y:S01]  /*1e980*/  IADD3 R45, P4, R38.reuse, 0x5000, RZ ;  /* 0x00005000262d7810 */ /* 0x040fe20007f9e0ff */
[----:B------:R-:W5:Y:S01]  /*1e990*/  LD.E.128 R24, desc[UR54][R24.64] ;  /* 0x0000003618187980 */ /* 0x000f62000c101d00 */
[----:B------:R-:W-:-:S02]  /*1e9a0*/  IADD3 R49, P5, R38, 0x6000, RZ ;  /* 0x0000600026317810 */ /* 0x000fc40007fbe0ff */
[C---:B------:R-:W-:Y:S01]  /*1e9b0*/  IADD3 R3, P0, R38.reuse, 0x7000, RZ ;  /* 0x0000700026037810 */ /* 0x040fe20007f1e0ff */
[----:B------:R-:W5:Y:S01]  /*1e9c0*/  LD.E.128 R32, desc[UR54][R32.64] ;  /* 0x0000003620207980 */ /* 0x000f62000c101d00 */
[----:B------:R-:W-:Y:S02]  /*1e9d0*/  LOP3.LUT R36, R37, 0x380, RZ, 0xc0, !PT ;  /* 0x0000038025247812 */ /* 0x000fe400078ec0ff */
[----:B------:R-:W-:Y:S01]  /*1e9e0*/  LOP3.LUT R40, R41, 0x380, RZ, 0xc0, !PT ;  /* 0x0000038029287812 */ /* 0x000fe200078ec0ff */
[----:B------:R-:W-:Y:S01]  /*1e9f0*/  IMAD.X R53, RZ, RZ, R39, P0 ;  /* 0x000000ffff357224 */ /* 0x000fe200000e0627 */
[----:B------:R-:W-:Y:S02]  /*1ea00*/  LOP3.LUT R44, R45, 0x380, RZ, 0xc0, !PT ;  /* 0x000003802d2c7812 */ /* 0x000fe400078ec0ff */
[----:B------:R-:W-:Y:S02]  /*1ea10*/  LOP3.LUT R48, R49, 0x380, RZ, 0xc0, !PT ;  /* 0x0000038031307812 */ /* 0x000fe400078ec0ff */
[----:B------:R-:W-:-:S02]  /*1ea20*/  LOP3.LUT R5, R38, 0x380, RZ, 0xc0, !PT ;  /* 0x0000038026057812 */ /* 0x000fc400078ec0ff */
[----:B------:R-:W-:Y:S02]  /*1ea30*/  LOP3.LUT R0, R3, 0x380, RZ, 0xc0, !PT ;  /* 0x0000038003007812 */ /* 0x000fe400078ec0ff */
[----:B------:R-:W-:Y:S02]  /*1ea40*/  SHF.R.U64 R36, R36, 0x3, RZ ;  /* 0x0000000324247819 */ /* 0x000fe400000012ff */
[----:B------:R-:W-:Y:S02]  /*1ea50*/  SHF.R.U64 R40, R40, 0x3, RZ ;  /* 0x0000000328287819 */ /* 0x000fe400000012ff */
[----:B------:R-:W-:Y:S02]  /*1ea60*/  SHF.R.U64 R44, R44, 0x3, RZ ;  /* 0x000000032c2c7819 */ /* 0x000fe400000012ff */
[----:B------:R-:W-:Y:S02]  /*1ea70*/  SHF.R.U64 R48, R48, 0x3, RZ ;  /* 0x0000000330307819 */ /* 0x000fe400000012ff */
[----:B------:R-:W-:-:S02]  /*1ea80*/  SHF.R.U64 R5, R5, 0x3, RZ ;  /* 0x0000000305057819 */ /* 0x000fc400000012ff */
[----:B------:R-:W-:Y:S02]  /*1ea90*/  SHF.R.U64 R0, R0, 0x3, RZ ;  /* 0x0000000300007819 */ /* 0x000fe400000012ff */
        /* <DEDUP_REMOVED lines=10> */
[----:B------:R-:W-:Y:S01]  /*1eb40*/  LOP3.LUT R52, R0, R3, RZ, 0x3c, !PT ;  /* 0x0000000300347212 */ /* 0x000fe200078e3cff */
[C---:B------:R-:W-:Y:S01]  /*1eb50*/  IMAD R11, R12.reuse, UR5, R11 ;  /* 0x000000050c0b7c24 */ /* 0x040fe2000f8e020b */
[----:B------:R-:W5:Y:S01]  /*1eb60*/  LD.E.128 R36, desc[UR54][R36.64] ;  /* 0x0000003624247980 */ /* 0x000f62000c101d00 */
[----:B------:R-:W-:Y:S01]  /*1eb70*/  IMAD.WIDE.U32 R12, R12, UR4, RZ ;  /* 0x000000040c0c7c25 */ /* 0x000fe2000f8e00ff */
[----:B------:R-:W-:-:S02]  /*1eb80*/  ULDC.64 UR4, c[0x0][0xae8] ;  /* 0x0002ba0000047ab9 */ /* 0x000fc40000000a00 */
[----:B------:R-:W5:Y:S01]  /*1eb90*/  LD.E.128 R4, desc[UR54][R4.64] ;  /* 0x0000003604047980 */ /* 0x000f62000c101d00 */
[----:B------:R-:W-:Y:S02]  /*1eba0*/  IMAD R3, R220, 0x20, R188 ;  /* 0x00000020dc037824 */ /* 0x000fe400078e02bc */
[----:B------:R-:W-:Y:S01]  /*1ebb0*/  IMAD.IADD R13, R13, 0x1, R11 ;  /* 0x000000010d0d7824 */ /* 0x000fe200078e020b */
[----:B------:R-:W5:Y:S01]  /*1ebc0*/  LD.E.128 R40, desc[UR54][R40.64] ;  /* 0x0000003628287980 */ /* 0x000f62000c101d00 */
[----:B------:R-:W-:-:S03]  /*1ebd0*/  IMAD.IADD R14, R198, 0x1, R3 ;  /* 0x00000001c60e7824 */ /* 0x000fc600078e0203 */
[----:B------:R-:W5:Y:S04]  /*1ebe0*/  LD.E.128 R44, desc[UR54][R44.64] ;  /* 0x000000362c2c7980 */ /* 0x000f68000c101d00 */
[----:B------:R-:W5:Y:S04]  /*1ebf0*/  LD.E.128 R48, desc[UR54][R48.64] ;  /* 0x0000003630307980 */ /* 0x000f68000c101d00 */
[----:B------:R-:W5:Y:S01]  /*1ec00*/  LD.E.128 R52, desc[UR54][R52.64] ;  /* 0x0000003634347980 */ /* 0x000f62000c101d00 */
[----:B------:R-:W-:Y:S01]  /*1ec10*/  IMAD.WIDE.U32 R12, R195, UR4, R12 ;  /* 0x00000004c30c7c25 */ /* 0x000fe2000f8e000c */
[----:B------:R-:W-:Y:S01]  /*1ec20*/  @!PT LDS RZ, [RZ] ;  /* 0x00000000fffff984 */ /* 0x000fe20000000800 */
[----:B------:R-:W-:Y:S01]  /*1ec30*/  @!PT LDS RZ, [RZ] ;  /* 0x00000000fffff984 */ /* 0x000fe20000000800 */
[----:B------:R-:W-:Y:S01]  /*1ec40*/  @!PT LDS RZ, [RZ] ;  /* 0x00000000fffff984 */ /* 0x000fe20000000800 */
[----:B------:R-:W-:Y:S01]  /*1ec50*/  @!PT LDS RZ, [RZ] ;  /* 0x00000000fffff984 */ /* 0x000fe20000000800 */
[----:B------:R2:W-:Y:S06]  /*1ec60*/  MEMBAR.ALL.CTA ;  /* 0x0000000000007992 */ /* 0x0005ec0000008000 */
[----:B--2---:R-:W2:Y:S01]  /*1ec70*/  FENCE.VIEW.ASYNC.S ;  /* 0x00000000000073c6 */ /* 0x004ea20000000000 */
[----:B------:R-:W-:Y:S01]  /*1ec80*/  SHF.R.S32.HI R11, RZ, 0x1f, R10 ;  /* 0x0000001fff0b7819 */ /* 0x000fe2000001140a */
[----:B0-----:R-:W-:-:S04]  /*1ec90*/  @P2 IMAD.HI.U32 R0, R14, R15, RZ ;  /* 0x0000000f0e002227 */ /* 0x001fc800078e00ff */
[----:B------:R-:W-:Y:S01]  /*1eca0*/  IMAD R13, R195, UR5, R13 ;  /* 0x00000005c30d7c24 */ /* 0x000fe2000f8e020d */
[----:B------:R-:W-:Y:S01]  /*1ecb0*/  ULDC.64 UR4, c[0x0][0xaf0] ;  /* 0x0002bc0000047ab9 */ /* 0x000fe20000000a00 */
[----:B------:R-:W-:Y:S01]  /*1ecc0*/  IMAD.MOV.U32 R3, RZ, RZ, R14 ;  /* 0x000000ffff037224 */ /* 0x000fe200078e000e */
[----:B-1----:R-:W-:Y:S01]  /*1ecd0*/  @P2 SHF.R.U32.HI R3, RZ, R21, R0 ;  /* 0x00000015ff032219 */ /* 0x002fe20000011600 */
[----:B------:R-:W-:Y:S02]  /*1ece0*/  IMAD R11, R11, UR4, RZ ;  /* 0x000000040b0b7c24 */ /* 0x000fe4000f8e02ff */
[----:B------:R-:W-:Y:S02]  /*1ecf0*/  VIADD R0, R18, 0x28820 ;  /* 0x0002882012007836 */ /* 0x000fe40000000000 */
[C---:B------:R-:W-:Y:S02]  /*1ed00*/  IMAD R15, R10.reuse, UR5, R11 ;  /* 0x000000050a0f7c24 */ /* 0x040fe4000f8e020b */
[----:B------:R-:W-:Y:S01]  /*1ed10*/  IMAD.WIDE.U32 R10, R10, UR4, R12 ;  /* 0x000000040a0a7c25 */ /* 0x000fe2000f8e000c */
[----:B------:R-:W-:Y:S01]  /*1ed20*/  SHF.R.S32.HI R12, RZ, 0x1f, R3 ;  /* 0x0000001fff0c7819 */ /* 0x000fe20000011403 */
[----:B------:R-:W-:-:S02]  /*1ed30*/  ULDC.64 UR4, c[0x0][0xae0] ;  /* 0x0002b80000047ab9 */ /* 0x000fc40000000a00 */
[----:B------:R-:W-:Y:S01]  /*1ed40*/  IMAD.MOV R13, RZ, RZ, -R3 ;  /* 0x000000ffff0d7224 */ /* 0x000fe200078e0a03 */
[----:B------:R-:W-:Y:S01]  /*1ed50*/  PRMT R0, RZ, 0x654, R0 ;  /* 0x00000654ff007816 */ /* 0x000fe20000000000 */
[----:B------:R-:W-:Y:S02]  /*1ed60*/  IMAD.IADD R11, R11, 0x1, R15 ;  /* 0x000000010b0b7824 */ /* 0x000fe400078e020f */
[----:B------:R-:W-:Y:S01]  /*1ed70*/  IMAD R13, R8, R13, R14 ;  /* 0x0000000d080d7224 */ /* 0x000fe200078e020e */
[----:B--2---:R0:W-:Y:S01]  /*1ed80*/  SYNCS.ARRIVE.TRANS64.RED.A1T0 RZ, [R0+URZ], RZ ;  /* 0x000000ff00ff79a7 */ /* 0x0041e2000810043f */
[----:B------:R-:W-:Y:S02]  /*1ed90*/  IMAD R12, R12, UR4, RZ ;  /* 0x000000040c0c7c24 */ /* 0x000fe4000f8e02ff */
[----:B------:R-:W-:-:S04]  /*1eda0*/  IMAD.WIDE.U32 R10, R3, UR4, R10 ;  /* 0x00000004030a7c25 */ /* 0x000fc8000f8e000a */
[----:B------:R-:W-:Y:S01]  /*1edb0*/  IMAD R15, R3, UR5, R12 ;  /* 0x00000005030f7c24 */ /* 0x000fe2000f8e020c */
[----:B0-----:R-:W-:Y:S01]  /*1edc0*/  SHF.R.S32.HI R0, RZ, 0x1f, R13 ;  /* 0x0000001fff007819 */ /* 0x001fe2000001140d */
[----:B------:R-:W-:Y:S02]  /*1edd0*/  ULDC.64 UR4, c[0x0][0xad8] ;  /* 0x0002b60000047ab9 */ /* 0x000fe40000000a00 */
[----:B------:R-:W-:Y:S02]  /*1ede0*/  IMAD.IADD R11, R11, 0x1, R15 ;  /* 0x000000010b0b7824 */ /* 0x000fe400078e020f */
[----:B------:R-:W-:Y:S02]  /*1edf0*/  IMAD R0, R0, UR4, RZ ;  /* 0x0000000400007c24 */ /* 0x000fe4000f8e02ff */
[----:B------:R-:W-:-:S04]  /*1ee00*/  IMAD.WIDE.U32 R10, R13, UR4, R10 ;  /* 0x000000040d0a7c25 */ /* 0x000fc8000f8e000a */
[----:B------:R-:W-:Y:S01]  /*1ee10*/  IMAD R3, R13, UR5, R0 ;  /* 0x000000050d037c24 */ /* 0x000fe2000f8e0200 */
[----:B------:R-:W-:Y:S02]  /*1ee20*/  ULDC.64 UR4, c[0x0][0xa80] ;  /* 0x0002a00000047ab9 */ /* 0x000fe40000000a00 */
[----:B------:R-:W-:Y:S01]  /*1ee30*/  LEA R0, P0, R10, UR4, 0x1 ;  /* 0x000000040a007c11 */ /* 0x000fe2000f8008ff */
[----:B------:R-:W-:Y:S01]  /*1ee40*/  IMAD.IADD R3, R11, 0x1, R3 ;  /* 0x000000010b037824 */ /* 0x000fe200078e0203 */
[----:B------:R-:W-:Y:S01]  /*1ee50*/  UMOV UR4, 0xffffffff ;  /* 0xffffffff00047882 */ /* 0x000fe20000000000 */
[----:B------:R-:W-:-:S03]  /*1ee60*/  IMAD.IADD R198, R188, 0x1, R198 ;  /* 0x00000001bcc67824 */ /* 0x000fc600078e02c6 */
[----:B------:R-:W-:Y:S01]  /*1ee70*/  LEA.HI.X R8, R10, UR5, R3, 0x1, P0 ;  /* 0x000000050a087c11 */ /* 0x000fe200080f0c03 */
[----:B------:R-:W-:Y:S06]  /*1ee80*/  BRA.DIV UR4, `(.L_x_1944) ;  /* 0x000000c204e47947 */ /* 0x000fec000b800000 */
[----:B------:R0:W1:Y:S04]  /*1ee90*/  SHFL.IDX PT, R3, R8, RZ, 0x181f ;  /* 0x00181fff08037589 */ /* 0x00006800000e0000 */
[----:B------:R0:W2:Y:S02]  /*1eea0*/  SHFL.IDX PT, R14, R0, RZ, 0x181f ;  /* 0x00181fff000e7589 */ /* 0x0000a400000e0000 */
.L_x_2216:
[----:B------:R-:W-:Y:S01]  /*1eeb0*/  ISETP.GE.AND P0, PT, R198, R9, PT ;  /* 0x00000009c600720c */ /* 0x000fe20003f06270 */
[----:B------:R-:W-:-:S12]  /*1eec0*/  BSSY B1, `(.L_x_1945) ;  /* 0x000000b000017945 */ /* 0x000fd80003800000 */
[----:B------:R-:W-:Y:S05]  /*1eed0*/  @P0 BRA `(.L_x_1946) ;  /* 0x0000000000240947 */ /* 0x000fea0003800000 */
[----:B------:R-:W-:Y:S02]  /*1eee0*/  ULDC UR4, c[0x0][0xac8] ;  /* 0x0002b20000047ab9 */ /* 0x000fe40000000800 */
[----:B------:R-:W-:Y:S02]  /*1eef0*/  ISETP.GE.AND P0, PT, R16, UR4, PT ;  /* 0x0000000410007c0c */ /* 0x000fe4000bf06270 */
[----:B------:R-:W-:-:S11]  /*1ef00*/  ISETP.GE.AND P1, PT, R2, UR4, PT ;  /* 0x0000000402007c0c */ /* 0x000fd6000bf26270 */
[-C--:B--2---:R-:W-:Y:S02]  /*1ef10*/  @!P0 LEA R10, P2, R16, R14.reuse, 0x1 ;  /* 0x0000000e100a8211 */ /* 0x084fe400078408ff */
[----:B------:R-:W-:Y:S02]  /*1ef20*/  @!P1 LEA R14, P3, R2, R14, 0x1 ;  /* 0x0000000e020e9211 */ /* 0x000fe400078608ff */
[-C--:B-1----:R-:W-:Y:S02]  /*1ef30*/  @!P0 LEA.HI.X R11, R16, R3.reuse, R17, 0x1, P2 ;  /* 0x00000003100b8211 */ /* 0x082fe400010f0c11 */
[----:B------:R-:W-:-:S03]  /*1ef40*/  @!P1 LEA.HI.X R15, R2, R3, R185, 0x1, P3 ;  /* 0x00000003020f9211 */ /* 0x000fc600018f0cb9 */
[----:B-----5:R3:W-:Y:S04]  /*1ef50*/  @!P0 ST.E.128 desc[UR54][R10.64], R4 ;  /* 0x000000040a008985 */ /* 0x0207e8000c101d36 */
[----:B------:R3:W-:Y:S02]  /*1ef60*/  @!P1 ST.E.128 desc[UR54][R14.64], R40 ;  /* 0x000000280e009985 */ /* 0x0007e4000c101d36 */
.L_x_1946:
[----:B------:R-:W-:Y:S05]  /*1ef70*/  BSYNC B1 ;  /* 0x0000000000017941 */ /* 0x000fea0003800000 */
.L_x_1945:
[----:B------:R-:W-:-:S03]  /*1ef80*/  UMOV UR4, 0xffffffff ;  /* 0xffffffff00047882 */ /* 0x000fc60000000000 */
[----:B------:R-:W-:Y:S05]  /*1ef90*/  BRA.DIV UR4, `(.L_x_1947) ;  /* 0x000000c204d47947 */ /* 0x000fea000b800000 */
[----:B-1----:R1:W4:Y:S04]  /*1efa0*/  SHFL.IDX PT, R3, R8, 0x1, 0x181f ;  /* 0x00381f0008037f89 */ /* 0x00232800000e0000 */
[----:B--23--:R1:W2:Y:S02]  /*1efb0*/  SHFL.IDX PT, R14, R0, 0x1, 0x181f ;  /* 0x00381f00000e7f89 */ /* 0x00c2a400000e0000 */
.L_x_2220:
[----:B-----5:R-:W-:Y:S01]  /*1efc0*/  VIADD R4, R198, 0x20 ;  /* 0x00000020c6047836 */ /* 0x020fe20000000000 */
[----:B------:R-:W-:Y:S04]  /*1efd0*/  BSSY B1, `(.L_x_1948) ;  /* 0x000000c000017945 */ /* 0x000fe80003800000 */
[----:B------:R-:W-:-:S13]  /*1efe0*/  ISETP.GE.AND P0, PT, R4, R9, PT ;  /* 0x000000090400720c */ /* 0x000fda0003f06270 */
[----:B------:R-:W-:Y:S05]  /*1eff0*/  @P0 BRA `(.L_x_1949) ;  /* 0x0000000000240947 */ /* 0x000fea0003800000 */
[----:B------:R-:W-:Y:S02]  /*1f000*/  ULDC UR4, c[0x0][0xac8] ;  /* 0x0002b20000047ab9 */ /* 0x000fe40000000800 */
[----:B------:R-:W-:Y:S02]  /*1f010*/  ISETP.GE.AND P2, PT, R16, UR4, PT ;  /* 0x0000000410007c0c */ /* 0x000fe4000bf46270 */
[----:B------:R-:W-:-:S11]  /*1f020*/  ISETP.GE.AND P3, PT, R2, UR4, PT ;  /* 0x0000000402007c0c */ /* 0x000fd6000bf66270 */
[-C--:B--2---:R-:W-:Y:S02]  /*1f030*/  @!P2 LEA R4, P0, R16, R14.reuse, 0x1 ;  /* 0x0000000e1004a211 */ /* 0x084fe400078008ff */
[----:B------:R-:W-:Y:S02]  /*1f040*/  @!P3 LEA R14, P1, R2, R14, 0x1 ;  /* 0x0000000e020eb211 */ /* 0x000fe400078208ff */
[-C--:B----4-:R-:W-:Y:S02]  /*1f050*/  @!P2 LEA.HI.X R5, R16, R3.reuse, R17, 0x1, P0 ;  /* 0x000000031005a211 */ /* 0x090fe400000f0c11 */
[----:B------:R-:W-:-:S03]  /*1f060*/  @!P3 LEA.HI.X R15, R2, R3, R185, 0x1, P1 ;  /* 0x00000003020fb211 */ /* 0x000fc600008f0cb9 */
[----:B------:R3:W-:Y:S04]  /*1f070*/  @!P2 ST.E.128 desc[UR54][R4.64], R24 ;  /* 0x000000180400a985 */ /* 0x0007e8000c101d36 */
[----:B------:R3:W-:Y:S02]  /*1f080*/  @!P3 ST.E.128 desc[UR54][R14.64], R44 ;  /* 0x0000002c0e00b985 */ /* 0x0007e4000c101d36 */
.L_x_1949:
[----:B------:R-:W-:Y:S05]  /*1f090*/  BSYNC B1 ;  /* 0x0000000000017941 */ /* 0x000fea0003800000 */
.L_x_1948:
[----:B------:R-:W-:-:S03]  /*1f0a0*/  UMOV UR4, 0xffffffff ;  /* 0xffffffff00047882 */ /* 0x000fc60000000000 */
[----:B------:R-:W-:Y:S05]  /*1f0b0*/  BRA.DIV UR4, `(.L_x_1950) ;  /* 0x000000c204d47947 */ /* 0x000fea000b800000 */
[----:B----4-:R4:W0:Y:S04]  /*1f0c0*/  SHFL.IDX PT, R3, R8, 0x2, 0x181f ;  /* 0x00581f0008037f89 */ /* 0x01082800000e0000 */
[----:B--23--:R4:W2:Y:S02]  /*1f0d0*/  SHFL.IDX PT, R14, R0, 0x2, 0x181f ;  /* 0x00581f00000e7f89 */ /* 0x00c8a400000e0000 */
.L_x_2224:
[----:B------:R-:W-:Y:S01]  /*1f0e0*/  VIADD R4, R198, 0x40 ;  /* 0x00000040c6047836 */ /* 0x000fe20000000000 */
        /* <DEDUP_REMOVED lines=10> */
[----:B------:R3:W-:Y:S04]  /*1f190*/  @!P2 ST.E.128 desc[UR54][R4.64], R32 ;  /* 0x000000200400a985 */ /* 0x0007e8000c101d36 */
[----:B------:R3:W-:Y:S02]  /*1f1a0*/  @!P3 ST.E.128 desc[UR54][R14.64], R48 ;  /* 0x000000300e00b985 */ /* 0x0007e4000c101d36 */
.L_x_1952:
[----:B------:R-:W-:Y:S05]  /*1f1b0*/  BSYNC B1 ;  /* 0x0000000000017941 */ /* 0x000fea0003800000 */
.L_x_1951:
[----:B------:R-:W-:-:S03]  /*1f1c0*/  UMOV UR4, 0xffffffff ;  /* 0xffffffff00047882 */ /* 0x000fc60000000000 */
[----:B------:R-:W-:Y:S05]  /*1f1d0*/  BRA.DIV UR4, `(.L_x_1953) ;  /* 0x000000c204d47947 */ /* 0x000fea000b800000 */
[----:B0-----:R0:W0:Y:S04]  /*1f1e0*/  SHFL.IDX PT, R3, R8, 0x3, 0x181f ;  /* 0x00781f0008037f89 */ /* 0x00102800000e0000 */
[----:B--23--:R2:W3:Y:S02]  /*1f1f0*/  SHFL.IDX PT, R14, R0, 0x3, 0x181f ;  /* 0x00781f00000e7f89 */ /* 0x00c4e400000e0000 */
.L_x_2228:
[----:B-12-4-:R-:W-:-:S05]  /*1f200*/  VIADD R0, R198, 0x60 ;  /* 0x00000060c6007836 */ /* 0x016fca0000000000 */
        /* <DEDUP_REMOVED lines=13> */
.L_x_1943:
[----:B0-----:R-:W0:Y:S01]  /*1f2e0*/  @P2 LDC R0, c[0x0][0xbec] ;  /* 0x0002fb00ff002b82 */ /* 0x001e220000000800 */
[----:B------:R-:W-:Y:S01]  /*1f2f0*/  ULDC.64 UR4, c[0x0][0xb08] ;  /* 0x0002c20000047ab9 */ /* 0x000fe20000000a00 */
[----:B------:R-:W-:Y:S01]  /*1f300*/  SHF.R.S32.HI R3, RZ, 0x1f, R10 ;  /* 0x0000001fff037819 */ /* 0x000fe2000001140a */
[----:B------:R-:W-:Y:S01]  /*1f310*/  IMAD R11, R11, UR4, RZ ;  /* 0x000000040b0b7c24 */ /* 0x000fe2000f8e02ff */
[----:B------:R-:W-:Y:S01]  /*1f320*/  ULDC.64 UR6, c[0x0][0xb30] ;  /* 0x0002cc0000067ab9 */ /* 0x000fe20000000a00 */
[----:B------:R-:W-:-:S03]  /*1f330*/  IMAD.WIDE.U32 R4, R12, UR4, RZ ;  /* 0x000000040c047c25 */ /* 0x000fc6000f8e00ff */
[----:B------:R-:W1:Y:S01]  /*1f340*/  @P2 LDC R13, c[0x0][0xbf0] ;  /* 0x0002fc00ff0d2b82 */ /* 0x000e620000000800 */
[----:B------:R-:W-:Y:S01]  /*1f350*/  IMAD R11, R12, UR5, R11 ;  /* 0x000000050c0b7c24 */ /* 0x000fe2000f8e020b */
[----:B------:R-:W-:Y:S01]  /*1f360*/  ULDC.64 UR4, c[0x0][0xb38] ;  /* 0x0002ce0000047ab9 */ /* 0x000fe20000000a00 */
[----:B------:R-:W-:Y:S02]  /*1f370*/  VIADD R35, R189, 0x10 ;  /* 0x00000010bd237836 */ /* 0x000fe40000000000 */
[----:B------:R-:W-:Y:S02]  /*1f380*/  IMAD.IADD R5, R5, 0x1, R11 ;  /* 0x0000000105057824 */ /* 0x000fe400078e020b */
        /* <DEDUP_REMOVED lines=8> */
[----:B0-----:R-:W-:Y:S01]  /*1f410*/  @P2 IMAD.HI.U32 R0, R41, R0, RZ ;  /* 0x0000000029002227 */ /* 0x001fe200078e00ff */
[----:B------:R-:W-:-:S03]  /*1f420*/  SHF.R.S32.HI R40, RZ, 0x1f, R43 ;  /* 0x0000001fff287819 */ /* 0x000fc6000001142b */
[C---:B------:R-:W-:Y:S02]  /*1f430*/  IMAD R7, R10.reuse, UR5, R3 ;  /* 0x000000050a077c24 */ /* 0x040fe4000f8e0203 */
[----:B------:R-:W-:Y:S01]  /*1f440*/  IMAD.WIDE.U32 R10, R10, UR4, R4 ;  /* 0x000000040a0a7c25 */ /* 0x000fe2000f8e0004 */
[----:B------:R-:W-:-:S03]  /*1f450*/  ULDC.64 UR4, c[0x0][0xb48] ;  /* 0x0002d20000047ab9 */ /* 0x000fc60000000a00 */
[----:B------:R-:W-:Y:S01]  /*1f460*/  IMAD.MOV.U32 R3, RZ, RZ, R41 ;  /* 0x000000ffff037224 */ /* 0x000fe200078e0029 */
[----:B-1----:R-:W-:Y:S01]  /*1f470*/  @P2 SHF.R.U32.HI R3, RZ, R13, R0 ;  /* 0x0000000dff032219 */ /* 0x002fe20000011600 */
        /* <DEDUP_REMOVED lines=18> */
[----:B------:R-:W-:Y:S02]  /*1f5a0*/  VIADD R8, R18, 0x28820 ;  /* 0x0002882012087836 */ /* 0x000fe40000000000 */
[----:B------:R-:W-:Y:S01]  /*1f5b0*/  IMAD.IADD R5, R5, 0x1, R3 ;  /* 0x0000000105057824 */ /* 0x000fe200078e0203 */
[C---:B------:R-:W-:Y:S01]  /*1f5c0*/  LEA R3, P0, R4.reuse, UR4, 0x2 ;  /* 0x0000000404037c11 */ /* 0x040fe2000f8010ff */
[C---:B------:R-:W-:Y:S01]  /*1f5d0*/  VIADD R41, R189.reuse, 0x20 ;  /* 0x00000020bd297836 */ /* 0x040fe20000000000 */
[----:B------:R-:W-:Y:S01]  /*1f5e0*/  PRMT R8, RZ, 0x654, R8 ;  /* 0x00000654ff087816 */ /* 0x000fe20000000008 */
[C---:B------:R-:W-:Y:S01]  /*1f5f0*/  VIADD R47, R189.reuse, 0x38 ;  /* 0x00000038bd2f7836 */ /* 0x040fe20000000000 */
[----:B------:R-:W-:Y:S01]  /*1f600*/  LEA.HI.X R4, R4, UR5, R5, 0x2, P0 ;  /* 0x0000000504047c11 */ /* 0x000fe200080f1405 */
[C---:B------:R-:W-:Y:S01]  /*1f610*/  VIADD R5, R189.reuse, 0x8 ;  /* 0x00000008bd057836 */ /* 0x040fe20000000000 */
[----:B------:R-:W-:Y:S01]  /*1f620*/  UMOV UR4, 0xffffffff ;  /* 0xffffffff00047882 */ /* 0x000fe20000000000 */
[----:B------:R-:W-:Y:S01]  /*1f630*/  VIADD R49, R189, 0x40 ;  /* 0x00000040bd317836 */ /* 0x000fe20000000000 */
[----:B------:R0:W-:Y:S01]  /*1f640*/  SYNCS.ARRIVE.TRANS64.RED.A1T0 RZ, [R8+URZ], RZ ;  /* 0x000000ff08ff79a7 */ /* 0x0001e2000810043f */
[----:B------:R-:W-:-:S02]  /*1f650*/  SHF.R.S32.HI R38, RZ, 0x1f, R41 ;  /* 0x0000001fff267819 */ /* 0x000fc40000011429 */
[----:B------:R-:W-:Y:S02]  /*1f660*/  SHF.R.S32.HI R7, RZ, 0x1f, R5 ;  /* 0x0000001fff077819 */ /* 0x000fe40000011405 */
[----:B------:R-:W-:Y:S02]  /*1f670*/  SHF.R.S32.HI R44, RZ, 0x1f, R47 ;  /* 0x0000001fff2c7819 */ /* 0x000fe4000001142f */
[----:B------:R-:W-:Y:S02]  /*1f680*/  SHF.R.S32.HI R46, RZ, 0x1f, R49 ;  /* 0x0000001fff2e7819 */ /* 0x000fe40000011431 */
[----:B0-----:R-:W-:Y:S01]  /*1f690*/  SHF.R.S32.HI R8, RZ, 0x1f, R189 ;  /* 0x0000001fff087819 */ /* 0x001fe200000114bd */
[----:B------:R-:W-:Y:S06]  /*1f6a0*/  BRA.DIV UR4, `(.L_x_1955) ;  /* 0x000000be04e87947 */ /* 0x000fec000b800000 */
[----:B------:R0:W1:Y:S04]  /*1f6b0*/  SHFL.IDX PT, R0, R4, RZ, 0x1c1f ;  /* 0x001c1fff04007589 */ /* 0x00006800000e0000 */
[----:B------:R0:W2:Y:S02]  /*1f6c0*/  SHFL.IDX PT, R14, R3, RZ, 0x1c1f ;  /* 0x001c1fff030e7589 */ /* 0x0000a400000e0000 */
.L_x_2231:
[----:B------:R-:W-:Y:S01]  /*1f6d0*/  ISETP.GE.AND P0, PT, R26, R9, PT ;  /* 0x000000091a00720c */ /* 0x000fe20003f06270 */
[----:B------:R-:W-:-:S12]  /*1f6e0*/  BSSY B1, `(.L_x_1956) ;  /* 0x000004c000017945 */ /* 0x000fd80003800000 */
[----:B------:R-:W-:Y:S05]  /*1f6f0*/  @P0 BRA `(.L_x_1957) ;  /* 0x0000000400280947 */ /* 0x000fea0003800000 */
[----:B------:R-:W-:Y:S01]  /*1f700*/  ULDC UR4, c[0x0][0xac8] ;  /* 0x0002b20000047ab9 */ /* 0x000fe20000000800 */
[C---:B------:R-:W-:Y:S01]  /*1f710*/  VIADD R48, R189.reuse, 0x48 ;  /* 0x00000048bd307836 */ /* 0x040fe20000000000 */
[C---:B------:R-:W-:Y:S01]  /*1f720*/  ISETP.GE.AND P0, PT, R189.reuse, UR4, PT ;  /* 0x00000004bd007c0c */ /* 0x040fe2000bf06270 */
[----:B------:R-:W-:Y:S01]  /*1f730*/  VIADD R50, R189, 0x48 ;  /* 0x00000048bd327836 */ /* 0x000fe20000000000 */
[----:B------:R-:W-:Y:S02]  /*1f740*/  ISETP.GE.AND P2, PT, R5, UR4, PT ;  /* 0x0000000405007c0c */ /* 0x000fe4000bf46270 */
[----:B------:R-:W-:Y:S02]  /*1f750*/  ISETP.GE.AND P3, PT, R35, UR4, PT ;  /* 0x0000000423007c0c */ /* 0x000fe4000bf66270 */
[----:B------:R-:W-:Y:S02]  /*1f760*/  ISETP.GE.AND P1, PT, R39, UR4, PT ;  /* 0x0000000427007c0c */ /* 0x000fe4000bf26270 */
[----:B------:R-:W-:-:S02]  /*1f770*/  SHF.R.S32.HI R50, RZ, 0x1f, R50 ;  /* 0x0000001fff327819 */ /* 0x000fc40000011432 */
[----:B------:R-:W-:-:S03]  /*1f780*/  SHF.R.S32.HI R15, RZ, 0x1f, R229 ;  /* 0x0000001fff0f7819 */ /* 0x000fc600000114e5 */
[-C--:B--2---:R-:W-:Y:S02]  /*1f790*/  @!P0 LEA R10, P4, R189, R14.reuse, 0x2 ;  /* 0x0000000ebd0a8211 */ /* 0x084fe400078810ff */
[----:B------:R-:W-:Y:S02]  /*1f7a0*/  @!P2 LEA R12, P5, R5, R14, 0x2 ;  /* 0x0000000e050ca211 */ /* 0x000fe400078a10ff */
[-C--:B-1----:R-:W-:Y:S02]  /*1f7b0*/  @!P0 LEA.HI.X R11, R189, R0.reuse, R8, 0x2, P4 ;  /* 0x00000000bd0b8211 */ /* 0x082fe400020f1408 */
[----:B------:R-:W-:Y:S02]  /*1f7c0*/  @!P2 LEA.HI.X R13, R5, R0, R7, 0x2, P5 ;  /* 0x00000000050da211 */ /* 0x000fe400028f1407 */
[----:B------:R-:W-:Y:S01]  /*1f7d0*/  @!P3 LEA R24, P4, R35, R14, 0x2 ;  /* 0x0000000e2318b211 */ /* 0x000fe200078810ff */
[----:B------:R1:W-:Y:S01]  /*1f7e0*/  @!P0 ST.E.64 desc[UR54][R10.64], R20 ;  /* 0x000000140a008985 */ /* 0x0003e2000c101b36 */
[----:B------:R-:W-:-:S02]  /*1f7f0*/  ISETP.GE.AND P0, PT, R41, UR4, PT ;  /* 0x0000000429007c0c */ /* 0x000fc4000bf06270 */
[----:B------:R-:W-:Y:S01]  /*1f800*/  @!P1 LEA R26, P5, R39, R14, 0x2 ;  /* 0x0000000e271a9211 */ /* 0x000fe200078a10ff */
        /* <DEDUP_REMOVED lines=9> */
[----:B-1----:R-:W-:Y:S02]  /*1f8a0*/  @!P2 LEA R10, P5, R43, R14, 0x2 ;  /* 0x0000000e2b0aa211 */ /* 0x002fe400078a10ff */
[-C--:B------:R-:W-:Y:S02]  /*1f8b0*/  @!P0 LEA.HI.X R33, R41, R0.reuse, R38, 0x2, P3 ;  /* 0x0000000029218211 */ /* 0x080fe400018f1426 */
[----:B------:R-:W-:Y:S02]  /*1f8c0*/  ISETP.GE.AND P3, PT, R49, UR4, PT ;  /* 0x0000000431007c0c */ /* 0x000fe4000bf66270 */
[----:B------:R-:W-:Y:S01]  /*1f8d0*/  @!P2 LEA.HI.X R11, R43, R0, R40, 0x2, P5 ;  /* 0x000000002b0ba211 */ /* 0x000fe200028f1428 */
[----:B------:R-:W-:Y:S01]  /*1f8e0*/  @!P0 ST.E.64 desc[UR54][R32.64], R104 ;  /* 0x0000006820008985 */ /* 0x000fe2000c101b36 */
[----:B--2---:R-:W-:-:S03]  /*1f8f0*/  @!P4 LEA R12, P0, R45, R14, 0x2 ;  /* 0x0000000e2d0cc211 */ /* 0x004fc600078010ff */
[----:B------:R1:W-:Y:S01]  /*1f900*/  @!P2 ST.E.64 desc[UR54][R10.64], R108 ;  /* 0x0000006c0a00a985 */ /* 0x0003e2000c101b36 */
[----:B------:R-:W-:Y:S02]  /*1f910*/  @!P1 LEA R20, P5, R47, R14, 0x2 ;  /* 0x0000000e2f149211 */ /* 0x000fe400078a10ff */
[----:B------:R-:W-:Y:S02]  /*1f920*/  ISETP.GE.AND P2, PT, R48, UR4, PT ;  /* 0x0000000430007c0c */ /* 0x000fe4000bf46270 */
[-C--:B------:R-:W-:Y:S02]  /*1f930*/  @!P4 LEA.HI.X R13, R45, R0.reuse, R42, 0x2, P0 ;  /* 0x000000002d0dc211 */ /* 0x080fe400000f142a */
[----:B------:R-:W-:Y:S02]  /*1f940*/  ISETP.GE.AND P0, PT, R229, UR4, PT ;  /* 0x00000004e5007c0c */ /* 0x000fe4000bf06270 */
[----:B------:R-:W-:Y:S01]  /*1f950*/  @!P1 LEA.HI.X R21, R47, R0, R44, 0x2, P5 ;  /* 0x000000002f159211 */ /* 0x000fe200028f142c */
[----:B------:R2:W-:Y:S01]  /*1f960*/  @!P4 ST.E.64 desc[UR54][R12.64], R112 ;  /* 0x000000700c00c985 */ /* 0x0005e2000c101b36 */
[----:B---3--:R-:W-:-:S03]  /*1f970*/  @!P3 LEA R24, P5, R49, R14, 0x2 ;  /* 0x0000000e3118b211 */ /* 0x008fc600078a10ff */
[----:B------:R3:W-:Y:S01]  /*1f980*/  @!P1 ST.E.64 desc[UR54][R20.64], R116 ;  /* 0x0000007414009985 */ /* 0x0007e2000c101b36 */
[----:B------:R-:W-:Y:S02]  /*1f990*/  @!P3 LEA.HI.X R25, R49, R0, R46, 0x2, P5 ;  /* 0x000000003119b211 */ /* 0x000fe400028f142e */
[----:B------:R-:W-:Y:S02]  /*1f9a0*/  ISETP.GE.AND P1, PT, R228, UR4, PT ;  /* 0x00000004e4007c0c */ /* 0x000fe4000bf26270 */
[CC--:B----4-:R-:W-:Y:S01]  /*1f9b0*/  @!P2 LEA R26, P4, R48.reuse, R14.reuse, 0x2 ;  /* 0x0000000e301aa211 */ /* 0x0d0fe200078810ff */
[----:B------:R4:W-:Y:S01]  /*1f9c0*/  @!P3 ST.E.64 desc[UR54][R24.64], R120 ;  /* 0x000000781800b985 */ /* 0x0009e2000c101b36 */
[----:B-1----:R-:W-:Y:S02]  /*1f9d0*/  @!P0 LEA R10, P5, R229, R14, 0x2 ;  /* 0x0000000ee50a8211 */ /* 0x002fe400078a10ff */
[----:B------:R-:W-:Y:S02]  /*1f9e0*/  ISETP.GE.AND P3, PT, R227, UR4, PT ;  /* 0x00000004e3007c0c */ /* 0x000fe4000bf66270 */
[----:B------:R-:W-:-:S02]  /*1f9f0*/  @!P2 LEA.HI.X R27, R48, R0, R50, 0x2, P4 ;  /* 0x00000000301ba211 */ /* 0x000fc400020f1432 */
[----:B------:R-:W-:Y:S02]  /*1fa00*/  @!P0 LEA.HI.X R11, R229, R0, R15, 0x2, P5 ;  /* 0x00000000e50b8211 */ /* 0x000fe400028f140f */
[----:B------:R-:W-:Y:S01]  /*1fa10*/  ISETP.GE.AND P4, PT, R226, UR4, PT ;  /* 0x00000004e2007c0c */ /* 0x000fe2000bf86270 */
[----:B------:R1:W-:Y:S01]  /*1fa20*/  @!P2 ST.E.64 desc[UR54][R26.64], R124 ;  /* 0x0000007c1a00a985 */ /* 0x0003e2000c101b36 */
[----:B------:R-:W-:Y:S02]  /*1fa30*/  SHF.R.S32.HI R15, RZ, 0x1f, R228 ;  /* 0x0000001fff0f7819 */ /* 0x000fe400000114e4 */
[----:B--2---:R-:W-:Y:S01]  /*1fa40*/  @!P1 LEA R12, P5, R228, R14, 0x2 ;  /* 0x0000000ee40c9211 */ /* 0x004fe200078a10ff */
[----:B------:R2:W-:Y:S01]  /*1fa50*/  @!P0 ST.E.64 desc[UR54][R10.64], R128 ;  /* 0x000000800a008985 */ /* 0x0005e2000c101b36 */
[----:B------:R-:W-:Y:S02]  /*1fa60*/  ISETP.GE.AND P2, PT, R225, UR4, PT ;  /* 0x00000004e1007c0c */ /* 0x000fe4000bf46270 */
[----:B------:R-:W-:-:S02]  /*1fa70*/  ISETP.GE.AND P0, PT, R224, UR4, PT ;  /* 0x00000004e0007c0c */ /* 0x000fc4000bf06270 */
[----:B------:R-:W-:Y:S02]  /*1fa80*/  @!P1 LEA.HI.X R13, R228, R0, R15, 0x2, P5 ;  /* 0x00000000e40d9211 */ /* 0x000fe400028f140f */
[----:B------:R-:W-:Y:S02]  /*1fa90*/  SHF.R.S32.HI R15, RZ, 0x1f, R227 ;  /* 0x0000001fff0f7819 */ /* 0x000fe400000114e3 */
[CC--:B---3--:R-:W-:Y:S01]  /*1faa0*/  @!P3 LEA R20, P5, R227.reuse, R14.reuse, 0x2 ;  /* 0x0000000ee314b211 */ /* 0x0c8fe200078a10ff */
[----:B------:R2:W-:Y:S01]  /*1fab0*/  @!P1 ST.E.64 desc[UR54][R12.64], R132 ;  /* 0x000000840c009985 */ /* 0x0005e2000c101b36 */
[----:B----4-:R-:W-:Y:S02]  /*1fac0*/  @!P4 LEA R24, P1, R226, R14, 0x2 ;  /* 0x0000000ee218c211 */ /* 0x010fe400078210ff */
[----:B------:R-:W-:Y:S02]  /*1fad0*/  @!P3 LEA.HI.X R21, R227, R0, R15, 0x2, P5 ;  /* 0x00000000e315b211 */ /* 0x000fe400028f140f */
[----:B------:R-:W-:-:S02]  /*1fae0*/  SHF.R.S32.HI R15, RZ, 0x1f, R226 ;  /* 0x0000001fff0f7819 */ /* 0x000fc400000114e2 */
[C---:B-1----:R-:W-:Y:S01]  /*1faf0*/  @!P2 LEA R26, P5, R225.reuse, R14, 0x2 ;  /* 0x0000000ee11aa211 */ /* 0x042fe200078a10ff */
[----:B------:R2:W-:Y:S01]  /*1fb00*/  @!P3 ST.E.64 desc[UR54][R20.64], R136 ;  /* 0x000000881400b985 */ /* 0x0005e2000c101b36 */
[----:B------:R-:W-:Y:S02]  /*1fb10*/  SHF.R.S32.HI R50, RZ, 0x1f, R225 ;  /* 0x0000001fff327819 */ /* 0x000fe400000114e1 */
[----:B------:R-:W-:Y:S02]  /*1fb20*/  @!P4 LEA.HI.X R25, R226, R0, R15, 0x2, P1 ;  /* 0x00000000e219c211 */ /* 0x000fe400008f140f */
[----:B------:R-:W-:Y:S02]  /*1fb30*/  SHF.R.S32.HI R48, RZ, 0x1f, R224 ;  /* 0x0000001fff307819 */ /* 0x000fe400000114e0 */
[----:B------:R-:W-:Y:S01]  /*1fb40*/  @!P0 LEA R14, P1, R224, R14, 0x2 ;  /* 0x0000000ee00e8211 */ /* 0x000fe200078210ff */
[----:B------:R2:W-:Y:S01]  /*1fb50*/  @!P4 ST.E.64 desc[UR54][R24.64], R140 ;  /* 0x0000008c1800c985 */ /* 0x0005e2000c101b36 */
[----:B------:R-:W-:-:S02]  /*1fb60*/  @!P2 LEA.HI.X R27, R225, R0, R50, 0x2, P5 ;  /* 0x00000000e11ba211 */ /* 0x000fc400028f1432 */
[----:B------:R-:W-:-:S03]  /*1fb70*/  @!P0 LEA.HI.X R15, R224, R0, R48, 0x2, P1 ;  /* 0x00000000e00f8211 */ /* 0x000fc600008f1430 */
[----:B------:R2:W-:Y:S04]  /*1fb80*/  @!P2 ST.E.64 desc[UR54][R26.64], R144 ;  /* 0x000000901a00a985 */ /* 0x0005e8000c101b36 */
[----:B------:R2:W-:Y:S02]  /*1fb90*/  @!P0 ST.E.64 desc[UR54][R14.64], R148 ;  /* 0x000000940e008985 */ /* 0x0005e4000c101b36 */
.L_x_1957:
[----:B------:R-:W-:Y:S05]  /*1fba0*/  BSYNC B1 ;  /* 0x0000000000017941 */ /* 0x000fea0003800000 */
.L_x_1956:
[----:B------:R-:W-:-:S03]  /*1fbb0*/  UMOV UR4, 0xffffffff ;  /* 0xffffffff00047882 */ /* 0x000fc60000000000 */
[----:B------:R-:W-:Y:S05]  /*1fbc0*/  BRA.DIV UR4, `(.L_x_1958) ;  /* 0x000000ba04d47947 */ /* 0x000fea000b800000 */
[----:B-1----:R1:W3:Y:S04]  /*1fbd0*/  SHFL.IDX PT, R0, R4, 0x1, 0x1c1f ;  /* 0x003c1f0004007f89 */ /* 0x0022e800000e0000 */
[----:B--2---:R1:W2:Y:S02]  /*1fbe0*/  SHFL.IDX PT, R14, R3, 0x1, 0x1c1f ;  /* 0x003c1f00030e7f89 */ /* 0x0042a400000e0000 */
.L_x_2235:
[----:B------:R-:W-:-:S13]  /*1fbf0*/  ISETP.GE.AND P0, PT, R6, R9, PT ;  /* 0x000000090600720c */ /* 0x000fda0003f06270 */
[----:B------:R-:W-:Y:S05]  /*1fc00*/  @P0 BRA `(.L_x_1954) ;  /* 0x0000001000300947 */ /* 0x000fea0003800000 */
[----:B------:R-:W-:Y:S01]  /*1fc10*/  ULDC UR4, c[0x0][0xac8] ;  /* 0x0002b20000047ab9 */ /* 0x000fe20000000800 */
[----:B01----:R-:W-:Y:S01]  /*1fc20*/  VIADD R3, R189, 0x48 ;  /* 0x00000048bd037836 */ /* 0x003fe20000000000 */
[----:B------:R-:W-:Y:S01]  /*1fc30*/  ISETP.GE.AND P3, PT, R5, UR4, PT ;  /* 0x0000000405007c0c */ /* 0x000fe2000bf66270 */
[C---:B------:R-:W-:Y:S01]  /*1fc40*/  VIADD R15, R189.reuse, 0x48 ;  /* 0x00000048bd0f7836 */ /* 0x040fe20000000000 */
[----:B------:R-:W-:Y:S02]  /*1fc50*/  ISETP.GE.AND P1, PT, R189, UR4, PT ;  /* 0x00000004bd007c0c */ /* 0x000fe4000bf26270 */
[----:B------:R-:W-:Y:S02]  /*1fc60*/  ISETP.GE.AND P4, PT, R35, UR4, PT ;  /* 0x0000000423007c0c */ /* 0x000fe4000bf86270 */
[----:B------:R-:W-:Y:S02]  /*1fc70*/  ISETP.GE.AND P2, PT, R39, UR4, PT ;  /* 0x0000000427007c0c */ /* 0x000fe4000bf46270 */
[----:B------:R-:W-:-:S02]  /*1fc80*/  SHF.R.S32.HI R15, RZ, 0x1f, R15 ;  /* 0x0000001fff0f7819 */ /* 0x000fc4000001140f */
[----:B------:R-:W-:-:S03]  /*1fc90*/  SHF.R.S32.HI R24, RZ, 0x1f, R227 ;  /* 0x0000001fff187819 */ /* 0x000fc600000114e3 */
[-C--:B--2---:R-:W-:Y:S02]  /*1fca0*/  @!P3 LEA R6, P5, R5, R14.reuse, 0x2 ;  /* 0x0000000e0506b211 */ /* 0x084fe400078a10ff */
[----:B------:R-:W-:Y:S02]  /*1fcb0*/  @!P1 LEA R4, P0, R189, R14, 0x2 ;  /* 0x0000000ebd049211 */ /* 0x000fe400078010ff */
[-C--:B---3--:R-:W-:Y:S02]  /*1fcc0*/  @!P3 LEA.HI.X R7, R5, R0.reuse, R7, 0x2, P5 ;  /* 0x000000000507b211 */ /* 0x088fe400028f1407 */
[----:B------:R-:W-:Y:S02]  /*1fcd0*/  @!P1 LEA.HI.X R5, R189, R0, R8, 0x2, P0 ;  /* 0x00000000bd059211 */ /* 0x000fe400000f1408 */
[----:B------:R-:W-:Y:S02]  /*1fce0*/  ISETP.GE.AND P0, PT, R41, UR4, PT ;  /* 0x0000000429007c0c */ /* 0x000fe4000bf06270 */
[----:B------:R-:W-:Y:S01]  /*1fcf0*/  @!P4 LEA R8, P5, R35, R14, 0x2 ;  /* 0x0000000e2308c211 */ /* 0x000fe200078a10ff */
[----:B------:R0:W-:Y:S01]  /*1fd00*/  @!P1 ST.E.64 desc[UR54][R4.64], R90 ;  /* 0x0000005a04009985 */ /* 0x0001e2000c101b36 */
[----:B------:R-:W-:-:S02]  /*1fd10*/  ISETP.GE.AND P1, PT, R43, UR4, PT ;  /* 0x000000042b007c0c */ /* 0x000fc4000bf26270 */
[----:B------:R-:W-:Y:S01]  /*1fd20*/  @!P4 LEA.HI.X R9, R35, R0, R28, 0x2, P5 ;  /* 0x000000002309c211 */ /* 0x000fe200028f141c */
[----:B------:R1:W-:Y:S01]  /*1fd30*/  @!P3 ST.E.64 desc[UR54][R6.64], R94 ;  /* 0x0000005e0600b985 */ /* 0x0003e2000c101b36 */
[----:B------:R-:W-:Y:S02]  /*1fd40*/  @!P2 LEA R10, P5, R39, R14, 0x2 ;  /* 0x0000000e270aa211 */ /* 0x000fe400078a10ff */
[----:B------:R-:W-:Y:S01]  /*1fd50*/  ISETP.GE.AND P3, PT, R47, UR4, PT ;  /* 0x000000042f007c0c */ /* 0x000fe2000bf66270 */
[----:B------:R2:W-:Y:S01]  /*1fd60*/  @!P4 ST.E.64 desc[UR54][R8.64], R98 ;  /* 0x000000620800c985 */ /* 0x0005e2000c101b36 */
[----:B------:R-:W-:Y:S02]  /*1fd70*/  @!P2 LEA.HI.X R11, R39, R0, R34, 0x2, P5 ;  /* 0x00000000270ba211 */ /* 0x000fe400028f1422 */
        /* <DEDUP_REMOVED lines=11> */
[----:B-1----:R-:W-:Y:S02]  /*1fe30*/  @!P3 LEA R6, P1, R47, R14, 0x2 ;  /* 0x0000000e2f06b211 */ /* 0x002fe400078210ff */
[-C--:B------:R-:W-:Y:S02]  /*1fe40*/  @!P4 LEA.HI.X R5, R45, R0.reuse, R42, 0x2, P5 ;  /* 0x000000002d05c211 */ /* 0x080fe400028f142a */
[----:B------:R-:W-:Y:S02]  /*1fe50*/  @!P3 LEA.HI.X R7, R47, R0, R44, 0x2, P1 ;  /* 0x000000002f07b211 */ /* 0x000fe400008f142c */
[----:B------:R-:W-:Y:S01]  /*1fe60*/  ISETP.GE.AND P1, PT, R229, UR4, PT ;  /* 0x00000004e5007c0c */ /* 0x000fe2000bf26270 */
[----:B------:R0:W-:Y:S01]  /*1fe70*/  @!P4 ST.E.64 desc[UR54][R4.64], R114 ;  /* 0x000000720400c985 */ /* 0x0001e2000c101b36 */
[----:B--2---:R-:W-:-:S02]  /*1fe80*/  @!P2 LEA R8, P5, R49, R14, 0x2 ;  /* 0x0000000e3108a211 */ /* 0x004fc400078a10ff */
[----:B---3--:R-:W-:Y:S01]  /*1fe90*/  @!P0 LEA R10, P4, R3, R14, 0x2 ;  /* 0x0000000e030a8211 */ /* 0x008fe200078810ff */
[----:B------:R1:W-:Y:S01]  /*1fea0*/  @!P3 ST.E.64 desc[UR54][R6.64], R118 ;  /* 0x000000760600b985 */ /* 0x0003e2000c101b36 */
[-C--:B------:R-:W-:Y:S02]  /*1feb0*/  @!P2 LEA.HI.X R9, R49, R0.reuse, R46, 0x2, P5 ;  /* 0x000000003109a211 */ /* 0x080fe400028f142e */
[----:B------:R-:W-:Y:S02]  /*1fec0*/  ISETP.GE.AND P3, PT, R228, UR4, PT ;  /* 0x00000004e4007c0c */ /* 0x000fe4000bf66270 */
[----:B------:R-:W-:Y:S01]  /*1fed0*/  @!P0 LEA.HI.X R11, R3, R0, R15, 0x2, P4 ;  /* 0x00000000030b8211 */ /* 0x000fe200020f140f */
[----:B------:R2:W-:Y:S01]  /*1fee0*/  @!P2 ST.E.64 desc[UR54][R8.64], R122 ;  /* 0x0000007a0800a985 */ /* 0x0005e2000c101b36 */
[----:B------:R-:W-:Y:S02]  /*1fef0*/  ISETP.GE.AND P4, PT, R227, UR4, PT ;  /* 0x00000004e3007c0c */ /* 0x000fe4000bf86270 */
[----:B------:R-:W-:Y:S01]  /*1ff00*/  SHF.R.S32.HI R3, RZ, 0x1f, R229 ;  /* 0x0000001fff037819 */ /* 0x000fe200000114e5 */
[----:B------:R3:W-:Y:S01]  /*1ff10*/  @!P0 ST.E.64 desc[UR54][R10.64], R126 ;  /* 0x0000007e0a008985 */ /* 0x0007e2000c101b36 */
[----:B----4-:R-:W-:-:S02]  /*1ff20*/  @!P1 LEA R12, P5, R229, R14, 0x2 ;  /* 0x0000000ee50c9211 */ /* 0x010fc400078a10ff */
[----:B------:R-:W-:Y:S02]  /*1ff30*/  ISETP.GE.AND P2, PT, R226, UR4, PT ;  /* 0x00000004e2007c0c */ /* 0x000fe4000bf46270 */
[----:B------:R-:W-:Y:S02]  /*1ff40*/  ISETP.GE.AND P0, PT, R225, UR4, PT ;  /* 0x00000004e1007c0c */ /* 0x000fe4000bf06270 */
[----:B------:R-:W-:Y:S02]  /*1ff50*/  @!P1 LEA.HI.X R13, R229, R0, R3, 0x2, P5 ;  /* 0x00000000e50d9211 */ /* 0x000fe400028f1403 */
[----:B------:R-:W-:Y:S02]  /*1ff60*/  SHF.R.S32.HI R3, RZ, 0x1f, R228 ;  /* 0x0000001fff037819 */ /* 0x000fe400000114e4 */
[-C--:B0-----:R-:W-:Y:S01]  /*1ff70*/  @!P3 LEA R4, P5, R228, R14.reuse, 0x2 ;  /* 0x0000000ee404b211 */ /* 0x081fe200078a10ff */
[----:B------:R3:W-:Y:S01]  /*1ff80*/  @!P1 ST.E.64 desc[UR54][R12.64], R130 ;  /* 0x000000820c009985 */ /* 0x0007e2000c101b36 */
[----:B-1----:R-:W-:-:S02]  /*1ff90*/  @!P4 LEA R6, P1, R227, R14, 0x2 ;  /* 0x0000000ee306c211 */ /* 0x002fc400078210ff */
[----:B------:R-:W-:Y:S02]  /*1ffa0*/  @!P3 LEA.HI.X R5, R228, R0, R3, 0x2, P5 ;  /* 0x00000000e405b211 */ /* 0x000fe400028f1403 */
[C---:B--2---:R-:W-:Y:S02]  /*1ffb0*/  @!P2 LEA R8, P5, R226.reuse, R14, 0x2 ;  /* 0x0000000ee208a211 */ /* 0x044fe400078a10ff */
[----:B------:R-:W-:Y:S01]  /*1ffc0*/  SHF.R.S32.HI R15, RZ, 0x1f, R226 ;  /* 0x0000001fff0f7819 */ /* 0x000fe200000114e2 */
[----:B------:R3:W-:Y:S01]  /*1ffd0*/  @!P3 ST.E.64 desc[UR54][R4.64], R134 ;  /* 0x000000860400b985 */ /* 0x0007e2000c101b36 */
[----:B------:R-:W-:Y:S02]  /*1ffe0*/  @!P4 LEA.HI.X R7, R227, R0, R24, 0x2, P1 ;  /* 0x00000000e307c211 */ /* 0x000fe400008f1418 */
[----:B------:R-:W-:Y:S02]  /*1fff0*/  SHF.R.S32.HI R3, RZ, 0x1f, R225 ;  /* 0x0000001fff037819 */ /* 0x000fe400000114e1 */
[----:B------:R-:W-:Y:S01]  /*20000*/  @!P0 LEA R20, P1, R225, R14, 0x2 ;  /* 0x0000000ee1148211 */ /* 0x000fe200078210ff */
[----:B------:R3:W-:Y:S01]  /*20010*/  @!P4 ST.E.64 desc[UR54][R6.64], R138 ;  /* 0x0000008a0600c985 */ /* 0x0007e2000c101b36 */
[----:B------:R-:W-:-:S02]  /*20020*/  @!P2 LEA.HI.X R9, R226, R0, R15, 0x2, P5 ;  /* 0x00000000e209a211 */ /* 0x000fc400028f140f */
[----:B------:R-:W-:-:S03]  /*20030*/  @!P0 LEA.HI.X R21, R225, R0, R3, 0x2, P1 ;  /* 0x00000000e1158211 */ /* 0x000fc600008f1403 */
[----:B------:R3:W-:Y:S04]  /*20040*/  @!P2 ST.E.64 desc[UR54][R8.64], R142 ;  /* 0x0000008e0800a985 */ /* 0x0007e8000c101b36 */
[----:B------:R3:W-:Y:S01]  /*20050*/  @!P0 ST.E.64 desc[UR54][R20.64], R146 ;  /* 0x0000009214008985 */ /* 0x0007e2000c101b36 */
[----:B------:R-:W-:-:S13]  /*20060*/  ISETP.GE.AND P0, PT, R224, UR4, PT ;  /* 0x00000004e0007c0c */ /* 0x000fda000bf06270 */
[----:B---3--:R-:W-:Y:S05]  /*20070*/  @P0 BRA `(.L_x_1954) ;  /* 0x0000000c00140947 */ /* 0x008fea0003800000 */
[----:B------:R-:W-:Y:S02]  /*20080*/  SHF.R.S32.HI R3, RZ, 0x1f, R224 ;  /* 0x0000001fff037819 */ /* 0x000fe400000114e0 */
[----:B------:R-:W-:-:S04]  /*20090*/  LEA R14, P0, R224, R14, 0x2 ;  /* 0x0000000ee00e7211 */ /* 0x000fc800078010ff */
[----:B------:R-:W-:-:S05]  /*200a0*/  LEA.HI.X R15, R224, R0, R3, 0x2, P0 ;  /* 0x00000000e00f7211 */ /* 0x000fca00000f1403 */
[----:B------:R4:W-:Y:S01]  /*200b0*/  ST.E.64 desc[UR54][R14.64], R150 ;  /* 0x000000960e007985 */ /* 0x0009e2000c101b36 */
[----:B------:R-:W-:Y:S05]  /*200c0*/  BRA `(.L_x_1954) ;  /* 0x0000000c00007947 */ /* 0x000fea0003800000 */
.L_x_1941:
[----:B------:R-:W-:Y:S01]  /*200d0*/  ULDC.64 UR4, c[0x0][0xc08] ;  /* 0x0003020000047ab9 */ /* 0x000fe20000000a00 */
[----:B------:R-:W1:Y:S01]  /*200e0*/  LDC.64 R4, c[0x0][0xc00] ;  /* 0x00030000ff047b82 */ /* 0x000e620000000a00 */
[----:B------:R-:W-:Y:S01]  /*200f0*/  ISETP.NE.U32.AND P0, PT, RZ, UR4, PT ;  /* 0x00000004ff007c0c */ /* 0x000fe2000bf05070 */
[----:B------:R-:W-:-:S03]  /*20100*/  IMAD.MOV.U32 R3, RZ, RZ, RZ ;  /* 0x000000ffff037224 */ /* 0x000fc600078e00ff */
[----:B------:R-:W-:Y:S01]  /*20110*/  ISETP.NE.AND.EX P1, PT, RZ, UR5, PT, P0 ;  /* 0x00000005ff007c0c */ /* 0x000fe2000bf25300 */
[----:B------:R-:W-:Y:S02]  /*20120*/  ULDC.64 UR4, c[0x0][0xc00] ;  /* 0x0003000000047ab9 */ /* 0x000fe40000000a00 */
[----:B------:R-:W-:-:S04]  /*20130*/  ISETP.NE.U32.AND P0, PT, RZ, UR4, PT ;  /* 0x00000004ff007c0c */ /* 0x000fc8000bf05070 */
[----:B------:R-:W-:-:S06]  /*20140*/  ISETP.NE.AND.EX P0, PT, RZ, UR5, PT, P0 ;  /* 0x00000005ff007c0c */ /* 0x000fcc000bf05300 */
[----:B------:R-:W2:Y:S01]  /*20150*/  @P1 LDC.64 R6, c[0x0][0xc08] ;  /* 0x00030200ff061b82 */ /* 0x000ea20000000a00 */
[----:B------:R-:W-:Y:S02]  /*20160*/  ULDC UR4, c[0x0][0xa88] ;  /* 0x0002a20000047ab9 */ /* 0x000fe40000000800 */
[----:B------:R-:W-:Y:S02]  /*20170*/  IMAD.U32 R20, RZ, RZ, UR4 ;  /* 0x00000004ff147e24 */ /* 0x000fe4000f8e00ff */
[----:B-1----:R-:W-:-:S05]  /*20180*/  IMAD.WIDE R4, R222, 0x4, R4 ;  /* 0x00000004de047825 */ /* 0x002fca00078e0204 */
[----:B------:R1:W5:Y:S01]  /*20190*/  @P0 LDG.E R3, desc[UR54][R4.64] ;  /* 0x0000003604030981 */ /* 0x000362000c1e1900 */
[----:B--2---:R-:W-:-:S05]  /*201a0*/  @P1 IMAD.WIDE R6, R222, 0x4, R6 ;  /* 0x00000004de061825 */ /* 0x004fca00078e0206 */
[----:B------:R1:W5:Y:S01]  /*201b0*/  @P1 LDG.E R20, desc[UR54][R6.64] ;  /* 0x0000003606141981 */ /* 0x000362000c1e1900 */
[----:B------:R-:W-:Y:S02]  /*201c0*/  ISETP.NE.AND P2, PT, R221, RZ, PT ;  /* 0x000000ffdd00720c */ /* 0x000fe40003f45270 */
[----:B------:R-:W-:Y:S01]  /*201d0*/  SHF.R.S32.HI R26, RZ, 0x1f, R222 ;  /* 0x0000001fff1a7819 */ /* 0x000fe200000114de */
[----:B------:R-:W2:Y:S10]  /*201e0*/  S2R R27, SR_TID.X ;  /* 0x00000000001b7919 */ /* 0x000eb40000002100 */
[----:B------:R-:W4:Y:S01]  /*201f0*/  @!P2 LDC R221, c[0x0][0xad4] ;  /* 0x0002b500ffddab82 */ /* 0x000f220000000800 */
[----:B--2---:R-:W-:Y:S01]  /*20200*/  VIADD R0, R27, 0xffffff80 ;  /* 0xffffff801b007836 */ /* 0x004fe20000000000 */
[----:B----4-:R-:W-:-:S04]  /*20210*/  ISETP.GT.AND P2, PT, R221, 0x1, PT ;  /* 0x00000001dd00780c */ /* 0x010fc80003f44270 */
[----:B------:R-:W-:Y:S01]  /*20220*/  ISETP.GT.AND P3, PT, R0, 0x7f, PT ;  /* 0x0000007f0000780c */ /* 0x000fe20003f64270 */
[----:B-1----:R-:W-:-:S12]  /*20230*/  @P1 BRA `(.L_x_1959) ;  /* 0x0000000000101947 */ /* 0x002fd80003800000 */
[----:B------:R-:W-:Y:S05]  /*20240*/  @!P0 BRA `(.L_x_1959) ;  /* 0x00000000000c8947 */ /* 0x000fea0003800000 */
[----:B------:R-:W2:Y:S04]  /*20250*/  LDG.E R7, desc[UR54][R4.64] ;  /* 0x0000003604077981 */ /* 0x000ea8000c1e1900 */
[----:B-----5:R-:W2:Y:S02]  /*20260*/  LDG.E R20, desc[UR54][R4.64+0x4] ;  /* 0x0000043604147981 */ /* 0x020ea4000c1e1900 */
[----:B--2---:R-:W-:-:S07]  /*20270*/  IMAD.IADD R20, R20, 0x1, -R7 ;  /* 0x0000000114147824 */ /* 0x004fce00078e0a07 */
.L_x_1959:
[----:B------:R-:W-:Y:S01]  /*20280*/  BSSY B1, `(.L_x_1960) ;  /* 0x0000035000017945 */ /* 0x000fe20003800000 */
[----:B------:R-:W-:Y:S02]  /*20290*/  SEL R25, R222, RZ, !P0 ;  /* 0x000000ffde197207 */ /* 0x000fe40004000000 */
[----:B------:R-:W-:Y:S02]  /*202a0*/  SEL R26, R26, RZ, !P0 ;  /* 0x000000ff1a1a7207 */ /* 0x000fe40004000000 */
[----:B-----5:R-:W-:Y:S01]  /*202b0*/  SHF.R.S32.HI R24, RZ, 0x1f, R3 ;  /* 0x0000001fff187819 */ /* 0x020fe20000011403 */
[----:B------:R-:W-:Y:S06]  /*202c0*/  @P3 BRA `(.L_x_1961) ;  /* 0x0000000000c03947 */ /* 0x000fec0003800000 */
[----:B------:R-:W1:Y:S01]  /*202d0*/  LDC R35, c[0x0][0xbe8] ;  /* 0x0002fa00ff237b82 */ /* 0x000e620000000800 */
[----:B------:R-:W-:Y:S01]  /*202e0*/  IADD3 R27, R198, -0x80, R27 ;  /* 0xffffff80c61b7810 */ /* 0x000fe20007ffe01b */
[----:B-1----:R-:W-:-:S05]  /*202f0*/  IMAD R0, R20, R35, RZ ;  /* 0x0000002314007224 */ /* 0x002fca00078e02ff */
[----:B------:R-:W-:-:S13]  /*20300*/  ISETP.GE.AND P0, PT, R27, R0, PT ;  /* 0x000000001b00720c */ /* 0x000fda0003f06270 */
[----:B------:R-:W-:Y:S05]  /*20310*/  @P0 BRA `(.L_x_1961) ;  /* 0x0000000000ac0947 */ /* 0x000fea0003800000 */
[----:B------:R-:W-:Y:S01]  /*20320*/  IMAD.MOV.U32 R14, RZ, RZ, 0x9b8 ;  /* 0x000009b8ff0e7424 */ /* 0x000fe200078e00ff */
[----:B------:R-:W-:Y:S01]  /*20330*/  ISETP.GT.AND P0, PT, R221, 0x1, PT ;  /* 0x00000001dd00780c */ /* 0x000fe20003f04270 */
[----:B------:R-:W1:Y:S01]  /*20340*/  LDC.64 R32, c[0x0][0xba8] ;  /* 0x0002ea00ff207b82 */ /* 0x000e620000000a00 */
[----:B------:R-:W-:Y:S01]  /*20350*/  ISETP.NE.AND P1, PT, R35, 0x1, PT ;  /* 0x000000012300780c */ /* 0x000fe20003f25270 */
[----:B------:R-:W-:Y:S01]  /*20360*/  IMAD.MOV.U32 R15, RZ, RZ, R27 ;  /* 0x000000ffff0f7224 */ /* 0x000fe200078e001b */
[----:B------:R-:W-:Y:S02]  /*20370*/  SEL R14, R14, 0x978, P0 ;  /* 0x000009780e0e7807 */ /* 0x000fe40000000000 */
[----:B------:R-:W-:-:S03]  /*20380*/  SEL R223, R223, RZ, P0 ;  /* 0x000000ffdfdf7207 */ /* 0x000fc60000000000 */
[----:B------:R-:W2:Y:S08]  /*20390*/  LDC.64 R6, c[0x0][R14+0x220] ;  /* 0x000088000e067b82 */ /* 0x000eb00000000a00 */
[----:B------:R-:W4:Y:S08]  /*203a0*/  LDC.64 R4, c[0x0][R14+0x218] ;  /* 0x000086000e047b82 */ /* 0x000f300000000a00 */
[----:B------:R-:W5:Y:S08]  /*203b0*/  LDC.64 R8, c[0x0][R14+0x228] ;  /* 0x00008a000e087b82 */ /* 0x000f700000000a00 */
[----:B------:R-:W0:Y:S08]  /*203c0*/  LDC.64 R10, c[0x0][R14+0x210] ;  /* 0x000084000e0a7b82 */ /* 0x000e300000000a00 */
[----:B------:R-:W3:Y:S08]  /*203d0*/  @P1 LDC R0, c[0x0][0xbec] ;  /* 0x0002fb00ff001b82 */ /* 0x000ef00000000800 */
[----:B------:R-:W5:Y:S01]  /*203e0*/  @P1 LDC R37, c[0x0][0xbf0] ;  /* 0x0002fc00ff251b82 */ /* 0x000f620000000800 */
[----:B--2---:R-:W-:-:S07]  /*203f0*/  IMAD R7, R7, R25, RZ ;  /* 0x0000001907077224 */ /* 0x004fce00078e02ff */
[----:B-1----:R-:W1:Y:S01]  /*20400*/  @!P0 LDC R32, c[0x0][0xb50] ;  /* 0x0002d400ff208b82 */ /* 0x002e620000000800 */
        /* <DEDUP_REMOVED lines=9> */
[----:B------:R-:W-:Y:S02]  /*204a0*/  IMAD.IADD R12, R13, 0x1, R7 ;  /* 0x000000010d0c7824 */ /* 0x000fe400078e0207 */
[----:B------:R-:W-:Y:S02]  /*204b0*/  IMAD.MOV R6, RZ, RZ, -R15 ;  /* 0x000000ffff067224 */ /* 0x000fe400078e0a0f */
[----:B------:R-:W-:-:S04]  /*204c0*/  IMAD.WIDE.U32 R4, R8, R223, RZ ;  /* 0x000000df08047225 */ /* 0x000fc800078e00ff */
[----:B------:R-:W-:Y:S02]  /*204d0*/  IMAD R9, R9, R223, RZ ;  /* 0x000000df09097224 */ /* 0x000fe400078e02ff */
[----:B------:R-:W-:Y:S01]  /*204e0*/  IMAD R7, R35, R6, R27 ;  /* 0x0000000623077224 */ /* 0x000fe200078e021b */
[----:B------:R-:W-:Y:S01]  /*204f0*/  IADD3.X R6, R12, R21, R24, P1, P3 ;  /* 0x000000150c067210 */ /* 0x000fe20000fe6418 */
[----:B------:R-:W-:Y:S01]  /*20500*/  IMAD.IADD R9, R5, 0x1, R9 ;  /* 0x0000000105097824 */ /* 0x000fe200078e0209 */
[----:B------:R-:W-:Y:S01]  /*20510*/  IADD3 R4, P0, P1, R15, R0, R4 ;  /* 0x000000000f047210 */ /* 0x000fe2000791e004 */
[----:B0-----:R-:W-:Y:S01]  /*20520*/  IMAD R0, R11, R7, RZ ;  /* 0x000000070b007224 */ /* 0x001fe200078e02ff */
        /* <DEDUP_REMOVED lines=8> */
[----:B--2---:R-:W-:-:S05]  /*205b0*/  LEA.HI.X R7, R4, R33, R0, 0x2, P0 ;  /* 0x0000002104077211 */ /* 0x004fca00000f1400 */
[----:B------:R1:W-:Y:S02]  /*205c0*/  STG.E desc[UR54][R6.64], R5 ;  /* 0x0000000506007986 */ /* 0x0003e4000c101936 */
.L_x_1961:
[----:B------:R-:W-:Y:S05]  /*205d0*/  BSYNC B1 ;  /* 0x0000000000017941 */ /* 0x000fea0003800000 */
.L_x_1960:
[----:B------:R-:W-:Y:S05]  /*205e0*/  @P2 BRA `(.L_x_1954) ;  /* 0x0000000400b82947 */ /* 0x000fea0003800000 */
[----:B------:R-:W2:Y:S01]  /*205f0*/  LDC R21, c[0x0][0xbe8] ;  /* 0x0002fa00ff157b82 */ /* 0x000ea20000000800 */
[----:B------:R-:W-:Y:S01]  /*20600*/  ULDC.64 UR4, c[0x0][0xaa0] ;  /* 0x0002a80000047ab9 */ /* 0x000fe20000000a00 */
[----:B------:R-:W-:Y:S01]  /*20610*/  ULDC.64 UR6, c[0x0][0xaf0] ;  /* 0x0002bc0000067ab9 */ /* 0x000fe20000000a00 */
[----:B------:R-:W-:Y:S02]  /*20620*/  IMAD R0, R24, UR4, RZ ;  /* 0x0000000418007c24 */ /* 0x000fe4000f8e02ff */
[----:B-1----:R-:W-:-:S04]  /*20630*/  IMAD.WIDE.U32 R4, R3, UR4, RZ ;  /* 0x0000000403047c25 */ /* 0x002fc8000f8e00ff */
[----:B------:R-:W-:Y:S01]  /*20640*/  IMAD R7, R3, UR5, R0 ;  /* 0x0000000503077c24 */ /* 0x000fe2000f8e0200 */
[----:B------:R-:W-:Y:S01]  /*20650*/  ULDC.64 UR4, c[0x0][0xae8] ;  /* 0x0002ba0000047ab9 */ /* 0x000fe20000000a00 */
[----:B------:R-:W-:Y:S02]  /*20660*/  IMAD R3, R220, 0x20, R188 ;  /* 0x00000020dc037824 */ /* 0x000fe400078e02bc */
[----:B------:R-:W-:Y:S02]  /*20670*/  IMAD.IADD R5, R5, 0x1, R7 ;  /* 0x0000000105057824 */ /* 0x000fe400078e0207 */
[----:B------:R-:W-:Y:S02]  /*20680*/  IMAD.IADD R9, R198, 0x1, R3 ;  /* 0x00000001c6097824 */ /* 0x000fe400078e0203 */
[----:B------:R-:W-:-:S04]  /*20690*/  IMAD.WIDE.U32 R4, R195, UR4, R4 ;  /* 0x00000004c3047c25 */ /* 0x000fc8000f8e0004 */
[----:B------:R-:W-:Y:S02]  /*206a0*/  IMAD.MOV.U32 R3, RZ, RZ, R9 ;  /* 0x000000ffff037224 */ /* 0x000fe400078e0009 */
[----:B------:R-:W-:Y:S01]  /*206b0*/  IMAD R5, R195, UR5, R5 ;  /* 0x00000005c3057c24 */ /* 0x000fe2000f8e0205 */
[----:B--2---:R-:W-:Y:S01]  /*206c0*/  ISETP.NE.AND P0, PT, R21, 0x1, PT ;  /* 0x000000011500780c */ /* 0x004fe20003f05270 */
[----:B------:R-:W-:Y:S01]  /*206d0*/  ULDC.64 UR4, c[0x0][0xae0] ;  /* 0x0002b80000047ab9 */ /* 0x000fe20000000a00 */
[----:B------:R-:W-:Y:S02]  /*206e0*/  IMAD.IADD R198, R188, 0x1, R198 ;  /* 0x00000001bcc67824 */ /* 0x000fe400078e02c6 */
[----:B------:R-:W-:-:S09]  /*206f0*/  IMAD.WIDE.U32 R4, R25, UR6, R4 ;  /* 0x0000000619047c25 */ /* 0x000fd2000f8e0004 */
[----:B------:R-:W1:Y:S08]  /*20700*/  @P0 LDC R6, c[0x0][0xbec] ;  /* 0x0002fb00ff060b82 */ /* 0x000e700000000800 */
[----:B------:R-:W2:Y:S01]  /*20710*/  @P0 LDC R11, c[0x0][0xbf0] ;  /* 0x0002fc00ff0b0b82 */ /* 0x000ea20000000800 */
[----:B-1----:R-:W-:-:S04]  /*20720*/  @P0 IMAD.HI.U32 R0, R9, R6, RZ ;  /* 0x0000000609000227 */ /* 0x002fc800078e00ff */
[----:B------:R-:W-:Y:S01]  /*20730*/  IMAD R6, R26, UR6, RZ ;  /* 0x000000061a067c24 */ /* 0x000fe2000f8e02ff */
[----:B--2---:R-:W-:-:S03]  /*20740*/  @P0 SHF.R.U32.HI R3, RZ, R11, R0 ;  /* 0x0000000bff030219 */ /* 0x004fc60000011600 */
[----:B------:R-:W-:Y:S01]  /*20750*/  IMAD R7, R25, UR7, R6 ;  /* 0x0000000719077c24 */ /* 0x000fe2000f8e0206 */
[--C-:B------:R-:W-:Y:S01]  /*20760*/  SHF.R.S32.HI R0, RZ, 0x1f, R3.reuse ;  /* 0x0000001fff007819 */ /* 0x100fe20000011403 */
[----:B------:R-:W-:Y:S02]  /*20770*/  IMAD.MOV R6, RZ, RZ, -R3 ;  /* 0x000000ffff067224 */ /* 0x000fe400078e0a03 */
[----:B------:R-:W-:Y:S02]  /*20780*/  IMAD.IADD R5, R5, 0x1, R7 ;  /* 0x0000000105057824 */ /* 0x000fe400078e0207 */
[----:B------:R-:W-:Y:S02]  /*20790*/  IMAD R0, R0, UR4, RZ ;  /* 0x0000000400007c24 */ /* 0x000fe4000f8e02ff */
[----:B------:R-:W-:Y:S02]  /*207a0*/  IMAD R7, R21, R6, R9 ;  /* 0x0000000615077224 */ /* 0x000fe400078e0209 */
[----:B------:R-:W-:-:S02]  /*207b0*/  IMAD R9, R3, UR5, R0 ;  /* 0x0000000503097c24 */ /* 0x000fc4000f8e0200 */
[----:B------:R-:W-:Y:S01]  /*207c0*/  IMAD.WIDE.U32 R4, R3, UR4, R4 ;  /* 0x0000000403047c25 */ /* 0x000fe2000f8e0004 */
[----:B------:R-:W-:Y:S01]  /*207d0*/  SHF.R.S32.HI R0, RZ, 0x1f, R7 ;  /* 0x0000001fff007819 */ /* 0x000fe20000011407 */
        /* <DEDUP_REMOVED lines=8> */
[----:B------:R-:W-:-:S04]  /*20860*/  UMOV UR4, 0xffffffff ;  /* 0xffffffff00047882 */ /* 0x000fc80000000000 */
[----:B------:R-:W-:Y:S01]  /*20870*/  LEA.HI.X R4, R4, UR5, R3, 0x1, P0 ;  /* 0x0000000504047c11 */ /* 0x000fe200080f0c03 */
[----:B------:R-:W-:Y:S06]  /*20880*/  BRA.DIV UR4, `(.L_x_1962) ;  /* 0x000000ae04ec7947 */ /* 0x000fec000b800000 */
[----:B------:R1:W2:Y:S04]  /*20890*/  SHFL.IDX PT, R3, R4, RZ, 0x181f ;  /* 0x00181fff04037589 */ /* 0x0002a800000e0000 */
[----:B------:R1:W4:Y:S02]  /*208a0*/  SHFL.IDX PT, R14, R0, RZ, 0x181f ;  /* 0x00181fff000e7589 */ /* 0x00032400000e0000 */
.L_x_2238:
[----:B------:R-:W-:Y:S01]  /*208b0*/  IMAD R20, R20, R21, RZ ;  /* 0x0000001514147224 */ /* 0x000fe200078e02ff */
[----:B------:R-:W-:Y:S04]  /*208c0*/  BSSY B1, `(.L_x_1963) ;  /* 0x000000c000017945 */ /* 0x000fe80003800000 */
[----:B------:R-:W-:-:S13]  /*208d0*/  ISETP.GE.AND P0, PT, R198, R20, PT ;  /* 0x00000014c600720c */ /* 0x000fda0003f06270 */
[----:B------:R-:W-:Y:S05]  /*208e0*/  @P0 BRA `(.L_x_1964) ;  /* 0x0000000000240947 */ /* 0x000fea0003800000 */
[----:B------:R-:W-:Y:S02]  /*208f0*/  ULDC UR4, c[0x0][0xac8] ;  /* 0x0002b20000047ab9 */ /* 0x000fe40000000800 */
[----:B------:R-:W-:Y:S02]  /*20900*/  ISETP.GE.AND P2, PT, R16, UR4, PT ;  /* 0x0000000410007c0c */ /* 0x000fe4000bf46270 */
[----:B------:R-:W-:-:S11]  /*20910*/  ISETP.GE.AND P3, PT, R2, UR4, PT ;  /* 0x0000000402007c0c */ /* 0x000fd6000bf66270 */
[-C--:B----4-:R-:W-:Y:S02]  /*20920*/  @!P2 LEA R6, P0, R16, R14.reuse, 0x1 ;  /* 0x0000000e1006a211 */ /* 0x090fe400078008ff */
[----:B------:R-:W-:Y:S02]  /*20930*/  @!P3 LEA R14, P1, R2, R14, 0x1 ;  /* 0x0000000e020eb211 */ /* 0x000fe400078208ff */
[-C--:B--2---:R-:W-:Y:S02]  /*20940*/  @!P2 LEA.HI.X R7, R16, R3.reuse, R17, 0x1, P0 ;  /* 0x000000031007a211 */ /* 0x084fe400000f0c11 */
[----:B------:R-:W-:-:S03]  /*20950*/  @!P3 LEA.HI.X R15, R2, R3, R185, 0x1, P1 ;  /* 0x00000003020fb211 */ /* 0x000fc600008f0cb9 */
[----:B------:R2:W-:Y:S04]  /*20960*/  @!P2 ST.E.128 desc[UR54][R6.64], RZ ;  /* 0x000000ff0600a985 */ /* 0x0005e8000c101d36 */
[----:B------:R2:W-:Y:S02]  /*20970*/  @!P3 ST.E.128 desc[UR54][R14.64], RZ ;  /* 0x000000ff0e00b985 */ /* 0x0005e4000c101d36 */
.L_x_1964:
[----:B------:R-:W-:Y:S05]  /*20980*/  BSYNC B1 ;  /* 0x0000000000017941 */ /* 0x000fea0003800000 */
.L_x_1963:
[----:B------:R-:W-:-:S03]  /*20990*/  UMOV UR4, 0xffffffff ;  /* 0xffffffff00047882 */ /* 0x000fc60000000000 */
[----:B------:R-:W-:Y:S05]  /*209a0*/  BRA.DIV UR4, `(.L_x_1965) ;  /* 0x000000ae04d87947 */ /* 0x000fea000b800000 */
[----:B--2---:R2:W0:Y:S04]  /*209b0*/  SHFL.IDX PT, R3, R4, 0x1, 0x181f ;  /* 0x00381f0004037f89 */ /* 0x00442800000e0000 */
[----:B----4-:R2:W4:Y:S02]  /*209c0*/  SHFL.IDX PT, R14, R0, 0x1, 0x181f ;  /* 0x00381f00000e7f89 */ /* 0x01052400000e0000 */
.L_x_2242:
[----:B------:R-:W-:Y:S01]  /*209d0*/  VIADD R5, R198, 0x20 ;  /* 0x00000020c6057836 */ /* 0x000fe20000000000 */
        /* <DEDUP_REMOVED lines=12> */
.L_x_1967:
[----:B------:R-:W-:Y:S05]  /*20aa0*/  BSYNC B1 ;  /* 0x0000000000017941 */ /* 0x000fea0003800000 */
.L_x_1966:
[----:B------:R-:W-:-:S03]  /*20ab0*/  UMOV UR4, 0xffffffff ;  /* 0xffffffff00047882 */ /* 0x000fc60000000000 */
[----:B------:R-:W-:Y:S05]  /*20ac0*/  BRA.DIV UR4, `(.L_x_1968) ;  /* 0x000000ae04d87947 */ /* 0x000fea000b800000 */
[----:B0-----:R0:W0:Y:S04]  /*20ad0*/  SHFL.IDX PT, R3, R4, 0x2, 0x181f ;  /* 0x00581f0004037f89 */ /* 0x00102800000e0000 */
[----:B----4-:R4:W0:Y:S02]  /*20ae0*/  SHFL.IDX PT, R14, R0, 0x2, 0x181f ;  /* 0x00581f00000e7f89 */ /* 0x01082400000e0000 */
.L_x_2246:
[----:B------:R-:W-:Y:S01]  /*20af0*/  VIADD R5, R198, 0x40 ;  /* 0x00000040c6057836 */ /* 0x000fe20000000000 */
[----:B------:R-:W-:Y:S04]  /*20b00*/  BSSY B1, `(.L_x_1969) ;  /* 0x000000c000017945 */ /* 0x000fe80003800000 */
[----:B------:R-:W-:-:S13]  /*20b10*/  ISETP.GE.AND P0, PT, R5, R20, PT ;  /* 0x000000140500720c */ /* 0x000fda0003f06270 */
[----:B------:R-:W-:Y:S05]  /*20b20*/  @P0 BRA `(.L_x_1970) ;  /* 0x0000000000240947 */ /* 0x000fea0003800000 */
[----:B------:R-:W-:Y:S02]  /*20b30*/  ULDC UR4, c[0x0][0xac8] ;  /* 0x0002b20000047ab9 */ /* 0x000fe40000000800 */
[----:B------:R-:W-:Y:S02]  /*20b40*/  ISETP.GE.AND P2, PT, R16, UR4, PT ;  /* 0x0000000410007c0c */ /* 0x000fe4000bf46270 */
[----:B------:R-:W-:-:S11]  /*20b50*/  ISETP.GE.AND P3, PT, R2, UR4, PT ;  /* 0x0000000402007c0c */ /* 0x000fd6000bf66270 */
[-C--:B0-----:R-:W-:Y:S02]  /*20b60*/  @!P2 LEA R6, P0, R16, R14.reuse, 0x1 ;  /* 0x0000000e1006a211 */ /* 0x081fe400078008ff */
[----:B------:R-:W-:Y:S02]  /*20b70*/  @!P3 LEA R14, P1, R2, R14, 0x1 ;  /* 0x0000000e020eb211 */ /* 0x000fe400078208ff */
[-C--:B------:R-:W-:Y:S02]  /*20b80*/  @!P2 LEA.HI.X R7, R16, R3.reuse, R17, 0x1, P0 ;  /* 0x000000031007a211 */ /* 0x080fe400000f0c11 */
[----:B------:R-:W-:-:S03]  /*20b90*/  @!P3 LEA.HI.X R15, R2, R3, R185, 0x1, P1 ;  /* 0x00000003020fb211 */ /* 0x000fc600008f0cb9 */
[----:B------:R0:W-:Y:S04]  /*20ba0*/  @!P2 ST.E.128 desc[UR54][R6.64], RZ ;  /* 0x000000ff0600a985 */ /* 0x0001e8000c101d36 */
[----:B------:R0:W-:Y:S02]  /*20bb0*/  @!P3 ST.E.128 desc[UR54][R14.64], RZ ;  /* 0x000000ff0e00b985 */ /* 0x0001e4000c101d36 */
.L_x_1970:
[----:B------:R-:W-:Y:S05]  /*20bc0*/  BSYNC B1 ;  /* 0x0000000000017941 */ /* 0x000fea0003800000 */
.L_x_1969:
[----:B------:R-:W-:-:S03]  /*20bd0*/  UMOV UR4, 0xffffffff ;  /* 0xffffffff00047882 */ /* 0x000fc60000000000 */
[----:B------:R-:W-:Y:S05]  /*20be0*/  BRA.DIV UR4, `(.L_x_1971) ;  /* 0x000000ae04d87947 */ /* 0x000fea000b800000 */
[----:B0-----:R0:W0:Y:S04]  /*20bf0*/  SHFL.IDX PT, R3, R4, 0x3, 0x181f ;  /* 0x00781f0004037f89 */ /* 0x00102800000e0000 */
[----:B------:R0:W0:Y:S02]  /*20c00*/  SHFL.IDX PT, R14, R0, 0x3, 0x181f ;  /* 0x00781f00000e7f89 */ /* 0x00002400000e0000 */
.L_x_2250:
[----:B012-4-:R-:W-:-:S05]  /*20c10*/  VIADD R0, R198, 0x60 ;  /* 0x00000060c6007836 */ /* 0x017fca0000000000 */
[----:B------:R-:W-:-:S13]  /*20c20*/  ISETP.GE.AND P0, PT, R0, R20, PT ;  /* 0x000000140000720c */ /* 0x000fda0003f06270 */
[----:B------:R-:W-:Y:S05]  /*20c30*/  @P0 BRA `(.L_x_1954) ;  /* 0x0000000000240947 */ /* 0x000fea0003800000 */
[----:B------:R-:W-:Y:S02]  /*20c40*/  ULDC UR4, c[0x0][0xac8] ;  /* 0x0002b20000047ab9 */ /* 0x000fe40000000800 */
[----:B------:R-:W-:Y:S02]  /*20c50*/  ISETP.GE.AND P2, PT, R16, UR4, PT ;  /* 0x0000000410007c0c */ /* 0x000fe4000bf46270 */
[----:B------:R-:W-:-:S11]  /*20c60*/  ISETP.GE.AND P3, PT, R2, UR4, PT ;  /* 0x0000000402007c0c */ /* 0x000fd6000bf66270 */
[-C--:B------:R-:W-:Y:S02]  /*20c70*/  @!P2 LEA R4, P0, R16, R14.reuse, 0x1 ;  /* 0x0000000e1004a211 */ /* 0x080fe400078008ff */
[----:B------:R-:W-:Y:S02]  /*20c80*/  @!P3 LEA R14, P1, R2, R14, 0x1 ;  /* 0x0000000e020eb211 */ /* 0x000fe400078208ff */
[-C--:B------:R-:W-:Y:S02]  /*20c90*/  @!P2 LEA.HI.X R5, R16, R3.reuse, R17, 0x1, P0 ;  /* 0x000000031005a211 */ /* 0x080fe400000f0c11 */
[----:B------:R-:W-:-:S03]  /*20ca0*/  @!P3 LEA.HI.X R15, R2, R3, R185, 0x1, P1 ;  /* 0x00000003020fb211 */ /* 0x000fc600008f0cb9 */
[----:B------:R0:W-:Y:S04]  /*20cb0*/  @!P2 ST.E.128 desc[UR54][R4.64], RZ ;  /* 0x000000ff0400a985 */ /* 0x0001e8000c101d36 */
[----:B------:R0:W-:Y:S02]  /*20cc0*/  @!P3 ST.E.128 desc[UR54][R14.64], RZ ;  /* 0x000000ff0e00b985 */ /* 0x0001e4000c101d36 */
.L_x_1954:
[----:B------:R-:W-:Y:S05]  /*20cd0*/  BSYNC B0 ;  /* 0x0000000000007941 */ /* 0x000fea0003800000 */
.L_x_1940:
[----:B------:R-:W-:Y:S02]  /*20ce0*/  ULDC UR4, c[0x0][0xc3c] ;  /* 0x00030f0000047ab9 */ /* 0x000fe40000000800 */
[----:B---3--:R-:W-:-:S13]  /*20cf0*/  ISETP.GE.AND P0, PT, R31, UR4, PT ;  /* 0x000000041f007c0c */ /* 0x008fda000bf06270 */
[----:B------:R-:W-:Y:S05]  /*20d00*/  @!P0 BRA `(.L_x_1972) ;  /* 0xfffffe0400508947 */ /* 0x000fea000383ffff */
[----:B------:R-:W-:Y:S05]  /*20d10*/  BRA `(.L_x_1675) ;  /* 0x0000007c00d47947 */ /* 0x000fea0003800000 */
.L_x_1673:
[----:B------:R-:W-:-:S08]  /*20d20*/  NOP ;  /* 0x0000000000007918 */ /* 0x000fd00000000000 */
[----:B------:R-:W0:-:S00]  /*20d30*/  USETMAXREG.DEALLOC.CTAPOOL 0x28 ;  /* 0x00000028000079c8 */ /* 0x000e0000080e0500 */
        /* <DEDUP_REMOVED lines=14> */
.L_x_1973:
        /* <DEDUP_REMOVED lines=43> */
.L_x_1977:
[----:B------:R-:W0:Y:S01]  /*210d0*/  LDC R2, c[0x0][0xc3c] ;  /* 0x00030f00ff027b82 */ /* 0x000e220000000800 */
[----:B------:R-:W-:Y:S01]  /*210e0*/  UIADD3 UR4, UR4, 0x1f, URZ ;  /* 0x0000001f04047890 */ /* 0x000fe2000fffe03f */
[----:B------:R-:W-:Y:S02]  /*210f0*/  ULDC UR7, c[0x0][0xc3c] ;  /* 0x00030f0000077ab9 */ /* 0x000fe40000000800 */
[----:B------:R-:W-:-:S03]  /*21100*/  IMAD.U32 R19, RZ, RZ, UR7 ;  /* 0x00000007ff137e24 */ /* 0x000fc6000f8e00ff */
        /* <DEDUP_REMOVED lines=33> */
.L_x_1975:
        /* <DEDUP_REMOVED lines=13> */
.L_x_1978:
        /* <DEDUP_REMOVED lines=62> */
.L_x_1979:
        /* <DEDUP_REMOVED lines=61> */
.L_x_1980:
[----:B------:R-:W-:-:S05]  /*21ba0*/  LOP3.LUT R17, RZ, R2, RZ, 0x33, !PT ;  /* 0x00000002ff117212 */ /* 0x000fca00078e33ff */
[----:B------:R-:W-:Y:S01]  /*21bb0*/  IMAD.IADD R17, R6, 0x1, R17 ;  /* 0x0000000106117824 */ /* 0x000fe200078e0211 */
[----:B------:R-:W-:Y:S06]  /*21bc0*/  BRA `(.L_x_1981) ;  /* 0x00000000000c7947 */ /* 0x000fec0003800000 */
.L_x_1976:
[----:B------:R-:W-:Y:S02]  /*21bd0*/  IMAD.MOV.U32 R17, RZ, RZ, RZ ;  /* 0x000000ffff117224 */ /* 0x000fe400078e00ff */
[----:B------:R-:W-:Y:S02]  /*21be0*/  IMAD.U32 R16, RZ, RZ, UR6 ;  /* 0x00000006ff107e24 */ /* 0x000fe4000f8e00ff */
[----:B------:R-:W-:-:S07]  /*21bf0*/  IMAD.MOV.U32 R18, RZ, RZ, RZ ;  /* 0x000000ffff127224 */ /* 0x000fce00078e00ff */
.L_x_1981:
[----:B------:R-:W-:-:S13]  /*21c00*/  ISETP.NE.AND P0, PT, R7, RZ, PT ;  /* 0x000000ff0700720c */ /* 0x000fda0003f05270 */
[----:B------:R-:W0:Y:S01]  /*21c10*/  @!P0 S2R R3, SR_CgaCtaId ;  /* 0x0000000000038919 */ /* 0x000e220000008800 */
[----:B------:R-:W-:-:S04]  /*21c20*/  @!P0 MOV R2, 0x400 ;  /* 0x0000040000028802 */ /* 0x000fc80000000f00 */
[----:B0-----:R-:W-:-:S05]  /*21c30*/  @!P0 LEA R2, R3, R2, 0x18 ;  /* 0x0000000203028211 */ /* 0x001fca00078ec0ff */
[----:B------:R1:W-:Y:S01]  /*21c40*/  @!P0 STS.128 [R2+0x288d0], R16 ;  /* 0x0288d01002008388 */ /* 0x0003e20000000c00 */
[----:B------:R-:W-:Y:S06]  /*21c50*/  BAR.ARV 0x5, 0x180 ;  /* 0x0146000000007b1d */ /* 0x000fec0000002000 */
.L_x_1974:
[----:B------:R2:W-:Y:S01]  /*21c60*/  STL [R1+0x1c], RZ ;  /* 0x00001cff01007387 */ /* 0x0005e20000100800 */
[----:B------:R-:W-:Y:S01]  /*21c70*/  ULDC UR4, c[0x0][0xc3c] ;  /* 0x00030f0000047ab9 */ /* 0x000fe20000000800 */
[----:B------:R-:W-:Y:S01]  /*21c80*/  IMAD.MOV.U32 R28, RZ, RZ, 0x1 ;  /* 0x00000001ff1c7424 */ /* 0x000fe200078e00ff */
[----:B0-----:R-:W-:Y:S01]  /*21c90*/  ISETP.GE.AND P0, PT, R19, UR4, PT ;  /* 0x0000000413007c0c */ /* 0x001fe2000bf06270 */
[----:B------:R-:W-:-:S12]  /*21ca0*/  IMAD.MOV.U32 R24, RZ, RZ, RZ ;  /* 0x000000ffff187224 */ /* 0x000fd800078e00ff */
[----:B--2---:R-:W-:Y:S05]  /*21cb0*/  @P0 BRA `(.L_x_1982) ;  /* 0x0000006c00100947 */ /* 0x004fea0003800000 */
[----:B------:R-:W0:Y:S01]  /*21cc0*/  S2UR UR5, SR_CgaCtaId ;  /* 0x00000000000579c3 */ /* 0x000e220000008800 */
[C---:B------:R-:W-:Y:S01]  /*21cd0*/  IMAD.SHL.U32 R31, R0.reuse, 0x8, RZ ;  /* 0x00000008001f7824 */ /* 0x040fe200078e00ff */
[----:B------:R-:W-:Y:S01]  /*21ce0*/  LOP3.LUT R4, R0, 0x7f, RZ, 0xc0, !PT ;  /* 0x0000007f00047812 */ /* 0x000fe200078ec0ff */
[----:B------:R-:W-:Y:S01]  /*21cf0*/  UMOV UR4, 0x400 ;  /* 0x0000040000047882 */ /* 0x000fe20000000000 */
[----:B------:R2:W-:Y:S01]  /*21d00*/  STL [R1+0x1c], RZ ;  /* 0x00001cff01007387 */ /* 0x0005e20000100800 */
[----:B------:R-:W-:Y:S01]  /*21d10*/  BSSY B8, `(.L_x_1982) ;  /* 0x00006be000087945 */ /* 0x000fe20003800000 */
[C---:B------:R-:W-:Y:S01]  /*21d20*/  LOP3.LUT R3, R31.reuse, 0x1f8, RZ, 0xc0, !PT ;  /* 0x000001f81f037812 */ /* 0x040fe200078ec0ff */
[----:B------:R-:W-:Y:S01]  /*21d30*/  IMAD.SHL.U32 R35, R4, 0x8, RZ ;  /* 0x0000000804237824 */ /* 0x000fe200078e00ff */
[----:B------:R-:W-:Y:S01]  /*21d40*/  LOP3.LUT R31, R31, 0x38, RZ, 0xc0, !PT ;  /* 0x000000381f1f7812 */ /* 0x000fe200078ec0ff */
[----:B------:R-:W-:Y:S01]  /*21d50*/  IMAD.MOV.U32 R29, RZ, RZ, 0x1 ;  /* 0x00000001ff1d7424 */ /* 0x000fe200078e00ff */
[----:B-1----:R-:W-:Y:S01]  /*21d60*/  LOP3.LUT R2, R3, 0x38, R0, 0x78, !PT ;  /* 0x0000003803027812 */ /* 0x002fe200078e7800 */
[----:B------:R-:W-:Y:S01]  /*21d70*/  IMAD.SHL.U32 R0, R0, 0x10, RZ ;  /* 0x0000001000007824 */ /* 0x000fe200078e00ff */
[----:B------:R-:W-:Y:S01]  /*21d80*/  LOP3.LUT R30, R31, 0x40, RZ, 0xfc, !PT ;  /* 0x000000401f1e7812 */ /* 0x000fe200078efcff */
[----:B------:R-:W-:Y:S01]  /*21d90*/  IMAD.MOV.U32 R26, RZ, RZ, RZ ;  /* 0x000000ffff1a7224 */ /* 0x000fe200078e00ff */
[----:B------:R-:W-:Y:S01]  /*21da0*/  LOP3.LUT R35, R2, 0x200, R35, 0xf8, !PT ;  /* 0x0000020002237812 */ /* 0x000fe200078ef823 */
[----:B------:R-:W-:Y:S01]  /*21db0*/  IMAD.MOV.U32 R24, RZ, RZ, RZ ;  /* 0x000000ffff187224 */ /* 0x000fe200078e00ff */
[----:B------:R-:W-:Y:S01]  /*21dc0*/  SHF.R.U32.HI R2, RZ, 0x3, R4 ;  /* 0x00000003ff027819 */ /* 0x000fe20000011604 */
[----:B------:R-:W-:Y:S01]  /*21dd0*/  IMAD.MOV.U32 R28, RZ, RZ, 0x1 ;  /* 0x00000001ff1c7424 */ /* 0x000fe200078e00ff */
[----:B------:R-:W-:Y:S01]  /*21de0*/  LOP3.LUT R0, R0, 0x70, RZ, 0xc0, !PT ;  /* 0x0000007000007812 */ /* 0x000fe200078ec0ff */
[----:B------:R-:W-:Y:S01]  /*21df0*/  ULOP3.LUT UR38, UR36, 0x2, URZ, 0xfc, !UPT ;  /* 0x0000000224267892 */ /* 0x000fe2000f8efc3f */
[----:B------:R-:W-:-:S02]  /*21e00*/  ULDC.64 UR40, c[0x0][0x198] ;  /* 0x0000660000287ab9 */ /* 0x000fc40000000a00 */
[----:B------:R-:W-:Y:S01]  /*21e10*/  LOP3.LUT R2, R2, R0, RZ, 0xfc, !PT ;  /* 0x0000000002027212 */ /* 0x000fe200078efcff */
[----:B------:R-:W-:Y:S01]  /*21e20*/  ULDC UR37, c[0x0][0xc] ;  /* 0x0000030000257ab9 */ /* 0x000fe20000000800 */
[----:B0-----:R-:W-:-:S06]  /*21e30*/  ULEA UR4, UR5, UR4, 0x18 ;  /* 0x0000000405047291 */ /* 0x001fcc000f8ec03f */
[----:B------:R-:W-:-:S04]  /*21e40*/  IMAD.U32 R22, RZ, RZ, UR4 ;  /* 0x00000004ff167e24 */ /* 0x000fc8000f8e00ff */
[----:B------:R-:W-:-:S05]  /*21e50*/  IMAD R0, R35, 0x2, R22 ;  /* 0x0000000223007824 */ /* 0x000fca00078e0216 */
[----:B------:R2:W-:Y:S02]  /*21e60*/  STL [R1+0x8], R0 ;  /* 0x0000080001007387 */ /* 0x0005e40000100800 */
.L_x_2101:
[----:B------:R-:W-:Y:S05]  /*21e70*/  YIELD ;  /* 0x0000000000007946 */ /* 0x000fea0003800000 */
[----:B------:R-:W-:Y:S01]  /*21e80*/  ULDC.64 UR4, c[0x0][0xa28] ;  /* 0x00028a0000047ab9 */ /* 0x000fe20000000a00 */
[----:B------:R-:W-:Y:S01]  /*21e90*/  IMAD.MOV.U32 R10, RZ, RZ, RZ ;  /* 0x000000ffff0a7224 */ /* 0x000fe200078e00ff */
[----:B------:R-:W-:Y:S01]  /*21ea0*/  ISETP.NE.U32.AND P0, PT, RZ, UR4, PT ;  /* 0x00000004ff007c0c */ /* 0x000fe2000bf05070 */
[----:B0-----:R-:W0:Y:S01]  /*21eb0*/  LDC.64 R4, c[0x0][0xa00] ;  /* 0x00028000ff047b82 */ /* 0x001e220000000a00 */
[----:B------:R-:W-:Y:S01]  /*21ec0*/  IMAD.MOV.U32 R8, RZ, RZ, RZ ;  /* 0x000000ffff087224 */ /* 0x000fe200078e00ff */
[----:B------:R-:W-:Y:S01]  /*21ed0*/  ULDC.64 UR6, c[0x0][0xa10] ;  /* 0x0002840000067ab9 */ /* 0x000fe20000000a00 */
[----:B------:R-:W-:Y:S01]  /*21ee0*/  ISETP.NE.AND.EX P0, PT, RZ, UR5, PT, P0 ;  /* 0x00000005ff007c0c */ /* 0x000fe2000bf05300 */
[----:B------:R-:W-:-:S12]  /*21ef0*/  ULDC.64 UR4, c[0x0][0xa18] ;  /* 0x0002860000047ab9 */ /* 0x000fd80000000a00 */
[----:B-1----:R-:W1:Y:S02]  /*21f00*/  @P0 LDC.64 R2, c[0x0][0xa28] ;  /* 0x00028a00ff020b82 */ /* 0x002e640000000a00 */
[----:B-1----:R-:W-:-:S05]  /*21f10*/  @P0 IMAD.WIDE R2, R19, 0x4, R2 ;  /* 0x0000000413020825 */ /* 0x002fca00078e0202 */
[----:B------:R1:W3:Y:S01]  /*21f20*/  @P0 LDG.E R10, desc[UR54][R2.64] ;  /* 0x00000036020a0981 */ /* 0x0002e2000c1e1900 */
[----:B------:R-:W-:Y:S01]  /*21f30*/  ISETP.NE.U32.AND P0, PT, RZ, UR4, PT ;  /* 0x00000004ff007c0c */ /* 0x000fe2000bf05070 */
[----:B0-----:R-:W-:Y:S01]  /*21f40*/  IMAD.WIDE R4, R19, 0x4, R4 ;  /* 0x0000000413047825 */ /* 0x001fe200078e0204 */
[----:B------:R-:W-:Y:S02]  /*21f50*/  ISETP.NE.U32.AND P1, PT, RZ, UR6, PT ;  /* 0x00000006ff007c0c */ /* 0x000fe4000bf25070 */
[----:B------:R-:W-:Y:S01]  /*21f60*/  ISETP.NE.AND.EX P2, PT, RZ, UR5, PT, P0 ;  /* 0x00000005ff007c0c */ /* 0x000fe2000bf45300 */
[----:B------:R-:W-:Y:S01]  /*21f70*/  ULDC.64 UR4, c[0x0][0xa00] ;  /* 0x0002800000047ab9 */ /* 0x000fe20000000a00 */
[----:B------:R-:W-:Y:S01]  /*21f80*/  ISETP.NE.AND.EX P1, PT, RZ, UR7, PT, P1 ;  /* 0x00000007ff007c0c */ /* 0x000fe2000bf25310 */
[----:B--2---:R-:W-:Y:S01]  /*21f90*/  IMAD.MOV.U32 R0, RZ, RZ, RZ ;  /* 0x000000ffff007224 */ /* 0x004fe200078e00ff */
[----:B------:R-:W-:Y:S01]  /*21fa0*/  ISETP.NE.U32.AND P0, PT, RZ, UR4, PT ;  /* 0x00000004ff007c0c */ /* 0x000fe2000bf05070 */
[----:B-1----:R-:W0:Y:S03]  /*21fb0*/  LDC.64 R2, c[0x0][0xa10] ;  /* 0x00028400ff027b82 */ /* 0x002e260000000a00 */
[----:B------:R-:W-:-:S05]  /*21fc0*/  ISETP.NE.AND.EX P0, PT, RZ, UR5, PT, P0 ;  /* 0x00000005ff007c0c */ /* 0x000fca000bf05300 */
[----:B------:R-:W1:Y:S08]  /*21fd0*/  @P2 LDC.64 R6, c[0x0][0xa18] ;  /* 0x00028600ff062b82 */ /* 0x000e700000000a00 */
[----:B------:R-:W2:Y:S01]  /*21fe0*/  @P0 LDG.E R8, desc[UR54][R4.64] ;  /* 0x0000003604080981 */ /* 0x000ea2000c1e1900 */
[----:B0-----:R-:W-:-:S05]  /*21ff0*/  IMAD.WIDE R2, R19, 0x4, R2 ;  /* 0x0000000413027825 */ /* 0x001fca00078e0202 */
[----:B------:R-:W5:Y:S01]  /*22000*/  @P1 LDG.E R0, desc[UR54][R2.64] ;  /* 0x0000003602001981 */ /* 0x000f62000c1e1900 */
[----:B------:R-:W-:Y:S02]  /*22010*/  ULDC UR4, c[0x0][0x288] ;  /* 0x0000a20000047ab9 */ /* 0x000fe40000000800 */
[----:B------:R-:W-:Y:S01]  /*22020*/  IMAD.U32 R33, RZ, RZ, UR4 ;  /* 0x00000004ff217e24 */ /* 0x000fe2000f8e00ff */
[----:B------:R-:W-:Y:S02]  /*22030*/  ULDC.64 UR4, c[0x0][0x418] ;  /* 0x0001060000047ab9 */ /* 0x000fe40000000a00 */
[----:B------:R-:W-:-:S03]  /*22040*/  UISETP.NE.U32.AND UP0, UPT, UR4, URZ, UPT ;  /* 0x0000003f0400728c */ /* 0x000fc6000bf05070 */
[----:B------:R-:W-:Y:S01]  /*22050*/  ULDC UR4, c[0x0][0x424] ;  /* 0x0001090000047ab9 */ /* 0x000fe20000000800 */
[----:B------:R-:W-:Y:S01]  /*22060*/  UISETP.NE.AND.EX UP0, UPT, UR5, URZ, UPT, UP0 ;  /* 0x0000003f0500728c */ /* 0x000fe2000bf05300 */
[----:B-1----:R-:W-:Y:S02]  /*22070*/  @P2 IMAD.WIDE R6, R19, 0x4, R6 ;  /* 0x0000000413062825 */ /* 0x002fe400078e0206 */
[----:B------:R-:W-:Y:S01]  /*22080*/  ULDC UR5, c[0x0][0x2f0] ;  /* 0x0000bc0000057ab9 */ /* 0x000fe20000000800 */
[----:B------:R-:W-:Y:S02]  /*22090*/  USEL UR4, UR4, 0x1, UP0 ;  /* 0x0000000104047887 */ /* 0x000fe40008000000 */
[----:B------:R0:W5:Y:S02]  /*220a0*/  @P2 LDG.E R33, desc[UR54][R6.64] ;  /* 0x0000003606212981 */ /* 0x000164000c1e1900 */
[----:B------:R-:W-:-:S03]  /*220b0*/  UIMAD UR4, UR4, UR5, URZ ;  /* 0x00000005040472a4 */ /* 0x000fc6000f8e023f */
[----:B------:R-:W-:-:S03]  /*220c0*/  ULDC UR5, c[0x0][0x348] ;  /* 0x0000d20000057ab9 */ /* 0x000fc60000000800 */
[----:B------:R-:W-:Y:S02]  /*220d0*/  IMAD.U32 R9, RZ, RZ, UR4 ;  /* 0x00000004ff097e24 */ /* 0x000fe4000f8e00ff */
[----:B0-----:R-:W-:Y:S01]  /*220e0*/  IMAD.U32 R7, RZ, RZ, UR5 ;  /* 0x00000005ff077e24 */ /* 0x001fe2000f8e00ff */
[----:B---3--:R0:W-:Y:S04]  /*220f0*/  STL [R1], R10 ;  /* 0x0000000a01007387 */ /* 0x0081e80000100800 */
[----:B--2---:R0:W-:Y:S01]  /*22100*/  STL [R1+0xc], R8 ;  /* 0x00000c0801007387 */ /* 0x0041e20000100800 */
[----:B------:R-:W-:Y:S05]  /*22110*/  @P2 BRA `(.L_x_1983) ;  /* 0x0000000000102947 */ /* 0x000fea0003800000 */
[----:B------:R-:W-:Y:S05]  /*22120*/  @!P0 BRA `(.L_x_1983) ;  /* 0x00000000000c8947 */ /* 0x000fea0003800000 */
[----:B------:R-:W2:Y:S04]  /*22130*/  LDG.E R6, desc[UR54][R4.64] ;  /* 0x0000003604067981 */ /* 0x000ea8000c1e1900 */
[----:B-----5:R-:W2:Y:S02]  /*22140*/  LDG.E R33, desc[UR54][R4.64+0x4] ;  /* 0x0000043604217981 */ /* 0x020ea4000c1e1900 */
[----:B--2---:R-:W-:-:S07]  /*22150*/  IMAD.IADD R33, R33, 0x1, -R6 ;  /* 0x0000000121217824 */ /* 0x004fce00078e0a06 */
.L_x_1983:
[----:B------:R-:W-:Y:S01]  /*22160*/  ULDC.64 UR4, c[0x0][0xa20] ;  /* 0x0002880000047ab9 */ /* 0x000fe20000000a00 */
[C---:B------:R-:W-:Y:S02]  /*22170*/  LOP3.LUT R4, R18.reuse, 0xff000000, RZ, 0xc0, !PT ;  /* 0xff00000012047812 */ /* 0x040fe400078ec0ff */
[----:B------:R-:W-:Y:S02]  /*22180*/  ISETP.NE.U32.AND P0, PT, RZ, UR4, PT ;  /* 0x00000004ff007c0c */ /* 0x000fe4000bf05070 */
[----:B------:R-:W-:Y:S02]  /*22190*/  SHF.R.U32.HI R5, RZ, 0x8, R4 ;  /* 0x00000008ff057819 */ /* 0x000fe40000011604 */
[----:B------:R-:W-:Y:S02]  /*221a0*/  ISETP.NE.AND.EX P0, PT, RZ, UR5, PT, P0 ;  /* 0x00000005ff007c0c */ /* 0x000fe4000bf05300 */
[C---:B------:R-:W-:Y:S02]  /*221b0*/  LOP3.LUT R6, R18.reuse, 0xff0000, RZ, 0xc0, !PT ;  /* 0x00ff000012067812 */ /* 0x040fe400078ec0ff */
[----:B------:R-:W-:-:S02]  /*221c0*/  LOP3.LUT R18, R18, 0xffff, RZ, 0xc0, !PT ;  /* 0x0000ffff12127812 */ /* 0x000fc400078ec0ff */
[----:B------:R-:W-:-:S07]  /*221d0*/  LEA.HI R6, R6, R5, RZ, 0x10 ;  /* 0x0000000506067211 */ /* 0x000fce00078f80ff */
[----:B------:R-:W-:Y:S05]  /*221e0*/  @!P0 BRA `(.L_x_1984) ;  /* 0x0000000000108947 */ /* 0x000fea0003800000 */
[----:B------:R-:W1:Y:S02]  /*221f0*/  LDC.64 R4, c[0x0][0xa20] ;  /* 0x00028800ff047b82 */ /* 0x000e640000000a00 */
[----:B-1----:R-:W-:-:S05]  /*22200*/  IMAD.WIDE R4, R19, 0x4, R4 ;  /* 0x0000000413047825 */ /* 0x002fca00078e0204 */
[----:B------:R1:W5:Y:S01]  /*22210*/  LDG.E R9, desc[UR54][R4.64] ;  /* 0x0000003604097981 */ /* 0x000362000c1e1900 */
[----:B------:R-:W-:Y:S05]  /*22220*/  BRA `(.L_x_1985) ;  /* 0x0000000000247947 */ /* 0x000fea0003800000 */
.L_x_1984:
        /* <DEDUP_REMOVED lines=9> */
.L_x_1985:
[----:B-1----:R-:W2:Y:S01]  /*222c0*/  @P1 LDG.E R5, desc[UR54][R2.64] ;  /* 0x0000003602051981 */ /* 0x002ea2000c1e1900 */
[----:B0-----:R-:W0:Y:S03]  /*222d0*/  LDC R8, c[0x0][0x448] ;  /* 0x00011200ff087b82 */ /* 0x001e260000000800 */
[----:B------:R1:W2:Y:S01]  /*222e0*/  @P1 LDG.E R4, desc[UR54][R2.64+0x4] ;  /* 0x0000043602041981 */ /* 0x0002a2000c1e1900 */
[----:B------:R-:W-:Y:S02]  /*222f0*/  IMAD.SHL.U32 R27, R17, 0x80, RZ ;  /* 0x00000080111b7824 */ /* 0x000fe400078e00ff */
[----:B-----5:R-:W-:Y:S02]  /*22300*/  IMAD.IADD R9, R9, 0x1, -R10 ;  /* 0x0000000109097824 */ /* 0x020fe400078e0a0a */
[----:B------:R-:W-:Y:S01]  /*22310*/  VIADD R11, R27, 0x7f ;  /* 0x0000007f1b0b7836 */ /* 0x000fe20000000000 */
[----:B-1----:R-:W1:Y:S01]  /*22320*/  LDC.64 R2, c[0x0][0x9e0] ;  /* 0x00027800ff027b82 */ /* 0x002e620000000a00 */
[----:B0-----:R-:W-:-:S13]  /*22330*/  ISETP.NE.AND P2, PT, R8, 0x1, PT ;  /* 0x000000010800780c */ /* 0x001fda0003f45270 */
[----:B------:R-:W0:Y:S01]  /*22340*/  @P2 LDC R8, c[0x0][0x44c] ;  /* 0x00011300ff082b82 */ /* 0x000e220000000800 */
[----:B-1----:R-:W-:-:S07]  /*22350*/  ISETP.GE.AND P3, PT, R3, 0x1, PT ;  /* 0x000000010300780c */ /* 0x002fce0003f66270 */
[----:B------:R-:W1:Y:S01]  /*22360*/  @P2 LDC R13, c[0x0][0x450] ;  /* 0x00011400ff0d2b82 */ /* 0x000e620000000800 */
[----:B--2---:R-:W-:Y:S02]  /*22370*/  @P1 IMAD.IADD R7, R4, 0x1, -R5 ;  /* 0x0000000104071824 */ /* 0x004fe400078e0a05 */
[----:B0-----:R-:W-:-:S04]  /*22380*/  @P2 IMAD.HI.U32 R4, R11, R8, RZ ;  /* 0x000000080b042227 */ /* 0x001fc800078e00ff */
[----:B------:R-:W-:Y:S01]  /*22390*/  IMAD.IADD R36, R9, 0x1, R7 ;  /* 0x0000000109247824 */ /* 0x000fe200078e0207 */
[----:B-1----:R-:W-:-:S03]  /*223a0*/  @P2 SHF.R.U32.HI R11, RZ, R13, R4 ;  /* 0x0000000dff0b2219 */ /* 0x002fc60000011604 */
[C---:B------:R-:W-:Y:S01]  /*223b0*/  VIADD R4, R36.reuse, 0x7f ;  /* 0x0000007f24047836 */ /* 0x040fe20000000000 */
[----:B------:R-:W-:-:S04]  /*223c0*/  IADD3 R10, R36, 0x1, -R33 ;  /* 0x00000001240a7810 */ /* 0x000fc80007ffe821 */
[----:B------:R-:W-:Y:S01]  /*223d0*/  SHF.R.S32.HI R5, RZ, 0x1f, R4 ;  /* 0x0000001fff057819 */ /* 0x000fe20000011404 */
[----:B------:R-:W-:-:S03]  /*223e0*/  IMAD.IADD R11, R10, 0x1, R11 ;  /* 0x000000010a0b7824 */ /* 0x000fc600078e020b */
        /* <DEDUP_REMOVED lines=15> */
.L_x_1988:
[----:B------:R-:W-:-:S13]  /*224e0*/  ISETP.NE.AND P0, PT, R3, 0x1, PT ;  /* 0x000000010300780c */ /* 0x000fda0003f05270 */
[----:B------:R-:W0:Y:S02]  /*224f0*/  @P0 LDC.64 R4, c[0x0][0x9e8] ;  /* 0x00027a00ff040b82 */ /* 0x000e240000000a00 */
[----:B0-----:R-:W-:-:S05]  /*22500*/  @P0 IMAD.HI.U32 R4, R8, R4, RZ ;  /* 0x0000000408040227 */ /* 0x001fca00078e00ff */
[----:B------:R-:W-:-:S07]  /*22510*/  @P0 SHF.R.U32.HI R8, RZ, R5, R4 ;  /* 0x00000005ff080219 */ /* 0x000fce0000011604 */
.L_x_1989:
[----:B------:R-:W-:Y:S05]  /*22520*/  BSYNC B0 ;  /* 0x0000000000007941 */ /* 0x000fea0003800000 */
.L_x_1987:
[----:B------:R-:W-:-:S05]  /*22530*/  IMAD R5, R8, R3, R3 ;  /* 0x0000000308057224 */ /* 0x000fca00078e0203 */
[----:B------:R-:W-:-:S07]  /*22540*/  VIMNMX R2, R2, R5, PT ;  /* 0x0000000502027248 */ /* 0x000fce0003fe0100 */
.L_x_1986:
[----:B------:R-:W0:Y:S01]  /*22550*/  @P2 LDC R4, c[0x0][0x44c] ;  /* 0x00011300ff042b82 */ /* 0x000e220000000800 */
[----:B------:R-:W-:Y:S01]  /*22560*/  VIADD R2, R2, 0x7f ;  /* 0x0000007f02027836 */ /* 0x000fe20000000000 */
[----:B------:R-:W-:Y:S01]  /*22570*/  ULDC UR4, c[0x0][0x9dc] ;  /* 0x0002770000047ab9 */ /* 0x000fe20000000800 */
[----:B------:R-:W-:Y:S02]  /*22580*/  IMAD.MOV.U32 R5, RZ, RZ, R27 ;  /* 0x000000ffff057224 */ /* 0x000fe400078e001b */
[----:B------:R-:W-:-:S03]  /*22590*/  IMAD.IADD R8, R36, 0x1, -R33 ;  /* 0x0000000124087824 */ /* 0x000fc600078e0a21 */
[----:B------:R-:W1:Y:S01]  /*225a0*/  @P2 LDC R11, c[0x0][0x450] ;  /* 0x00011400ff0b2b82 */ /* 0x000e620000000800 */
[----:B0-----:R-:W-:-:S05]  /*225b0*/  @P2 IMAD.HI.U32 R4, R27, R4, RZ ;  /* 0x000000041b042227 */ /* 0x001fca00078e00ff */
[----:B-1----:R-:W-:Y:S02]  /*225c0*/  @P2 SHF.R.U32.HI R5, RZ, R11, R4 ;  /* 0x0000000bff052219 */ /* 0x002fe40000011604 */
[----:B------:R-:W-:-:S03]  /*225d0*/  SHF.R.S32.HI R11, RZ, 0x1f, R2 ;  /* 0x0000001fff0b7819 */ /* 0x000fc60000011402 */
[----:B------:R-:W-:Y:S01]  /*225e0*/  IMAD.IADD R12, R8, 0x1, R5 ;  /* 0x00000001080c7824 */ /* 0x000fe200078e0205 */
[----:B------:R-:W-:-:S04]  /*225f0*/  LEA.HI R11, R11, R2, RZ, 0x7 ;  /* 0x000000020b0b7211 */ /* 0x000fc800078f38ff */
[----:B------:R-:W-:-:S04]  /*22600*/  SHF.R.S32.HI R2, RZ, 0x7, R11 ;  /* 0x00000007ff027819 */ /* 0x000fc8000001140b */
[----:B------:R-:W-:Y:S01]  /*22610*/  VIMNMX R11, R17, R2, PT ;  /* 0x00000002110b7248 */ /* 0x000fe20003fe0100 */
        /* <DEDUP_REMOVED lines=12> */
.L_x_1992:
[----:B------:R-:W-:-:S13]  /*226e0*/  ISETP.NE.AND P0, PT, R3, 0x1, PT ;  /* 0x000000010300780c */ /* 0x000fda0003f05270 */
[----:B------:R-:W0:Y:S02]  /*226f0*/  @P0 LDC.64 R4, c[0x0][0x9e8] ;  /* 0x00027a00ff040b82 */ /* 0x000e240000000a00 */
[----:B0-----:R-:W-:-:S05]  /*22700*/  @P0 IMAD.HI.U32 R4, R12, R4, RZ ;  /* 0x000000040c040227 */ /* 0x001fca00078e00ff */
[----:B------:R-:W-:-:S07]  /*22710*/  @P0 SHF.R.U32.HI R12, RZ, R5, R4 ;  /* 0x00000005ff0c0219 */ /* 0x000fce0000011604 */
.L_x_1993:
[----:B------:R-:W-:Y:S05]  /*22720*/  BSYNC B0 ;  /* 0x0000000000007941 */ /* 0x000fea0003800000 */
.L_x_1991:
[----:B------:R-:W-:-:S05]  /*22730*/  IMAD R3, R12, R3, RZ ;  /* 0x000000030c037224 */ /* 0x000fca00078e02ff */
[----:B------:R-:W-:-:S07]  /*22740*/  VIMNMX R2, R2, R3, !PT ;  /* 0x0000000302027248 */ /* 0x000fce0007fe0100 */
.L_x_1990:
[----:B------:R-:W-:Y:S01]  /*22750*/  SHF.R.S32.HI R3, RZ, 0x1f, R2 ;  /* 0x0000001fff037819 */ /* 0x000fe20000011402 */
[----:B------:R-:W-:Y:S01]  /*22760*/  BSSY B0, `(.L_x_1994) ;  /* 0x0000027000007945 */ /* 0x000fe20003800000 */
[----:B------:R-:W-:Y:S02]  /*22770*/  LOP3.LUT R37, R6, 0xff, RZ, 0xc0, !PT ;  /* 0x000000ff06257812 */ /* 0x000fe400078ec0ff */
[----:B------:R-:W-:Y:S01]  /*22780*/  LEA.HI R3, R3, R2, RZ, 0x7 ;  /* 0x0000000203037211 */ /* 0x000fe200078f38ff */
[----:B------:R-:W-:Y:S01]  /*22790*/  IMAD.MOV.U32 R2, RZ, RZ, RZ ;  /* 0x000000ffff027224 */ /* 0x000fe200078e00ff */
[----:B------:R-:W-:Y:S02]  /*227a0*/  SHF.R.U32.HI R6, RZ, 0x10, R6 ;  /* 0x00000010ff067819 */ /* 0x000fe40000011606 */
[----:B------:R-:W-:-:S04]  /*227b0*/  SHF.R.S32.HI R3, RZ, 0x7, R3 ;  /* 0x00000007ff037819 */ /* 0x000fc80000011403 */
[----:B------:R-:W-:-:S04]  /*227c0*/  VIMNMX R4, RZ, R3, !PT ;  /* 0x00000003ff047248 */ /* 0x000fc80007fe0100 */
[----:B------:R-:W-:-:S13]  /*227d0*/  ISETP.GT.AND P0, PT, R11, R4, PT ;  /* 0x000000040b00720c */ /* 0x000fda0003f04270 */
[----:B------:R-:W-:Y:S05]  /*227e0*/  @!P0 BRA `(.L_x_1995) ;  /* 0x0000000000788947 */ /* 0x000fea0003800000 */
[----:B------:R-:W-:Y:S01]  /*227f0*/  ISETP.NE.AND P0, PT, R6, RZ, PT ;  /* 0x000000ff0600720c */ /* 0x000fe20003f05270 */
[----:B------:R-:W-:-:S03]  /*22800*/  ULDC UR4, c[0x0][0x9f0] ;  /* 0x00027c0000047ab9 */ /* 0x000fc60000000800 */
[----:B------:R-:W-:-:S04]  /*22810*/  SEL R5, R6, UR4, P0 ;  /* 0x0000000406057c07 */ /* 0x000fc80008000000 */
[----:B------:R-:W-:Y:S02]  /*22820*/  IABS R13, R5 ;  /* 0x00000005000d7213 */ /* 0x000fe40000000000 */
[----:B------:R-:W-:Y:S02]  /*22830*/  IADD3 R12, R5, -0x1, R11 ;  /* 0xffffffff050c7810 */ /* 0x000fe40007ffe00b */
[----:B------:R-:W0:Y:S03]  /*22840*/  I2F.RP R2, R13 ;  /* 0x0000000d00027306 */ /* 0x000e260000209400 */
[----:B------:R-:W-:-:S05]  /*22850*/  IMAD.IADD R12, R12, 0x1, -R4 ;  /* 0x000000010c0c7824 */ /* 0x000fca00078e0a04 */
        /* <DEDUP_REMOVED lines=23> */
.L_x_1995:
[----:B------:R-:W-:Y:S05]  /*229d0*/  BSYNC B0 ;  /* 0x0000000000007941 */ /* 0x000fea0003800000 */
.L_x_1994:
[-C--:B------:R-:W-:Y:S01]  /*229e0*/  IMAD R4, R37, R2.reuse, R4 ;  /* 0x0000000225047224 */ /* 0x080fe200078e0204 */
        /* <DEDUP_REMOVED lines=23> */
.L_x_2253:
[----:B-1----:R-:W-:Y:S02]  /*22b60*/  ISETP.NE.AND P0, PT, R14, RZ, PT ;  /* 0x000000ff0e00720c */ /* 0x002fe40003f05270 */
[----:B------:R-:W-:-:S11]  /*22b70*/  PLOP3.LUT P6, PT, PT, PT, PT, 0x8, 0x0 ;  /* 0x000000000000781c */ /* 0x000fd60003fce170 */
[----:B------:R-:W-:Y:S05]  /*22b80*/  @P0 BRA `(.L_x_1999) ;  /* 0x00000000000c0947 */ /* 0x000fea0003800000 */
[----:B------:R-:W-:-:S03]  /*22b90*/  UMOV UR4, 0xffffffff ;  /* 0xffffffff00047882 */ /* 0x000fc60000000000 */
[----:B------:R-:W-:Y:S05]  /*22ba0*/  BRA.DIV UR4, `(.L_x_2000) ;  /* 0x0000009204647947 */ /* 0x000fea000b800000 */
[----:B------:R-:W-:-:S13]  /*22bb0*/  ELECT P6, URZ, PT ;  /* 0x00000000003f782f */ /* 0x000fda00038c0000 */
.L_x_1999:
[----:B0-----:R-:W2:Y:S01]  /*22bc0*/  LDL R3, [R1+0x1c] ;  /* 0x00001c0001037983 */ /* 0x001ea20000100800 */
[----:B------:R-:W-:Y:S01]  /*22bd0*/  BSSY B1, `(.L_x_2001) ;  /* 0x0000008000017945 */ /* 0x000fe20003800000 */
[----:B--2---:R-:W-:-:S05]  /*22be0*/  VIADD R3, R3, 0x1 ;  /* 0x0000000103037836 */ /* 0x004fca0000000000 */
[----:B------:R-:W-:-:S04]  /*22bf0*/  LEA.HI R7, R3, R3, RZ, 0x1 ;  /* 0x0000000303077211 */ /* 0x000fc800078f08ff */
[----:B------:R-:W-:-:S05]  /*22c00*/  LOP3.LUT R12, R7, 0xfffffffe, RZ, 0xc0, !PT ;  /* 0xfffffffe070c7812 */ /* 0x000fca00078ec0ff */
[----:B------:R-:W-:-:S05]  /*22c10*/  IMAD.IADD R3, R3, 0x1, -R12 ;  /* 0x0000000103037824 */ /* 0x000fca00078e0a0c */
[----:B------:R-:W-:-:S04]  /*22c20*/  SHF.L.U32 R3, R3, 0x1f, RZ ;  /* 0x0000001f03037819 */ /* 0x000fc800000006ff */
[----:B------:R-:W0:Y:S02]  /*22c30*/  SYNCS.PHASECHK.TRANS64.TRYWAIT P0, [R22+URZ+0x28820], R3 ;  /* 0x02882003160075a7 */ /* 0x000e24000800017f */
[----:B0-----:R-:W-:Y:S05]  /*22c40*/  @!P0 BRA `(.L_x_2002) ;  /* 0x00000090005c8947 */ /* 0x001fea0003800000 */
.L_x_2256:
[----:B------:R-:W-:Y:S05]  /*22c50*/  BSYNC B1 ;  /* 0x0000000000017941 */ /* 0x000fea0003800000 */
.L_x_2001:
[----:B------:R-:W-:Y:S04]  /*22c60*/  BSSY B1, `(.L_x_2003) ;  /* 0x000006e000017945 */ /* 0x000fe80003800000 */
[----:B------:R-:W-:Y:S05]  /*22c70*/  @!P6 BRA `(.L_x_2004) ;  /* 0x0000000400b0e947 */ /* 0x000fea0003800000 */
[----:B0-----:R-:W-:Y:S01]  /*22c80*/  IMAD R3, R26, 0x8, R22 ;  /* 0x000000081a037824 */ /* 0x001fe200078e0216 */
[----:B------:R-:W-:Y:S01]  /*22c90*/  SHF.L.U32 R7, R29, 0x1f, RZ ;  /* 0x0000001f1d077819 */ /* 0x000fe200000006ff */
[----:B------:R-:W0:Y:S01]  /*22ca0*/  S2R R9, SR_TID.X ;  /* 0x0000000000097919 */ /* 0x000e220000002100 */
[----:B------:R-:W-:Y:S02]  /*22cb0*/  BSSY B2, `(.L_x_2005) ;  /* 0x0000005000027945 */ /* 0x000fe40003800000 */
[----:B------:R-:W1:Y:S01]  /*22cc0*/  SYNCS.PHASECHK.TRANS64.TRYWAIT P0, [R3+URZ+0x288a0], R7 ;  /* 0x0288a007030075a7 */ /* 0x000e62000800017f */
[----:B0-----:R-:W-:-:S04]  /*22cd0*/  LOP3.LUT R9, R9, 0x7f, RZ, 0xc0, !PT ;  /* 0x0000007f09097812 */ /* 0x001fc800078ec0ff */
[----:B------:R-:W-:Y:S01]  /*22ce0*/  ISETP.NE.AND P1, PT, R9, RZ, PT ;  /* 0x000000ff0900720c */ /* 0x000fe20003f25270 */
[----:B-1----:R-:W-:-:S12]  /*22cf0*/  @!P0 BRA `(.L_x_2006) ;  /* 0x0000009000448947 */ /* 0x002fd80003800000 */
.L_x_2257:
[----:B------:R-:W-:Y:S05]  /*22d00*/  BSYNC B2 ;  /* 0x0000000000027941 */ /* 0x000fea0003800000 */
.L_x_2005:
[----:B------:R-:W-:Y:S04]  /*22d10*/  BSSY B2, `(.L_x_2007) ;  /* 0x0000009000027945 */ /* 0x000fe80003800000 */
[----:B------:R-:W-:Y:S05]  /*22d20*/  @P1 BRA `(.L_x_2008) ;  /* 0x00000000001c1947 */ /* 0x000fea0003800000 */
[----:B------:R-:W1:Y:S01]  /*22d30*/  S2R R9, SR_TID.X ;  /* 0x0000000000097919 */ /* 0x000e620000002100 */
[----:B------:R-:W-:-:S04]  /*22d40*/  IMAD.MOV.U32 R12, RZ, RZ, 0x8000 ;  /* 0x00008000ff0c7424 */ /* 0x000fc800078e00ff */
[----:B------:R2:W-:Y:S01]  /*22d50*/  SYNCS.ARRIVE.TRANS64 RZ, [R3+URZ+0x28890], R12 ;  /* 0x0288900c03ff79a7 */ /* 0x0005e2000800003f */
[----:B-1----:R-:W-:-:S04]  /*22d60*/  LOP3.LUT R9, R9, 0x1f, RZ, 0xc0, !PT ;  /* 0x0000001f09097812 */ /* 0x002fc800078ec0ff */
[----:B------:R-:W-:-:S13]  /*22d70*/  ISETP.NE.AND P0, PT, R9, RZ, PT ;  /* 0x000000ff0900720c */ /* 0x000fda0003f05270 */
[----:B--2---:R-:W-:Y:S05]  /*22d80*/  @!P0 BRA `(.L_x_2008) ;  /* 0x0000000000048947 */ /* 0x004fea0003800000 */
[----:B------:R-:W-:Y:S01]  /*22d90*/  BPT.TRAP 0x1 ;  /* 0x000000040000795c */ /* 0x000fe20000300000 */
.L_x_2008:
[----:B------:R-:W-:Y:S05]  /*22da0*/  BSYNC B2 ;  /* 0x0000000000027941 */ /* 0x000fea0003800000 */
.L_x_2007:
[----:B------:R-:W-:Y:S01]  /*22db0*/  IMAD.MOV.U32 R20, RZ, RZ, RZ ;  /* 0x000000ffff147224 */ /* 0x000fe200078e00ff */
[----:B------:R-:W-:Y:S01]  /*22dc0*/  UIADD3 UR4, UP0, UR40, 0x570, URZ ;  /* 0x0000057028047890 */ /* 0x000fe2000ff1e03f */
[----:B------:R-:W-:Y:S01]  /*22dd0*/  IMAD R9, R2, 0x80, R0 ;  /* 0x0000008002097824 */ /* 0x000fe200078e0200 */
[----:B------:R-:W-:Y:S01]  /*22de0*/  PLOP3.LUT P0, PT, PT, PT, PT, 0x80, 0x0 ;  /* 0x000000000000781c */ /* 0x000fe20003f0f070 */
[----:B------:R-:W-:Y:S01]  /*22df0*/  IMAD R11, R26, 0x8000, R22 ;  /* 0x000080001a0b7824 */ /* 0x000fe200078e0216 */
[----:B------:R-:W-:Y:S01]  /*22e00*/  R2UR UR10, R20 ;  /* 0x00000000140a72ca */ /* 0x000fe200000e0000 */
[----:B------:R-:W-:Y:S01]  /*22e10*/  VIADD R9, R9, 0xffffff80 ;  /* 0xffffff8009097836 */ /* 0x000fe20000000000 */
[----:B------:R-:W-:Y:S01]  /*22e20*/  UIADD3.X UR5, URZ, UR41, URZ, UP0, !UPT ;  /* 0x000000293f057290 */ /* 0x000fe200087fe43f */
[----:B------:R-:W-:Y:S01]  /*22e30*/  IMAD.SHL.U32 R12, R26, 0x4000, RZ ;  /* 0x000040001a0c7824 */ /* 0x000fe200078e00ff */
[----:B------:R-:W-:Y:S01]  /*22e40*/  UMOV UR6, 0x0 ;  /* 0x0000000000067882 */ /* 0x000fe20000000000 */
[----:B------:R-:W-:Y:S01]  /*22e50*/  VIADD R13, R3, 0x28890 ;  /* 0x00028890030d7836 */ /* 0x000fe20000000000 */
[----:B------:R-:W-:Y:S01]  /*22e60*/  UMOV UR7, 0x12f00000 ;  /* 0x12f0000000077882 */ /* 0x000fe20000000000 */
[----:B------:R-:W-:-:S08]  /*22e70*/  VIADD R14, R11, 0x18400 ;  /* 0x000184000b0e7836 */ /* 0x000fd00000000000 */
.L_x_2009:
        /* <DEDUP_REMOVED lines=10> */
[----:B------:R-:W-:Y:S01]  /*22f20*/  IMAD.MOV.U32 R21, RZ, RZ, 0x40 ;  /* 0x00000040ff157424 */ /* 0x000fe200078e00ff */
[----:B------:R-:W-:Y:S01]  /*22f30*/  PLOP3.LUT P0, PT, PT, PT, PT, 0x80, 0x0 ;  /* 0x000000000000781c */ /* 0x000fe20003f0f070 */
[----:B------:R-:W-:Y:S01]  /*22f40*/  VIADD R11, R11, 0x1c400 ;  /* 0x0001c4000b0b7836 */ /* 0x000fe20000000000 */
[----:B------:R-:W-:Y:S01]  /*22f50*/  UMOV UR6, 0x0 ;  /* 0x0000000000067882 */ /* 0x000fe20000000000 */
[----:B------:R-:W-:Y:S01]  /*22f60*/  UMOV UR7, 0x12f00000 ;  /* 0x12f0000000077882 */ /* 0x000fe20000000000 */
[----:B------:R-:W-:-:S15]  /*22f70*/  R2UR UR10, R21 ;  /* 0x00000000150a72ca */ /* 0x000fde00000e0000 */
.L_x_2010:
        /* <DEDUP_REMOVED lines=10> */
[----:B------:R-:W1:Y:S01]  /*23020*/  SYNCS.PHASECHK.TRANS64.TRYWAIT P0, [R3+URZ+0x288c0], R7 ;  /* 0x0288c007030075a7 */ /* 0x000e62000800017f */
[----:B------:R-:W-:Y:S04]  /*23030*/  BSSY B2, `(.L_x_2011) ;  /* 0x0000002000027945 */ /* 0x000fe80003800000 */
[----:B-1----:R-:W-:Y:S05]  /*23040*/  @!P0 BRA `(.L_x_2012) ;  /* 0x0000008c00848947 */ /* 0x002fea0003800000 */
.L_x_2258:
[----:B------:R-:W-:Y:S05]  /*23050*/  BSYNC B2 ;  /* 0x0000000000027941 */ /* 0x000fea0003800000 */
.L_x_2011:
[----:B------:R-:W-:Y:S01]  /*23060*/  BSSY B2, `(.L_x_2013) ;  /* 0x000000b000027945 */ /* 0x000fe20003800000 */
[----:B------:R-:W-:Y:S02]  /*23070*/  IMAD.MOV.U32 R14, RZ, RZ, 0x0 ;  /* 0x00000000ff0e7424 */ /* 0x000fe400078e00ff */
[----:B------:R-:W-:Y:S01]  /*23080*/  IMAD.MOV.U32 R15, RZ, RZ, 0x12f00000 ;  /* 0x12f00000ff0f7424 */ /* 0x000fe200078e00ff */
[----:B------:R-:W-:Y:S06]  /*23090*/  @P1 BRA `(.L_x_2014) ;  /* 0x00000000001c1947 */ /* 0x000fec0003800000 */
[----:B------:R-:W2:Y:S01]  /*230a0*/  S2R R11, SR_TID.X ;  /* 0x00000000000b7919 */ /* 0x000ea20000002100 */
[----:B01----:R-:W-:-:S04]  /*230b0*/  IMAD.MOV.U32 R7, RZ, RZ, 0x8000 ;  /* 0x00008000ff077424 */ /* 0x003fc800078e00ff */
[----:B------:R3:W-:Y:S01]  /*230c0*/  SYNCS.ARRIVE.TRANS64 RZ, [R3+URZ+0x288b0], R7 ;  /* 0x0288b00703ff79a7 */ /* 0x0007e2000800003f */
[----:B--2---:R-:W-:-:S04]  /*230d0*/  LOP3.LUT R11, R11, 0x1f, RZ, 0xc0, !PT ;  /* 0x0000001f0b0b7812 */ /* 0x004fc800078ec0ff */
[----:B------:R-:W-:-:S13]  /*230e0*/  ISETP.NE.AND P0, PT, R11, RZ, PT ;  /* 0x000000ff0b00720c */ /* 0x000fda0003f05270 */
[----:B---3--:R-:W-:Y:S05]  /*230f0*/  @!P0 BRA `(.L_x_2014) ;  /* 0x0000000000048947 */ /* 0x008fea0003800000 */
[----:B------:R-:W-:Y:S01]  /*23100*/  BPT.TRAP 0x1 ;  /* 0x000000040000795c */ /* 0x000fe20000300000 */
.L_x_2014:
[----:B------:R-:W-:Y:S05]  /*23110*/  BSYNC B2 ;  /* 0x0000000000027941 */ /* 0x000fea0003800000 */
.L_x_2013:
        /* <DEDUP_REMOVED lines=9> */
.L_x_2015:
        /* <DEDUP_REMOVED lines=15> */
.L_x_2016:
        /* <DEDUP_REMOVED lines=10> */
.L_x_2004:
[----:B------:R-:W-:Y:S05]  /*23340*/  BSYNC B1 ;  /* 0x0000000000017941 */ /* 0x000fea0003800000 */
.L_x_2003:
        /* <DEDUP_REMOVED lines=9> */
.L_x_2031:
[----:B------:R-:W-:Y:S05]  /*233e0*/  YIELD ;  /* 0x0000000000007946 */ /* 0x000fea0003800000 */
[----:B------:R-:W-:Y:S04]  /*233f0*/  BSSY B1, `(.L_x_2017) ;  /* 0x000006b000017945 */ /* 0x000fe80003800000 */
[----:B------:R-:W-:Y:S05]  /*23400*/  @!P6 BRA `(.L_x_2018) ;  /* 0x0000000400a4e947 */ /* 0x000fea0003800000 */
[----:B------:R-:W-:Y:S01]  /*23410*/  IMAD R11, R26, 0x8, R22 ;  /* 0x000000081a0b7824 */ /* 0x000fe200078e0216 */
[----:B------:R-:W-:Y:S01]  /*23420*/  SHF.L.U32 R2, R29, 0x1f, RZ ;  /* 0x0000001f1d027819 */ /* 0x000fe200000006ff */
[----:B0-----:R-:W0:Y:S01]  /*23430*/  S2R R3, SR_TID.X ;  /* 0x0000000000037919 */ /* 0x001e220000002100 */
[----:B------:R-:W-:Y:S02]  /*23440*/  BSSY B2, `(.L_x_2019) ;  /* 0x0000005000027945 */ /* 0x000fe40003800000 */
[----:B------:R-:W1:Y:S01]  /*23450*/  SYNCS.PHASECHK.TRANS64.TRYWAIT P1, [R11+URZ+0x288a0], R2 ;  /* 0x0288a0020b0075a7 */ /* 0x000e62000802017f */
[----:B0-----:R-:W-:-:S04]  /*23460*/  LOP3.LUT R3, R3, 0x7f, RZ, 0xc0, !PT ;  /* 0x0000007f03037812 */ /* 0x001fc800078ec0ff */
[----:B------:R-:W-:Y:S01]  /*23470*/  ISETP.NE.AND P2, PT, R3, RZ, PT ;  /* 0x000000ff0300720c */ /* 0x000fe20003f45270 */
[----:B-1----:R-:W-:-:S12]  /*23480*/  @!P1 BRA `(.L_x_2020) ;  /* 0x0000008800889947 */ /* 0x002fd80003800000 */
.L_x_2259:
[----:B------:R-:W-:Y:S05]  /*23490*/  BSYNC B2 ;  /* 0x0000000000027941 */ /* 0x000fea0003800000 */
.L_x_2019:
        /* <DEDUP_REMOVED lines=9> */
.L_x_2022:
[----:B------:R-:W-:Y:S05]  /*23530*/  BSYNC B2 ;  /* 0x0000000000027941 */ /* 0x000fea0003800000 */
.L_x_2021:
        /* <DEDUP_REMOVED lines=8> */
[----:B------:R-:W-:Y:S01]  /*235c0*/  VIADD R13, R9, 0x18400 ;  /* 0x00018400090d7836 */ /* 0x000fe20000000000 */
[----:B------:R-:W-:Y:S01]  /*235d0*/  UMOV UR6, 0x0 ;  /* 0x0000000000067882 */ /* 0x000fe20000000000 */
[----:B------:R-:W-:-:S10]  /*235e0*/  UMOV UR7, 0x12f00000 ;  /* 0x12f0000000077882 */ /* 0x000fd40000000000 */
.L_x_2023:
        /* <DEDUP_REMOVED lines=16> */
.L_x_2024:
        /* <DEDUP_REMOVED lines=13> */
.L_x_2260:
[----:B------:R-:W-:Y:S05]  /*237c0*/  BSYNC B2 ;  /* 0x0000000000027941 */ /* 0x000fea0003800000 */
.L_x_2025:
[----:B------:R-:W-:Y:S01]  /*237d0*/  BSSY B2, `(.L_x_2027) ;  /* 0x000000b000027945 */ /* 0x000fe20003800000 */
[----:B01----:R-:W-:Y:S02]  /*237e0*/  IMAD.MOV.U32 R2, RZ, RZ, 0x0 ;  /* 0x00000000ff027424 */ /* 0x003fe400078e00ff */
[----:B------:R-:W-:Y:S01]  /*237f0*/  IMAD.MOV.U32 R3, RZ, RZ, 0x12f00000 ;  /* 0x12f00000ff037424 */ /* 0x000fe200078e00ff */
[----:B------:R-:W-:Y:S06]  /*23800*/  @P2 BRA `(.L_x_2028) ;  /* 0x00000000001c2947 */ /* 0x000fec0003800000 */
[----:B------:R-:W0:Y:S01]  /*23810*/  S2R R20, SR_TID.X ;  /* 0x0000000000147919 */ /* 0x000e220000002100 */
[----:B------:R-:W-:-:S04]  /*23820*/  IMAD.MOV.U32 R14, RZ, RZ, 0x8000 ;  /* 0x00008000ff0e7424 */ /* 0x000fc800078e00ff */
[----:B------:R1:W-:Y:S01]  /*23830*/  SYNCS.ARRIVE.TRANS64 RZ, [R11+URZ+0x288b0], R14 ;  /* 0x0288b00e0bff79a7 */ /* 0x0003e2000800003f */
[----:B0-----:R-:W-:-:S04]  /*23840*/  LOP3.LUT R20, R20, 0x1f, RZ, 0xc0, !PT ;  /* 0x0000001f14147812 */ /* 0x001fc800078ec0ff */
[----:B------:R-:W-:-:S13]  /*23850*/  ISETP.NE.AND P1, PT, R20, RZ, PT ;  /* 0x000000ff1400720c */ /* 0x000fda0003f25270 */
[----:B-1----:R-:W-:Y:S05]  /*23860*/  @!P1 BRA `(.L_x_2028) ;  /* 0x0000000000049947 */ /* 0x002fea0003800000 */
[----:B------:R-:W-:Y:S01]  /*23870*/  BPT.TRAP 0x1 ;  /* 0x000000040000795c */ /* 0x000fe20000300000 */
.L_x_2028:
[----:B------:R-:W-:Y:S05]  /*23880*/  BSYNC B2 ;  /* 0x0000000000027941 */ /* 0x000fea0003800000 */
.L_x_2027:
[----:B------:R-:W-:Y:S01]  /*23890*/  R2UR UR10, R15 ;  /* 0x000000000f0a72ca */ /* 0x000fe200000e0000 */
[----:B------:R-:W-:Y:S01]  /*238a0*/  UIADD3 UR4, UP0, UR40, 0x670, URZ ;  /* 0x0000067028047890 */ /* 0x000fe2000ff1e03f */
[----:B------:R-:W-:Y:S01]  /*238b0*/  R2UR UR6, R2 ;  /* 0x00000000020672ca */ /* 0x000fe200000e0000 */
[----:B------:R-:W-:Y:S01]  /*238c0*/  VIADD R11, R11, 0x288b0 ;  /* 0x000288b00b0b7836 */ /* 0x000fe20000000000 */
[----:B------:R-:W-:Y:S01]  /*238d0*/  R2UR UR7, R3 ;  /* 0x00000000030772ca */ /* 0x000fe200000e0000 */
[----:B------:R-:W-:Y:S01]  /*238e0*/  VIADD R14, R9, 0x400 ;  /* 0x00000400090e7836 */ /* 0x000fe20000000000 */
[----:B------:R-:W-:Y:S01]  /*238f0*/  PLOP3.LUT P1, PT, PT, PT, PT, 0x80, 0x0 ;  /* 0x000000000000781c */ /* 0x000fe20003f2f070 */
[----:B------:R-:W-:-:S12]  /*23900*/  UIADD3.X UR5, URZ, UR41, URZ, UP0, !UPT ;  /* 0x000000293f057290 */ /* 0x000fd800087fe43f */
.L_x_2029:
        /* <DEDUP_REMOVED lines=15> */
.L_x_2030:
        /* <DEDUP_REMOVED lines=10> */
.L_x_2018:
[----:B------:R-:W-:Y:S05]  /*23aa0*/  BSYNC B1 ;  /* 0x0000000000017941 */ /* 0x000fea0003800000 */
.L_x_2017:
[----:B------:R-:W-:Y:S01]  /*23ab0*/  ISETP.GT.AND P2, PT, R12, R5, PT ;  /* 0x000000050c00720c */ /* 0x000fe20003f44270 */
[----:B------:R-:W-:Y:S02]  /*23ac0*/  VIADD R26, R26, 0x1 ;  /* 0x000000011a1a7836 */ /* 0x000fe40000000000 */
[----:B------:R-:W-:-:S03]  /*23ad0*/  VIADD R12, R12, 0xffffffff ;  /* 0xffffffff0c0c7836 */ /* 0x000fc60000000000 */
[----:B------:R-:W-:-:S04]  /*23ae0*/  ISETP.NE.AND P1, PT, R26, 0x2, PT ;  /* 0x000000021a00780c */ /* 0x000fc80003f25270 */
[----:B------:R-:W-:Y:S02]  /*23af0*/  SEL R2, RZ, 0x1, P1 ;  /* 0x00000001ff027807 */ /* 0x000fe40000800000 */
[----:B------:R-:W-:Y:S02]  /*23b00*/  SEL R26, R26, RZ, P1 ;  /* 0x000000ff1a1a7207 */ /* 0x000fe40000800000 */
[----:B------:R-:W-:Y:S01]  /*23b10*/  LOP3.LUT R29, R29, R2, RZ, 0x3c, !PT ;  /* 0x000000021d1d7212 */ /* 0x000fe200078e3cff */
[----:B------:R-:W-:Y:S06]  /*23b20*/  @P2 BRA `(.L_x_2031) ;  /* 0xfffffff8002c2947 */ /* 0x000fec000383ffff */
.L_x_1997:
[----:B------:R-:W-:Y:S05]  /*23b30*/  BSYNC B0 ;  /* 0x0000000000007941 */ /* 0x000fea0003800000 */
.L_x_1996:
[----:B------:R-:W1:Y:S01]  /*23b40*/  LDC R0, c[0x0][0x448] ;  /* 0x00011200ff007b82 */ /* 0x000e620000000800 */
[----:B------:R-:W-:Y:S01]  /*23b50*/  VIADD R5, R27, 0x7f ;  /* 0x0000007f1b057836 */ /* 0x000fe20000000000 */
[----:B------:R-:W-:Y:S06]  /*23b60*/  @!P0 WARPSYNC.ALL ;  /* 0x0000000000008948 */ /* 0x000fec0003800000 */
[----:B0-----:R-:W0:Y:S08]  /*23b70*/  LDC.64 R2, c[0x0][0x9e0] ;  /* 0x00027800ff027b82 */ /* 0x001e300000000a00 */
[----:B------:R-:W-:Y:S01]  /*23b80*/  @!P0 BAR.SYNC.DEFER_BLOCKING 0xc, 0x180 ;  /* 0x0306000000008b1d */ /* 0x000fe20000010000 */
[----:B-1----:R-:W-:-:S02]  /*23b90*/  ISETP.NE.AND P1, PT, R0, 0x1, PT ;  /* 0x000000010000780c */ /* 0x002fc40003f25270 */
[----:B0-----:R-:W-:-:S11]  /*23ba0*/  ISETP.GE.AND P2, PT, R3, 0x1, PT ;  /* 0x000000010300780c */ /* 0x001fd60003f46270 */
[----:B------:R-:W0:Y:S08]  /*23bb0*/  @P1 LDC R0, c[0x0][0x44c] ;  /* 0x00011300ff001b82 */ /* 0x000e300000000800 */
[----:B------:R-:W1:Y:S01]  /*23bc0*/  @P1 LDC R7, c[0x0][0x450] ;  /* 0x00011400ff071b82 */ /* 0x000e620000000800 */
[----:B0-----:R-:W-:-:S05]  /*23bd0*/  @P1 IMAD.HI.U32 R0, R5, R0, RZ ;  /* 0x0000000005001227 */ /* 0x001fca00078e00ff */
        /* <DEDUP_REMOVED lines=15> */
.L_x_2034:
[----:B------:R-:W-:-:S13]  /*23cd0*/  ISETP.NE.AND P0, PT, R3, 0x1, PT ;  /* 0x000000010300780c */ /* 0x000fda0003f05270 */
[----:B------:R-:W0:Y:S02]  /*23ce0*/  @P0 LDC.64 R4, c[0x0][0x9e8] ;  /* 0x00027a00ff040b82 */ /* 0x000e240000000a00 */
[----:B0-----:R-:W-:-:S05]  /*23cf0*/  @P0 IMAD.HI.U32 R4, R0, R4, RZ ;  /* 0x0000000400040227 */ /* 0x001fca00078e00ff */
[----:B------:R-:W-:-:S07]  /*23d00*/  @P0 SHF.R.U32.HI R0, RZ, R5, R4 ;  /* 0x00000005ff000219 */ /* 0x000fce0000011604 */
.L_x_2035:
[----:B------:R-:W-:Y:S05]  /*23d10*/  BSYNC B0 ;  /* 0x0000000000007941 */ /* 0x000fea0003800000 */
.L_x_2033:
[----:B------:R-:W-:-:S05]  /*23d20*/  IMAD R5, R0, R3, R3 ;  /* 0x0000000300057224 */ /* 0x000fca00078e0203 */
[----:B------:R-:W-:-:S07]  /*23d30*/  VIMNMX R2, R2, R5, PT ;  /* 0x0000000502027248 */ /* 0x000fce0003fe0100 */
.L_x_2032:
[----:B------:R-:W0:Y:S01]  /*23d40*/  @P1 LDC R4, c[0x0][0x44c] ;  /* 0x00011300ff041b82 */ /* 0x000e220000000800 */
[----:B------:R-:W-:Y:S01]  /*23d50*/  VIADD R2, R2, 0x7f ;  /* 0x0000007f02027836 */ /* 0x000fe20000000000 */
[----:B------:R-:W-:Y:S01]  /*23d60*/  ULDC UR4, c[0x0][0x9dc] ;  /* 0x0002770000047ab9 */ /* 0x000fe20000000800 */
[----:B------:R-:W-:-:S03]  /*23d70*/  IMAD.MOV.U32 R7, RZ, RZ, R27 ;  /* 0x000000ffff077224 */ /* 0x000fc600078e001b */
[----:B------:R-:W-:Y:S02]  /*23d80*/  SHF.R.S32.HI R5, RZ, 0x1f, R2 ;  /* 0x0000001fff057819 */ /* 0x000fe40000011402 */
[----:B------:R-:W1:Y:S02]  /*23d90*/  @P1 LDC R0, c[0x0][0x450] ;  /* 0x00011400ff001b82 */ /* 0x000e640000000800 */
[----:B------:R-:W-:Y:S01]  /*23da0*/  LEA.HI R5, R5, R2, RZ, 0x7 ;  /* 0x0000000205057211 */ /* 0x000fe200078f38ff */
[----:B0-----:R-:W-:-:S05]  /*23db0*/  @P1 IMAD.HI.U32 R9, R27, R4, RZ ;  /* 0x000000041b091227 */ /* 0x001fca00078e00ff */
[----:B-1----:R-:W-:Y:S02]  /*23dc0*/  @P1 SHF.R.U32.HI R7, RZ, R0, R9 ;  /* 0x00000000ff071219 */ /* 0x002fe40000011609 */
[----:B------:R-:W-:-:S03]  /*23dd0*/  SHF.R.S32.HI R0, RZ, 0x7, R5 ;  /* 0x00000007ff007819 */ /* 0x000fc60000011405 */
[----:B------:R-:W-:Y:S01]  /*23de0*/  IMAD.IADD R8, R8, 0x1, R7 ;  /* 0x0000000108087824 */ /* 0x000fe200078e0207 */
[----:B------:R-:W-:-:S03]  /*23df0*/  VIMNMX R17, R17, R0, PT ;  /* 0x0000000011117248 */ /* 0x000fc60003fe0100 */
        /* <DEDUP_REMOVED lines=12> */
.L_x_2038:
[----:B------:R-:W-:-:S13]  /*23ec0*/  ISETP.NE.AND P0, PT, R3, 0x1, PT ;  /* 0x000000010300780c */ /* 0x000fda0003f05270 */
[----:B------:R-:W0:Y:S02]  /*23ed0*/  @P0 LDC.64 R4, c[0x0][0x9e8] ;  /* 0x00027a00ff040b82 */ /* 0x000e240000000a00 */
[----:B0-----:R-:W-:-:S05]  /*23ee0*/  @P0 IMAD.HI.U32 R4, R8, R4, RZ ;  /* 0x0000000408040227 */ /* 0x001fca00078e00ff */
[----:B------:R-:W-:-:S07]  /*23ef0*/  @P0 SHF.R.U32.HI R8, RZ, R5, R4 ;  /* 0x00000005ff080219 */ /* 0x000fce0000011604 */
.L_x_2039:
[----:B------:R-:W-:Y:S05]  /*23f00*/  BSYNC B0 ;  /* 0x0000000000007941 */ /* 0x000fea0003800000 */
.L_x_2037:
[----:B------:R-:W-:-:S05]  /*23f10*/  IMAD R3, R8, R3, RZ ;  /* 0x0000000308037224 */ /* 0x000fca00078e02ff */
[----:B------:R-:W-:-:S07]  /*23f20*/  VIMNMX R0, R0, R3, !PT ;  /* 0x0000000300007248 */ /* 0x000fce0007fe0100 */
.L_x_2036:
[----:B------:R-:W-:Y:S01]  /*23f30*/  ISETP.NE.AND P1, PT, R6, RZ, PT ;  /* 0x000000ff0600720c */ /* 0x000fe20003f25270 */
[----:B------:R-:W-:Y:S01]  /*23f40*/  BSSY B0, `(.L_x_2040) ;  /* 0x0000023000007945 */ /* 0x000fe20003800000 */
[----:B------:R-:W-:Y:S01]  /*23f50*/  SHF.R.S32.HI R3, RZ, 0x1f, R0 ;  /* 0x0000001fff037819 */ /* 0x000fe20000011400 */
[----:B------:R-:W-:-:S03]  /*23f60*/  IMAD.MOV.U32 R2, RZ, RZ, RZ ;  /* 0x000000ffff027224 */ /* 0x000fc600078e00ff */
[----:B------:R-:W-:-:S04]  /*23f70*/  LEA.HI R3, R3, R0, RZ, 0x7 ;  /* 0x0000000003037211 */ /* 0x000fc800078f38ff */
[----:B------:R-:W-:-:S03]  /*23f80*/  SHF.R.S32.HI R0, RZ, 0x7, R3 ;  /* 0x00000007ff007819 */ /* 0x000fc60000011403 */
[----:B------:R-:W0:Y:S01]  /*23f90*/  @!P1 LDC R6, c[0x0][0x9f0] ;  /* 0x00027c00ff069b82 */ /* 0x000e220000000800 */
[----:B------:R-:W-:-:S04]  /*23fa0*/  VIMNMX R0, RZ, R0, !PT ;  /* 0x00000000ff007248 */ /* 0x000fc80007fe0100 */
[----:B------:R-:W-:-:S13]  /*23fb0*/  ISETP.GT.AND P0, PT, R17, R0, PT ;  /* 0x000000001100720c */ /* 0x000fda0003f04270 */
[----:B------:R-:W-:Y:S05]  /*23fc0*/  @!P0 BRA `(.L_x_2041) ;  /* 0x0000000000688947 */ /* 0x000fea0003800000 */
[-C--:B0-----:R-:W-:Y:S01]  /*23fd0*/  IABS R4, R6.reuse ;  /* 0x0000000600047213 */ /* 0x081fe20000000000 */
[----:B------:R-:W-:Y:S01]  /*23fe0*/  IMAD.MOV.U32 R2, RZ, RZ, RZ ;  /* 0x000000ffff027224 */ /* 0x000fe200078e00ff */
[----:B------:R-:W-:Y:S02]  /*23ff0*/  IABS R8, R6 ;  /* 0x0000000600087213 */ /* 0x000fe40000000000 */
[----:B------:R-:W0:Y:S08]  /*24000*/  I2F.RP R5, R4 ;  /* 0x0000000400057306 */ /* 0x000e300000209400 */
[----:B0-----:R-:W0:Y:S02]  /*24010*/  MUFU.RCP R5, R5 ;  /* 0x0000000500057308 */ /* 0x001e240000001000 */
[----:B0-----:R-:W-:-:S06]  /*24020*/  VIADD R7, R5, 0xffffffe ;  /* 0x0ffffffe05077836 */ /* 0x001fcc0000000000 */
[----:B------:R0:W1:Y:S02]  /*24030*/  F2I.FTZ.U32.TRUNC.NTZ R3, R7 ;  /* 0x0000000700037305 */ /* 0x000064000021f000 */
[----:B0-----:R-:W-:Y:S02]  /*24040*/  IMAD.MOV R7, RZ, RZ, -R8 ;  /* 0x000000ffff077224 */ /* 0x001fe400078e0a08 */
[----:B-1----:R-:W-:-:S04]  /*24050*/  IMAD.MOV R9, RZ, RZ, -R3 ;  /* 0x000000ffff097224 */ /* 0x002fc800078e0a03 */
[----:B------:R-:W-:-:S04]  /*24060*/  IMAD R9, R9, R4, RZ ;  /* 0x0000000409097224 */ /* 0x000fc800078e02ff */
[----:B------:R-:W-:Y:S01]  /*24070*/  IMAD.HI.U32 R2, R3, R9, R2 ;  /* 0x0000000903027227 */ /* 0x000fe200078e0002 */
[----:B------:R-:W-:-:S05]  /*24080*/  IADD3 R3, R6, -0x1, R17 ;  /* 0xffffffff06037810 */ /* 0x000fca0007ffe011 */
[----:B------:R-:W-:-:S05]  /*24090*/  IMAD.IADD R3, R3, 0x1, -R0 ;  /* 0x0000000103037824 */ /* 0x000fca00078e0a00 */
        /* <DEDUP_REMOVED lines=12> */
[----:B------:R-:W-:-:S07]  /*24160*/  @!P1 LOP3.LUT R2, RZ, R6, RZ, 0x33, !PT ;  /* 0x00000006ff029212 */ /* 0x000fce00078e33ff */
.L_x_2041:
[----:B------:R-:W-:Y:S05]  /*24170*/  BSYNC B0 ;  /* 0x0000000000007941 */ /* 0x000fea0003800000 */
.L_x_2040:
[-C--:B------:R-:W-:Y:S01]  /*24180*/  IMAD R37, R37, R2.reuse, R0 ;  /* 0x0000000225257224 */ /* 0x080fe200078e0200 */
        /* <DEDUP_REMOVED lines=18> */
[----:B------:R-:W1:Y:S01]  /*242b0*/  POPC R7, R4 ;  /* 0x0000000400077309 */ /* 0x000e620000000000 */
[----:B--2---:R-:W1:Y:S02]  /*242c0*/  SHFL.IDX PT, R0, R3, R0, 0x1f ;  /* 0x00001f0003007589 */ /* 0x004e6400000e0000 */
[----:B-1----:R-:W-:Y:S01]  /*242d0*/  IADD3 R16, R0, UR37, R7 ;  /* 0x0000002500107c10 */ /* 0x002fe2000fffe007 */
[----:B------:R-:W-:Y:S06]  /*242e0*/  BRA `(.L_x_2044) ;  /* 0x0000003400707947 */ /* 0x000fec0003800000 */
.L_x_2043:
        /* <DEDUP_REMOVED lines=9> */
[----:B------:R-:W1:Y:S01]  /*24380*/  LDC.64 R2, c[0x4][R2] ;  /* 0x0100000002027b82 */ /* 0x000e620000000a00 */
[----:B------:R-:W-:Y:S02]  /*24390*/  IMAD.U32 R5, RZ, RZ, UR7 ;  /* 0x00000007ff057e24 */ /* 0x000fe4000f8e00ff */
[----:B0-----:R-:W-:Y:S02]  /*243a0*/  IMAD.U32 R6, RZ, RZ, UR8 ;  /* 0x00000008ff067e24 */ /* 0x001fe4000f8e00ff */
[----:B------:R-:W-:-:S02]  /*243b0*/  IMAD.U32 R7, RZ, RZ, UR9 ;  /* 0x00000009ff077e24 */ /* 0x000fc4000f8e00ff */
[----:B------:R-:W-:Y:S02]  /*243c0*/  IMAD.U32 R10, RZ, RZ, UR4 ;  /* 0x00000004ff0a7e24 */ /* 0x000fe4000f8e00ff */
[----:B------:R-:W-:Y:S02]  /*243d0*/  IMAD.U32 R11, RZ, RZ, UR5 ;  /* 0x00000005ff0b7e24 */ /* 0x000fe4000f8e00ff */
[----:B------:R-:W-:Y:S02]  /*243e0*/  IMAD.MOV.U32 R8, RZ, RZ, 0x70 ;  /* 0x00000070ff087424 */ /* 0x000fe400078e00ff */
[----:B------:R-:W-:Y:S02]  /*243f0*/  IMAD.MOV.U32 R12, RZ, RZ, 0x1 ;  /* 0x00000001ff0c7424 */ /* 0x000fe400078e00ff */
[----:B------:R-:W-:-:S07]  /*24400*/  IMAD.MOV.U32 R13, RZ, RZ, RZ ;  /* 0x000000ffff0d7224 */ /* 0x000fce00078e00ff */
[----:B------:R-:W-:-:S07]  /*24410*/  LEPC R20, `(.L_x_2046) ;  /* 0x000000001014794e */ /* 0x000fce0000000000 */
[----:B-1----:R-:W-:Y:S05]  /*24420*/  CALL.ABS.NOINC R2 ;  /* 0x0000000002007343 */ /* 0x002fea0003c00000 */
.L_x_2046:
[----:B------:R-:W-:Y:S05]  /*24430*/  BSYNC B6 ;  /* 0x0000000000067941 */ /* 0x000fea0003800000 */
.L_x_2045:
        /* <DEDUP_REMOVED lines=9> */
[----:B------:R-:W-:Y:S02]  /*244d0*/  IMAD.U32 R4, RZ, RZ, UR6 ;  /* 0x00000006ff047e24 */ /* 0x000fe4000f8e00ff */
[----:B------:R-:W-:Y:S02]  /*244e0*/  IMAD.U32 R5, RZ, RZ, UR7 ;  /* 0x00000007ff057e24 */ /* 0x000fe4000f8e00ff */
[----:B0-----:R-:W-:Y:S02]  /*244f0*/  IMAD.U32 R6, RZ, RZ, UR8 ;  /* 0x00000008ff067e24 */ /* 0x001fe4000f8e00ff */
[----:B------:R-:W-:-:S02]  /*24500*/  IMAD.U32 R7, RZ, RZ, UR9 ;  /* 0x00000009ff077e24 */ /* 0x000fc4000f8e00ff */
[----:B------:R-:W-:Y:S02]  /*24510*/  IMAD.U32 R10, RZ, RZ, UR4 ;  /* 0x00000004ff0a7e24 */ /* 0x000fe4000f8e00ff */
[----:B------:R-:W-:Y:S02]  /*24520*/  IMAD.U32 R11, RZ, RZ, UR5 ;  /* 0x00000005ff0b7e24 */ /* 0x000fe4000f8e00ff */
[----:B------:R-:W-:Y:S02]  /*24530*/  IMAD.MOV.U32 R8, RZ, RZ, 0x70 ;  /* 0x00000070ff087424 */ /* 0x000fe400078e00ff */
[----:B------:R-:W-:Y:S02]  /*24540*/  IMAD.MOV.U32 R12, RZ, RZ, 0x1 ;  /* 0x00000001ff0c7424 */ /* 0x000fe400078e00ff */
[----:B-1----:R-:W-:-:S07]  /*24550*/  IMAD.MOV.U32 R13, RZ, RZ, RZ ;  /* 0x000000ffff0d7224 */ /* 0x002fce00078e00ff */
[----:B------:R-:W-:-:S07]  /*24560*/  LEPC R20, `(.L_x_2049) ;  /* 0x000000001014794e */ /* 0x000fce0000000000 */
[----:B--2---:R-:W-:Y:S05]  /*24570*/  CALL.ABS.NOINC R2 ;  /* 0x0000000002007343 */ /* 0x004fea0003c00000 */
.L_x_2049:
        /* <DEDUP_REMOVED lines=15> */
.L_x_2048:
[----:B------:R-:W-:Y:S05]  /*24670*/  BSYNC B6 ;  /* 0x0000000000067941 */ /* 0x000fea0003800000 */
.L_x_2047:
[----:B------:R-:W-:Y:S01]  /*24680*/  ULDC.64 UR4, c[0x0][0x9f8] ;  /* 0x00027e0000047ab9 */ /* 0x000fe20000000a00 */
[----:B------:R-:W2:Y:S01]  /*24690*/  LDL R17, [R1] ;  /* 0x0000000001117983 */ /* 0x000ea20000100800 */
[----:B------:R-:W-:Y:S01]  /*246a0*/  ISETP.NE.U32.AND P0, PT, RZ, UR4, PT ;  /* 0x00000004ff007c0c */ /* 0x000fe2000bf05070 */
[----:B------:R-:W-:Y:S01]  /*246b0*/  IMAD.MOV.U32 R34, RZ, RZ, R19 ;  /* 0x000000ffff227224 */ /* 0x000fe200078e0013 */
[----:B------:R-:W1:Y:S01]  /*246c0*/  LDC R0, c[0x0][0x430] ;  /* 0x00010c00ff007b82 */ /* 0x000e620000000800 */
[----:B------:R-:W3:Y:S01]  /*246d0*/  S2R R21, SR_TID.X ;  /* 0x0000000000157919 */ /* 0x000ee20000002100 */
[----:B------:R-:W-:Y:S01]  /*246e0*/  ISETP.NE.AND.EX P0, PT, RZ, UR5, PT, P0 ;  /* 0x00000005ff007c0c */ /* 0x000fe2000bf05300 */
[----:B------:R-:W4:Y:S01]  /*246f0*/  S2R R20, SR_TID.X ;  /* 0x0000000000147919 */ /* 0x000f220000002100 */
[----:B------:R-:W-:Y:S01]  /*24700*/  VIADD R25, R23, 0xffffffff ;  /* 0xffffffff17197836 */ /* 0x000fe20000000000 */
[----:B------:R-:W-:-:S10]  /*24710*/  ULDC UR4, c[0x0][0x2f4] ;  /* 0x0000bd0000047ab9 */ /* 0x000fd40000000800 */
[----:B------:R-:W0:Y:S02]  /*24720*/  @P0 LDC.64 R2, c[0x0][0x9f8] ;  /* 0x00027e00ff020b82 */ /* 0x000e240000000a00 */
[----:B0-----:R-:W-:-:S05]  /*24730*/  @P0 IMAD.WIDE R2, R19, 0x4, R2 ;  /* 0x0000000413020825 */ /* 0x001fca00078e0202 */
[----:B------:R0:W2:Y:S01]  /*24740*/  @P0 LDG.E R34, desc[UR54][R2.64] ;  /* 0x0000003602220981 */ /* 0x0000a2000c1e1900 */
[----:B-1----:R-:W-:Y:S01]  /*24750*/  ISETP.NE.AND P1, PT, R0, 0x1, PT ;  /* 0x000000010000780c */ /* 0x002fe20003f25270 */
[----:B---3--:R-:W-:Y:S01]  /*24760*/  IMAD.SHL.U32 R21, R21, 0x10, RZ ;  /* 0x0000001015157824 */ /* 0x008fe200078e00ff */
[----:B----4-:R-:W-:Y:S01]  /*24770*/  LOP3.LUT R20, R20, 0x7f, RZ, 0xc0, !PT ;  /* 0x0000007f14147812 */ /* 0x010fe200078ec0ff */
[----:B------:R-:W-:-:S03]  /*24780*/  IMAD.SHL.U32 R8, R25, 0x80, RZ ;  /* 0x0000008019087824 */ /* 0x000fc600078e00ff */
[----:B------:R-:W-:Y:S02]  /*24790*/  SHF.R.U32.HI R20, RZ, 0x3, R20 ;  /* 0x00000003ff147819 */ /* 0x000fe40000011614 */
[----:B------:R-:W-:-:S04]  /*247a0*/  LOP3.LUT R21, R21, 0x70, RZ, 0xc0, !PT ;  /* 0x0000007015157812 */ /* 0x000fc800078ec0ff */
[----:B------:R-:W-:Y:S01]  /*247b0*/  LOP3.LUT R5, R8, R20, R21, 0xfe, !PT ;  /* 0x0000001408057212 */ /* 0x000fe200078efe15 */
[----:B------:R-:W1:Y:S03]  /*247c0*/  @P1 LDC R6, c[0x0][0x434] ;  /* 0x00010d00ff061b82 */ /* 0x000e660000000800 */
[----:B------:R-:W-:-:S05]  /*247d0*/  ISETP.GE.AND P0, PT, R5, R36, PT ;  /* 0x000000240500720c */ /* 0x000fca0003f06270 */
[----:B------:R-:W3:Y:S08]  /*247e0*/  @P1 LDC R7, c[0x0][0x438] ;  /* 0x00010e00ff071b82 */ /* 0x000ef00000000800 */
[----:B0-----:R-:W0:Y:S01]  /*247f0*/  @!P0 LDC.64 R2, c[0x0][0x428] ;  /* 0x00010a00ff028b82 */ /* 0x001e220000000a00 */
[----:B------:R-:W-:Y:S01]  /*24800*/  LOP3.LUT R32, R32, 0xfffffffb, RZ, 0xc0, !PT ;  /* 0xfffffffb20207812 */ /* 0x000fe200078ec0ff */
[----:B------:R-:W-:Y:S01]  /*24810*/  UMOV UR5, 0xffffffff ;  /* 0xffffffff00057882 */ /* 0x000fe20000000000 */
[----:B--2---:R-:W-:-:S04]  /*24820*/  IMAD.IADD R5, R5, 0x1, R17 ;  /* 0x0000000105057824 */ /* 0x004fc800078e0211 */
[----:B-1----:R-:W-:-:S04]  /*24830*/  @P1 IMAD.HI.U32 R6, R5, R6, RZ ;  /* 0x0000000605061227 */ /* 0x002fc800078e00ff */
[----:B------:R-:W-:Y:S01]  /*24840*/  IMAD.MOV.U32 R4, RZ, RZ, R5 ;  /* 0x000000ffff047224 */ /* 0x000fe200078e0005 */
[----:B---3--:R-:W-:-:S05]  /*24850*/  @P1 SHF.R.U32.HI R4, RZ, R7, R6 ;  /* 0x00000007ff041219 */ /* 0x008fca0000011606 */
[----:B------:R-:W-:-:S04]  /*24860*/  IMAD.MOV R6, RZ, RZ, -R4 ;  /* 0x000000ffff067224 */ /* 0x000fc800078e0a04 */
[----:B------:R-:W-:Y:S01]  /*24870*/  IMAD R0, R0, R6, R5 ;  /* 0x0000000600007224 */ /* 0x000fe200078e0205 */
[----:B------:R-:W-:Y:S02]  /*24880*/  @!P0 SHF.R.S32.HI R5, RZ, 0x1f, R4 ;  /* 0x0000001fff058819 */ /* 0x000fe40000011404 */
[----:B------:R-:W-:Y:S01]  /*24890*/  SHF.R.S32.HI R9, RZ, 0x1f, R34 ;  /* 0x0000001fff097819 */ /* 0x000fe20000011422 */
[----:B0-----:R-:W-:-:S04]  /*248a0*/  @!P0 IMAD.WIDE.U32 R4, R34, R2, R4 ;  /* 0x0000000222048225 */ /* 0x001fc800078e0004 */
[----:B------:R-:W-:Y:S01]  /*248b0*/  @!P0 IMAD R2, R9, R2, RZ ;  /* 0x0000000209028224 */ /* 0x000fe200078e02ff */
[----:B------:R0:W-:Y:S03]  /*248c0*/  STL [R1+0x4], R9 ;  /* 0x0000040901007387 */ /* 0x0001e60000100800 */
[----:B------:R-:W-:Y:S02]  /*248d0*/  @!P0 IMAD R7, R34, R3, R2 ;  /* 0x0000000322078224 */ /* 0x000fe400078e0202 */
[----:B------:R-:W1:Y:S01]  /*248e0*/  @!P0 LDC.64 R2, c[0x0][0x418] ;  /* 0x00010600ff028b82 */ /* 0x000e620000000a00 */
[----:B------:R-:W-:Y:S02]  /*248f0*/  IMAD.U32 R6, RZ, RZ, UR38 ;  /* 0x00000026ff067e24 */ /* 0x000fe4000f8e00ff */
[----:B------:R-:W-:-:S03]  /*24900*/  @!P0 IMAD.IADD R5, R5, 0x1, R7 ;  /* 0x0000000105058824 */ /* 0x000fc600078e0207 */
[----:B------:R-:W-:Y:S02]  /*24910*/  ISETP.NE.AND P2, PT, R6, 0x3, PT ;  /* 0x000000030600780c */ /* 0x000fe40003f45270 */
[----:B-1----:R-:W-:-:S04]  /*24920*/  @!P0 LEA R2, P1, R4, R2, 0x2 ;  /* 0x0000000204028211 */ /* 0x002fc800078210ff */
        /* <DEDUP_REMOVED lines=11> */
.L_x_2263:
[----:B------:R-:W-:Y:S05]  /*249e0*/  @!P2 BRA `(.L_x_2051) ;  /* 0x000000000004a947 */ /* 0x000fea0003800000 */
[----:B------:R-:W-:Y:S01]  /*249f0*/  BPT.TRAP 0x1 ;  /* 0x000000040000795c */ /* 0x000fe20000300000 */
.L_x_2051:
        /* <DEDUP_REMOVED lines=23> */
.L_x_2264:
[----:B------:R-:W-:Y:S05]  /*24b70*/  BSYNC B0 ;  /* 0x0000000000007941 */ /* 0x000fea0003800000 */
.L_x_2052:
[----:B------:R-:W1:Y:S01]  /*24b80*/  S2R R9, SR_TID.X ;  /* 0x0000000000097919 */ /* 0x000e620000002100 */
[----:B------:R-:W-:Y:S01]  /*24b90*/  ULDC.64 UR4, c[0x0][0x300] ;  /* 0x0000c00000047ab9 */ /* 0x000fe20000000a00 */
[----:B------:R-:W-:Y:S01]  /*24ba0*/  ULDC.64 UR6, c[0x0][0x2e8] ;  /* 0x0000ba0000067ab9 */ /* 0x000fe20000000a00 */
[----:B------:R-:W-:Y:S01]  /*24bb0*/  IMAD R5, R5, UR4, RZ ;  /* 0x0000000405057c24 */ /* 0x000fe2000f8e02ff */
[----:B------:R-:W-:Y:S01]  /*24bc0*/  LOP3.LUT P3, RZ, R32, 0x2, RZ, 0xc0, !PT ;  /* 0x0000000220ff7812 */ /* 0x000fe2000786c0ff */
        /* <DEDUP_REMOVED lines=100> */
.L_x_2282:
        /* <DEDUP_REMOVED lines=11> */
.L_x_2055:
        /* <DEDUP_REMOVED lines=11> */
.L_x_2056:
[----:B-1----:R1:W5:Y:S01]  /*25370*/  LDL.LU R3, [R1+0xc] ;  /* 0x00000c0001037983 */ /* 0x0023620000300800 */
[----:B------:R1:W-:Y:S02]  /*25380*/  SYNCS.ARRIVE.TRANS64.A1T0 RZ, [R7+URZ+0x28830], RZ ;  /* 0x028830ff07ff79a7 */ /* 0x0003e4000810003f */
[----:B------:R-:W-:Y:S05]  /*25390*/  WARPSYNC.ALL ;  /* 0x0000000000007948 */ /* 0x000fea0003800000 */
[----:B------:R-:W-:Y:S01]  /*253a0*/  ULDC.64 UR4, c[0x0][0x298] ;  /* 0x0000a60000047ab9 */ /* 0x000fe20000000a00 */
[----:B------:R-:W-:Y:S01]  /*253b0*/  VIADD R2, R22, 0x10400 ;  /* 0x0001040016027836 */ /* 0x000fe20000000000 */
[----:B------:R-:W-:Y:S01]  /*253c0*/  ULDC.64 UR6, c[0x0][0xa00] ;  /* 0x0002800000067ab9 */ /* 0x000fe20000000a00 */
[----:B------:R-:W-:Y:S01]  /*253d0*/  BSSY B6, `(.L_x_2057) ;  /* 0x0000022000067945 */ /* 0x000fe20003800000 */
[----:B------:R-:W-:Y:S01]  /*253e0*/  BAR.SYNC.DEFER_BLOCKING 0x8, 0x180 ;  /* 0x0206000000007b1d */ /* 0x000fe20000010000 */
[----:B------:R-:W-:-:S02]  /*253f0*/  ISETP.NE.U32.AND P0, PT, RZ, UR6, PT ;  /* 0x00000006ff007c0c */ /* 0x000fc4000bf05070 */
[----:B------:R-:W-:Y:S02]  /*25400*/  LOP3.LUT P1, RZ, R2, 0x3ff, RZ, 0xc0, !PT ;  /* 0x000003ff02ff7812 */ /* 0x000fe4000782c0ff */
[----:B------:R-:W-:Y:S02]  /*25410*/  ISETP.NE.AND.EX P0, PT, RZ, UR7, PT, P0 ;  /* 0x00000007ff007c0c */ /* 0x000fe4000bf05300 */
[----:B-----5:R-:W-:Y:S01]  /*25420*/  SHF.R.S32.HI R0, RZ, 0x1f, R3 ;  /* 0x0000001fff007819 */ /* 0x020fe20000011403 */
[----:B0-----:R-:W-:-:S04]  /*25430*/  IMAD.WIDE.U32 R4, R3, UR4, RZ ;  /* 0x0000000403047c25 */ /* 0x001fc8000f8e00ff */
[----:B------:R-:W-:Y:S01]  /*25440*/  IMAD R0, R0, UR4, RZ ;  /* 0x0000000400007c24 */ /* 0x000fe2000f8e02ff */
[----:B------:R0:W-:Y:S03]  /*25450*/  STL.64 [R1+0x10], R4 ;  /* 0x0000100401007387 */ /* 0x0001e60000100a00 */
[----:B------:R-:W-:Y:S01]  /*25460*/  IMAD R2, R3, UR5, R0 ;  /* 0x0000000503027c24 */ /* 0x000fe2000f8e0200 */
[----:B------:R-:W-:-:S03]  /*25470*/  SHF.R.S32.HI R0, RZ, 0x1f, R19 ;  /* 0x0000001fff007819 */ /* 0x000fc60000011413 */
[----:B------:R-:W-:Y:S01]  /*25480*/  IMAD.IADD R3, R5, 0x1, R2 ;  /* 0x0000000105037824 */ /* 0x000fe200078e0202 */
[----:B------:R-:W-:Y:S02]  /*25490*/  SEL R2, R0, RZ, !P0 ;  /* 0x000000ff00027207 */ /* 0x000fe40004000000 */
[----:B------:R-:W-:Y:S02]  /*254a0*/  SEL R0, R19, RZ, !P0 ;  /* 0x000000ff13007207 */ /* 0x000fe40004000000 */
[----:B------:R0:W-:Y:S04]  /*254b0*/  STL [R1+0x20], R3 ;  /* 0x0000200301007387 */ /* 0x0001e80000100800 */
[----:B------:R0:W-:Y:S04]  /*254c0*/  STL [R1+0xc], R0 ;  /* 0x00000c0001007387 */ /* 0x0001e80000100800 */
[----:B------:R0:W-:Y:S01]  /*254d0*/  STL [R1+0x24], R2 ;  /* 0x0000240201007387 */ /* 0x0001e20000100800 */
[----:B------:R-:W-:Y:S05]  /*254e0*/  @!P1 BRA `(.L_x_2058) ;  /* 0x0000000000409947 */ /* 0x000fea0003800000 */
[----:B0-----:R-:W-:Y:S01]  /*254f0*/  MOV R2, 0x0 ;  /* 0x0000000000027802 */ /* 0x001fe20000000f00 */
        /* <DEDUP_REMOVED lines=15> */
.L_x_2058:
[----:B------:R-:W-:Y:S05]  /*255f0*/  BSYNC B6 ;  /* 0x0000000000067941 */ /* 0x000fea0003800000 */
.L_x_2057:
[----:B------:R-:W2:Y:S01]  /*25600*/  LDL.LU R20, [R1+0x20] ;  /* 0x0000200001147983 */ /* 0x000ea20000300800 */
[----:B------:R-:W-:Y:S01]  /*25610*/  ULDC.64 UR4, c[0x0][0x2d8] ;  /* 0x0000b60000047ab9 */ /* 0x000fe20000000a00 */
[----:B------:R-:W3:Y:S01]  /*25620*/  LDC R6, c[0x0][0x448] ;  /* 0x00011200ff067b82 */ /* 0x000ee20000000800 */
[----:B------:R-:W-:Y:S01]  /*25630*/  ULDC.64 UR6, c[0x0][0x280] ;  /* 0x0000a00000067ab9 */ /* 0x000fe20000000a00 */
[----:B0-----:R-:W2:Y:S04]  /*25640*/  LDL.LU.64 R2, [R1+0x10] ;  /* 0x0000100001027983 */ /* 0x001ea80000300a00 */
[----:B------:R-:W4:Y:S04]  /*25650*/  LDL.LU R0, [R1+0x24] ;  /* 0x0000240001007983 */ /* 0x000f280000300800 */
[----:B------:R-:W4:Y:S04]  /*25660*/  LDL.LU R21, [R1+0xc] ;  /* 0x00000c0001157983 */ /* 0x000f280000300800 */
[----:B------:R0:W5:Y:S01]  /*25670*/  LDL R8, [R1+0x8] ;  /* 0x0000080001087983 */ /* 0x0001620000100800 */
[----:B---3--:R-:W-:-:S13]  /*25680*/  ISETP.NE.AND P0, PT, R6, 0x1, PT ;  /* 0x000000010600780c */ /* 0x008fda0003f05270 */
[----:B-1----:R-:W1:Y:S01]  /*25690*/  @P0 LDC R7, c[0x0][0x44c] ;  /* 0x00011300ff070b82 */ /* 0x002e620000000800 */
[----:B--2---:R-:W-:Y:S02]  /*256a0*/  IMAD.MOV.U32 R3, RZ, RZ, R20 ;  /* 0x000000ffff037224 */ /* 0x004fe400078e0014 */
[----:B------:R-:W2:Y:S01]  /*256b0*/  S2R R20, SR_TID.X ;  /* 0x0000000000147919 */ /* 0x000ea20000002100 */
[----:B------:R-:W-:-:S04]  /*256c0*/  IMAD.WIDE.U32 R2, R18, UR4, R2 ;  /* 0x0000000412027c25 */ /* 0x000fc8000f8e0002 */
[----:B------:R-:W-:Y:S01]  /*256d0*/  IMAD R3, R18, UR5, R3 ;  /* 0x0000000512037c24 */ /* 0x000fe2000f8e0203 */
[----:B------:R-:W-:Y:S02]  /*256e0*/  ULDC.64 UR4, c[0x0][0x2e0] ;  /* 0x0000b80000047ab9 */ /* 0x000fe40000000a00 */
[----:B----4-:R-:W-:Y:S02]  /*256f0*/  IMAD R0, R0, UR4, RZ ;  /* 0x0000000400007c24 */ /* 0x010fe4000f8e02ff */
[----:B------:R-:W-:-:S04]  /*25700*/  IMAD.WIDE.U32 R2, R21, UR4, R2 ;  /* 0x0000000415027c25 */ /* 0x000fc8000f8e0002 */
[----:B------:R-:W-:Y:S01]  /*25710*/  IMAD R0, R21, UR5, R0 ;  /* 0x0000000515007c24 */ /* 0x000fe2000f8e0200 */
[----:B------:R-:W-:Y:S01]  /*25720*/  ULDC.64 UR4, c[0x0][0x2d0] ;  /* 0x0000b40000047ab9 */ /* 0x000fe20000000a00 */
[----:B------:R-:W3:Y:S02]  /*25730*/  S2R R21, SR_TID.X ;  /* 0x0000000000157919 */ /* 0x000ee40000002100 */
[----:B------:R-:W-:Y:S02]  /*25740*/  IMAD.IADD R3, R3, 0x1, R0 ;  /* 0x0000000103037824 */ /* 0x000fe400078e0200 */
[----:B------:R-:W4:Y:S01]  /*25750*/  @P0 LDC R0, c[0x0][0x450] ;  /* 0x00011400ff000b82 */ /* 0x000f220000000800 */
[----:B--2---:R-:W-:-:S04]  /*25760*/  LOP3.LUT R20, R20, 0x7f, RZ, 0xc0, !PT ;  /* 0x0000007f14147812 */ /* 0x004fc800078ec0ff */
[----:B------:R-:W-:Y:S01]  /*25770*/  SHF.R.U32.HI R20, RZ, 0x3, R20 ;  /* 0x00000003ff147819 */ /* 0x000fe20000011614 */
[----:B---3--:R-:W-:-:S05]  /*25780*/  IMAD.SHL.U32 R21, R21, 0x10, RZ ;  /* 0x0000001015157824 */ /* 0x008fca00078e00ff */
[----:B------:R-:W-:-:S04]  /*25790*/  LOP3.LUT R21, R21, 0x70, RZ, 0xc0, !PT ;  /* 0x0000007015157812 */ /* 0x000fc800078ec0ff */
[----:B------:R-:W-:-:S05]  /*257a0*/  LOP3.LUT R20, R20, R21, RZ, 0xfc, !PT ;  /* 0x0000001514147212 */ /* 0x000fca00078efcff */
[----:B------:R-:W-:-:S04]  /*257b0*/  IMAD.IADD R5, R20, 0x1, R27 ;  /* 0x0000000114057824 */ /* 0x000fc800078e021b */
[----:B-1----:R-:W-:-:S04]  /*257c0*/  @P0 IMAD.HI.U32 R7, R5, R7, RZ ;  /* 0x0000000705070227 */ /* 0x002fc800078e00ff */
[----:B------:R-:W-:Y:S01]  /*257d0*/  IMAD.MOV.U32 R4, RZ, RZ, R5 ;  /* 0x000000ffff047224 */ /* 0x000fe200078e0005 */
[----:B----4-:R-:W-:Y:S01]  /*257e0*/  @P0 SHF.R.U32.HI R4, RZ, R0, R7 ;  /* 0x00000000ff040219 */ /* 0x010fe20000011607 */
[----:B------:R-:W1:Y:S04]  /*257f0*/  S2R R20, SR_TID.X ;  /* 0x0000000000147919 */ /* 0x000e680000002100 */
[----:B------:R-:W-:-:S04]  /*25800*/  IMAD.MOV R0, RZ, RZ, -R4 ;  /* 0x000000ffff007224 */ /* 0x000fc800078e0a04 */
        /* <DEDUP_REMOVED lines=9> */
[----:B------:R-:W-:Y:S01]  /*258a0*/  IMAD.WIDE.U32 R2, R0, UR4, R2 ;  /* 0x0000000400027c25 */ /* 0x000fe2000f8e0002 */
[----:B------:R-:W-:-:S03]  /*258b0*/  ULDC UR4, c[0x0][0x2b8] ;  /* 0x0000ae0000047ab9 */ /* 0x000fc60000000800 */
[----:B------:R-:W-:Y:S01]  /*258c0*/  IMAD R5, R0, UR5, R4 ;  /* 0x0000000500057c24 */ /* 0x000fe2000f8e0204 */
[----:B------:R-:W-:-:S03]  /*258d0*/  LEA R0, P2, R2, UR6, 0x1 ;  /* 0x0000000602007c11 */ /* 0x000fc6000f8408ff */
[----:B------:R-:W-:Y:S01]  /*258e0*/  IMAD.IADD R3, R3, 0x1, R5 ;  /* 0x0000000103037824 */ /* 0x000fe200078e0205 */
[----:B------:R-:W-:Y:S02]  /*258f0*/  ISETP.GE.AND P0, PT, R31, UR4, PT ;  /* 0x000000041f007c0c */ /* 0x000fe4000bf06270 */
[----:B------:R-:W-:Y:S01]  /*25900*/  ISETP.GE.AND P1, PT, R30, UR4, PT ;  /* 0x000000041e007c0c */ /* 0x000fe2000bf26270 */
[----:B------:R-:W-:Y:S01]  /*25910*/  UMOV UR4, 0xffffffff ;  /* 0xffffffff00047882 */ /* 0x000fe20000000000 */
[----:B-1----:R-:W-:Y:S02]  /*25920*/  LOP3.LUT R20, R20, 0x7f, RZ, 0xc0, !PT ;  /* 0x0000007f14147812 */ /* 0x002fe400078ec0ff */
[----:B------:R-:W-:Y:S02]  /*25930*/  LEA.HI.X R4, R2, UR7, R3, 0x1, P2 ;  /* 0x0000000702047c11 */ /* 0x000fe400090f0c03 */
        /* <DEDUP_REMOVED lines=74> */
.L_x_2299:
        /* <DEDUP_REMOVED lines=11> */
.L_x_2061:
[----:B------:R-:W-:Y:S05]  /*25e90*/  BSYNC B0 ;  /* 0x0000000000007941 */ /* 0x000fea0003800000 */
.L_x_2060:
[----:B------:R-:W-:Y:S01]  /*25ea0*/  NOP ;  /* 0x0000000000007918 */ /* 0x000fe20000000000 */
[----:B------:R-:W-:-:S13]  /*25eb0*/  PLOP3.LUT P0, PT, PT, PT, PT, 0x80, 0x0 ;  /* 0x000000000000781c */ /* 0x000fda0003f0f070 */
.L_x_2062:
        /* <DEDUP_REMOVED lines=21> */
.L_x_2300:
[----:B------:R-:W-:Y:S05]  /*26010*/  BSYNC B0 ;  /* 0x0000000000007941 */ /* 0x000fea0003800000 */
.L_x_2063:
        /* <DEDUP_REMOVED lines=8> */
.L_x_2079:
[----:B------:R-:W3:Y:S01]  /*260a0*/  LDL R7, [R1] ;  /* 0x0000000001077983 */ /* 0x000ee20000100800 */
[----:B------:R-:W1:Y:S03]  /*260b0*/  LDC R0, c[0x0][0x430] ;  /* 0x00010c00ff007b82 */ /* 0x000e660000000800 */
[----:B------:R-:W4:Y:S01]  /*260c0*/  LDL R5, [R1+0x4] ;  /* 0x0000040001057983 */ /* 0x000f220000100800 */
[----:B------:R-:W-:Y:S05]  /*260d0*/  YIELD ;  /* 0x0000000000007946 */ /* 0x000fea0003800000 */
[----:B------:R-:W5:Y:S01]  /*260e0*/  S2R R2, SR_TID.X ;  /* 0x0000000000027919 */ /* 0x000f620000002100 */
[----:B------:R-:W-:Y:S01]  /*260f0*/  ULDC.64 UR4, c[0x0][0x428] ;  /* 0x00010a0000047ab9 */ /* 0x000fe20000000a00 */
[----:B------:R-:W2:Y:S01]  /*26100*/  S2R R4, SR_TID.X ;  /* 0x0000000000047919 */ /* 0x000ea20000002100 */
[----:B-1----:R-:W-:-:S13]  /*26110*/  ISETP.NE.AND P0, PT, R0, 0x1, PT ;  /* 0x000000010000780c */ /* 0x002fda0003f05270 */
[----:B0-----:R-:W0:Y:S01]  /*26120*/  @P0 LDC R3, c[0x0][0x434] ;  /* 0x00010d00ff030b82 */ /* 0x001e220000000800 */
[----:B-----5:R-:W-:-:S07]  /*26130*/  LOP3.LUT R2, R2, 0x7f, RZ, 0xc0, !PT ;  /* 0x0000007f02027812 */ /* 0x020fce00078ec0ff */
[----:B------:R-:W1:Y:S01]  /*26140*/  @P0 LDC R8, c[0x0][0x438] ;  /* 0x00010e00ff080b82 */ /* 0x000e620000000800 */
[----:B------:R-:W-:Y:S01]  /*26150*/  SHF.R.U32.HI R2, RZ, 0x3, R2 ;  /* 0x00000003ff027819 */ /* 0x000fe20000011602 */
[----:B--2---:R-:W-:-:S04]  /*26160*/  IMAD.SHL.U32 R4, R4, 0x10, RZ ;  /* 0x0000001004047824 */ /* 0x004fc800078e00ff */
[----:B------:R-:W-:Y:S01]  /*26170*/  IMAD R2, R6, 0x80, R2 ;  /* 0x0000008006027824 */ /* 0x000fe200078e0202 */
[----:B------:R-:W-:-:S04]  /*26180*/  LOP3.LUT R4, R4, 0x70, RZ, 0xc0, !PT ;  /* 0x0000007004047812 */ /* 0x000fc800078ec0ff */
[----:B---3--:R-:W-:Y:S01]  /*26190*/  IADD3 R4, R4, R2, R7 ;  /* 0x0000000204047210 */ /* 0x008fe20007ffe007 */
[----:B----4-:R-:W-:-:S04]  /*261a0*/  IMAD R5, R5, UR4, RZ ;  /* 0x0000000405057c24 */ /* 0x010fc8000f8e02ff */
[----:B0-----:R-:W-:-:S04]  /*261b0*/  @P0 IMAD.HI.U32 R3, R4, R3, RZ ;  /* 0x0000000304030227 */ /* 0x001fc800078e00ff */
[----:B------:R-:W-:Y:S01]  /*261c0*/  IMAD.MOV.U32 R2, RZ, RZ, R4 ;  /* 0x000000ffff027224 */ /* 0x000fe200078e0004 */
[----:B-1----:R-:W-:Y:S01]  /*261d0*/  @P0 SHF.R.U32.HI R2, RZ, R8, R3 ;  /* 0x00000008ff020219 */ /* 0x002fe20000011603 */
[----:B------:R-:W-:-:S04]  /*261e0*/  IMAD R5, R34, UR5, R5 ;  /* 0x0000000522057c24 */ /* 0x000fc8000f8e0205 */
[----:B------:R-:W-:-:S04]  /*261f0*/  IMAD.MOV R3, RZ, RZ, -R2 ;  /* 0x000000ffff037224 */ /* 0x000fc800078e0a02 */
[----:B------:R-:W-:Y:S01]  /*26200*/  IMAD R0, R0, R3, R4 ;  /* 0x0000000300007224 */ /* 0x000fe200078e0204 */
[----:B------:R-:W-:-:S03]  /*26210*/  SHF.R.S32.HI R3, RZ, 0x1f, R2 ;  /* 0x0000001fff037819 */ /* 0x000fc60000011402 */
[----:B------:R-:W-:Y:S01]  /*26220*/  IMAD.WIDE.U32 R2, R34, UR4, R2 ;  /* 0x0000000422027c25 */ /* 0x000fe2000f8e0002 */
[----:B------:R-:W-:-:S03]  /*26230*/  ULDC.64 UR4, c[0x0][0x418] ;  /* 0x0001060000047ab9 */ /* 0x000fc60000000a00 */
[----:B------:R-:W-:Y:S01]  /*26240*/  IMAD.IADD R3, R5, 0x1, R3 ;  /* 0x0000000105037824 */ /* 0x000fe200078e0203 */
[----:B------:R-:W-:-:S04]  /*26250*/  LEA R4, P0, R2, UR4, 0x2 ;  /* 0x0000000402047c11 */ /* 0x000fc8000f8010ff */
[----:B------:R-:W-:-:S05]  /*26260*/  LEA.HI.X R5, R2, UR5, R3, 0x2, P0 ;  /* 0x0000000502057c11 */ /* 0x000fca00080f1403 */
[----:B------:R-:W2:Y:S01]  /*26270*/  LDG.E R4, desc[UR54][R4.64] ;  /* 0x0000003604047981 */ /* 0x000ea2000c1e1900 */
[----:B------:R-:W-:Y:S02]  /*26280*/  IMAD.U32 R7, RZ, RZ, UR38 ;  /* 0x00000026ff077e24 */ /* 0x000fe4000f8e00ff */
[----:B------:R-:W-:Y:S02]  /*26290*/  VIADD R24, R10, 0x1 ;  /* 0x000000010a187836 */ /* 0x000fe40000000000 */
[----:B------:R-:W-:Y:S01]  /*262a0*/  IMAD.MOV.U32 R25, RZ, RZ, R6 ;  /* 0x000000ffff197224 */ /* 0x000fe200078e0006 */
[----:B------:R-:W-:Y:S02]  /*262b0*/  ISETP.NE.AND P3, PT, R7, 0x3, PT ;  /* 0x000000030700780c */ /* 0x000fe40003f65270 */
[----:B------:R-:W-:-:S04]  /*262c0*/  ISETP.NE.AND P0, PT, R24, 0x2, PT ;  /* 0x000000021800780c */ /* 0x000fc80003f05270 */
[----:B------:R-:W-:Y:S02]  /*262d0*/  SEL R3, RZ, 0x1, P0 ;  /* 0x00000001ff037807 */ /* 0x000fe40000000000 */
[----:B------:R-:W-:Y:S02]  /*262e0*/  SEL R24, R24, RZ, P0 ;  /* 0x000000ff18187207 */ /* 0x000fe40000000000 */
[----:B------:R-:W-:Y:S02]  /*262f0*/  LOP3.LUT R28, R20, R3, RZ, 0x3c, !PT ;  /* 0x00000003141c7212 */ /* 0x000fe400078e3cff */
[----:B--2---:R-:W-:Y:S01]  /*26300*/  SHF.R.S32.HI R27, RZ, 0x1f, R4 ;  /* 0x0000001fff1b7819 */ /* 0x004fe20000011404 */
[----:B------:R-:W-:Y:S06]  /*26310*/  @!P3 BRA `(.L_x_2067) ;  /* 0x000000000004b947 */ /* 0x000fec0003800000 */
[----:B------:R-:W-:Y:S01]  /*26320*/  BPT.TRAP 0x1 ;  /* 0x000000040000795c */ /* 0x000fe20000300000 */
.L_x_2067:
[----:B------:R-:W-:Y:S01]  /*26330*/  IMAD R6, R24, 0x8, R22 ;  /* 0x0000000818067824 */ /* 0x000fe200078e0216 */
[----:B------:R-:W-:Y:S01]  /*26340*/  SHF.L.U32 R3, R28, 0x1f, RZ ;  /* 0x0000001f1c037819 */ /* 0x000fe200000006ff */
[----:B------:R-:W-:Y:S03]  /*26350*/  BSSY B1, `(.L_x_2068) ;  /* 0x0000003000017945 */ /* 0x000fe60003800000 */
[----:B------:R-:W0:Y:S02]  /*26360*/  SYNCS.PHASECHK.TRANS64.TRYWAIT P0, [R6+URZ+0x28840], R3 ;  /* 0x02884003060075a7 */ /* 0x000e24000800017f */
[----:B0-----:R-:W-:Y:S05]  /*26370*/  @!P0 BRA `(.L_x_2069) ;  /* 0x00000070009c8947 */ /* 0x001fea0003800000 */
.L_x_2301:
[----:B------:R-:W-:Y:S05]  /*26380*/  BSYNC B1 ;  /* 0x0000000000017941 */ /* 0x000fea0003800000 */
.L_x_2068:
[----:B------:R-:W-:Y:S01]  /*26390*/  SHF.R.S32.HI R21, RZ, 0x1f, R0 ;  /* 0x0000001fff157819 */ /* 0x000fe20000011400 */
[----:B------:R-:W-:Y:S01]  /*263a0*/  ULDC.64 UR4, c[0x0][0x300] ;  /* 0x0000c00000047ab9 */ /* 0x000fe20000000a00 */
[----:B------:R-:W-:Y:S01]  /*263b0*/  ULDC.64 UR6, c[0x0][0x2e8] ;  /* 0x0000ba0000067ab9 */ /* 0x000fe20000000a00 */
[----:B0-----:R-:W-:Y:S01]  /*263c0*/  IMAD.WIDE.U32 R2, R0, UR4, RZ ;  /* 0x0000000400027c25 */ /* 0x001fe2000f8e00ff */
        /* <DEDUP_REMOVED lines=59> */
[----:B------:R-:W2:Y:S01]  /*26780*/  SHFL.IDX PT, R9, R9, 0x7, 0x181f ;  /* 0x00f81f0009097f89 */ /* 0x000ea200000e0000 */
[----:B0-----:R-:W-:-:S05]  /*26790*/  IADD3 R2, P0, R2, R5, RZ ;  /* 0x0000000502027210 */ /* 0x001fca0007f1e0ff */
[----:B-1----:R-:W-:-:S05]  /*267a0*/  IMAD.X R3, RZ, RZ, R3, P0 ;  /* 0x000000ffff037224 */ /* 0x002fca00000e0603 */
[----:B------:R-:W-:Y:S04]  /*267b0*/  LDGSTS.E.BYPASS.LTC128B.128 [R8+0x1b400], desc[UR54][R2.64], !P4 ;  /* 0x1b40000002087fae */ /* 0x000fe8000e101d76 */
[----:B------:R0:W-:Y:S04]  /*267c0*/  LDGSTS.E.BYPASS.LTC128B.128 [R8+0x1f400], desc[UR54][R2.64+0x80], !P3 ;  /* 0x1f40008002087fae */ /* 0x0001e8000d901d76 */
[----:B0-2---:R0:W1:Y:S02]  /*267d0*/  SHFL.IDX PT, R2, R7, 0x7, 0x181f ;  /* 0x00f81f0007027f89 */ /* 0x00506400000e0000 */
.L_x_2319:
        /* <DEDUP_REMOVED lines=9> */
.L_x_2071:
        /* <DEDUP_REMOVED lines=11> */
.L_x_2072:
[----:B------:R1:W-:Y:S01]  /*26920*/  SYNCS.ARRIVE.TRANS64.A1T0 RZ, [R6+URZ+0x28830], RZ ;  /* 0x028830ff06ff79a7 */ /* 0x0003e2000810003f */
[----:B------:R-:W-:Y:S05]  /*26930*/  @!P4 BRA `(.L_x_2073) ;  /* 0x000000000004c947 */ /* 0x000fea0003800000 */
[----:B------:R-:W-:Y:S01]  /*26940*/  BPT.TRAP 0x1 ;  /* 0x000000040000795c */ /* 0x000fe20000300000 */
.L_x_2073:
[----:B------:R-:W-:Y:S01]  /*26950*/  SHF.L.U32 R2, R20, 0x1f, RZ ;  /* 0x0000001f14027819 */ /* 0x000fe200000006ff */
[----:B-1----:R-:W-:Y:S01]  /*26960*/  IMAD R6, R10, 0x8, R22 ;  /* 0x000000080a067824 */ /* 0x002fe200078e0216 */
[----:B------:R-:W-:Y:S03]  /*26970*/  BSSY B1, `(.L_x_2074) ;  /* 0x0000003000017945 */ /* 0x000fe60003800000 */
[----:B------:R-:W1:Y:S02]  /*26980*/  SYNCS.PHASECHK.TRANS64.TRYWAIT P0, [R6+URZ+0x28860], R2 ;  /* 0x02886002060075a7 */ /* 0x000e64000800017f */
[----:B-1----:R-:W-:Y:S05]  /*26990*/  @!P0 BRA `(.L_x_2075) ;  /* 0x0000007400748947 */ /* 0x002fea0003800000 */
.L_x_2320:
[----:B------:R-:W-:Y:S05]  /*269a0*/  BSYNC B1 ;  /* 0x0000000000017941 */ /* 0x000fea0003800000 */
.L_x_2074:
[----:B------:R-:W2:Y:S01]  /*269b0*/  S2R R3, SR_TID.X ;  /* 0x0000000000037919 */ /* 0x000ea20000002100 */
[----:B------:R-:W-:Y:S01]  /*269c0*/  UMOV UR4, 0xffffffff ;  /* 0xffffffff00047882 */ /* 0x000fe20000000000 */
[----:B------:R-:W-:Y:S02]  /*269d0*/  IMAD R8, R33, -0x80, R36 ;  /* 0xffffff8021087824 */ /* 0x000fe400078e0224 */
[----:B0-----:R-:W-:Y:S01]  /*269e0*/  IMAD R7, R10, 0x4000, R35 ;  /* 0x000040000a077824 */ /* 0x001fe200078e0223 */
[----:B--2---:R-:W-:-:S04]  /*269f0*/  LOP3.LUT R3, R3, 0x7f, RZ, 0xc0, !PT ;  /* 0x0000007f03037812 */ /* 0x004fc800078ec0ff */
[----:B------:R-:W-:-:S05]  /*26a00*/  SHF.R.U32.HI R3, RZ, 0x3, R3 ;  /* 0x00000003ff037819 */ /* 0x000fca0000011603 */
[----:B------:R-:W-:Y:S01]  /*26a10*/  IMAD.IADD R8, R8, 0x1, -R3 ;  /* 0x0000000108087824 */ /* 0x000fe200078e0a03 */
[----:B------:R-:W-:Y:S06]  /*26a20*/  BRA.DIV UR4, `(.L_x_2076) ;  /* 0x0000007604647947 */ /* 0x000fec000b800000 */
[----:B-1----:R-:W0:Y:S01]  /*26a30*/  SHFL.IDX PT, R2, R17, RZ, 0x181f ;  /* 0x00181fff11027589 */ /* 0x002e2200000e0000 */
[----:B------:R-:W-:-:S03]  /*26a40*/  IMAD R7, R7, 0x2, R22 ;  /* 0x0000000207077824 */ /* 0x000fc600078e0216 */
[----:B------:R-:W1:Y:S04]  /*26a50*/  SHFL.IDX PT, R3, R23, RZ, 0x181f ;  /* 0x00181fff17037589 */ /* 0x000e6800000e0000 */
[----:B------:R-:W-:Y:S01]  /*26a60*/  SHFL.IDX PT, R14, R17, 0x7, 0x181f ;  /* 0x00f81f00110e7f89 */ /* 0x000fe200000e0000 */
        /* <DEDUP_REMOVED lines=55> */
.L_x_2338:
        /* <DEDUP_REMOVED lines=22> */
[----:B------:R-:W-:-:S04]  /*26f40*/  IMAD.WIDE.U32 R2, R18, UR4, R2 ;  /* 0x0000000412027c25 */ /* 0x000fc8000f8e0002 */
[----:B------:R-:W-:Y:S01]  /*26f50*/  IMAD R3, R18, UR5, R3 ;  /* 0x0000000512037c24 */ /* 0x000fe2000f8e0203 */
[----:B------:R-:W-:-:S04]  /*26f60*/  LEA R17, P0, R2, UR6, 0x1 ;  /* 0x0000000602117c11 */ /* 0x000fc8000f8008ff */
[----:B------:R-:W-:Y:S02]  /*26f70*/  LEA.HI.X R23, R2, UR7, R3, 0x1, P0 ;  /* 0x0000000702177c11 */ /* 0x000fe400080f0c03 */
[----:B------:R-:W-:-:S13]  /*26f80*/  PLOP3.LUT P0, PT, PT, PT, PT, 0x80, 0x0 ;  /* 0x000000000000781c */ /* 0x000fda0003f0f070 */
.L_x_2077:
        /* <DEDUP_REMOVED lines=11> */
.L_x_2078:
[C---:B------:R-:W-:Y:S01]  /*27040*/  ISETP.GT.AND P0, PT, R25.reuse, R37, PT ;  /* 0x000000251900720c */ /* 0x040fe20003f04270 */
[----:B------:R0:W-:Y:S01]  /*27050*/  SYNCS.ARRIVE.TRANS64.A1T0 RZ, [R6+URZ+0x28850], RZ ;  /* 0x028850ff06ff79a7 */ /* 0x0001e2000810003f */
[----:B------:R-:W-:Y:S02]  /*27060*/  IMAD.MOV.U32 R10, RZ, RZ, R24 ;  /* 0x000000ffff0a7224 */ /* 0x000fe400078e0018 */
[----:B------:R-:W-:Y:S02]  /*27070*/  IMAD.MOV.U32 R20, RZ, RZ, R28 ;  /* 0x000000ffff147224 */ /* 0x000fe400078e001c */
[----:B------:R-:W-:Y:S02]  /*27080*/  IMAD.MOV.U32 R33, RZ, RZ, R25 ;  /* 0x000000ffff217224 */ /* 0x000fe400078e0019 */
[----:B0-----:R-:W-:-:S05]  /*27090*/  VIADD R6, R25, 0xffffffff ;  /* 0xffffffff19067836 */ /* 0x001fca0000000000 */
[----:B------:R-:W-:Y:S05]  /*270a0*/  @P0 BRA `(.L_x_2079) ;  /* 0xffffffec00fc0947 */ /* 0x000fea000383ffff */
.L_x_2066:
[----:B------:R-:W-:Y:S05]  /*270b0*/  BSYNC B0 ;  /* 0x0000000000007941 */ /* 0x000fea0003800000 */
.L_x_2065:
        /* <DEDUP_REMOVED lines=17> */
.L_x_2081:
[----:B------:R-:W-:Y:S05]  /*271d0*/  BSYNC B0 ;  /* 0x0000000000007941 */ /* 0x000fea0003800000 */
.L_x_2080:
[----:B------:R-:W-:-:S05]  /*271e0*/  IMAD.U32 R0, RZ, RZ, UR38 ;  /* 0x00000026ff007e24 */ /* 0x000fca000f8e00ff */
[----:B------:R-:W-:-:S13]  /*271f0*/  ISETP.NE.AND P0, PT, R0, 0x3, PT ;  /* 0x000000030000780c */ /* 0x000fda0003f05270 */
[----:B------:R-:W-:Y:S05]  /*27200*/  @!P0 BRA `(.L_x_2082) ;  /* 0x0000000000048947 */ /* 0x000fea0003800000 */
[----:B------:R-:W-:Y:S01]  /*27210*/  BPT.TRAP 0x1 ;  /* 0x000000040000795c */ /* 0x000fe20000300000 */
.L_x_2082:
[----:B------:R-:W-:Y:S01]  /*27220*/  IMAD R0, R24, 0x8, R22 ;  /* 0x0000000818007824 */ /* 0x000fe200078e0216 */
[----:B0-----:R-:W-:Y:S01]  /*27230*/  SHF.L.U32 R3, R28, 0x1f, RZ ;  /* 0x0000001f1c037819 */ /* 0x001fe200000006ff */
[----:B------:R-:W-:Y:S01]  /*27240*/  BSSY B0, `(.L_x_2083) ;  /* 0x0000004000007945 */ /* 0x000fe20003800000 */
[----:B------:R-:W-:Y:S02]  /*27250*/  IMAD R6, R25, -0x80, R36 ;  /* 0xffffff8019067824 */ /* 0x000fe400078e0224 */
[----:B------:R-:W0:Y:S02]  /*27260*/  SYNCS.PHASECHK.TRANS64.TRYWAIT P0, [R0+URZ+0x28860], R3 ;  /* 0x02886003000075a7 */ /* 0x000e24000800017f */
[----:B0-----:R-:W-:Y:S05]  /*27270*/  @!P0 BRA `(.L_x_2084) ;  /* 0x0000007400d88947 */ /* 0x001fea0003800000 */
.L_x_2339:
[----:B------:R-:W-:Y:S05]  /*27280*/  BSYNC B0 ;  /* 0x0000000000007941 */ /* 0x000fea0003800000 */
.L_x_2083:
        /* <DEDUP_REMOVED lines=70> */
.L_x_2357:
        /* <DEDUP_REMOVED lines=11> */
.L_x_2086:
        /* <DEDUP_REMOVED lines=11> */
.L_x_2087:
[----:B------:R0:W-:Y:S01]  /*27850*/  SYNCS.ARRIVE.TRANS64.A1T0 RZ, [R0+URZ+0x28850], RZ ;  /* 0x028850ff00ff79a7 */ /* 0x0001e2000810003f */
[----:B------:R-:W-:-:S05]  /*27860*/  VIADD R24, R24, 0x1 ;  /* 0x0000000118187836 */ /* 0x000fca0000000000 */
[----:B------:R-:W-:-:S04]  /*27870*/  ISETP.NE.AND P0, PT, R24, 0x2, PT ;  /* 0x000000021800780c */ /* 0x000fc80003f05270 */
[----:B------:R-:W-:Y:S02]  /*27880*/  SEL R3, RZ, 0x1, P0 ;  /* 0x00000001ff037807 */ /* 0x000fe40000000000 */
[----:B------:R-:W-:Y:S02]  /*27890*/  SEL R24, R24, RZ, P0 ;  /* 0x000000ff18187207 */ /* 0x000fe40000000000 */
[----:B0-----:R-:W-:-:S07]  /*278a0*/  LOP3.LUT R28, R28, R3, RZ, 0x3c, !PT ;  /* 0x000000031c1c7212 */ /* 0x001fce00078e3cff */
.L_x_2044:
[----:B------:R-:W-:Y:S05]  /*278b0*/  BSYNC B7 ;  /* 0x0000000000077941 */ /* 0x000fea0003800000 */
.L_x_2042:
[----:B------:R-:W-:-:S13]  /*278c0*/  LOP3.LUT P0, RZ, R32, 0x8, RZ, 0xc0, !PT ;  /* 0x0000000820ff7812 */ /* 0x000fda000780c0ff */
[----:B------:R-:W-:Y:S05]  /*278d0*/  @!P0 BRA `(.L_x_2088) ;  /* 0x0000000000248947 */ /* 0x000fea0003800000 */
[----:B------:R-:W-:Y:S05]  /*278e0*/  WARPSYNC.ALL ;  /* 0x0000000000007948 */ /* 0x000fea0003800000 */
[----:B------:R-:W1:Y:S08]  /*278f0*/  S2UR UR5, SR_CgaCtaId ;  /* 0x00000000000579c3 */ /* 0x000e700000008800 */
[----:B------:R-:W-:Y:S06]  /*27900*/  BAR.SYNC.DEFER_BLOCKING 0x5, 0x180 ;  /* 0x0146000000007b1d */ /* 0x000fec0000010000 */
[----:B------:R-:W-:-:S02]  /*27910*/  UMOV UR4, 0x400 ;  /* 0x0000040000047882 */ /* 0x000fc40000000000 */
[----:B-1----:R-:W-:-:S06]  /*27920*/  ULEA UR4, UR5, UR4, 0x18 ;  /* 0x0000000405047291 */ /* 0x002fcc000f8ec03f */
[----:B------:R-:W-:-:S05]  /*27930*/  IMAD.U32 R22, RZ, RZ, UR4 ;  /* 0x00000004ff167e24 */ /* 0x000fca000f8e00ff */
[----:B------:R1:W2:Y:S01]  /*27940*/  LDS.128 R16, [R22+0x288d0] ;  /* 0x0288d00016107984 */ /* 0x0002a20000000c00 */
[----:B------:R-:W-:Y:S06]  /*27950*/  BAR.ARV 0x4, 0x180 ;  /* 0x0106000000007b1d */ /* 0x000fec0000002000 */
[----:B------:R-:W-:Y:S05]  /*27960*/  BRA `(.L_x_2089) ;  /* 0x0000000c00d47947 */ /* 0x000fea0003800000 */
.L_x_2088:
[----:B------:R-:W1:Y:S01]  /*27970*/  S2R R8, SR_TID.X ;  /* 0x0000000000087919 */ /* 0x000e620000002100 */
[----:B------:R-:W-:Y:S01]  /*27980*/  UMOV UR4, 0xffffffff ;  /* 0xffffffff00047882 */ /* 0x000fe20000000000 */
[----:B-1----:R-:W-:-:S04]  /*27990*/  LOP3.LUT R8, R8, 0x1f, RZ, 0xc0, !PT ;  /* 0x0000001f08087812 */ /* 0x002fc800078ec0ff */
[----:B------:R-:W-:Y:S01]  /*279a0*/  ISETP.NE.AND P0, PT, R8, 0x1f, PT ;  /* 0x0000001f0800780c */ /* 0x000fe20003f05270 */
[----:B------:R-:W-:-:S12]  /*279b0*/  BRA.DIV UR4, `(.L_x_2090) ;  /* 0x0000007a04987947 */ /* 0x000fd8000b800000 */
[----:B------:R-:W-:Y:S01]  /*279c0*/  IMAD.IADD R7, R19, 0x1, R8 ;  /* 0x0000000113077824 */ /* 0x000fe200078e0208 */
[----:B------:R-:W-:-:S04]  /*279d0*/  ULDC UR4, c[0x0][0xc3c] ;  /* 0x00030f0000047ab9 */ /* 0x000fc80000000800 */
[----:B------:R-:W-:-:S13]  /*279e0*/  ISETP.GE.OR P1, PT, R7, UR4, !P0 ;  /* 0x0000000407007c0c */ /* 0x000fda000c726670 */
[----:B------:R-:W1:Y:S08]  /*279f0*/  @!P1 LDC.64 R2, c[0x0][0xc80] ;  /* 0x00032000ff029b82 */ /* 0x000e700000000a00 */
[----:B------:R-:W2:Y:S01]  /*27a00*/  @!P1 LDC.64 R4, c[0x0][0xc78] ;  /* 0x00031e00ff049b82 */ /* 0x000ea20000000a00 */
[----:B-1----:R-:W-:-:S05]  /*27a10*/  @!P1 IMAD.WIDE R2, R7, 0x4, R2 ;  /* 0x0000000407029825 */ /* 0x002fca00078e0202 */
[----:B0-----:R2:W3:Y:S02]  /*27a20*/  @!P1 LDG.E R6, desc[UR54][R2.64] ;  /* 0x0000003602069981 */ /* 0x0014e4000c1e1900 */
[----:B--2---:R-:W-:-:S05]  /*27a30*/  @!P1 IMAD.WIDE R2, R7, 0x4, R4 ;  /* 0x0000000407029825 */ /* 0x004fca00078e0204 */
[----:B------:R-:W2:Y:S01]  /*27a40*/  @!P1 LDG.E R5, desc[UR54][R2.64] ;  /* 0x0000003602059981 */ /* 0x000ea2000c1e1900 */
        /* <DEDUP_REMOVED lines=8> */
[----:B---3--:R-:W-:-:S02]  /*27ad0*/  @!P1 IMAD.MOV.U32 R17, RZ, RZ, R6 ;  /* 0x000000ffff119224 */ /* 0x008fc400078e0006 */
[----:B------:R-:W-:Y:S02]  /*27ae0*/  IMAD.MOV.U32 R6, RZ, RZ, RZ ;  /* 0x000000ffff067224 */ /* 0x000fe400078e00ff */
[----:B--2---:R-:W-:Y:S01]  /*27af0*/  @!P1 IMAD.MOV.U32 R4, RZ, RZ, R5 ;  /* 0x000000ffff049224 */ /* 0x004fe200078e0005 */
        /* <DEDUP_REMOVED lines=18> */
.L_x_2367:
[----:B------:R-:W-:Y:S02]  /*27c20*/  ULDC UR4, c[0x0][0xc38] ;  /* 0x00030e0000047ab9 */ /* 0x000fe40000000800 */
[----:B------:R-:W-:-:S04]  /*27c30*/  IMAD.U32 R5, RZ, RZ, UR4 ;  /* 0x00000004ff057e24 */ /* 0x000fc8000f8e00ff */
[----:B-1----:R-:W-:-:S04]  /*27c40*/  IMAD R14, R14, R5, RZ ;  /* 0x000000050e0e7224 */ /* 0x002fc800078e02ff */
[----:B------:R-:W-:-:S05]  /*27c50*/  IMAD.IADD R7, R7, 0x1, R14 ;  /* 0x0000000107077824 */ /* 0x000fca00078e020e */
[----:B------:R-:W-:-:S13]  /*27c60*/  ISETP.GT.AND P6, PT, R7, R0, PT ;  /* 0x000000000700720c */ /* 0x000fda0003fc4270 */
[----:B------:R-:W-:Y:S05]  /*27c70*/  @P6 BRA `(.L_x_2091) ;  /* 0x0000000000a46947 */ /* 0x000fea0003800000 */
.L_x_2094:
        /* <DEDUP_REMOVED lines=35> */
.L_x_2375:
[----:B------:R-:W-:Y:S02]  /*27eb0*/  ULDC UR4, c[0x0][0xc38] ;  /* 0x00030e0000047ab9 */ /* 0x000fe40000000800 */
[----:B------:R-:W-:-:S04]  /*27ec0*/  IMAD.U32 R5, RZ, RZ, UR4 ;  /* 0x00000004ff057e24 */ /* 0x000fc8000f8e00ff */
[----:B-1----:R-:W-:-:S04]  /*27ed0*/  IMAD R14, R14, R5, RZ ;  /* 0x000000050e0e7224 */ /* 0x002fc800078e02ff */
[----:B------:R-:W-:-:S05]  /*27ee0*/  IMAD.IADD R7, R14, 0x1, R7 ;  /* 0x000000010e077824 */ /* 0x000fca00078e0207 */
[----:B------:R-:W-:-:S13]  /*27ef0*/  ISETP.GT.AND P6, PT, R7, R0, PT ;  /* 0x000000000700720c */ /* 0x000fda0003fc4270 */
[----:B------:R-:W-:Y:S05]  /*27f00*/  @!P6 BRA `(.L_x_2094) ;  /* 0xfffffffc005ce947 */ /* 0x000fea000383ffff */
.L_x_2091:
        /* <DEDUP_REMOVED lines=10> */
.L_x_2380:
[----:B------:R-:W-:-:S13]  /*27fb0*/  ISETP.NE.AND P0, PT, R3, RZ, PT ;  /* 0x000000ff0300720c */ /* 0x000fda0003f05270 */
[----:B------:R-:W-:Y:S05]  /*27fc0*/  @!P0 BRA `(.L_x_2096) ;  /* 0x0000000000108947 */ /* 0x000fea0003800000 */
[----:B------:R-:W-:Y:S01]  /*27fd0*/  UMOV UR4, 0xffffffff ;  /* 0xffffffff00047882 */ /* 0x000fe20000000000 */
[----:B-1----:R-:W-:Y:S02]  /*27fe0*/  VIADD R12, R12, 0xffffffff ;  /* 0xffffffff0c0c7836 */ /* 0x002fe40000000000 */
[----:B------:R-:W-:Y:S05]  /*27ff0*/  BRA.DIV UR4, `(.L_x_2097) ;  /* 0x0000007e04587947 */ /* 0x000fea000b800000 */
[----:B------:R4:W1:Y:S02]  /*28000*/  SHFL.IDX PT, R6, R2, R12, 0x1f ;  /* 0x00001f0c02067589 */ /* 0x00086400000e0000 */
.L_x_2096:
        /* <DEDUP_REMOVED lines=32> */
[----:B------:R-:W-:-:S04]  /*28210*/  LOP3.LUT R2, R0, R17, RZ, 0x3c, !PT ;  /* 0x0000001100027212 */ /* 0x000fc800078e3cff */
[----:B------:R-:W-:Y:S01]  /*28220*/  ISETP.GE.AND P2, PT, R2, RZ, PT ;  /* 0x000000ff0200720c */ /* 0x000fe20003f46270 */
[----:B------:R-:W-:Y:S01]  /*28230*/  @P0 VIADD R7, R7, 0x1 ;  /* 0x0000000107070836 */ /* 0x000fe20000000000 */
[----:B------:R-:W-:-:S05]  /*28240*/  IABS R2, R4 ;  /* 0x0000000400027213 */ /* 0x000fca0000000000 */
[----:B------:R-:W-:-:S06]  /*28250*/  IMAD.MOV R2, RZ, RZ, -R2 ;  /* 0x000000ffff027224 */ /* 0x000fcc00078e0a02 */
[----:B------:R-:W-:Y:S01]  /*28260*/  @!P2 IMAD.MOV R7, RZ, RZ, -R7 ;  /* 0x000000ffff07a224 */ /* 0x000fe200078e0a07 */
[----:B------:R-:W-:-:S04]  /*28270*/  @!P1 LOP3.LUT R7, RZ, R17, RZ, 0x33, !PT ;  /* 0x00000011ff079212 */ /* 0x000fc800078e33ff */
[----:B------:R-:W-:-:S05]  /*28280*/  IABS R3, R7 ;  /* 0x0000000700037213 */ /* 0x000fca0000000000 */
        /* <DEDUP_REMOVED lines=9> */
[----:B------:R-:W-:-:S04]  /*28320*/  IMAD.MOV R2, RZ, RZ, -R7 ;  /* 0x000000ffff027224 */ /* 0x000fc800078e0a07 */
[----:B------:R-:W-:Y:S02]  /*28330*/  IMAD R2, R17, R2, R0 ;  /* 0x0000000211027224 */ /* 0x000fe400078e0200 */
        /* <DEDUP_REMOVED lines=8> */
.L_x_2098:
        /* <DEDUP_REMOVED lines=60> */
.L_x_2099:
[----:B------:R-:W-:-:S05]  /*28780*/  LOP3.LUT R2, RZ, R2, RZ, 0x33, !PT ;  /* 0x00000002ff027212 */ /* 0x000fca00078e33ff */
[----:B------:R-:W-:Y:S01]  /*28790*/  IMAD.IADD R17, R17, 0x1, R2 ;  /* 0x0000000111117824 */ /* 0x000fe200078e0202 */
[----:B------:R-:W-:Y:S06]  /*287a0*/  BRA `(.L_x_2100) ;  /* 0x00000000001c7947 */ /* 0x000fec0003800000 */
.L_x_2092:
[----:B------:R-:W-:Y:S01]  /*287b0*/  UMOV UR4, URZ ;  /* 0x0000003f00047c82 */ /* 0x000fe20008000000 */
[----:B------:R-:W-:Y:S01]  /*287c0*/  UMOV UR5, URZ ;  /* 0x0000003f00057c82 */ /* 0x000fe20008000000 */
[----:B------:R-:W-:Y:S01]  /*287d0*/  ULDC UR6, c[0x0][0xc3c] ;  /* 0x00030f0000067ab9 */ /* 0x000fe20000000800 */
[----:B------:R-:W-:Y:S02]  /*287e0*/  IMAD.MOV.U32 R16, RZ, RZ, R0 ;  /* 0x000000ffff107224 */ /* 0x000fe400078e0000 */
[----:B------:R-:W-:Y:S02]  /*287f0*/  IMAD.U32 R17, RZ, RZ, UR4 ;  /* 0x00000004ff117e24 */ /* 0x000fe4000f8e00ff */
[----:B------:R-:W-:Y:S02]  /*28800*/  IMAD.U32 R18, RZ, RZ, UR5 ;  /* 0x00000005ff127e24 */ /* 0x000fe4000f8e00ff */
[----:B------:R-:W-:-:S07]  /*28810*/  IMAD.U32 R19, RZ, RZ, UR6 ;  /* 0x00000006ff137e24 */ /* 0x000fce000f8e00ff */
.L_x_2100:
        /* <DEDUP_REMOVED lines=10> */
.L_x_2089:
[----:B------:R-:W-:Y:S02]  /*288c0*/  ULDC UR4, c[0x0][0xc3c] ;  /* 0x00030f0000047ab9 */ /* 0x000fe40000000800 */
[----:B--2---:R-:W-:-:S13]  /*288d0*/  ISETP.GE.AND P0, PT, R19, UR4, PT ;  /* 0x0000000413007c0c */ /* 0x004fda000bf06270 */
[----:B------:R-:W-:Y:S05]  /*288e0*/  @!P0 BRA `(.L_x_2101) ;  /* 0xffffff9400608947 */ /* 0x000fea000383ffff */
[----:B------:R-:W-:Y:S05]  /*288f0*/  BSYNC B8 ;  /* 0x0000000000087941 */ /* 0x000fea0003800000 */
.L_x_1982:
[----:B------:R-:W2:Y:S01]  /*28900*/  LDL.LU R0, [R1+0x1c] ;  /* 0x00001c0001007983 */ /* 0x000ea20000300800 */
[----:B------:R-:W-:Y:S01]  /*28910*/  BSSY B0, `(.L_x_2102) ;  /* 0x000000b000007945 */ /* 0x000fe20003800000 */
[----:B------:R-:W3:Y:S01]  /*28920*/  S2R R5, SR_CgaCtaId ;  /* 0x0000000000057919 */ /* 0x000ee20000008800 */
[----:B--2---:R-:W-:-:S05]  /*28930*/  VIADD R0, R0, 0x1 ;  /* 0x0000000100007836 */ /* 0x004fca0000000000 */
[----:B-1----:R-:W-:-:S04]  /*28940*/  LEA.HI R2, R0, R0, RZ, 0x1 ;  /* 0x0000000000027211 */ /* 0x002fc800078f08ff */
[----:B------:R-:W-:Y:S02]  /*28950*/  LOP3.LUT R3, R2, 0xfffffffe, RZ, 0xc0, !PT ;  /* 0xfffffffe02037812 */ /* 0x000fe400078ec0ff */
[----:B------:R-:W-:-:S03]  /*28960*/  MOV R2, 0x400 ;  /* 0x0000040000027802 */ /* 0x000fc60000000f00 */
[----:B------:R-:W-:Y:S01]  /*28970*/  IMAD.IADD R0, R0, 0x1, -R3 ;  /* 0x0000000100007824 */ /* 0x000fe200078e0a03 */
[----:B---3--:R-:W-:-:S04]  /*28980*/  LEA R7, R5, R2, 0x18 ;  /* 0x0000000205077211 */ /* 0x008fc800078ec0ff */
[----:B------:R-:W-:-:S04]  /*28990*/  SHF.L.U32 R0, R0, 0x1f, RZ ;  /* 0x0000001f00007819 */ /* 0x000fc800000006ff */
[----:B------:R-:W1:Y:S02]  /*289a0*/  SYNCS.PHASECHK.TRANS64.TRYWAIT P0, [R7+URZ+0x28820], R0 ;  /* 0x02882000070075a7 */ /* 0x000e64000800017f */
[----:B-1----:R-:W-:Y:S05]  /*289b0*/  @!P0 BRA `(.L_x_2103) ;  /* 0x0000007400108947 */ /* 0x002fea0003800000 */
.L_x_2383:
[----:B------:R-:W-:Y:S05]  /*289c0*/  BSYNC B0 ;  /* 0x0000000000007941 */ /* 0x000fea0003800000 */
.L_x_2102:
[----:B------:R-:W-:-:S03]  /*289d0*/  UMOV UR4, 0xffffffff ;  /* 0xffffffff00047882 */ /* 0x000fc60000000000 */
[----:B------:R-:W-:Y:S05]  /*289e0*/  BRA.DIV UR4, `(.L_x_2104) ;  /* 0x0000007604187947 */ /* 0x000fea000b800000 */
[----:B-1----:R-:W1:Y:S02]  /*289f0*/  S2R R0, SR_TID.X ;  /* 0x0000000000007919 */ /* 0x002e640000002100 */
[----:B-1----:R-:W-:-:S04]  /*28a00*/  SHF.R.U32.HI R0, RZ, 0x5, R0 ;  /* 0x00000005ff007819 */ /* 0x002fc80000011600 */
[----:B------:R-:W-:-:S05]  /*28a10*/  LOP3.LUT R0, R0, 0x3, RZ, 0xc0, !PT ;  /* 0x0000000300007812 */ /* 0x000fca00078ec0ff */
[----:B------:R1:W2:Y:S02]  /*28a20*/  SHFL.IDX PT, R14, R0, RZ, 0x1f ;  /* 0x00001fff000e7589 */ /* 0x0002a400000e0000 */
.L_x_2386:
[----:B--2---:R-:W-:-:S13]  /*28a30*/  ISETP.NE.AND P0, PT, R14, RZ, PT ;  /* 0x000000ff0e00720c */ /* 0x004fda0003f05270 */
[----:B------:R-:W-:Y:S05]  /*28a40*/  @P0 BRA `(.L_x_1675) ;  /* 0x0000000000880947 */ /* 0x000fea0003800000 */
[----:B------:R-:W-:-:S03]  /*28a50*/  UMOV UR4, 0xffffffff ;  /* 0xffffffff00047882 */ /* 0x000fc60000000000 */
[----:B------:R-:W-:Y:S05]  /*28a60*/  BRA.DIV UR4, `(.L_x_2105) ;  /* 0x00000076042c7947 */ /* 0x000fea000b800000 */
[----:B------:R-:W-:-:S13]  /*28a70*/  ELECT P6, URZ, PT ;  /* 0x00000000003f782f */ /* 0x000fda00038c0000 */
.L_x_2389:
[----:B------:R-:W-:Y:S05]  /*28a80*/  @!P6 BRA `(.L_x_1675) ;  /* 0x000000000078e947 */ /* 0x000fea0003800000 */
[----:B------:R-:W-:-:S06]  /*28a90*/  ULOP3.LUT UR4, UR36, 0x2, URZ, 0xfc, !UPT ;  /* 0x0000000224047892 */ /* 0x000fcc000f8efc3f */
[----:B-1----:R-:W-:-:S05]  /*28aa0*/  IMAD.U32 R0, RZ, RZ, UR4 ;  /* 0x00000004ff007e24 */ /* 0x002fca000f8e00ff */
[----:B------:R-:W-:-:S13]  /*28ab0*/  ISETP.NE.AND P0, PT, R0, 0x3, PT ;  /* 0x000000030000780c */ /* 0x000fda0003f05270 */
[----:B------:R-:W-:Y:S05]  /*28ac0*/  @!P0 BRA `(.L_x_2106) ;  /* 0x0000000000048947 */ /* 0x000fea0003800000 */
[----:B------:R-:W-:Y:S01]  /*28ad0*/  BPT.TRAP 0x1 ;  /* 0x000000040000795c */ /* 0x000fe20000300000 */
.L_x_2106:
[----:B------:R-:W-:Y:S01]  /*28ae0*/  IMAD R5, R24, 0x8, R7 ;  /* 0x0000000818057824 */ /* 0x000fe200078e0207 */
[----:B------:R-:W-:Y:S01]  /*28af0*/  SHF.L.U32 R0, R28, 0x1f, RZ ;  /* 0x0000001f1c007819 */ /* 0x000fe200000006ff */
[----:B------:R-:W-:-:S03]  /*28b00*/  VIADD R24, R24, 0x1 ;  /* 0x0000000118187836 */ /* 0x000fc60000000000 */
[----:B------:R-:W1:Y:S02]  /*28b10*/  SYNCS.PHASECHK.TRANS64.TRYWAIT P1, [R5+URZ+0x28840], R0 ;  /* 0x02884000050075a7 */ /* 0x000e64000802017f */
[----:B------:R-:W-:-:S04]  /*28b20*/  ISETP.NE.AND P2, PT, R24, 0x2, PT ;  /* 0x000000021800780c */ /* 0x000fc80003f45270 */
[----:B------:R-:W-:Y:S01]  /*28b30*/  SEL R3, RZ, 0x1, P2 ;  /* 0x00000001ff037807 */ /* 0x000fe20001000000 */
[----:B-1----:R-:W-:Y:S08]  /*28b40*/  @!P1 BRA `(.L_x_2107) ;  /* 0x0000007400149947 */ /* 0x002ff00003800000 */
.L_x_2390:
[----:B------:R-:W-:Y:S02]  /*28b50*/  SEL R24, R24, RZ, P2 ;  /* 0x000000ff18187207 */ /* 0x000fe40001000000 */
[----:B------:R-:W-:Y:S01]  /*28b60*/  LOP3.LUT R2, R28, R3, RZ, 0x3c, !PT ;  /* 0x000000031c027212 */ /* 0x000fe200078e3cff */
[----:B------:R-:W-:Y:S06]  /*28b70*/  @!P0 BRA `(.L_x_2108) ;  /* 0x0000000000048947 */ /* 0x000fec0003800000 */
[----:B------:R-:W-:Y:S01]  /*28b80*/  BPT.TRAP 0x1 ;  /* 0x000000040000795c */ /* 0x000fe20000300000 */
.L_x_2108:
[----:B------:R-:W-:Y:S01]  /*28b90*/  IMAD R3, R24, 0x8, R7 ;  /* 0x0000000818037824 */ /* 0x000fe200078e0207 */
[----:B------:R-:W-:-:S04]  /*28ba0*/  SHF.L.U32 R2, R2, 0x1f, RZ ;  /* 0x0000001f02027819 */ /* 0x000fc800000006ff */
[----:B------:R-:W2:Y:S02]  /*28bb0*/  SYNCS.PHASECHK.TRANS64.TRYWAIT P1, [R3+URZ+0x28840], R2 ;  /* 0x02884002030075a7 */ /* 0x000ea4000802017f */
[----:B--2---:R-:W-:Y:S05]  /*28bc0*/  @!P1 BRA `(.L_x_2109) ;  /* 0x0000007400089947 */ /* 0x004fea0003800000 */
.L_x_2391:
[----:B------:R-:W-:Y:S05]  /*28bd0*/  @!P0 BRA `(.L_x_2110) ;  /* 0x0000000000048947 */ /* 0x000fea0003800000 */
[----:B------:R-:W-:Y:S01]  /*28be0*/  BPT.TRAP 0x1 ;  /* 0x000000040000795c */ /* 0x000fe20000300000 */
.L_x_2110:
[----:B------:R-:W3:Y:S02]  /*28bf0*/  SYNCS.PHASECHK.TRANS64.TRYWAIT P1, [R5+URZ+0x28860], R0 ;  /* 0x02886000050075a7 */ /* 0x000ee4000802017f */
[----:B---3--:R-:W-:Y:S05]  /*28c00*/  @!P1 BRA `(.L_x_2111) ;  /* 0x00000074000c9947 */ /* 0x008fea0003800000 */
.L_x_2392:
[----:B------:R-:W-:Y:S05]  /*28c10*/  @!P0 BRA `(.L_x_2112) ;  /* 0x0000000000048947 */ /* 0x000fea0003800000 */
[----:B------:R-:W-:Y:S01]  /*28c20*/  BPT.TRAP 0x1 ;  /* 0x000000040000795c */ /* 0x000fe20000300000 */
.L_x_2112:
[----:B----4-:R4:W0:Y:S02]  /*28c30*/  SYNCS.PHASECHK.TRANS64.TRYWAIT P0, [R3+URZ+0x28860], R2 ;  /* 0x02886002030075a7 */ /* 0x010824000800017f */
[----:B0-----:R-:W-:Y:S05]  /*28c40*/  @!P0 NANOSLEEP.SYNCS 0x989680 ;  /* 0x009896800000895d */ /* 0x001fea0003900000 */
[----:B------:R-:W0:Y:S02]  /*28c50*/  @!P0 SYNCS.PHASECHK.TRANS64 P0, [R3+URZ+0x28860], R2 ;  /* 0x02886002030085a7 */ /* 0x000e24000800007f */
[----:B0-----:R-:W-:Y:S05]  /*28c60*/  @!P0 BRA `(.L_x_2112) ;  /* 0xfffffffc00f08947 */ /* 0x001fea000383ffff */
.L_x_1675:
[----:B------:R-:W-:Y:S05]  /*28c70*/  BSYNC B9 ;  /* 0x0000000000097941 */ /* 0x000fea0003800000 */
.L_x_1672:
[----:B------:R-:W-:Y:S05]  /*28c80*/  EXIT ;  /* 0x000000000000794d */ /* 0x000fea0003800000 */
.L_x_1707:
[----:B0-----:R0:W1:Y:S02]  /*28c90*/  SYNCS.PHASECHK.TRANS64.TRYWAIT P6, [R89+URZ+0x28890], R100 ;  /* 0x02889064590075a7 */ /* 0x00106400080c017f */
[----:B-1----:R-:W-:Y:S05]  /*28ca0*/  @!P6 NANOSLEEP.SYNCS 0x989680 ;  /* 0x009896800000e95d */ /* 0x002fea0003900000 */
[----:B------:R-:W1:Y:S02]  /*28cb0*/  @!P6 SYNCS.PHASECHK.TRANS64 P6, [R89+URZ+0x28890], R100 ;  /* 0x028890645900e5a7 */ /* 0x000e6400080c007f */
[----:B-1----:R-:W-:Y:S05]  /*28cc0*/  @!P6 BRA `(.L_x_1707) ;  /* 0xfffffffc00f0e947 */ /* 0x002fea000383ffff */
[----:B------:R-:W-:Y:S05]  /*28cd0*/  BRA `(.L_x_2113) ;  /* 0xfffffda800cc7947 */ /* 0x000fea000383ffff */
.L_x_1708:
        /* <DEDUP_REMOVED lines=8> */
.L_x_2115:
[----:B------:R-:W-:Y:S05]  /*28d60*/  BSYNC B1 ;  /* 0x0000000000017941 */ /* 0x000fea0003800000 */
.L_x_2114:
        /* <DEDUP_REMOVED lines=8> */
.L_x_2116:
[----:B------:R-:W-:Y:S01]  /*28df0*/  IMAD.MOV.U32 R103, RZ, RZ, R14 ;  /* 0x000000ffff677224 */ /* 0x000fe200078e000e */
[----:B------:R-:W-:Y:S06]  /*28e00*/  BRA `(.L_x_2117) ;  /* 0xfffffda800947947 */ /* 0x000fec000383ffff */
.L_x_1717:
        /* <DEDUP_REMOVED lines=8> */
.L_x_2119:
[----:B------:R-:W-:Y:S05]  /*28e90*/  BSYNC B1 ;  /* 0x0000000000017941 */ /* 0x000fea0003800000 */
.L_x_2118:
        /* <DEDUP_REMOVED lines=8> */
.L_x_2120:
[----:B------:R-:W-:Y:S01]  /*28f20*/  IMAD.MOV.U32 R69, RZ, RZ, R14 ;  /* 0x000000ffff457224 */ /* 0x000fe200078e000e */
[----:B------:R-:W-:Y:S06]  /*28f30*/  BRA `(.L_x_2121) ;  /* 0xfffffdb000287947 */ /* 0x000fec000383ffff */
.L_x_1726:
        /* <DEDUP_REMOVED lines=8> */
.L_x_2123:
[----:B------:R-:W-:Y:S05]  /*28fc0*/  BSYNC B1 ;  /* 0x0000000000017941 */ /* 0x000fea0003800000 */
.L_x_2122:
        /* <DEDUP_REMOVED lines=8> */
.L_x_2124:
[----:B------:R-:W-:Y:S01]  /*29050*/  IMAD.MOV.U32 R61, RZ, RZ, R14 ;  /* 0x000000ffff3d7224 */ /* 0x000fe200078e000e */
[----:B------:R-:W-:Y:S06]  /*29060*/  BRA `(.L_x_2125) ;  /* 0xfffffdb400bc7947 */ /* 0x000fec000383ffff */
.L_x_1735:
        /* <DEDUP_REMOVED lines=8> */
.L_x_2127:
[----:B------:R-:W-:Y:S05]  /*290f0*/  BSYNC B1 ;  /* 0x0000000000017941 */ /* 0x000fea0003800000 */
.L_x_2126:
        /* <DEDUP_REMOVED lines=8> */
.L_x_2128:
[----:B------:R-:W-:Y:S01]  /*29180*/  IMAD.MOV.U32 R51, RZ, RZ, R14 ;  /* 0x000000ffff337224 */ /* 0x000fe200078e000e */
[----:B------:R-:W-:Y:S06]  /*29190*/  BRA `(.L_x_2129) ;  /* 0xfffffdbc004c7947 */ /* 0x000fec000383ffff */
.L_x_1747:
[----:B-1----:R1:W2:Y:S02]  /*291a0*/  SYNCS.PHASECHK.TRANS64.TRYWAIT P4, [R89+URZ+0x28890], R100 ;  /* 0x02889064590075a7 */ /* 0x0022a4000808017f */
[----:B--2---:R-:W-:Y:S05]  /*291b0*/  @!P4 NANOSLEEP.SYNCS 0x989680 ;  /* 0x009896800000c95d */ /* 0x004fea0003900000 */
[----:B------:R-:W2:Y:S02]  /*291c0*/  @!P4 SYNCS.PHASECHK.TRANS64 P4, [R89+URZ+0x28890], R100 ;  /* 0x028890645900c5a7 */ /* 0x000ea4000808007f */
[----:B--2---:R-:W-:Y:S05]  /*291d0*/  @!P4 BRA `(.L_x_1747) ;  /* 0xfffffffc00f0c947 */ /* 0x004fea000383ffff */
[----:B------:R-:W-:Y:S05]  /*291e0*/  BRA `(.L_x_2130) ;  /* 0xfffffdcc00847947 */ /* 0x000fea000383ffff */
.L_x_1748:
        /* <DEDUP_REMOVED lines=8> */
.L_x_2132:
[----:B------:R-:W-:Y:S05]  /*29270*/  BSYNC B1 ;  /* 0x0000000000017941 */ /* 0x000fea0003800000 */
.L_x_2131:
        /* <DEDUP_REMOVED lines=8> */
.L_x_2133:
[----:B------:R-:W-:Y:S01]  /*29300*/  IMAD.MOV.U32 R104, RZ, RZ, R14 ;  /* 0x000000ffff687224 */ /* 0x000fe200078e000e */
[----:B------:R-:W-:Y:S06]  /*29310*/  BRA `(.L_x_2134) ;  /* 0xfffffdcc00507947 */ /* 0x000fec000383ffff */
.L_x_1753:
[----:B------:R-:W-:Y:S01]  /*29320*/  BSSY B1, `(.L_x_2135) ;  /* 0x0000008000017945 */ /* 0x000fe20003800000 */
[----:B---3--:R-:W-:Y:S02]  /*29330*/  IMAD.MOV.U32 R13, RZ, RZ, R101 ;  /* 0x000000ffff0d7224 */ /* 0x008fe400078e0065 */
[----:B------:R-:W-:Y:S02]  /*29340*/  IMAD.MOV.U32 R12, RZ, RZ, 0x1 ;  /* 0x00000001ff0c7424 */ /* 0x000fe400078e00ff */
[----:B--2---:R-:W-:Y:S02]  /*29350*/  IMAD.MOV.U32 R11, RZ, RZ, 0x181f ;  /* 0x0000181fff0b7424 */ /* 0x004fe400078e00ff */
[----:B------:R-:W-:-:S07]  /*29360*/  IMAD.MOV.U32 R15, RZ, RZ, -0x1 ;  /* 0xffffffffff0f7424 */ /* 0x000fce00078e00ff */
[----:B01----:R-:W-:Y:S05]  /*29370*/  WARPSYNC.COLLECTIVE R15, `(.L_x_2136) ;  /* 0x000000000f087348 */ /* 0x003fea0003c00000 */
[----:B------:R2:W3:Y:S02]  /*29380*/  SHFL.IDX P6, R14, R13, R12, R11 ;  /* 0x0000000c0d0e7389 */ /* 0x0004e400000c000b */
[----:B0123--:R-:W-:Y:S01]  /*29390*/  ENDCOLLECTIVE ;  /* 0x000000000000791b */ /* 0x00ffe20003800000 */
.L_x_2136:
[----:B------:R-:W-:Y:S05]  /*293a0*/  BSYNC B1 ;  /* 0x0000000000017941 */ /* 0x000fea0003800000 */
.L_x_2135:
        /* <DEDUP_REMOVED lines=8> */
.L_x_2137:
[----:B------:R-:W-:Y:S01]  /*29430*/  IMAD.MOV.U32 R46, RZ, RZ, R14 ;  /* 0x000000ffff2e7224 */ /* 0x000fe200078e000e */
[----:B------:R-:W-:Y:S06]  /*29440*/  BRA `(.L_x_2138) ;  /* 0xfffffdd400047947 */ /* 0x000fec000383ffff */
.L_x_1758:
[----:B------:R-:W-:Y:S01]  /*29450*/  BSSY B1, `(.L_x_2139) ;  /* 0x0000008000017945 */ /* 0x000fe20003800000 */
[----:B--23--:R-:W-:Y:S02]  /*29460*/  IMAD.MOV.U32 R13, RZ, RZ, R101 ;  /* 0x000000ffff0d7224 */ /* 0x00cfe400078e0065 */
[----:B------:R-:W-:Y:S02]  /*29470*/  IMAD.MOV.U32 R12, RZ, RZ, 0x2 ;  /* 0x00000002ff0c7424 */ /* 0x000fe400078e00ff */
[----:B0-----:R-:W-:Y:S02]  /*29480*/  IMAD.MOV.U32 R11, RZ, RZ, 0x181f ;  /* 0x0000181fff0b7424 */ /* 0x001fe400078e00ff */
[----:B------:R-:W-:-:S07]  /*29490*/  IMAD.MOV.U32 R15, RZ, RZ, -0x1 ;  /* 0xffffffffff0f7424 */ /* 0x000fce00078e00ff */
[----:B-1--4-:R-:W-:Y:S05]  /*294a0*/  WARPSYNC.COLLECTIVE R15, `(.L_x_2140) ;  /* 0x000000000f087348 */ /* 0x012fea0003c00000 */
[----:B------:R0:W2:Y:S02]  /*294b0*/  SHFL.IDX P6, R14, R13, R12, R11 ;  /* 0x0000000c0d0e7389 */ /* 0x0000a400000c000b */
[----:B012-4-:R-:W-:Y:S01]  /*294c0*/  ENDCOLLECTIVE ;  /* 0x000000000000791b */ /* 0x017fe20003800000 */
.L_x_2140:
[----:B------:R-:W-:Y:S05]  /*294d0*/  BSYNC B1 ;  /* 0x0000000000017941 */ /* 0x000fea0003800000 */
.L_x_2139:
        /* <DEDUP_REMOVED lines=8> */
.L_x_2141:
[----:B------:R-:W-:Y:S01]  /*29560*/  IMAD.MOV.U32 R46, RZ, RZ, R14 ;  /* 0x000000ffff2e7224 */ /* 0x000fe200078e000e */
[----:B------:R-:W-:Y:S06]  /*29570*/  BRA `(.L_x_2142) ;  /* 0xfffffdd800c07947 */ /* 0x000fec000383ffff */
.L_x_1763:
[----:B------:R-:W-:Y:S01]  /*29580*/  BSSY B1, `(.L_x_2143) ;  /* 0x0000008000017945 */ /* 0x000fe20003800000 */
[----:B0--3--:R-:W-:Y:S02]  /*29590*/  IMAD.MOV.U32 R13, RZ, RZ, R101 ;  /* 0x000000ffff0d7224 */ /* 0x009fe400078e0065 */
[----:B------:R-:W-:Y:S02]  /*295a0*/  IMAD.MOV.U32 R12, RZ, RZ, 0x3 ;  /* 0x00000003ff0c7424 */ /* 0x000fe400078e00ff */
[----:B------:R-:W-:Y:S02]  /*295b0*/  IMAD.MOV.U32 R11, RZ, RZ, 0x181f ;  /* 0x0000181fff0b7424 */ /* 0x000fe400078e00ff */
[----:B------:R-:W-:-:S07]  /*295c0*/  IMAD.MOV.U32 R15, RZ, RZ, -0x1 ;  /* 0xffffffffff0f7424 */ /* 0x000fce00078e00ff */
[----:B-12-4-:R-:W-:Y:S05]  /*295d0*/  WARPSYNC.COLLECTIVE R15, `(.L_x_2144) ;  /* 0x000000000f087348 */ /* 0x016fea0003c00000 */
[----:B------:R0:W3:Y:S02]  /*295e0*/  SHFL.IDX P6, R14, R13, R12, R11 ;  /* 0x0000000c0d0e7389 */ /* 0x0000e400000c000b */
[----:B01234-:R-:W-:Y:S01]  /*295f0*/  ENDCOLLECTIVE ;  /* 0x000000000000791b */ /* 0x01ffe20003800000 */
.L_x_2144:
[----:B------:R-:W-:Y:S05]  /*29600*/  BSYNC B1 ;  /* 0x0000000000017941 */ /* 0x000fea0003800000 */
.L_x_2143:
        /* <DEDUP_REMOVED lines=8> */
.L_x_2145:
[----:B------:R-:W-:Y:S01]  /*29690*/  IMAD.MOV.U32 R106, RZ, RZ, R14 ;  /* 0x000000ffff6a7224 */ /* 0x000fe200078e000e */
[----:B------:R-:W-:Y:S06]  /*296a0*/  BRA `(.L_x_2146) ;  /* 0xfffffde000787947 */ /* 0x000fec000383ffff */
.L_x_1768:
[----:B0-----:R0:W1:Y:S02]  /*296b0*/  SYNCS.PHASECHK.TRANS64.TRYWAIT P3, [R89+URZ+0x28890], R100 ;  /* 0x02889064590075a7 */ /* 0x001064000806017f */
[----:B-1----:R-:W-:Y:S05]  /*296c0*/  @!P3 NANOSLEEP.SYNCS 0x989680 ;  /* 0x009896800000b95d */ /* 0x002fea0003900000 */
[----:B------:R-:W1:Y:S02]  /*296d0*/  @!P3 SYNCS.PHASECHK.TRANS64 P3, [R89+URZ+0x28890], R100 ;  /* 0x028890645900b5a7 */ /* 0x000e64000806007f */
[----:B-1----:R-:W-:Y:S05]  /*296e0*/  @!P3 BRA `(.L_x_1768) ;  /* 0xfffffffc00f0b947 */ /* 0x002fea000383ffff */
[----:B------:R-:W-:Y:S05]  /*296f0*/  BRA `(.L_x_2147) ;  /* 0xfffffde800847947 */ /* 0x000fea000383ffff */
.L_x_1769:
        /* <DEDUP_REMOVED lines=8> */
.L_x_2149:
[----:B------:R-:W-:Y:S05]  /*29780*/  BSYNC B1 ;  /* 0x0000000000017941 */ /* 0x000fea0003800000 */
.L_x_2148:
        /* <DEDUP_REMOVED lines=8> */
.L_x_2150:
[----:B------:R-:W-:Y:S05]  /*29810*/  BRA `(.L_x_2151) ;  /* 0xfffffde800a47947 */ /* 0x000fea000383ffff */
.L_x_1772:
[----:B------:R-:W-:Y:S01]  /*29820*/  BSSY B1, `(.L_x_2152) ;  /* 0x0000008000017945 */ /* 0x000fe20003800000 */
[----:B----4-:R-:W-:Y:S02]  /*29830*/  IMAD.MOV.U32 R13, RZ, RZ, R45 ;  /* 0x000000ffff0d7224 */ /* 0x010fe400078e002d */
[----:B------:R-:W-:Y:S02]  /*29840*/  IMAD.MOV.U32 R12, RZ, RZ, 0x1 ;  /* 0x00000001ff0c7424 */ /* 0x000fe400078e00ff */
[----:B------:R-:W-:Y:S02]  /*29850*/  IMAD.MOV.U32 R11, RZ, RZ, 0x181f ;  /* 0x0000181fff0b7424 */ /* 0x000fe400078e00ff */
[----:B------:R-:W-:-:S07]  /*29860*/  IMAD.MOV.U32 R15, RZ, RZ, -0x1 ;  /* 0xffffffffff0f7424 */ /* 0x000fce00078e00ff */
[----:B0123--:R-:W-:Y:S05]  /*29870*/  WARPSYNC.COLLECTIVE R15, `(.L_x_2153) ;  /* 0x000000000f087348 */ /* 0x00ffea0003c00000 */
[----:B---3--:R3:W4:Y:S02]  /*29880*/  SHFL.IDX P6, R14, R13, R12, R11 ;  /* 0x0000000c0d0e7389 */ /* 0x00872400000c000b */
[----:B01234-:R-:W-:Y:S01]  /*29890*/  ENDCOLLECTIVE ;  /* 0x000000000000791b */ /* 0x01ffe20003800000 */
.L_x_2153:
[----:B------:R-:W-:Y:S05]  /*298a0*/  BSYNC B1 ;  /* 0x0000000000017941 */ /* 0x000fea0003800000 */
.L_x_2152:
        /* <DEDUP_REMOVED lines=8> */
.L_x_2154:
[----:B------:R-:W-:Y:S05]  /*29930*/  BRA `(.L_x_2155) ;  /* 0xfffffde800a47947 */ /* 0x000fea000383ffff */
.L_x_1775:
[----:B------:R-:W-:Y:S01]  /*29940*/  BSSY B1, `(.L_x_2156) ;  /* 0x0000008000017945 */ /* 0x000fe20003800000 */
[----:B---3--:R-:W-:Y:S02]  /*29950*/  IMAD.MOV.U32 R13, RZ, RZ, R45 ;  /* 0x000000ffff0d7224 */ /* 0x008fe400078e002d */
[----:B------:R-:W-:Y:S02]  /*29960*/  IMAD.MOV.U32 R12, RZ, RZ, 0x2 ;  /* 0x00000002ff0c7424 */ /* 0x000fe400078e00ff */
[----:B------:R-:W-:Y:S02]  /*29970*/  IMAD.MOV.U32 R11, RZ, RZ, 0x181f ;  /* 0x0000181fff0b7424 */ /* 0x000fe400078e00ff */
[----:B------:R-:W-:-:S07]  /*29980*/  IMAD.MOV.U32 R15, RZ, RZ, -0x1 ;  /* 0xffffffffff0f7424 */ /* 0x000fce00078e00ff */
[----:B012-4-:R-:W-:Y:S05]  /*29990*/  WARPSYNC.COLLECTIVE R15, `(.L_x_2157) ;  /* 0x000000000f087348 */ /* 0x017fea0003c00000 */
[----:B------:R3:W0:Y:S02]  /*299a0*/  SHFL.IDX P6, R14, R13, R12, R11 ;  /* 0x0000000c0d0e7389 */ /* 0x00062400000c000b */
[----:B01234-:R-:W-:Y:S01]  /*299b0*/  ENDCOLLECTIVE ;  /* 0x000000000000791b */ /* 0x01ffe20003800000 */
.L_x_2157:
[----:B------:R-:W-:Y:S05]  /*299c0*/  BSYNC B1 ;  /* 0x0000000000017941 */ /* 0x000fea0003800000 */
.L_x_2156:
        /* <DEDUP_REMOVED lines=8> */
.L_x_2158:
[----:B------:R-:W-:Y:S05]  /*29a50*/  BRA `(.L_x_2159) ;  /* 0xfffffde800a87947 */ /* 0x000fea000383ffff */
.L_x_1778:
[----:B------:R-:W-:Y:S01]  /*29a60*/  BSSY B1, `(.L_x_2160) ;  /* 0x0000008000017945 */ /* 0x000fe20003800000 */
[----:B0-----:R-:W-:Y:S02]  /*29a70*/  IMAD.MOV.U32 R13, RZ, RZ, R45 ;  /* 0x000000ffff0d7224 */ /* 0x001fe400078e002d */
[----:B------:R-:W-:Y:S02]  /*29a80*/  IMAD.MOV.U32 R12, RZ, RZ, 0x3 ;  /* 0x00000003ff0c7424 */ /* 0x000fe400078e00ff */
[----:B------:R-:W-:Y:S02]  /*29a90*/  IMAD.MOV.U32 R11, RZ, RZ, 0x181f ;  /* 0x0000181fff0b7424 */ /* 0x000fe400078e00ff */
[----:B------:R-:W-:-:S07]  /*29aa0*/  IMAD.MOV.U32 R15, RZ, RZ, -0x1 ;  /* 0xffffffffff0f7424 */ /* 0x000fce00078e00ff */
[----:B-1234-:R-:W-:Y:S05]  /*29ab0*/  WARPSYNC.COLLECTIVE R15, `(.L_x_2161) ;  /* 0x000000000f087348 */ /* 0x01efea0003c00000 */
[----:B------:R0:W0:Y:S02]  /*29ac0*/  SHFL.IDX P6, R14, R13, R12, R11 ;  /* 0x0000000c0d0e7389 */ /* 0x00002400000c000b */
[----:B01234-:R-:W-:Y:S01]  /*29ad0*/  ENDCOLLECTIVE ;  /* 0x000000000000791b */ /* 0x01ffe20003800000 */
.L_x_2161:
[----:B------:R-:W-:Y:S05]  /*29ae0*/  BSYNC B1 ;  /* 0x0000000000017941 */ /* 0x000fea0003800000 */
.L_x_2160:
        /* <DEDUP_REMOVED lines=8> */
.L_x_2162:
[----:B------:R-:W-:Y:S05]  /*29b70*/  BRA `(.L_x_2163) ;  /* 0xfffffde800ac7947 */ /* 0x000fea000383ffff */
.L_x_1782:
[----:B------:R0:W0:Y:S02]  /*29b80*/  SYNCS.PHASECHK.TRANS64.TRYWAIT P4, [R89+URZ+0x288b0], R100 ;  /* 0x0288b064590075a7 */ /* 0x000024000808017f */
[----:B0-----:R-:W-:Y:S05]  /*29b90*/  @!P4 NANOSLEEP.SYNCS 0x989680 ;  /* 0x009896800000c95d */ /* 0x001fea0003900000 */
[----:B------:R-:W0:Y:S02]  /*29ba0*/  @!P4 SYNCS.PHASECHK.TRANS64 P4, [R89+URZ+0x288b0], R100 ;  /* 0x0288b0645900c5a7 */ /* 0x000e24000808007f */
[----:B0-----:R-:W-:Y:S05]  /*29bb0*/  @!P4 BRA `(.L_x_1782) ;  /* 0xfffffffc00f0c947 */ /* 0x001fea000383ffff */
[----:B------:R-:W-:Y:S05]  /*29bc0*/  BRA `(.L_x_2164) ;  /* 0xfffffdec00287947 */ /* 0x000fea000383ffff */
.L_x_1804:
[----:B--2---:R0:W5:Y:S01]  /*29bd0*/  LDL R13, [R1+0x34] ;  /* 0x00003400010d7983 */ /* 0x0041620000100800 */
[----:B------:R-:W-:Y:S01]  /*29be0*/  BSSY B0, `(.L_x_2165) ;  /* 0x0000007000007945 */ /* 0x000fe20003800000 */
[----:B------:R-:W-:Y:S02]  /*29bf0*/  IMAD.MOV.U32 R12, RZ, RZ, RZ ;  /* 0x000000ffff0c7224 */ /* 0x000fe400078e00ff */
[----:B------:R-:W-:Y:S02]  /*29c00*/  IMAD.MOV.U32 R11, RZ, RZ, 0x1f ;  /* 0x0000001fff0b7424 */ /* 0x000fe400078e00ff */
[----:B------:R-:W-:-:S07]  /*29c10*/  IMAD.MOV.U32 R15, RZ, RZ, -0x1 ;  /* 0xffffffffff0f7424 */ /* 0x000fce00078e00ff */
[----:B01--45:R-:W-:Y:S05]  /*29c20*/  WARPSYNC.COLLECTIVE R15, `(.L_x_2166) ;  /* 0x000000000f087348 */ /* 0x033fea0003c00000 */
[----:B-----5:R2:W3:Y:S02]  /*29c30*/  SHFL.IDX P6, R14, R13, R12, R11 ;  /* 0x0000000c0d0e7389 */ /* 0x0204e400000c000b */
[----:B01234-:R-:W-:Y:S01]  /*29c40*/  ENDCOLLECTIVE ;  /* 0x000000000000791b */ /* 0x01ffe20003800000 */
.L_x_2166:
[----:B------:R-:W-:Y:S05]  /*29c50*/  BSYNC B0 ;  /* 0x0000000000007941 */ /* 0x000fea0003800000 */
.L_x_2165:
[----:B------:R-:W-:Y:S01]  /*29c60*/  IMAD.MOV.U32 R199, RZ, RZ, R14 ;  /* 0x000000ffffc77224 */ /* 0x000fe200078e000e */
[----:B------:R-:W-:Y:S06]  /*29c70*/  BRA `(.L_x_2167) ;  /* 0xfffffdf800f47947 */ /* 0x000fec000383ffff */
.L_x_1816:
[----:B------:R-:W-:Y:S01]  /*29c80*/  BSSY B1, `(.L_x_2168) ;  /* 0x0000008000017945 */ /* 0x000fe20003800000 */
[----:B------:R-:W-:Y:S02]  /*29c90*/  IMAD.MOV.U32 R13, RZ, RZ, R6 ;  /* 0x000000ffff0d7224 */ /* 0x000fe400078e0006 */
[----:B------:R-:W-:Y:S02]  /*29ca0*/  IMAD.MOV.U32 R12, RZ, RZ, RZ ;  /* 0x000000ffff0c7224 */ /* 0x000fe400078e00ff */
[----:B------:R-:W-:Y:S02]  /*29cb0*/  IMAD.MOV.U32 R11, RZ, RZ, 0x181f ;  /* 0x0000181fff0b7424 */ /* 0x000fe400078e00ff */
[----:B------:R-:W-:-:S07]  /*29cc0*/  IMAD.MOV.U32 R15, RZ, RZ, -0x1 ;  /* 0xffffffffff0f7424 */ /* 0x000fce00078e00ff */
[----:B-1--4-:R-:W-:Y:S05]  /*29cd0*/  WARPSYNC.COLLECTIVE R15, `(.L_x_2169) ;  /* 0x000000000f087348 */ /* 0x012fea0003c00000 */
[----:B------:R0:W2:Y:S02]  /*29ce0*/  SHFL.IDX P6, R14, R13, R12, R11 ;  /* 0x0000000c0d0e7389 */ /* 0x0000a400000c000b */
[----:B012-4-:R-:W-:Y:S01]  /*29cf0*/  ENDCOLLECTIVE ;  /* 0x000000000000791b */ /* 0x017fe20003800000 */
.L_x_2169:
[----:B------:R-:W-:Y:S05]  /*29d00*/  BSYNC B1 ;  /* 0x0000000000017941 */ /* 0x000fea0003800000 */
.L_x_2168:
        /* <DEDUP_REMOVED lines=8> */
.L_x_2170:
[----:B------:R-:W-:Y:S02]  /*29d90*/  IMAD.MOV.U32 R13, RZ, RZ, R8 ;  /* 0x000000ffff0d7224 */ /* 0x000fe400078e0008 */
[----:B------:R-:W-:-:S07]  /*29da0*/  IMAD.MOV.U32 R3, RZ, RZ, R14 ;  /* 0x000000ffff037224 */ /* 0x000fce00078e000e */
[----:B------:R-:W-:Y:S05]  /*29db0*/  WARPSYNC.COLLECTIVE R15, `(.L_x_2171) ;  /* 0x000000000f087348 */ /* 0x000fea0003c00000 */
[----:B------:R0:W1:Y:S02]  /*29dc0*/  SHFL.IDX P6, R14, R13, R12, R11 ;  /* 0x0000000c0d0e7389 */ /* 0x00006400000c000b */
[----:B01----:R-:W-:Y:S01]  /*29dd0*/  ENDCOLLECTIVE ;  /* 0x000000000000791b */ /* 0x003fe20003800000 */
.L_x_2171:
[----:B------:R-:W-:Y:S02]  /*29de0*/  IMAD.MOV.U32 R13, RZ, RZ, R7 ;  /* 0x000000ffff0d7224 */ /* 0x000fe400078e0007 */
[----:B------:R-:W-:-:S07]  /*29df0*/  IMAD.MOV.U32 R4, RZ, RZ, R14 ;  /* 0x000000ffff047224 */ /* 0x000fce00078e000e */
[----:B------:R-:W-:Y:S05]  /*29e00*/  WARPSYNC.COLLECTIVE R15, `(.L_x_2172) ;  /* 0x000000000f087348 */ /* 0x000fea0003c00000 */
[----:B------:R0:W1:Y:S02]  /*29e10*/  SHFL.IDX P6, R14, R13, R12, R11 ;  /* 0x0000000c0d0e7389 */ /* 0x00006400000c000b */
[----:B01----:R-:W-:Y:S01]  /*29e20*/  ENDCOLLECTIVE ;  /* 0x000000000000791b */ /* 0x003fe20003800000 */
.L_x_2172:
[----:B------:R-:W-:Y:S05]  /*29e30*/  BRA `(.L_x_2173) ;  /* 0xfffffe0000587947 */ /* 0x000fea000383ffff */
.L_x_1819:
[----:B------:R-:W-:Y:S01]  /*29e40*/  BSSY B1, `(.L_x_2174) ;  /* 0x0000008000017945 */ /* 0x000fe20003800000 */
[----:B-1----:R-:W-:Y:S02]  /*29e50*/  IMAD.MOV.U32 R13, RZ, RZ, R6 ;  /* 0x000000ffff0d7224 */ /* 0x002fe400078e0006 */
[----:B------:R-:W-:Y:S02]  /*29e60*/  IMAD.MOV.U32 R12, RZ, RZ, 0x1 ;  /* 0x00000001ff0c7424 */ /* 0x000fe400078e00ff */
[----:B------:R-:W-:Y:S02]  /*29e70*/  IMAD.MOV.U32 R11, RZ, RZ, 0x181f ;  /* 0x0000181fff0b7424 */ /* 0x000fe400078e00ff */
[----:B------:R-:W-:-:S07]  /*29e80*/  IMAD.MOV.U32 R15, RZ, RZ, -0x1 ;  /* 0xffffffffff0f7424 */ /* 0x000fce00078e00ff */
[----:B----4-:R-:W-:Y:S05]  /*29e90*/  WARPSYNC.COLLECTIVE R15, `(.L_x_2175) ;  /* 0x000000000f087348 */ /* 0x010fea0003c00000 */
[----:B------:R0:W1:Y:S02]  /*29ea0*/  SHFL.IDX P6, R14, R13, R12, R11 ;  /* 0x0000000c0d0e7389 */ /* 0x00006400000c000b */
[----:B01--4-:R-:W-:Y:S01]  /*29eb0*/  ENDCOLLECTIVE ;  /* 0x000000000000791b */ /* 0x013fe20003800000 */
.L_x_2175:
[----:B------:R-:W-:Y:S05]  /*29ec0*/  BSYNC B1 ;  /* 0x0000000000017941 */ /* 0x000fea0003800000 */
.L_x_2174:
        /* <DEDUP_REMOVED lines=8> */
.L_x_2176:
[----:B------:R-:W-:Y:S02]  /*29f50*/  IMAD.MOV.U32 R13, RZ, RZ, R8 ;  /* 0x000000ffff0d7224 */ /* 0x000fe400078e0008 */
[----:B------:R-:W-:-:S07]  /*29f60*/  IMAD.MOV.U32 R3, RZ, RZ, R14 ;  /* 0x000000ffff037224 */ /* 0x000fce00078e000e */
[----:B------:R-:W-:Y:S05]  /*29f70*/  WARPSYNC.COLLECTIVE R15, `(.L_x_2177) ;  /* 0x000000000f087348 */ /* 0x000fea0003c00000 */
[----:B------:R0:W1:Y:S02]  /*29f80*/  SHFL.IDX P6, R14, R13, R12, R11 ;  /* 0x0000000c0d0e7389 */ /* 0x00006400000c000b */
[----:B01----:R-:W-:Y:S01]  /*29f90*/  ENDCOLLECTIVE ;  /* 0x000000000000791b */ /* 0x003fe20003800000 */
.L_x_2177:
[----:B------:R-:W-:Y:S02]  /*29fa0*/  IMAD.MOV.U32 R13, RZ, RZ, R7 ;  /* 0x000000ffff0d7224 */ /* 0x000fe400078e0007 */
[----:B------:R-:W-:-:S07]  /*29fb0*/  IMAD.MOV.U32 R4, RZ, RZ, R14 ;  /* 0x000000ffff047224 */ /* 0x000fce00078e000e */
[----:B------:R-:W-:Y:S05]  /*29fc0*/  WARPSYNC.COLLECTIVE R15, `(.L_x_2178) ;  /* 0x000000000f087348 */ /* 0x000fea0003c00000 */
[----:B------:R0:W1:Y:S02]  /*29fd0*/  SHFL.IDX P6, R14, R13, R12, R11 ;  /* 0x0000000c0d0e7389 */ /* 0x00006400000c000b */
[----:B01----:R-:W-:Y:S01]  /*29fe0*/  ENDCOLLECTIVE ;  /* 0x000000000000791b */ /* 0x003fe20003800000 */
.L_x_2178:
[----:B------:R-:W-:Y:S05]  /*29ff0*/  BRA `(.L_x_2179) ;  /* 0xfffffe0000c47947 */ /* 0x000fea000383ffff */
.L_x_1822:
[----:B------:R-:W-:Y:S01]  /*2a000*/  BSSY B1, `(.L_x_2180) ;  /* 0x0000008000017945 */ /* 0x000fe20003800000 */
[----:B------:R-:W-:Y:S02]  /*2a010*/  IMAD.MOV.U32 R13, RZ, RZ, R6 ;  /* 0x000000ffff0d7224 */ /* 0x000fe400078e0006 */
[----:B------:R-:W-:Y:S02]  /*2a020*/  IMAD.MOV.U32 R12, RZ, RZ, 0x2 ;  /* 0x00000002ff0c7424 */ /* 0x000fe400078e00ff */
[----:B------:R-:W-:Y:S02]  /*2a030*/  IMAD.MOV.U32 R11, RZ, RZ, 0x181f ;  /* 0x0000181fff0b7424 */ /* 0x000fe400078e00ff */
[----:B------:R-:W-:-:S07]  /*2a040*/  IMAD.MOV.U32 R15, RZ, RZ, -0x1 ;  /* 0xffffffffff0f7424 */ /* 0x000fce00078e00ff */
[----:B-1--4-:R-:W-:Y:S05]  /*2a050*/  WARPSYNC.COLLECTIVE R15, `(.L_x_2181) ;  /* 0x000000000f087348 */ /* 0x012fea0003c00000 */
[----:B------:R0:W2:Y:S02]  /*2a060*/  SHFL.IDX P6, R14, R13, R12, R11 ;  /* 0x0000000c0d0e7389 */ /* 0x0000a400000c000b */
[----:B012-4-:R-:W-:Y:S01]  /*2a070*/  ENDCOLLECTIVE ;  /* 0x000000000000791b */ /* 0x017fe20003800000 */
.L_x_2181:
[----:B------:R-:W-:Y:S05]  /*2a080*/  BSYNC B1 ;  /* 0x0000000000017941 */ /* 0x000fea0003800000 */
.L_x_2180:
        /* <DEDUP_REMOVED lines=8> */
.L_x_2182:
[----:B------:R-:W-:Y:S02]  /*2a110*/  IMAD.MOV.U32 R13, RZ, RZ, R8 ;  /* 0x000000ffff0d7224 */ /* 0x000fe400078e0008 */
[----:B------:R-:W-:-:S07]  /*2a120*/  IMAD.MOV.U32 R3, RZ, RZ, R14 ;  /* 0x000000ffff037224 */ /* 0x000fce00078e000e */
[----:B------:R-:W-:Y:S05]  /*2a130*/  WARPSYNC.COLLECTIVE R15, `(.L_x_2183) ;  /* 0x000000000f087348 */ /* 0x000fea0003c00000 */
[----:B------:R0:W1:Y:S02]  /*2a140*/  SHFL.IDX P6, R14, R13, R12, R11 ;  /* 0x0000000c0d0e7389 */ /* 0x00006400000c000b */
[----:B01----:R-:W-:Y:S01]  /*2a150*/  ENDCOLLECTIVE ;  /* 0x000000000000791b */ /* 0x003fe20003800000 */
.L_x_2183:
[----:B------:R-:W-:Y:S02]  /*2a160*/  IMAD.MOV.U32 R13, RZ, RZ, R7 ;  /* 0x000000ffff0d7224 */ /* 0x000fe400078e0007 */
[----:B------:R-:W-:-:S07]  /*2a170*/  IMAD.MOV.U32 R4, RZ, RZ, R14 ;  /* 0x000000ffff047224 */ /* 0x000fce00078e000e */
[----:B------:R-:W-:Y:S05]  /*2a180*/  WARPSYNC.COLLECTIVE R15, `(.L_x_2184) ;  /* 0x000000000f087348 */ /* 0x000fea0003c00000 */
[----:B------:R0:W1:Y:S02]  /*2a190*/  SHFL.IDX P6, R14, R13, R12, R11 ;  /* 0x0000000c0d0e7389 */ /* 0x00006400000c000b */
[----:B01----:R-:W-:Y:S01]  /*2a1a0*/  ENDCOLLECTIVE ;  /* 0x000000000000791b */ /* 0x003fe20003800000 */
.L_x_2184:
[----:B------:R-:W-:Y:S05]  /*2a1b0*/  BRA `(.L_x_2185) ;  /* 0xfffffe0400287947 */ /* 0x000fea000383ffff */
.L_x_1825:
        /* <DEDUP_REMOVED lines=8> */
.L_x_2187:
[----:B------:R-:W-:Y:S05]  /*2a240*/  BSYNC B1 ;  /* 0x0000000000017941 */ /* 0x000fea0003800000 */
.L_x_2186:
        /* <DEDUP_REMOVED lines=8> */
.L_x_2188:
[----:B------:R-:W-:Y:S02]  /*2a2d0*/  IMAD.MOV.U32 R13, RZ, RZ, R8 ;  /* 0x000000ffff0d7224 */ /* 0x000fe400078e0008 */
[----:B------:R-:W-:-:S07]  /*2a2e0*/  IMAD.MOV.U32 R3, RZ, RZ, R14 ;  /* 0x000000ffff037224 */ /* 0x000fce00078e000e */
[----:B------:R-:W-:Y:S05]  /*2a2f0*/  WARPSYNC.COLLECTIVE R15, `(.L_x_2189) ;  /* 0x000000000f087348 */ /* 0x000fea0003c00000 */
[----:B------:R0:W1:Y:S02]  /*2a300*/  SHFL.IDX P6, R14, R13, R12, R11 ;  /* 0x0000000c0d0e7389 */ /* 0x00006400000c000b */
[----:B01----:R-:W-:Y:S01]  /*2a310*/  ENDCOLLECTIVE ;  /* 0x000000000000791b */ /* 0x003fe20003800000 */
.L_x_2189:
[----:B------:R-:W-:Y:S02]  /*2a320*/  IMAD.MOV.U32 R13, RZ, RZ, R7 ;  /* 0x000000ffff0d7224 */ /* 0x000fe400078e0007 */
[----:B------:R-:W-:-:S07]  /*2a330*/  IMAD.MOV.U32 R4, RZ, RZ, R14 ;  /* 0x000000ffff047224 */ /* 0x000fce00078e000e */
[----:B------:R-:W-:Y:S05]  /*2a340*/  WARPSYNC.COLLECTIVE R15, `(.L_x_2190) ;  /* 0x000000000f087348 */ /* 0x000fea0003c00000 */
[----:B------:R0:W1:Y:S02]  /*2a350*/  SHFL.IDX P6, R14, R13, R12, R11 ;  /* 0x0000000c0d0e7389 */ /* 0x00006400000c000b */
[----:B01----:R-:W-:Y:S01]  /*2a360*/  ENDCOLLECTIVE ;  /* 0x000000000000791b */ /* 0x003fe20003800000 */
.L_x_2190:
[----:B------:R-:W-:Y:S05]  /*2a370*/  BRA `(.L_x_2191) ;  /* 0xfffffe0400947947 */ /* 0x000fea000383ffff */
.L_x_1829:
[----:B0-----:R0:W1:Y:S02]  /*2a380*/  SYNCS.PHASECHK.TRANS64.TRYWAIT P0, [R18+URZ+0x28800], R5 ;  /* 0x02880005120075a7 */ /* 0x001064000800017f */
[----:B-1----:R-:W-:Y:S05]  /*2a390*/  @!P0 NANOSLEEP.SYNCS 0x989680 ;  /* 0x009896800000895d */ /* 0x002fea0003900000 */
[----:B------:R-:W1:Y:S02]  /*2a3a0*/  @!P0 SYNCS.PHASECHK.TRANS64 P0, [R18+URZ+0x28800], R5 ;  /* 0x02880005120085a7 */ /* 0x000e64000800007f */
[----:B-1----:R-:W-:Y:S05]  /*2a3b0*/  @!P0 BRA `(.L_x_1829) ;  /* 0xfffffffc00f08947 */ /* 0x002fea000383ffff */
[----:B------:R-:W-:Y:S05]  /*2a3c0*/  BRA `(.L_x_2192) ;  /* 0xfffffe0800587947 */ /* 0x000fea000383ffff */
.L_x_1845:
[----:B------:R-:W0:Y:S01]  /*2a3d0*/  LDC R55, c[0x0][0x3f4] ;  /* 0x0000fd00ff377b82 */ /* 0x000e220000000800 */
[----:B------:R-:W-:Y:S01]  /*2a3e0*/  BSSY B1, `(.L_x_2193) ;  /* 0x0000008000017945 */ /* 0x000fe20003800000 */
[----:B--2---:R-:W-:Y:S02]  /*2a3f0*/  IMAD.MOV.U32 R13, RZ, RZ, R35 ;  /* 0x000000ffff0d7224 */ /* 0x004fe400078e0023 */
[----:B------:R-:W-:Y:S02]  /*2a400*/  IMAD.MOV.U32 R12, RZ, RZ, RZ ;  /* 0x000000ffff0c7224 */ /* 0x000fe400078e00ff */
[----:B------:R-:W-:Y:S02]  /*2a410*/  IMAD.MOV.U32 R11, RZ, RZ, 0x181f ;  /* 0x0000181fff0b7424 */ /* 0x000fe400078e00ff */
[----:B------:R-:W-:-:S07]  /*2a420*/  IMAD.MOV.U32 R15, RZ, RZ, -0x1 ;  /* 0xffffffffff0f7424 */ /* 0x000fce00078e00ff */
[----:B01--4-:R-:W-:Y:S05]  /*2a430*/  WARPSYNC.COLLECTIVE R15, `(.L_x_2194) ;  /* 0x000000000f087348 */ /* 0x013fea0003c00000 */
[----:B------:R2:W3:Y:S02]  /*2a440*/  SHFL.IDX P6, R14, R13, R12, R11 ;  /* 0x0000000c0d0e7389 */ /* 0x0004e400000c000b */
[----:B01234-:R-:W-:Y:S01]  /*2a450*/  ENDCOLLECTIVE ;  /* 0x000000000000791b */ /* 0x01ffe20003800000 */
.L_x_2194:
[----:B------:R-:W-:Y:S05]  /*2a460*/  BSYNC B1 ;  /* 0x0000000000017941 */ /* 0x000fea0003800000 */
.L_x_2193:
[----:B------:R-:W-:Y:S01]  /*2a470*/  IMAD.MOV.U32 R13, RZ, RZ, R32 ;  /* 0x000000ffff0d7224 */ /* 0x000fe200078e0020 */
[----:B------:R-:W-:Y:S01]  /*2a480*/  ISETP.GE.AND P0, PT, R16, R55, PT ;  /* 0x000000371000720c */ /* 0x000fe20003f06270 */
[----:B------:R-:W-:Y:S02]  /*2a490*/  IMAD.MOV.U32 R12, RZ, RZ, RZ ;  /* 0x000000ffff0c7224 */ /* 0x000fe400078e00ff */
[----:B------:R-:W-:Y:S02]  /*2a4a0*/  IMAD.MOV.U32 R11, RZ, RZ, 0x181f ;  /* 0x0000181fff0b7424 */ /* 0x000fe400078e00ff */
[----:B------:R-:W-:Y:S02]  /*2a4b0*/  IMAD.MOV.U32 R15, RZ, RZ, -0x1 ;  /* 0xffffffffff0f7424 */ /* 0x000fe400078e00ff */
[----:B------:R-:W-:Y:S02]  /*2a4c0*/  IMAD.MOV.U32 R0, RZ, RZ, R14 ;  /* 0x000000ffff007224 */ /* 0x000fe400078e000e */
[----:B------:R-:W-:-:S07]  /*2a4d0*/  IMAD R3, R194, R5, RZ ;  /* 0x00000005c2037224 */ /* 0x000fce00078e02ff */
[----:B------:R-:W-:Y:S05]  /*2a4e0*/  WARPSYNC.COLLECTIVE R15, `(.L_x_2195) ;  /* 0x000000000f087348 */ /* 0x000fea0003c00000 */
[----:B------:R0:W1:Y:S02]  /*2a4f0*/  SHFL.IDX P6, R14, R13, R12, R11 ;  /* 0x0000000c0d0e7389 */ /* 0x00006400000c000b */
[----:B01----:R-:W-:Y:S01]  /*2a500*/  ENDCOLLECTIVE ;  /* 0x000000000000791b */ /* 0x003fe20003800000 */
.L_x_2195:
[----:B------:R-:W-:Y:S01]  /*2a510*/  ISETP.GE.OR P1, PT, R56, R3, P0 ;  /* 0x000000033800720c */ /* 0x000fe20000726670 */
[----:B------:R-:W-:-:S12]  /*2a520*/  IMAD.MOV.U32 R13, RZ, RZ, R33 ;  /* 0x000000ffff0d7224 */ /* 0x000fd800078e0021 */
[C---:B------:R-:W-:Y:S01]  /*2a530*/  @!P1 IMAD.SHL.U32 R21, R16.reuse, 0x2, RZ ;  /* 0x0000000210159824 */ /* 0x040fe200078e00ff */
[----:B------:R-:W-:Y:S01]  /*2a540*/  @!P1 SHF.L.U64.HI R6, R16, 0x1, R17 ;  /* 0x0000000110069819 */ /* 0x000fe20000010211 */
[----:B------:R-:W-:-:S07]  /*2a550*/  IMAD.MOV.U32 R4, RZ, RZ, R14 ;  /* 0x000000ffff047224 */ /* 0x000fce00078e000e */
[----:B------:R-:W-:Y:S05]  /*2a560*/  WARPSYNC.COLLECTIVE R15, `(.L_x_2196) ;  /* 0x000000000f087348 */ /* 0x000fea0003c00000 */
[----:B------:R0:W1:Y:S02]  /*2a570*/  SHFL.IDX P6, R14, R13, R12, R11 ;  /* 0x0000000c0d0e7389 */ /* 0x00006400000c000b */
[----:B01----:R-:W-:Y:S01]  /*2a580*/  ENDCOLLECTIVE ;  /* 0x000000000000791b */ /* 0x003fe20003800000 */
.L_x_2196:
[----:B------:R-:W-:-:S05]  /*2a590*/  @!P1 IADD3 R4, P2, R4, R21, RZ ;  /* 0x0000001504049210 */ /* 0x000fca0007f5e0ff */
[----:B------:R-:W-:Y:S02]  /*2a5a0*/  @!P1 IMAD.X R7, R0, 0x1, R6, P2 ;  /* 0x0000000100079824 */ /* 0x000fe400010e0606 */
[----:B------:R-:W-:Y:S02]  /*2a5b0*/  @!P1 IMAD.MOV.U32 R8, RZ, RZ, R4 ;  /* 0x000000ffff089224 */ /* 0x000fe400078e0004 */
[----:B------:R-:W-:Y:S02]  /*2a5c0*/  @!P1 IMAD.MOV.U32 R9, RZ, RZ, R7 ;  /* 0x000000ffff099224 */ /* 0x000fe400078e0007 */
[----:B------:R-:W-:Y:S02]  /*2a5d0*/  IMAD.MOV.U32 R13, RZ, RZ, R34 ;  /* 0x000000ffff0d7224 */ /* 0x000fe400078e0022 */
[----:B------:R-:W-:-:S07]  /*2a5e0*/  IMAD.MOV.U32 R5, RZ, RZ, R14 ;  /* 0x000000ffff057224 */ /* 0x000fce00078e000e */
[----:B------:R-:W-:Y:S05]  /*2a5f0*/  WARPSYNC.COLLECTIVE R15, `(.L_x_2197) ;  /* 0x000000000f087348 */ /* 0x000fea0003c00000 */
[----:B------:R0:W1:Y:S02]  /*2a600*/  SHFL.IDX P6, R14, R13, R12, R11 ;  /* 0x0000000c0d0e7389 */ /* 0x00006400000c000b */
[----:B01----:R-:W-:Y:S01]  /*2a610*/  ENDCOLLECTIVE ;  /* 0x000000000000791b */ /* 0x003fe20003800000 */
.L_x_2197:
[----:B------:R-:W2:Y:S01]  /*2a620*/  @!P1 LD.E.128 R8, desc[UR54][R8.64] ;  /* 0x0000003608089980 */ /* 0x000ea2000c101d00 */
[----:B------:R-:W-:-:S05]  /*2a630*/  @!P1 IADD3 R14, P2, R14, R21, RZ ;  /* 0x000000150e0e9210 */ /* 0x000fca0007f5e0ff */
[----:B------:R-:W-:Y:S02]  /*2a640*/  @!P1 IMAD.X R5, R5, 0x1, R6, P2 ;  /* 0x0000000105059824 */ /* 0x000fe400010e0606 */
[----:B------:R-:W-:-:S06]  /*2a650*/  @!P1 IMAD.MOV.U32 R4, RZ, RZ, R14 ;  /* 0x000000ffff049224 */ /* 0x000fcc00078e000e */
[----:B------:R-:W5:Y:S01]  /*2a660*/  @!P1 LD.E.128 R4, desc[UR54][R4.64] ;  /* 0x0000003604049980 */ /* 0x000f62000c101d00 */
[----:B------:R-:W-:Y:S02]  /*2a670*/  CS2R R46, SRZ ;  /* 0x00000000002e7805 */ /* 0x000fe4000001ff00 */
[----:B------:R-:W-:Y:S01]  /*2a680*/  CS2R R50, SRZ ;  /* 0x0000000000327805 */ /* 0x000fe2000001ff00 */
[----:B------:R-:W-:Y:S01]  /*2a690*/  IMAD.MOV.U32 R13, RZ, RZ, R35 ;  /* 0x000000ffff0d7224 */ /* 0x000fe200078e0023 */
[----:B------:R-:W-:Y:S02]  /*2a6a0*/  CS2R R38, SRZ ;  /* 0x0000000000267805 */ /* 0x000fe4000001ff00 */
[----:B------:R-:W-:Y:S01]  /*2a6b0*/  CS2R R20, SRZ ;  /* 0x0000000000147805 */ /* 0x000fe2000001ff00 */
[----:B--2---:R-:W-:Y:S02]  /*2a6c0*/  @!P1 IMAD.MOV.U32 R47, RZ, RZ, R9 ;  /* 0x000000ffff2f9224 */ /* 0x004fe400078e0009 */
[----:B------:R-:W-:-:S02]  /*2a6d0*/  @!P1 IMAD.MOV.U32 R51, RZ, RZ, R11 ;  /* 0x000000ffff339224 */ /* 0x000fc400078e000b */
[----:B------:R-:W-:Y:S02]  /*2a6e0*/  IMAD.MOV.U32 R12, RZ, RZ, R47 ;  /* 0x000000ffff0c7224 */ /* 0x000fe400078e002f */
[----:B------:R-:W-:Y:S02]  /*2a6f0*/  IMAD.MOV.U32 R11, RZ, RZ, 0x181f ;  /* 0x0000181fff0b7424 */ /* 0x000fe400078e00ff */
[----:B------:R-:W-:Y:S01]  /*2a700*/  @!P1 IMAD.MOV.U32 R46, RZ, RZ, R8 ;  /* 0x000000ffff2e9224 */ /* 0x000fe200078e0008 */
[----:B------:R-:W-:Y:S01]  /*2a710*/  PRMT R78, R12, 0x7610, R78 ;  /* 0x000076100c4e7816 */ /* 0x000fe2000000004e */
[----:B------:R-:W-:Y:S02]  /*2a720*/  IMAD.MOV.U32 R12, RZ, RZ, 0x1 ;  /* 0x00000001ff0c7424 */ /* 0x000fe400078e00ff */
[----:B------:R-:W-:Y:S02]  /*2a730*/  IMAD.MOV.U32 R0, RZ, RZ, R46 ;  /* 0x000000ffff007224 */ /* 0x000fe400078e002e */
[----:B------:R-:W-:-:S07]  /*2a740*/  @!P1 IMAD.MOV.U32 R50, RZ, RZ, R10 ;  /* 0x000000ffff329224 */ /* 0x000fce00078e000a */
[----:B-----5:R-:W-:Y:S05]  /*2a750*/  WARPSYNC.COLLECTIVE R15, `(.L_x_2198) ;  /* 0x000000000f087348 */ /* 0x020fea0003c00000 */
[----:B------:R0:W1:Y:S02]  /*2a760*/  SHFL.IDX P6, R14, R13, R12, R11 ;  /* 0x0000000c0d0e7389 */ /* 0x00006400000c000b */
[----:B01---5:R-:W-:Y:S01]  /*2a770*/  ENDCOLLECTIVE ;  /* 0x000000000000791b */ /* 0x023fe20003800000 */
.L_x_2198:
[----:B------:R-:W-:Y:S01]  /*2a780*/  IMAD.MOV.U32 R24, RZ, RZ, R51 ;  /* 0x000000ffff187224 */ /* 0x000fe200078e0033 */
[----:B------:R-:W-:Y:S01]  /*2a790*/  PRMT R77, R0, 0x7610, R77 ;  /* 0x00007610004d7816 */ /* 0x000fe2000000004d */
[----:B------:R-:W-:-:S03]  /*2a7a0*/  IMAD.MOV.U32 R10, RZ, RZ, R50 ;  /* 0x000000ffff0a7224 */ /* 0x000fc600078e0032 */
[----:B------:R-:W-:Y:S02]  /*2a7b0*/  PRMT R52, R24, 0x7610, R52 ;  /* 0x0000761018347816 */ /* 0x000fe40000000034 */
[----:B------:R-:W-:Y:S01]  /*2a7c0*/  CS2R R24, SRZ ;  /* 0x0000000000187805 */ /* 0x000fe2000001ff00 */
[----:B------:R-:W-:Y:S01]  /*2a7d0*/  @!P1 IMAD.MOV.U32 R38, RZ, RZ, R4 ;  /* 0x000000ffff269224 */ /* 0x000fe200078e0004 */
[----:B------:R-:W-:Y:S01]  /*2a7e0*/  PRMT R37, R10, 0x7610, R37 ;  /* 0x000076100a257816 */ /* 0x000fe20000000025 */
[----:B------:R-:W-:Y:S02]  /*2a7f0*/  @!P1 IMAD.MOV.U32 R39, RZ, RZ, R5 ;  /* 0x000000ffff279224 */ /* 0x000fe400078e0005 */
[----:B------:R-:W-:Y:S02]  /*2a800*/  @!P1 IMAD.MOV.U32 R20, RZ, RZ, R6 ;  /* 0x000000ffff149224 */ /* 0x000fe400078e0006 */
[----:B------:R-:W-:Y:S02]  /*2a810*/  IMAD.MOV.U32 R13, RZ, RZ, R32 ;  /* 0x000000ffff0d7224 */ /* 0x000fe400078e0020 */
[----:B------:R-:W-:-:S02]  /*2a820*/  @!P1 IMAD.MOV.U32 R21, RZ, RZ, R7 ;  /* 0x000000ffff159224 */ /* 0x000fc400078e0007 */
[----:B------:R-:W-:Y:S02]  /*2a830*/  IMAD.MOV.U32 R4, RZ, RZ, R38 ;  /* 0x000000ffff047224 */ /* 0x000fe400078e0026 */
[----:B------:R-:W-:Y:S02]  /*2a840*/  IMAD.MOV.U32 R5, RZ, RZ, R39 ;  /* 0x000000ffff057224 */ /* 0x000fe400078e0027 */
[----:B------:R-:W-:Y:S01]  /*2a850*/  IMAD.MOV.U32 R6, RZ, RZ, R20 ;  /* 0x000000ffff067224 */ /* 0x000fe200078e0014 */
[----:B------:R-:W-:Y:S01]  /*2a860*/  PRMT R79, R4, 0x7610, R79 ;  /* 0x00007610044f7816 */ /* 0x000fe2000000004f */
[----:B------:R-:W-:Y:S01]  /*2a870*/  IMAD.MOV.U32 R0, RZ, RZ, R14 ;  /* 0x000000ffff007224 */ /* 0x000fe200078e000e */
[----:B------:R-:W-:-:S07]  /*2a880*/  PRMT R80, R5, 0x7610, R80 ;  /* 0x0000761005507816 */ /* 0x000fce0000000050 */
[----:B------:R-:W-:Y:S05]  /*2a890*/  WARPSYNC.COLLECTIVE R15, `(.L_x_2199) ;  /* 0x000000000f087348 */ /* 0x000fea0003c00000 */
[----:B------:R0:W1:Y:S02]  /*2a8a0*/  SHFL.IDX P6, R14, R13, R12, R11 ;  /* 0x0000000c0d0e7389 */ /* 0x00006400000c000b */
[----:B01----:R-:W-:Y:S01]  /*2a8b0*/  ENDCOLLECTIVE ;  /* 0x000000000000791b */ /* 0x003fe20003800000 */
.L_x_2199:
[----:B------:R-:W-:Y:S01]  /*2a8c0*/  IMAD.MOV.U32 R7, RZ, RZ, R21 ;  /* 0x000000ffff077224 */ /* 0x000fe200078e0015 */
[----:B------:R-:W-:-:S04]  /*2a8d0*/  PRMT R81, R6, 0x7610, R81 ;  /* 0x0000761006517816 */ /* 0x000fc80000000051 */
[----:B------:R-:W-:Y:S01]  /*2a8e0*/  PRMT R82, R7, 0x7610, R82 ;  /* 0x0000761007527816 */ /* 0x000fe20000000052 */
[----:B------:R-:W-:Y:S02]  /*2a8f0*/  IMAD.MOV.U32 R13, RZ, RZ, R33 ;  /* 0x000000ffff0d7224 */ /* 0x000fe400078e0021 */
[----:B------:R-:W-:-:S07]  /*2a900*/  IMAD.MOV.U32 R8, RZ, RZ, R14 ;  /* 0x000000ffff087224 */ /* 0x000fce00078e000e */
[----:B------:R-:W-:Y:S05]  /*2a910*/  WARPSYNC.COLLECTIVE R15, `(.L_x_2200) ;  /* 0x000000000f087348 */ /* 0x000fea0003c00000 */
[----:B------:R0:W1:Y:S02]  /*2a920*/  SHFL.IDX P6, R14, R13, R12, R11 ;  /* 0x0000000c0d0e7389 */ /* 0x00006400000c000b */
[----:B01----:R-:W-:Y:S01]  /*2a930*/  ENDCOLLECTIVE ;  /* 0x000000000000791b */ /* 0x003fe20003800000 */
.L_x_2200:
[----:B------:R-:W-:Y:S02]  /*2a940*/  IMAD.MOV.U32 R13, RZ, RZ, R34 ;  /* 0x000000ffff0d7224 */ /* 0x000fe400078e0022 */
[----:B------:R-:W-:-:S07]  /*2a950*/  IMAD.MOV.U32 R9, RZ, RZ, R14 ;  /* 0x000000ffff097224 */ /* 0x000fce00078e000e */
[----:B------:R-:W-:Y:S05]  /*2a960*/  WARPSYNC.COLLECTIVE R15, `(.L_x_2201) ;  /* 0x000000000f087348 */ /* 0x000fea0003c00000 */
[----:B------:R0:W1:Y:S02]  /*2a970*/  SHFL.IDX P6, R14, R13, R12, R11 ;  /* 0x0000000c0d0e7389 */ /* 0x00006400000c000b */
[----:B01----:R-:W-:Y:S01]  /*2a980*/  ENDCOLLECTIVE ;  /* 0x000000000000791b */ /* 0x003fe20003800000 */
.L_x_2201:
[----:B------:R-:W-:Y:S05]  /*2a990*/  BRA `(.L_x_2202) ;  /* 0xfffffe2000a07947 */ /* 0x000fea000383ffff */
.L_x_1848:
[----:B------:R-:W-:Y:S01]  /*2a9a0*/  BSSY B1, `(.L_x_2203) ;  /* 0x0000008000017945 */ /* 0x000fe20003800000 */
[----:B------:R-:W-:Y:S02]  /*2a9b0*/  IMAD.MOV.U32 R13, RZ, RZ, R35 ;  /* 0x000000ffff0d7224 */ /* 0x000fe400078e0023 */
[----:B------:R-:W-:Y:S02]  /*2a9c0*/  IMAD.MOV.U32 R12, RZ, RZ, 0x2 ;  /* 0x00000002ff0c7424 */ /* 0x000fe400078e00ff */
[----:B------:R-:W-:Y:S02]  /*2a9d0*/  IMAD.MOV.U32 R11, RZ, RZ, 0x181f ;  /* 0x0000181fff0b7424 */ /* 0x000fe400078e00ff */
[----:B0-----:R-:W-:-:S07]  /*2a9e0*/  IMAD.MOV.U32 R15, RZ, RZ, -0x1 ;  /* 0xffffffffff0f7424 */ /* 0x001fce00078e00ff */
[----:B----4-:R-:W-:Y:S05]  /*2a9f0*/  WARPSYNC.COLLECTIVE R15, `(.L_x_2204) ;  /* 0x000000000f087348 */ /* 0x010fea0003c00000 */
[----:B------:R0:W1:Y:S02]  /*2aa00*/  SHFL.IDX P6, R14, R13, R12, R11 ;  /* 0x0000000c0d0e7389 */ /* 0x00006400000c000b */
[----:B01--4-:R-:W-:Y:S01]  /*2aa10*/  ENDCOLLECTIVE ;  /* 0x000000000000791b */ /* 0x013fe20003800000 */
.L_x_2204:
[----:B------:R-:W-:Y:S05]  /*2aa20*/  BSYNC B1 ;  /* 0x0000000000017941 */ /* 0x000fea0003800000 */
.L_x_2203:
[----:B------:R-:W-:Y:S02]  /*2aa30*/  IMAD.MOV.U32 R13, RZ, RZ, R32 ;  /* 0x000000ffff0d7224 */ /* 0x000fe400078e0020 */
[----:B------:R-:W-:Y:S02]  /*2aa40*/  IMAD.MOV.U32 R12, RZ, RZ, 0x2 ;  /* 0x00000002ff0c7424 */ /* 0x000fe400078e00ff */
[----:B------:R-:W-:Y:S02]  /*2aa50*/  IMAD.MOV.U32 R11, RZ, RZ, 0x181f ;  /* 0x0000181fff0b7424 */ /* 0x000fe400078e00ff */
[----:B------:R-:W-:Y:S02]  /*2aa60*/  IMAD.MOV.U32 R15, RZ, RZ, -0x1 ;  /* 0xffffffffff0f7424 */ /* 0x000fe400078e00ff */
[----:B------:R-:W-:Y:S02]  /*2aa70*/  IMAD.MOV.U32 R0, RZ, RZ, R14 ;  /* 0x000000ffff007224 */ /* 0x000fe400078e000e */
[----:B------:R-:W-:-:S07]  /*2aa80*/  VIADD R10, R56, 0x40 ;  /* 0x00000040380a7836 */ /* 0x000fce0000000000 */
[----:B------:R-:W-:Y:S05]  /*2aa90*/  WARPSYNC.COLLECTIVE R15, `(.L_x_2205) ;  /* 0x000000000f087348 */ /* 0x000fea0003c00000 */
[----:B------:R0:W1:Y:S02]  /*2aaa0*/  SHFL.IDX P6, R14, R13, R12, R11 ;  /* 0x0000000c0d0e7389 */ /* 0x00006400000c000b */
[----:B01----:R-:W-:Y:S01]  /*2aab0*/  ENDCOLLECTIVE ;  /* 0x000000000000791b */ /* 0x003fe20003800000 */
.L_x_2205:
        /* <DEDUP_REMOVED lines=8> */
.L_x_2206:
[----:B------:R-:W-:-:S05]  /*2ab40*/  @!P1 IADD3 R8, P2, R8, R31, RZ ;  /* 0x0000001f08089210 */ /* 0x000fca0007f5e0ff */
[----:B------:R-:W-:Y:S02]  /*2ab50*/  @!P1 IMAD.X R9, R0, 0x1, R29, P2 ;  /* 0x0000000100099824 */ /* 0x000fe400010e061d */
[----:B------:R-:W-:Y:S02]  /*2ab60*/  IMAD.MOV.U32 R13, RZ, RZ, R34 ;  /* 0x000000ffff0d7224 */ /* 0x000fe400078e0022 */
[----:B------:R-:W-:-:S07]  /*2ab70*/  IMAD.MOV.U32 R28, RZ, RZ, R14 ;  /* 0x000000ffff1c7224 */ /* 0x000fce00078e000e */
[----:B------:R-:W-:Y:S05]  /*2ab80*/  WARPSYNC.COLLECTIVE R15, `(.L_x_2207) ;  /* 0x000000000f087348 */ /* 0x000fea0003c00000 */
[----:B------:R0:W1:Y:S02]  /*2ab90*/  SHFL.IDX P6, R14, R13, R12, R11 ;  /* 0x0000000c0d0e7389 */ /* 0x00006400000c000b */
[----:B01----:R-:W-:Y:S01]  /*2aba0*/  ENDCOLLECTIVE ;  /* 0x000000000000791b */ /* 0x003fe20003800000 */
.L_x_2207:
[----:B------:R-:W2:Y:S01]  /*2abb0*/  @!P1 LD.E.128 R8, desc[UR54][R8.64] ;  /* 0x0000003608089980 */ /* 0x000ea2000c101d00 */
[----:B------:R-:W-:-:S05]  /*2abc0*/  @!P1 IADD3 R14, P2, R14, R31, RZ ;  /* 0x0000001f0e0e9210 */ /* 0x000fca0007f5e0ff */
[----:B------:R-:W-:-:S04]  /*2abd0*/  @!P1 IMAD.X R29, R28, 0x1, R29, P2 ;  /* 0x000000011c1d9824 */ /* 0x000fc800010e061d */
[----:B------:R-:W-:-:S05]  /*2abe0*/  @!P1 IMAD.MOV.U32 R15, RZ, RZ, R29 ;  /* 0x000000ffff0f9224 */ /* 0x000fca00078e001d */
[----:B------:R0:W5:Y:S01]  /*2abf0*/  @!P1 LD.E.128 R28, desc[UR54][R14.64] ;  /* 0x000000360e1c9980 */ /* 0x000162000c101d00 */
[----:B------:R-:W-:Y:S02]  /*2ac00*/  CS2R R44, SRZ ;  /* 0x00000000002c7805 */ /* 0x000fe4000001ff00 */
[----:B------:R-:W-:Y:S01]  /*2ac10*/  CS2R R48, SRZ ;  /* 0x0000000000307805 */ /* 0x000fe2000001ff00 */
[----:B------:R-:W-:Y:S01]  /*2ac20*/  IMAD.MOV.U32 R13, RZ, RZ, R35 ;  /* 0x000000ffff0d7224 */ /* 0x000fe200078e0023 */
[----:B------:R-:W-:Y:S02]  /*2ac30*/  CS2R R40, SRZ ;  /* 0x0000000000287805 */ /* 0x000fe4000001ff00 */
[----:B------:R-:W-:Y:S01]  /*2ac40*/  CS2R R42, SRZ ;  /* 0x00000000002a7805 */ /* 0x000fe2000001ff00 */
[----:B0-----:R-:W-:Y:S02]  /*2ac50*/  IMAD.MOV.U32 R15, RZ, RZ, -0x1 ;  /* 0xffffffffff0f7424 */ /* 0x001fe400078e00ff */
[----:B--2---:R-:W-:-:S02]  /*2ac60*/  @!P1 IMAD.MOV.U32 R45, RZ, RZ, R9 ;  /* 0x000000ffff2d9224 */ /* 0x004fc400078e0009 */
[----:B------:R-:W-:Y:S02]  /*2ac70*/  @!P1 IMAD.MOV.U32 R49, RZ, RZ, R11 ;  /* 0x000000ffff319224 */ /* 0x000fe400078e000b */
[----:B------:R-:W-:Y:S02]  /*2ac80*/  IMAD.MOV.U32 R12, RZ, RZ, R45 ;  /* 0x000000ffff0c7224 */ /* 0x000fe400078e002d */
[----:B------:R-:W-:Y:S02]  /*2ac90*/  IMAD.MOV.U32 R11, RZ, RZ, 0x181f ;  /* 0x0000181fff0b7424 */ /* 0x000fe400078e00ff */
[----:B------:R-:W-:Y:S01]  /*2aca0*/  @!P1 IMAD.MOV.U32 R44, RZ, RZ, R8 ;  /* 0x000000ffff2c9224 */ /* 0x000fe200078e0008 */
[----:B------:R-:W-:Y:S01]  /*2acb0*/  PRMT R66, R12, 0x7610, R66 ;  /* 0x000076100c427816 */ /* 0x000fe20000000042 */
[----:B------:R-:W-:Y:S02]  /*2acc0*/  IMAD.MOV.U32 R12, RZ, RZ, 0x3 ;  /* 0x00000003ff0c7424 */ /* 0x000fe400078e00ff */
[----:B------:R-:W-:-:S02]  /*2acd0*/  IMAD.MOV.U32 R0, RZ, RZ, R44 ;  /* 0x000000ffff007224 */ /* 0x000fc400078e002c */
[----:B------:R-:W-:-:S07]  /*2ace0*/  @!P1 IMAD.MOV.U32 R48, RZ, RZ, R10 ;  /* 0x000000ffff309224 */ /* 0x000fce00078e000a */
[----:B-----5:R-:W-:Y:S05]  /*2acf0*/  WARPSYNC.COLLECTIVE R15, `(.L_x_2208) ;  /* 0x000000000f087348 */ /* 0x020fea0003c00000 */
[----:B------:R0:W1:Y:S02]  /*2ad00*/  SHFL.IDX P6, R14, R13, R12, R11 ;  /* 0x0000000c0d0e7389 */ /* 0x00006400000c000b */
[----:B01---5:R-:W-:Y:S01]  /*2ad10*/  ENDCOLLECTIVE ;  /* 0x000000000000791b */ /* 0x023fe20003800000 */
.L_x_2208:
[----:B------:R-:W-:Y:S01]  /*2ad20*/  IMAD.MOV.U32 R9, RZ, RZ, R49 ;  /* 0x000000ffff097224 */ /* 0x000fe200078e0031 */
[----:B------:R-:W-:Y:S01]  /*2ad30*/  PRMT R65, R0, 0x7610, R65 ;  /* 0x0000761000417816 */ /* 0x000fe20000000041 */
[----:B------:R-:W-:-:S03]  /*2ad40*/  IMAD.MOV.U32 R8, RZ, RZ, R48 ;  /* 0x000000ffff087224 */ /* 0x000fc600078e0030 */
[----:B------:R-:W-:Y:S02]  /*2ad50*/  PRMT R54, R9, 0x7610, R54 ;  /* 0x0000761009367816 */ /* 0x000fe40000000036 */
[----:B------:R-:W-:Y:S01]  /*2ad60*/  PRMT R53, R8, 0x7610, R53 ;  /* 0x0000761008357816 */ /* 0x000fe20000000035 */
[----:B------:R-:W-:Y:S02]  /*2ad70*/  @!P1 IMAD.MOV.U32 R40, RZ, RZ, R28 ;  /* 0x000000ffff289224 */ /* 0x000fe400078e001c */
        /* <DEDUP_REMOVED lines=13> */
.L_x_2209:
[----:B------:R-:W-:Y:S02]  /*2ae50*/  PRMT R74, R10, 0x7610, R74 ;  /* 0x000076100a4a7816 */ /* 0x000fe4000000004a */
[----:B------:R-:W-:Y:S01]  /*2ae60*/  CS2R R8, SRZ ;  /* 0x0000000000087805 */ /* 0x000fe2000001ff00 */
[----:B------:R-:W-:Y:S02]  /*2ae70*/  IMAD.MOV.U32 R13, RZ, RZ, R33 ;  /* 0x000000ffff0d7224 */ /* 0x000fe400078e0021 */
[----:B------:R-:W-:-:S07]  /*2ae80*/  IMAD.MOV.U32 R32, RZ, RZ, R14 ;  /* 0x000000ffff207224 */ /* 0x000fce00078e000e */
[----:B------:R-:W-:Y:S05]  /*2ae90*/  WARPSYNC.COLLECTIVE R15, `(.L_x_2210) ;  /* 0x000000000f087348 */ /* 0x000fea0003c00000 */
[----:B------:R0:W1:Y:S02]  /*2aea0*/  SHFL.IDX P6, R14, R13, R12, R11 ;  /* 0x0000000c0d0e7389 */ /* 0x00006400000c000b */
[----:B01----:R-:W-:Y:S01]  /*2aeb0*/  ENDCOLLECTIVE ;  /* 0x000000000000791b */ /* 0x003fe20003800000 */
.L_x_2210:
[----:B------:R-:W-:Y:S02]  /*2aec0*/  IMAD.MOV.U32 R13, RZ, RZ, R34 ;  /* 0x000000ffff0d7224 */ /* 0x000fe400078e0022 */
[----:B------:R-:W-:-:S07]  /*2aed0*/  IMAD.MOV.U32 R33, RZ, RZ, R14 ;  /* 0x000000ffff217224 */ /* 0x000fce00078e000e */
[----:B------:R-:W-:Y:S05]  /*2aee0*/  WARPSYNC.COLLECTIVE R15, `(.L_x_2211) ;  /* 0x000000000f087348 */ /* 0x000fea0003c00000 */
[----:B------:R0:W1:Y:S02]  /*2aef0*/  SHFL.IDX P6, R14, R13, R12, R11 ;  /* 0x0000000c0d0e7389 */ /* 0x00006400000c000b */
[----:B01----:R-:W-:Y:S01]  /*2af00*/  ENDCOLLECTIVE ;  /* 0x000000000000791b */ /* 0x003fe20003800000 */
.L_x_2211:
[----:B------:R-:W-:-:S05]  /*2af10*/  IMAD.MOV.U32 R11, RZ, RZ, R43 ;  /* 0x000000ffff0b7224 */ /* 0x000fca00078e002b */
[----:B------:R-:W-:Y:S01]  /*2af20*/  PRMT R75, R11, 0x7610, R75 ;  /* 0x000076100b4b7816 */ /* 0x000fe2000000004b */
[----:B------:R-:W-:Y:S01]  /*2af30*/  IMAD.MOV.U32 R34, RZ, RZ, R14 ;  /* 0x000000ffff227224 */ /* 0x000fe200078e000e */
[----:B------:R-:W-:Y:S06]  /*2af40*/  BRA `(.L_x_2212) ;  /* 0xfffffe20008c7947 */ /* 0x000fec000383ffff */
.L_x_1852:
[----:B0-----:R0:W1:Y:S02]  /*2af50*/  SYNCS.PHASECHK.TRANS64.TRYWAIT P4, [R18+URZ+0x28800], R29 ;  /* 0x0288001d120075a7 */ /* 0x001064000808017f */
[----:B-1----:R-:W-:Y:S05]  /*2af60*/  @!P4 NANOSLEEP.SYNCS 0x989680 ;  /* 0x009896800000c95d */ /* 0x002fea0003900000 */
[----:B------:R-:W1:Y:S02]  /*2af70*/  @!P4 SYNCS.PHASECHK.TRANS64 P4, [R18+URZ+0x28800], R29 ;  /* 0x0288001d1200c5a7 */ /* 0x000e64000808007f */
[----:B-1----:R-:W-:Y:S05]  /*2af80*/  @!P4 BRA `(.L_x_1852) ;  /* 0xfffffffc00f0c947 */ /* 0x002fea000383ffff */
[----:B------:R-:W-:Y:S05]  /*2af90*/  BRA `(.L_x_2213) ;  /* 0xfffffe2400407947 */ /* 0x000fea000383ffff */
.L_x_1862:
[----:B--2---:R2:W3:Y:S02]  /*2afa0*/  SYNCS.PHASECHK.TRANS64.TRYWAIT P1, [R90+URZ+0x28830], R3 ;  /* 0x028830035a0075a7 */ /* 0x0044e4000802017f */
[----:B---3--:R-:W-:Y:S05]  /*2afb0*/  @!P1 NANOSLEEP.SYNCS 0x989680 ;  /* 0x009896800000995d */ /* 0x008fea0003900000 */
[----:B------:R-:W3:Y:S02]  /*2afc0*/  @!P1 SYNCS.PHASECHK.TRANS64 P1, [R90+URZ+0x28830], R3 ;  /* 0x028830035a0095a7 */ /* 0x000ee4000802007f */
[----:B---3--:R-:W-:Y:S05]  /*2afd0*/  @!P1 BRA `(.L_x_1862) ;  /* 0xfffffffc00f09947 */ /* 0x008fea000383ffff */
[----:B------:R-:W-:Y:S05]  /*2afe0*/  BRA `(.L_x_1861) ;  /* 0xfffffe4000447947 */ /* 0x000fea000383ffff */
.L_x_1881:
[----:B-1----:R1:W2:Y:S02]  /*2aff0*/  SYNCS.PHASECHK.TRANS64.TRYWAIT P4, [R25+URZ+0x28830], R24 ;  /* 0x02883018190075a7 */ /* 0x0022a4000808017f */
[----:B--2---:R-:W-:Y:S05]  /*2b000*/  @!P4 NANOSLEEP.SYNCS 0x989680 ;  /* 0x009896800000c95d */ /* 0x004fea0003900000 */
[----:B------:R-:W2:Y:S02]  /*2b010*/  @!P4 SYNCS.PHASECHK.TRANS64 P4, [R25+URZ+0x28830], R24 ;  /* 0x028830181900c5a7 */ /* 0x000ea4000808007f */
[----:B--2---:R-:W-:Y:S05]  /*2b020*/  @!P4 BRA `(.L_x_1881) ;  /* 0xfffffffc00f0c947 */ /* 0x004fea000383ffff */
[----:B------:R-:W-:Y:S05]  /*2b030*/  BRA `(.L_x_1880) ;  /* 0xfffffe7c00447947 */ /* 0x000fea000383ffff */
.L_x_1885:
[----:B-1----:R1:W2:Y:S02]  /*2b040*/  SYNCS.PHASECHK.TRANS64.TRYWAIT P3, [R204+URZ+0x28850], R187 ;  /* 0x028850bbcc0075a7 */ /* 0x0022a4000806017f */
[----:B--2---:R-:W-:Y:S05]  /*2b050*/  @!P3 NANOSLEEP.SYNCS 0x989680 ;  /* 0x009896800000b95d */ /* 0x004fea0003900000 */
[----:B------:R-:W2:Y:S02]  /*2b060*/  @!P3 SYNCS.PHASECHK.TRANS64 P3, [R204+URZ+0x28850], R187 ;  /* 0x028850bbcc00b5a7 */ /* 0x000ea4000806007f */
[----:B--2---:R-:W-:Y:S05]  /*2b070*/  @!P3 BRA `(.L_x_1885) ;  /* 0xfffffffc00f0b947 */ /* 0x004fea000383ffff */
[----:B------:R-:W-:Y:S05]  /*2b080*/  BRA `(.L_x_1882) ;  /* 0xfffffe8000847947 */ /* 0x000fea000383ffff */
.L_x_1906:
[----:B-1----:R1:W2:Y:S02]  /*2b090*/  SYNCS.PHASECHK.TRANS64.TRYWAIT P2, [R25+URZ+0x28830], R24 ;  /* 0x02883018190075a7 */ /* 0x0022a4000804017f */
[----:B--2---:R-:W-:Y:S05]  /*2b0a0*/  @!P2 NANOSLEEP.SYNCS 0x989680 ;  /* 0x009896800000a95d */ /* 0x004fea0003900000 */
[----:B------:R-:W2:Y:S02]  /*2b0b0*/  @!P2 SYNCS.PHASECHK.TRANS64 P2, [R25+URZ+0x28830], R24 ;  /* 0x028830181900a5a7 */ /* 0x000ea4000804007f */
[----:B--2---:R-:W-:Y:S05]  /*2b0c0*/  @!P2 BRA `(.L_x_1906) ;  /* 0xfffffffc00f0a947 */ /* 0x004fea000383ffff */
[----:B------:R-:W-:Y:S05]  /*2b0d0*/  BRA `(.L_x_1905) ;  /* 0xfffffeb800ac7947 */ /* 0x000fea000383ffff */
.L_x_1910:
[----:B-1----:R1:W2:Y:S02]  /*2b0e0*/  SYNCS.PHASECHK.TRANS64.TRYWAIT P1, [R205+URZ+0x28850], R204 ;  /* 0x028850cccd0075a7 */ /* 0x0022a4000802017f */
[----:B--2---:R-:W-:Y:S05]  /*2b0f0*/  @!P1 NANOSLEEP.SYNCS 0x989680 ;  /* 0x009896800000995d */ /* 0x004fea0003900000 */
[----:B------:R-:W2:Y:S02]  /*2b100*/  @!P1 SYNCS.PHASECHK.TRANS64 P1, [R205+URZ+0x28850], R204 ;  /* 0x028850cccd0095a7 */ /* 0x000ea4000802007f */
[----:B--2---:R-:W-:Y:S05]  /*2b110*/  @!P1 BRA `(.L_x_1910) ;  /* 0xfffffffc00f09947 */ /* 0x004fea000383ffff */
[----:B------:R-:W-:Y:S05]  /*2b120*/  BRA `(.L_x_1907) ;  /* 0xfffffebc00f87947 */ /* 0x000fea000383ffff */
.L_x_1919:
[----:B-1----:R1:W2:Y:S02]  /*2b130*/  SYNCS.PHASECHK.TRANS64.TRYWAIT P2, [R25+URZ+0x28830], R24 ;  /* 0x02883018190075a7 */ /* 0x0022a4000804017f */
[----:B--2---:R-:W-:Y:S05]  /*2b140*/  @!P2 NANOSLEEP.SYNCS 0x989680 ;  /* 0x009896800000a95d */ /* 0x004fea0003900000 */
[----:B------:R-:W2:Y:S02]  /*2b150*/  @!P2 SYNCS.PHASECHK.TRANS64 P2, [R25+URZ+0x28830], R24 ;  /* 0x028830181900a5a7 */ /* 0x000ea4000804007f */
[----:B--2---:R-:W-:Y:S05]  /*2b160*/  @!P2 BRA `(.L_x_1919) ;  /* 0xfffffffc00f0a947 */ /* 0x004fea000383ffff */
[----:B------:R-:W-:Y:S05]  /*2b170*/  BRA `(.L_x_1918) ;  /* 0xfffffee400687947 */ /* 0x000fea000383ffff */
.L_x_1923:
[----:B-1----:R1:W2:Y:S02]  /*2b180*/  SYNCS.PHASECHK.TRANS64.TRYWAIT P1, [R205+URZ+0x28850], R204 ;  /* 0x028850cccd0075a7 */ /* 0x0022a4000802017f */
[----:B--2---:R-:W-:Y:S05]  /*2b190*/  @!P1 NANOSLEEP.SYNCS 0x989680 ;  /* 0x009896800000995d */ /* 0x004fea0003900000 */
[----:B------:R-:W2:Y:S02]  /*2b1a0*/  @!P1 SYNCS.PHASECHK.TRANS64 P1, [R205+URZ+0x28850], R204 ;  /* 0x028850cccd0095a7 */ /* 0x000ea4000802007f */
[----:B--2---:R-:W-:Y:S05]  /*2b1b0*/  @!P1 BRA `(.L_x_1923) ;  /* 0xfffffffc00f09947 */ /* 0x004fea000383ffff */
[----:B------:R-:W-:Y:S05]  /*2b1c0*/  BRA `(.L_x_1920) ;  /* 0xfffffee800b47947 */ /* 0x000fea000383ffff */
.L_x_1938:
[----:B-1----:R1:W2:Y:S02]  /*2b1d0*/  SYNCS.PHASECHK.TRANS64.TRYWAIT P1, [R11+URZ+0x28850], R0 ;  /* 0x028850000b0075a7 */ /* 0x0022a4000802017f */
[----:B--2---:R-:W-:Y:S05]  /*2b1e0*/  @!P1 NANOSLEEP.SYNCS 0x989680 ;  /* 0x009896800000995d */ /* 0x004fea0003900000 */
[----:B------:R-:W2:Y:S02]  /*2b1f0*/  @!P1 SYNCS.PHASECHK.TRANS64 P1, [R11+URZ+0x28850], R0 ;  /* 0x028850000b0095a7 */ /* 0x000ea4000802007f */
[----:B--2---:R-:W-:Y:S05]  /*2b200*/  @!P1 BRA `(.L_x_1938) ;  /* 0xfffffffc00f09947 */ /* 0x004fea000383ffff */
[----:B------:R-:W-:Y:S05]  /*2b210*/  BRA `(.L_x_1937) ;  /* 0xffffff2000107947 */ /* 0x000fea000383ffff */
.L_x_1944:
[----:B------:R-:W-:Y:S02]  /*2b220*/  IMAD.MOV.U32 R13, RZ, RZ, R8 ;  /* 0x000000ffff0d7224 */ /* 0x000fe400078e0008 */
[----:B------:R-:W-:Y:S02]  /*2b230*/  IMAD.MOV.U32 R12, RZ, RZ, RZ ;  /* 0x000000ffff0c7224 */ /* 0x000fe400078e00ff */
[----:B------:R-:W-:Y:S02]  /*2b240*/  IMAD.MOV.U32 R11, RZ, RZ, 0x181f ;  /* 0x0000181fff0b7424 */ /* 0x000fe400078e00ff */
[----:B------:R-:W-:-:S07]  /*2b250*/  IMAD.MOV.U32 R15, RZ, RZ, -0x1 ;  /* 0xffffffffff0f7424 */ /* 0x000fce00078e00ff */
[----:B-----5:R-:W-:Y:S05]  /*2b260*/  WARPSYNC.COLLECTIVE R15, `(.L_x_2214) ;  /* 0x000000000f087348 */ /* 0x020fea0003c00000 */
[----:B------:R0:W1:Y:S02]  /*2b270*/  SHFL.IDX P6, R14, R13, R12, R11 ;  /* 0x0000000c0d0e7389 */ /* 0x00006400000c000b */
[----:B01---5:R-:W-:Y:S01]  /*2b280*/  ENDCOLLECTIVE ;  /* 0x000000000000791b */ /* 0x023fe20003800000 */
.L_x_2214:
[----:B------:R-:W-:Y:S02]  /*2b290*/  IMAD.MOV.U32 R13, RZ, RZ, R0 ;  /* 0x000000ffff0d7224 */ /* 0x000fe400078e0000 */
[----:B------:R-:W-:-:S07]  /*2b2a0*/  IMAD.MOV.U32 R3, RZ, RZ, R14 ;  /* 0x000000ffff037224 */ /* 0x000fce00078e000e */
[----:B------:R-:W-:Y:S05]  /*2b2b0*/  WARPSYNC.COLLECTIVE R15, `(.L_x_2215) ;  /* 0x000000000f087348 */ /* 0x000fea0003c00000 */
[----:B------:R0:W1:Y:S02]  /*2b2c0*/  SHFL.IDX P6, R14, R13, R12, R11 ;  /* 0x0000000c0d0e7389 */ /* 0x00006400000c000b */
[----:B01----:R-:W-:Y:S01]  /*2b2d0*/  ENDCOLLECTIVE ;  /* 0x000000000000791b */ /* 0x003fe20003800000 */
.L_x_2215:
[----:B------:R-:W-:Y:S05]  /*2b2e0*/  BRA `(.L_x_2216) ;  /* 0xffffff3800f07947 */ /* 0x000fea000383ffff */
.L_x_1947:
        /* <DEDUP_REMOVED lines=8> */
.L_x_2218:
[----:B------:R-:W-:Y:S05]  /*2b370*/  BSYNC B1 ;  /* 0x0000000000017941 */ /* 0x000fea0003800000 */
.L_x_2217:
        /* <DEDUP_REMOVED lines=8> */
.L_x_2219:
[----:B------:R-:W-:Y:S05]  /*2b400*/  BRA `(.L_x_2220) ;  /* 0xffffff3800ec7947 */ /* 0x000fea000383ffff */
.L_x_1950:
        /* <DEDUP_REMOVED lines=8> */
.L_x_2222:
[----:B------:R-:W-:Y:S05]  /*2b490*/  BSYNC B1 ;  /* 0x0000000000017941 */ /* 0x000fea0003800000 */
.L_x_2221:
        /* <DEDUP_REMOVED lines=8> */
.L_x_2223:
[----:B------:R-:W-:Y:S05]  /*2b520*/  BRA `(.L_x_2224) ;  /* 0xffffff3800ec7947 */ /* 0x000fea000383ffff */
.L_x_1953:
        /* <DEDUP_REMOVED lines=8> */
.L_x_2226:
[----:B------:R-:W-:Y:S05]  /*2b5b0*/  BSYNC B1 ;  /* 0x0000000000017941 */ /* 0x000fea0003800000 */
.L_x_2225:
        /* <DEDUP_REMOVED lines=8> */
.L_x_2227:
[----:B------:R-:W-:Y:S05]  /*2b640*/  BRA `(.L_x_2228) ;  /* 0xffffff3800ec7947 */ /* 0x000fea000383ffff */
.L_x_1955:
[----:B------:R-:W-:Y:S02]  /*2b650*/  IMAD.MOV.U32 R13, RZ, RZ, R4 ;  /* 0x000000ffff0d7224 */ /* 0x000fe400078e0004 */
[----:B------:R-:W-:Y:S02]  /*2b660*/  IMAD.MOV.U32 R12, RZ, RZ, RZ ;  /* 0x000000ffff0c7224 */ /* 0x000fe400078e00ff */
[----:B------:R-:W-:Y:S02]  /*2b670*/  IMAD.MOV.U32 R11, RZ, RZ, 0x1c1f ;  /* 0x00001c1fff0b7424 */ /* 0x000fe400078e00ff */
[----:B------:R-:W-:-:S07]  /*2b680*/  IMAD.MOV.U32 R15, RZ, RZ, -0x1 ;  /* 0xffffffffff0f7424 */ /* 0x000fce00078e00ff */
[----:B------:R-:W-:Y:S05]  /*2b690*/  WARPSYNC.COLLECTIVE R15, `(.L_x_2229) ;  /* 0x000000000f087348 */ /* 0x000fea0003c00000 */
[----:B------:R0:W1:Y:S02]  /*2b6a0*/  SHFL.IDX P6, R14, R13, R12, R11 ;  /* 0x0000000c0d0e7389 */ /* 0x00006400000c000b */
[----:B01----:R-:W-:Y:S01]  /*2b6b0*/  ENDCOLLECTIVE ;  /* 0x000000000000791b */ /* 0x003fe20003800000 */
.L_x_2229:
[----:B------:R-:W-:Y:S02]  /*2b6c0*/  IMAD.MOV.U32 R13, RZ, RZ, R3 ;  /* 0x000000ffff0d7224 */ /* 0x000fe400078e0003 */
[----:B------:R-:W-:-:S07]  /*2b6d0*/  IMAD.MOV.U32 R0, RZ, RZ, R14 ;  /* 0x000000ffff007224 */ /* 0x000fce00078e000e */
[----:B------:R-:W-:Y:S05]  /*2b6e0*/  WARPSYNC.COLLECTIVE R15, `(.L_x_2230) ;  /* 0x000000000f087348 */ /* 0x000fea0003c00000 */
[----:B------:R0:W1:Y:S02]  /*2b6f0*/  SHFL.IDX P6, R14, R13, R12, R11 ;  /* 0x0000000c0d0e7389 */ /* 0x00006400000c000b */
[----:B01----:R-:W-:Y:S01]  /*2b700*/  ENDCOLLECTIVE ;  /* 0x000000000000791b */ /* 0x003fe20003800000 */
.L_x_2230:
[----:B------:R-:W-:Y:S05]  /*2b710*/  BRA `(.L_x_2231) ;  /* 0xffffff3c00ec7947 */ /* 0x000fea000383ffff */
.L_x_1958:
[----:B------:R-:W-:Y:S01]  /*2b720*/  BSSY B1, `(.L_x_2232) ;  /* 0x0000008000017945 */ /* 0x000fe20003800000 */
[----:B--2---:R-:W-:Y:S02]  /*2b730*/  IMAD.MOV.U32 R13, RZ, RZ, R4 ;  /* 0x000000ffff0d7224 */ /* 0x004fe400078e0004 */
[----:B------:R-:W-:Y:S02]  /*2b740*/  IMAD.MOV.U32 R12, RZ, RZ, 0x1 ;  /* 0x00000001ff0c7424 */ /* 0x000fe400078e00ff */
[----:B------:R-:W-:Y:S02]  /*2b750*/  IMAD.MOV.U32 R11, RZ, RZ, 0x1c1f ;  /* 0x00001c1fff0b7424 */ /* 0x000fe400078e00ff */
[----:B------:R-:W-:-:S07]  /*2b760*/  IMAD.MOV.U32 R15, RZ, RZ, -0x1 ;  /* 0xffffffffff0f7424 */ /* 0x000fce00078e00ff */
[----:B01----:R-:W-:Y:S05]  /*2b770*/  WARPSYNC.COLLECTIVE R15, `(.L_x_2233) ;  /* 0x000000000f087348 */ /* 0x003fea0003c00000 */
[----:B------:R2:W3:Y:S02]  /*2b780*/  SHFL.IDX P6, R14, R13, R12, R11 ;  /* 0x0000000c0d0e7389 */ /* 0x0004e400000c000b */
[----:B0123--:R-:W-:Y:S01]  /*2b790*/  ENDCOLLECTIVE ;  /* 0x000000000000791b */ /* 0x00ffe20003800000 */
.L_x_2233:
[----:B------:R-:W-:Y:S05]  /*2b7a0*/  BSYNC B1 ;  /* 0x0000000000017941 */ /* 0x000fea0003800000 */
.L_x_2232:
        /* <DEDUP_REMOVED lines=8> */
.L_x_2234:
[----:B------:R-:W-:Y:S05]  /*2b830*/  BRA `(.L_x_2235) ;  /* 0xffffff4000ec7947 */ /* 0x000fea000383ffff */
.L_x_1962:
[----:B------:R-:W-:Y:S02]  /*2b840*/  IMAD.MOV.U32 R13, RZ, RZ, R4 ;  /* 0x000000ffff0d7224 */ /* 0x000fe400078e0004 */
[----:B------:R-:W-:Y:S02]  /*2b850*/  IMAD.MOV.U32 R12, RZ, RZ, RZ ;  /* 0x000000ffff0c7224 */ /* 0x000fe400078e00ff */
[----:B------:R-:W-:Y:S02]  /*2b860*/  IMAD.MOV.U32 R11, RZ, RZ, 0x181f ;  /* 0x0000181fff0b7424 */ /* 0x000fe400078e00ff */
[----:B------:R-:W-:-:S07]  /*2b870*/  IMAD.MOV.U32 R15, RZ, RZ, -0x1 ;  /* 0xffffffffff0f7424 */ /* 0x000fce00078e00ff */
[----:B0--3--:R-:W-:Y:S05]  /*2b880*/  WARPSYNC.COLLECTIVE R15, `(.L_x_2236) ;  /* 0x000000000f087348 */ /* 0x009fea0003c00000 */
[----:B------:R1:W2:Y:S02]  /*2b890*/  SHFL.IDX P6, R14, R13, R12, R11 ;  /* 0x0000000c0d0e7389 */ /* 0x0002a400000c000b */
[----:B0123--:R-:W-:Y:S01]  /*2b8a0*/  ENDCOLLECTIVE ;  /* 0x000000000000791b */ /* 0x00ffe20003800000 */
.L_x_2236:
[----:B------:R-:W-:Y:S02]  /*2b8b0*/  IMAD.MOV.U32 R13, RZ, RZ, R0 ;  /* 0x000000ffff0d7224 */ /* 0x000fe400078e0000 */
[----:B------:R-:W-:-:S07]  /*2b8c0*/  IMAD.MOV.U32 R3, RZ, RZ, R14 ;  /* 0x000000ffff037224 */ /* 0x000fce00078e000e */
[----:B------:R-:W-:Y:S05]  /*2b8d0*/  WARPSYNC.COLLECTIVE R15, `(.L_x_2237) ;  /* 0x000000000f087348 */ /* 0x000fea0003c00000 */
[----:B------:R0:W1:Y:S02]  /*2b8e0*/  SHFL.IDX P6, R14, R13, R12, R11 ;  /* 0x0000000c0d0e7389 */ /* 0x00006400000c000b */
[----:B01----:R-:W-:Y:S01]  /*2b8f0*/  ENDCOLLECTIVE ;  /* 0x000000000000791b */ /* 0x003fe20003800000 */
.L_x_2237:
[----:B------:R-:W-:Y:S05]  /*2b900*/  BRA `(.L_x_2238) ;  /* 0xffffff4c00e87947 */ /* 0x000fea000383ffff */
.L_x_1965:
        /* <DEDUP_REMOVED lines=8> */
.L_x_2240:
[----:B------:R-:W-:Y:S05]  /*2b990*/  BSYNC B1 ;  /* 0x0000000000017941 */ /* 0x000fea0003800000 */
.L_x_2239:
        /* <DEDUP_REMOVED lines=8> */
.L_x_2241:
[----:B------:R-:W-:Y:S05]  /*2ba20*/  BRA `(.L_x_2242) ;  /* 0xffffff4c00e87947 */ /* 0x000fea000383ffff */
.L_x_1968:
        /* <DEDUP_REMOVED lines=8> */
.L_x_2244:
[----:B------:R-:W-:Y:S05]  /*2bab0*/  BSYNC B1 ;  /* 0x0000000000017941 */ /* 0x000fea0003800000 */
.L_x_2243:
        /* <DEDUP_REMOVED lines=8> */
.L_x_2245:
[----:B------:R-:W-:Y:S05]  /*2bb40*/  BRA `(.L_x_2246) ;  /* 0xffffff4c00e87947 */ /* 0x000fea000383ffff */
.L_x_1971:
        /* <DEDUP_REMOVED lines=8> */
.L_x_2248:
[----:B------:R-:W-:Y:S05]  /*2bbd0*/  BSYNC B1 ;  /* 0x0000000000017941 */ /* 0x000fea0003800000 */
.L_x_2247:
        /* <DEDUP_REMOVED lines=8> */
.L_x_2249:
[----:B------:R-:W-:Y:S05]  /*2bc60*/  BRA `(.L_x_2250) ;  /* 0xffffff4c00e87947 */ /* 0x000fea000383ffff */
.L_x_1998:
[----:B------:R-:W0:Y:S01]  /*2bc70*/  S2R R12, SR_TID.X ;  /* 0x00000000000c7919 */ /* 0x000e220000002100 */
[----:B------:R-:W-:Y:S01]  /*2bc80*/  BSSY B1, `(.L_x_2251) ;  /* 0x000000a000017945 */ /* 0x000fe20003800000 */
[----:B------:R-:W-:Y:S02]  /*2bc90*/  IMAD.MOV.U32 R11, RZ, RZ, 0x1f ;  /* 0x0000001fff0b7424 */ /* 0x000fe400078e00ff */
[----:B------:R-:W-:Y:S01]  /*2bca0*/  IMAD.MOV.U32 R15, RZ, RZ, -0x1 ;  /* 0xffffffffff0f7424 */ /* 0x000fe200078e00ff */
[----:B0-----:R-:W-:-:S04]  /*2bcb0*/  SHF.R.U32.HI R12, RZ, 0x5, R12 ;  /* 0x00000005ff0c7819 */ /* 0x001fc8000001160c */
[----:B------:R-:W-:-:S05]  /*2bcc0*/  LOP3.LUT R12, R12, 0x3, RZ, 0xc0, !PT ;  /* 0x000000030c0c7812 */ /* 0x000fca00078ec0ff */
[----:B------:R-:W-:Y:S02]  /*2bcd0*/  IMAD.MOV.U32 R13, RZ, RZ, R12 ;  /* 0x000000ffff0d7224 */ /* 0x000fe400078e000c */
[----:B------:R-:W-:-:S07]  /*2bce0*/  IMAD.MOV.U32 R12, RZ, RZ, RZ ;  /* 0x000000ffff0c7224 */ /* 0x000fce00078e00ff */
[----:B------:R-:W-:Y:S05]  /*2bcf0*/  WARPSYNC.COLLECTIVE R15, `(.L_x_2252) ;  /* 0x000000000f087348 */ /* 0x000fea0003c00000 */
[----:B------:R0:W1:Y:S02]  /*2bd00*/  SHFL.IDX P6, R14, R13, R12, R11 ;  /* 0x0000000c0d0e7389 */ /* 0x00006400000c000b */
[----:B01----:R-:W-:Y:S01]  /*2bd10*/  ENDCOLLECTIVE ;  /* 0x000000000000791b */ /* 0x003fe20003800000 */
.L_x_2252:
[----:B------:R-:W-:Y:S05]  /*2bd20*/  BSYNC B1 ;  /* 0x0000000000017941 */ /* 0x000fea0003800000 */
.L_x_2251:
[----:B------:R-:W-:Y:S05]  /*2bd30*/  BRA `(.L_x_2253) ;  /* 0xffffff6c00887947 */ /* 0x000fea000383ffff */
.L_x_2000:
[----:B------:R-:W-:Y:S01]  /*2bd40*/  BSSY B1, `(.L_x_2254) ;  /* 0x0000006000017945 */ /* 0x000fe20003800000 */
[----:B------:R-:W-:-:S07]  /*2bd50*/  IMAD.MOV.U32 R15, RZ, RZ, -0x1 ;  /* 0xffffffffff0f7424 */ /* 0x000fce00078e00ff */
[----:B0-----:R-:W-:Y:S05]  /*2bd60*/  WARPSYNC.COLLECTIVE R15, `(.L_x_2255) ;  /* 0x000000000f0c7348 */ /* 0x001fea0003c00000 */
[----:B------:R-:W-:Y:S02]  /*2bd70*/  ELECT P6, UR62, PT ;  /* 0x00000000003e782f */ /* 0x000fe400038c0000 */
[----:B------:R-:W-:Y:S01]  /*2bd80*/  MOV R14, UR62 ;  /* 0x0000003e000e7c02 */ /* 0x000fe20008000f00 */
[----:B0-----:R-:W-:Y:S10]  /*2bd90*/  ENDCOLLECTIVE ;  /* 0x000000000000791b */ /* 0x001ff40003800000 */
.L_x_2255:
[----:B------:R-:W-:Y:S05]  /*2bda0*/  BSYNC B1 ;  /* 0x0000000000017941 */ /* 0x000fea0003800000 */
.L_x_2254:
[----:B------:R-:W-:Y:S05]  /*2bdb0*/  BRA `(.L_x_1999) ;  /* 0xffffff6c00807947 */ /* 0x000fea000383ffff */
.L_x_2002:
[----:B0-----:R0:W1:Y:S02]  /*2bdc0*/  SYNCS.PHASECHK.TRANS64.TRYWAIT P0, [R22+URZ+0x28820], R3 ;  /* 0x02882003160075a7 */ /* 0x001064000800017f */
[----:B-1----:R-:W-:Y:S05]  /*2bdd0*/  @!P0 NANOSLEEP.SYNCS 0x989680 ;  /* 0x009896800000895d */ /* 0x002fea0003900000 */
[----:B------:R-:W1:Y:S02]  /*2bde0*/  @!P0 SYNCS.PHASECHK.TRANS64 P0, [R22+URZ+0x28820], R3 ;  /* 0x02882003160085a7 */ /* 0x000e64000800007f */
[----:B-1----:R-:W-:Y:S05]  /*2bdf0*/  @!P0 BRA `(.L_x_2002) ;  /* 0xfffffffc00f08947 */ /* 0x002fea000383ffff */
[----:B------:R-:W-:Y:S05]  /*2be00*/  BRA `(.L_x_2256) ;  /* 0xffffff6c00907947 */ /* 0x000fea000383ffff */
.L_x_2006:
[----:B0-----:R0:W1:Y:S02]  /*2be10*/  SYNCS.PHASECHK.TRANS64.TRYWAIT P0, [R3+URZ+0x288a0], R7 ;  /* 0x0288a007030075a7 */ /* 0x001064000800017f */
[----:B-1----:R-:W-:Y:S05]  /*2be20*/  @!P0 NANOSLEEP.SYNCS 0x989680 ;  /* 0x009896800000895d */ /* 0x002fea0003900000 */
[----:B------:R-:W1:Y:S02]  /*2be30*/  @!P0 SYNCS.PHASECHK.TRANS64 P0, [R3+URZ+0x288a0], R7 ;  /* 0x0288a007030085a7 */ /* 0x000e64000800007f */
[----:B-1----:R-:W-:Y:S05]  /*2be40*/  @!P0 BRA `(.L_x_2006) ;  /* 0xfffffffc00f08947 */ /* 0x002fea000383ffff */
[----:B------:R-:W-:Y:S05]  /*2be50*/  BRA `(.L_x_2257) ;  /* 0xffffff6c00a87947 */ /* 0x000fea000383ffff */
.L_x_2012:
[----:B-1----:R1:W2:Y:S02]  /*2be60*/  SYNCS.PHASECHK.TRANS64.TRYWAIT P0, [R3+URZ+0x288c0], R7 ;  /* 0x0288c007030075a7 */ /* 0x0022a4000800017f */
[----:B--2---:R-:W-:Y:S05]  /*2be70*/  @!P0 NANOSLEEP.SYNCS 0x989680 ;  /* 0x009896800000895d */ /* 0x004fea0003900000 */
[----:B------:R-:W2:Y:S02]  /*2be80*/  @!P0 SYNCS.PHASECHK.TRANS64 P0, [R3+URZ+0x288c0], R7 ;  /* 0x0288c007030085a7 */ /* 0x000ea4000800007f */
[----:B--2---:R-:W-:Y:S05]  /*2be90*/  @!P0 BRA `(.L_x_2012) ;  /* 0xfffffffc00f08947 */ /* 0x004fea000383ffff */
[----:B------:R-:W-:Y:S05]  /*2bea0*/  BRA `(.L_x_2258) ;  /* 0xffffff7000687947 */ /* 0x000fea000383ffff */
.L_x_2020:
[----:B0-----:R0:W1:Y:S02]  /*2beb0*/  SYNCS.PHASECHK.TRANS64.TRYWAIT P1, [R11+URZ+0x288a0], R2 ;  /* 0x0288a0020b0075a7 */ /* 0x001064000802017f */
[----:B-1----:R-:W-:Y:S05]  /*2bec0*/  @!P1 NANOSLEEP.SYNCS 0x989680 ;  /* 0x009896800000995d */ /* 0x002fea0003900000 */
[----:B------:R-:W1:Y:S02]  /*2bed0*/  @!P1 SYNCS.PHASECHK.TRANS64 P1, [R11+URZ+0x288a0], R2 ;  /* 0x0288a0020b0095a7 */ /* 0x000e64000802007f */
[----:B-1----:R-:W-:Y:S05]  /*2bee0*/  @!P1 BRA `(.L_x_2020) ;  /* 0xfffffffc00f09947 */ /* 0x002fea000383ffff */
[----:B------:R-:W-:Y:S05]  /*2bef0*/  BRA `(.L_x_2259) ;  /* 0xffffff7400647947 */ /* 0x000fea000383ffff */
.L_x_2026:
[----:B-1----:R1:W2:Y:S02]  /*2bf00*/  SYNCS.PHASECHK.TRANS64.TRYWAIT P1, [R11+URZ+0x288c0], R2 ;  /* 0x0288c0020b0075a7 */ /* 0x0022a4000802017f */
[----:B--2---:R-:W-:Y:S05]  /*2bf10*/  @!P1 NANOSLEEP.SYNCS 0x989680 ;  /* 0x009896800000995d */ /* 0x004fea0003900000 */
[----:B------:R-:W2:Y:S02]  /*2bf20*/  @!P1 SYNCS.PHASECHK.TRANS64 P1, [R11+URZ+0x288c0], R2 ;  /* 0x0288c0020b0095a7 */ /* 0x000ea4000802007f */
[----:B--2---:R-:W-:Y:S05]  /*2bf30*/  @!P1 BRA `(.L_x_2026) ;  /* 0xfffffffc00f09947 */ /* 0x004fea000383ffff */
[----:B------:R-:W-:Y:S05]  /*2bf40*/  BRA `(.L_x_2260) ;  /* 0xffffff78001c7947 */ /* 0x000fea000383ffff */
.L_x_2050:
        /* <DEDUP_REMOVED lines=11> */
.L_x_2262:
[----:B------:R-:W-:Y:S05]  /*2c000*/  BSYNC B0 ;  /* 0x0000000000007941 */ /* 0x000fea0003800000 */
.L_x_2261:
[----:B------:R-:W-:Y:S05]  /*2c010*/  BRA `(.L_x_2263) ;  /* 0xffffff8800707947 */ /* 0x000fea000383ffff */
.L_x_2053:
[----:B0-----:R0:W1:Y:S02]  /*2c020*/  SYNCS.PHASECHK.TRANS64.TRYWAIT P0, [R7+URZ+0x28840], R2 ;  /* 0x02884002070075a7 */ /* 0x001064000800017f */
[----:B-1----:R-:W-:Y:S05]  /*2c030*/  @!P0 NANOSLEEP.SYNCS 0x989680 ;  /* 0x009896800000895d */ /* 0x002fea0003900000 */
[----:B------:R-:W1:Y:S02]  /*2c040*/  @!P0 SYNCS.PHASECHK.TRANS64 P0, [R7+URZ+0x28840], R2 ;  /* 0x02884002070085a7 */ /* 0x000e64000800007f */
[----:B-1----:R-:W-:Y:S05]  /*2c050*/  @!P0 BRA `(.L_x_2053) ;  /* 0xfffffffc00f08947 */ /* 0x002fea000383ffff */
[----:B------:R-:W-:Y:S05]  /*2c060*/  BRA `(.L_x_2264) ;  /* 0xffffff8800c07947 */ /* 0x000fea000383ffff */
.L_x_2054:
        /* <DEDUP_REMOVED lines=8> */
.L_x_2266:
[----:B------:R-:W-:Y:S05]  /*2c0f0*/  BSYNC B0 ;  /* 0x0000000000007941 */ /* 0x000fea0003800000 */
.L_x_2265:
        /* <DEDUP_REMOVED lines=9> */
.L_x_2267:
[----:B------:R-:W-:Y:S02]  /*2c190*/  IMAD.MOV.U32 R13, RZ, RZ, R0 ;  /* 0x000000ffff0d7224 */ /* 0x000fe400078e0000 */
[----:B------:R-:W-:Y:S02]  /*2c1a0*/  IMAD.MOV.U32 R12, RZ, RZ, 0x1 ;  /* 0x00000001ff0c7424 */ /* 0x000fe400078e00ff */
[----:B------:R-:W-:-:S07]  /*2c1b0*/  IMAD.MOV.U32 R3, RZ, RZ, R14 ;  /* 0x000000ffff037224 */ /* 0x000fce00078e000e */
[----:B------:R-:W-:Y:S05]  /*2c1c0*/  WARPSYNC.COLLECTIVE R15, `(.L_x_2268) ;  /* 0x000000000f087348 */ /* 0x000fea0003c00000 */
[----:B------:R0:W1:Y:S02]  /*2c1d0*/  SHFL.IDX P6, R14, R13, R12, R11 ;  /* 0x0000000c0d0e7389 */ /* 0x00006400000c000b */
[----:B01----:R-:W-:Y:S01]  /*2c1e0*/  ENDCOLLECTIVE ;  /* 0x000000000000791b */ /* 0x003fe20003800000 */
.L_x_2268:
        /* <DEDUP_REMOVED lines=16> */
.L_x_2269:
[----:B------:R-:W-:Y:S02]  /*2c2f0*/  @P0 IMAD R8, R5, 0x2, R22 ;  /* 0x0000000205080824 */ /* 0x000fe400078e0216 */
[----:B------:R-:W-:Y:S02]  /*2c300*/  IMAD.MOV.U32 R13, RZ, RZ, R0 ;  /* 0x000000ffff0d7224 */ /* 0x000fe400078e0000 */
[----:B------:R-:W-:Y:S02]  /*2c310*/  IMAD.MOV.U32 R12, RZ, RZ, 0x2 ;  /* 0x00000002ff0c7424 */ /* 0x000fe400078e00ff */
[----:B------:R-:W-:-:S07]  /*2c320*/  IMAD.MOV.U32 R3, RZ, RZ, R14 ;  /* 0x000000ffff037224 */ /* 0x000fce00078e000e */
[----:B------:R-:W-:Y:S05]  /*2c330*/  WARPSYNC.COLLECTIVE R15, `(.L_x_2270) ;  /* 0x000000000f087348 */ /* 0x000fea0003c00000 */
[----:B------:R0:W1:Y:S02]  /*2c340*/  SHFL.IDX P6, R14, R13, R12, R11 ;  /* 0x0000000c0d0e7389 */ /* 0x00006400000c000b */
[----:B01----:R-:W-:Y:S01]  /*2c350*/  ENDCOLLECTIVE ;  /* 0x000000000000791b */ /* 0x003fe20003800000 */
.L_x_2270:
        /* <DEDUP_REMOVED lines=16> */
.L_x_2271:
[----:B------:R-:W-:Y:S02]  /*2c460*/  @P0 IMAD R8, R5, 0x2, R22 ;  /* 0x0000000205080824 */ /* 0x000fe400078e0216 */
[----:B------:R-:W-:Y:S02]  /*2c470*/  IMAD.MOV.U32 R13, RZ, RZ, R0 ;  /* 0x000000ffff0d7224 */ /* 0x000fe400078e0000 */
[----:B------:R-:W-:Y:S02]  /*2c480*/  IMAD.MOV.U32 R12, RZ, RZ, 0x3 ;  /* 0x00000003ff0c7424 */ /* 0x000fe400078e00ff */
[----:B------:R-:W-:-:S07]  /*2c490*/  IMAD.MOV.U32 R3, RZ, RZ, R14 ;  /* 0x000000ffff037224 */ /* 0x000fce00078e000e */
[----:B------:R-:W-:Y:S05]  /*2c4a0*/  WARPSYNC.COLLECTIVE R15, `(.L_x_2272) ;  /* 0x000000000f087348 */ /* 0x000fea0003c00000 */
[----:B------:R0:W1:Y:S02]  /*2c4b0*/  SHFL.IDX P6, R14, R13, R12, R11 ;  /* 0x0000000c0d0e7389 */ /* 0x00006400000c000b */
[----:B01----:R-:W-:Y:S01]  /*2c4c0*/  ENDCOLLECTIVE ;  /* 0x000000000000791b */ /* 0x003fe20003800000 */
.L_x_2272:
        /* <DEDUP_REMOVED lines=16> */
.L_x_2273:
[----:B------:R-:W-:Y:S02]  /*2c5d0*/  @P0 IMAD R8, R5, 0x2, R22 ;  /* 0x0000000205080824 */ /* 0x000fe400078e0216 */
[----:B------:R-:W-:Y:S02]  /*2c5e0*/  IMAD.MOV.U32 R13, RZ, RZ, R0 ;  /* 0x000000ffff0d7224 */ /* 0x000fe400078e0000 */
[----:B------:R-:W-:Y:S02]  /*2c5f0*/  IMAD.MOV.U32 R12, RZ, RZ, 0x4 ;  /* 0x00000004ff0c7424 */ /* 0x000fe400078e00ff */
[----:B------:R-:W-:-:S07]  /*2c600*/  IMAD.MOV.U32 R3, RZ, RZ, R14 ;  /* 0x000000ffff037224 */ /* 0x000fce00078e000e */
[----:B------:R-:W-:Y:S05]  /*2c610*/  WARPSYNC.COLLECTIVE R15, `(.L_x_2274) ;  /* 0x000000000f087348 */ /* 0x000fea0003c00000 */
[----:B------:R0:W1:Y:S02]  /*2c620*/  SHFL.IDX P6, R14, R13, R12, R11 ;  /* 0x0000000c0d0e7389 */ /* 0x00006400000c000b */
[----:B01----:R-:W-:Y:S01]  /*2c630*/  ENDCOLLECTIVE ;  /* 0x000000000000791b */ /* 0x003fe20003800000 */
.L_x_2274:
        /* <DEDUP_REMOVED lines=16> */
.L_x_2275:
[----:B------:R-:W-:Y:S02]  /*2c740*/  @P0 IMAD R8, R5, 0x2, R22 ;  /* 0x0000000205080824 */ /* 0x000fe400078e0216 */
[----:B------:R-:W-:Y:S02]  /*2c750*/  IMAD.MOV.U32 R13, RZ, RZ, R0 ;  /* 0x000000ffff0d7224 */ /* 0x000fe400078e0000 */
[----:B------:R-:W-:Y:S02]  /*2c760*/  IMAD.MOV.U32 R12, RZ, RZ, 0x5 ;  /* 0x00000005ff0c7424 */ /* 0x000fe400078e00ff */
[----:B------:R-:W-:-:S07]  /*2c770*/  IMAD.MOV.U32 R3, RZ, RZ, R14 ;  /* 0x000000ffff037224 */ /* 0x000fce00078e000e */
[----:B------:R-:W-:Y:S05]  /*2c780*/  WARPSYNC.COLLECTIVE R15, `(.L_x_2276) ;  /* 0x000000000f087348 */ /* 0x000fea0003c00000 */
[----:B------:R0:W1:Y:S02]  /*2c790*/  SHFL.IDX P6, R14, R13, R12, R11 ;  /* 0x0000000c0d0e7389 */ /* 0x00006400000c000b */
[----:B01----:R-:W-:Y:S01]  /*2c7a0*/  ENDCOLLECTIVE ;  /* 0x000000000000791b */ /* 0x003fe20003800000 */
.L_x_2276:
        /* <DEDUP_REMOVED lines=16> */
.L_x_2277:
[----:B------:R-:W-:Y:S02]  /*2c8b0*/  @P0 IMAD R8, R5, 0x2, R22 ;  /* 0x0000000205080824 */ /* 0x000fe400078e0216 */
[----:B------:R-:W-:Y:S02]  /*2c8c0*/  IMAD.MOV.U32 R13, RZ, RZ, R0 ;  /* 0x000000ffff0d7224 */ /* 0x000fe400078e0000 */
[----:B------:R-:W-:Y:S02]  /*2c8d0*/  IMAD.MOV.U32 R12, RZ, RZ, 0x6 ;  /* 0x00000006ff0c7424 */ /* 0x000fe400078e00ff */
[----:B------:R-:W-:-:S07]  /*2c8e0*/  IMAD.MOV.U32 R3, RZ, RZ, R14 ;  /* 0x000000ffff037224 */ /* 0x000fce00078e000e */
[----:B------:R-:W-:Y:S05]  /*2c8f0*/  WARPSYNC.COLLECTIVE R15, `(.L_x_2278) ;  /* 0x000000000f087348 */ /* 0x000fea0003c00000 */
[----:B------:R0:W1:Y:S02]  /*2c900*/  SHFL.IDX P6, R14, R13, R12, R11 ;  /* 0x0000000c0d0e7389 */ /* 0x00006400000c000b */
[----:B01----:R-:W-:Y:S01]  /*2c910*/  ENDCOLLECTIVE ;  /* 0x000000000000791b */ /* 0x003fe20003800000 */
.L_x_2278:
        /* <DEDUP_REMOVED lines=16> */
.L_x_2279:
[----:B------:R-:W-:Y:S02]  /*2ca20*/  @P0 IMAD R8, R5, 0x2, R22 ;  /* 0x0000000205080824 */ /* 0x000fe400078e0216 */
[----:B------:R-:W-:Y:S02]  /*2ca30*/  IMAD.MOV.U32 R13, RZ, RZ, R0 ;  /* 0x000000ffff0d7224 */ /* 0x000fe400078e0000 */
[----:B------:R-:W-:Y:S02]  /*2ca40*/  IMAD.MOV.U32 R12, RZ, RZ, 0x7 ;  /* 0x00000007ff0c7424 */ /* 0x000fe400078e00ff */
[----:B------:R-:W-:-:S07]  /*2ca50*/  IMAD.MOV.U32 R3, RZ, RZ, R14 ;  /* 0x000000ffff037224 */ /* 0x000fce00078e000e */
[----:B------:R-:W-:Y:S05]  /*2ca60*/  WARPSYNC.COLLECTIVE R15, `(.L_x_2280) ;  /* 0x000000000f087348 */ /* 0x000fea0003c00000 */
[----:B------:R0:W1:Y:S02]  /*2ca70*/  SHFL.IDX P6, R14, R13, R12, R11 ;  /* 0x0000000c0d0e7389 */ /* 0x00006400000c000b */
[----:B01----:R-:W-:Y:S01]  /*2ca80*/  ENDCOLLECTIVE ;  /* 0x000000000000791b */ /* 0x003fe20003800000 */
.L_x_2280:
        /* <DEDUP_REMOVED lines=10> */
.L_x_2281:
[----:B------:R-:W-:Y:S01]  /*2cb30*/  @!PT LDS RZ, [RZ] ;  /* 0x00000000fffff984 */ /* 0x000fe20000000800 */
[----:B------:R-:W-:Y:S01]  /*2cb40*/  @!PT LDS RZ, [RZ] ;  /* 0x00000000fffff984 */ /* 0x000fe20000000800 */
[----:B------:R-:W-:Y:S01]  /*2cb50*/  @!PT LDS RZ, [RZ] ;  /* 0x00000000fffff984 */ /* 0x000fe20000000800 */
[----:B------:R-:W-:Y:S04]  /*2cb60*/  @P0 LDGSTS.E.BYPASS.LTC128B.128 [R8+0x1b400], desc[UR54][R2.64], !P3 ;  /* 0x1b40000002080fae */ /* 0x000fe8000d901d76 */
[----:B------:R0:W-:Y:S02]  /*2cb70*/  @P0 LDGSTS.E.BYPASS.LTC128B.128 [R8+0x1f400], desc[UR54][R2.64+0x80], !P2 ;  /* 0x1f40008002080fae */ /* 0x0001e4000d101d76 */
[----:B0-----:R-:W-:Y:S01]  /*2cb80*/  IMAD.MOV.U32 R2, RZ, RZ, R14 ;  /* 0x000000ffff027224 */ /* 0x001fe200078e000e */
[----:B------:R-:W-:Y:S06]  /*2cb90*/  BRA `(.L_x_2282) ;  /* 0xffffff84009c7947 */ /* 0x000fec000383ffff */
.L_x_2059:
        /* <DEDUP_REMOVED lines=9> */
.L_x_2283:
[C---:B------:R-:W-:Y:S01]  /*2cc30*/  VIADD R6, R27.reuse, 0x10 ;  /* 0x000000101b067836 */ /* 0x040fe20000000000 */
[----:B------:R-:W-:Y:S01]  /*2cc40*/  ISETP.GE.AND P3, PT, R27, R33, PT ;  /* 0x000000211b00720c */ /* 0x000fe20003f66270 */
[----:B------:R-:W-:Y:S02]  /*2cc50*/  IMAD.MOV.U32 R13, RZ, RZ, R0 ;  /* 0x000000ffff0d7224 */ /* 0x000fe400078e0000 */
[----:B------:R-:W-:-:S10]  /*2cc60*/  IMAD.MOV.U32 R2, RZ, RZ, R14 ;  /* 0x000000ffff027224 */ /* 0x000fd400078e000e */
[----:B------:R-:W-:Y:S05]  /*2cc70*/  WARPSYNC.COLLECTIVE R15, `(.L_x_2284) ;  /* 0x000000000f087348 */ /* 0x000fea0003c00000 */
[----:B------:R0:W1:Y:S02]  /*2cc80*/  SHFL.IDX P6, R14, R13, R12, R11 ;  /* 0x0000000c0d0e7389 */ /* 0x00006400000c000b */
[----:B01----:R-:W-:Y:S01]  /*2cc90*/  ENDCOLLECTIVE ;  /* 0x000000000000791b */ /* 0x003fe20003800000 */
.L_x_2284:
        /* <DEDUP_REMOVED lines=8> */
.L_x_2285:
        /* <DEDUP_REMOVED lines=12> */
.L_x_2286:
        /* <DEDUP_REMOVED lines=8> */
.L_x_2287:
        /* <DEDUP_REMOVED lines=13> */
.L_x_2288:
        /* <DEDUP_REMOVED lines=8> */
.L_x_2289:
        /* <DEDUP_REMOVED lines=13> */
.L_x_2290:
        /* <DEDUP_REMOVED lines=8> */
.L_x_2291:
        /* <DEDUP_REMOVED lines=13> */
.L_x_2292:
        /* <DEDUP_REMOVED lines=8> */
.L_x_2293:
        /* <DEDUP_REMOVED lines=13> */
.L_x_2294:
        /* <DEDUP_REMOVED lines=8> */
.L_x_2295:
        /* <DEDUP_REMOVED lines=12> */
.L_x_2296:
        /* <DEDUP_REMOVED lines=8> */
.L_x_2297:
        /* <DEDUP_REMOVED lines=11> */
.L_x_2298:
[----:B------:R-:W-:Y:S05]  /*2d590*/  BRA `(.L_x_2299) ;  /* 0xffffff8800107947 */ /* 0x000fea000383ffff */
.L_x_2064:
[----:B0-----:R0:W1:Y:S02]  /*2d5a0*/  SYNCS.PHASECHK.TRANS64.TRYWAIT P0, [R22+URZ+0x28820], R3 ;  /* 0x02882003160075a7 */ /* 0x001064000800017f */
[----:B-1----:R-:W-:Y:S05]  /*2d5b0*/  @!P0 NANOSLEEP.SYNCS 0x989680 ;  /* 0x009896800000895d */ /* 0x002fea0003900000 */
[----:B------:R-:W1:Y:S02]  /*2d5c0*/  @!P0 SYNCS.PHASECHK.TRANS64 P0, [R22+URZ+0x28820], R3 ;  /* 0x02882003160085a7 */ /* 0x000e64000800007f */
[----:B-1----:R-:W-:Y:S05]  /*2d5d0*/  @!P0 BRA `(.L_x_2064) ;  /* 0xfffffffc00f08947 */ /* 0x002fea000383ffff */
[----:B------:R-:W-:Y:S05]  /*2d5e0*/  BRA `(.L_x_2300) ;  /* 0xffffff8800887947 */ /* 0x000fea000383ffff */
.L_x_2069:
[----:B0-----:R0:W1:Y:S02]  /*2d5f0*/  SYNCS.PHASECHK.TRANS64.TRYWAIT P0, [R6+URZ+0x28840], R3 ;  /* 0x02884003060075a7 */ /* 0x001064000800017f */
[----:B-1----:R-:W-:Y:S05]  /*2d600*/  @!P0 NANOSLEEP.SYNCS 0x989680 ;  /* 0x009896800000895d */ /* 0x002fea0003900000 */
[----:B------:R-:W1:Y:S02]  /*2d610*/  @!P0 SYNCS.PHASECHK.TRANS64 P0, [R6+URZ+0x28840], R3 ;  /* 0x02884003060085a7 */ /* 0x000e64000800007f */
[----:B-1----:R-:W-:Y:S05]  /*2d620*/  @!P0 BRA `(.L_x_2069) ;  /* 0xfffffffc00f08947 */ /* 0x002fea000383ffff */
[----:B------:R-:W-:Y:S05]  /*2d630*/  BRA `(.L_x_2301) ;  /* 0xffffff8c00507947 */ /* 0x000fea000383ffff */
.L_x_2070:
        /* <DEDUP_REMOVED lines=8> */
.L_x_2303:
[----:B------:R-:W-:Y:S05]  /*2d6c0*/  BSYNC B1 ;  /* 0x0000000000017941 */ /* 0x000fea0003800000 */
.L_x_2302:
        /* <DEDUP_REMOVED lines=9> */
.L_x_2304:
[----:B------:R-:W-:Y:S02]  /*2d760*/  IMAD R8, R8, 0x2, R22 ;  /* 0x0000000208087824 */ /* 0x000fe400078e0216 */
[----:B------:R-:W-:Y:S02]  /*2d770*/  IMAD.MOV.U32 R13, RZ, RZ, R9 ;  /* 0x000000ffff0d7224 */ /* 0x000fe400078e0009 */
[----:B------:R-:W-:Y:S02]  /*2d780*/  IMAD.MOV.U32 R12, RZ, RZ, 0x1 ;  /* 0x00000001ff0c7424 */ /* 0x000fe400078e00ff */
[----:B------:R-:W-:-:S07]  /*2d790*/  IMAD.MOV.U32 R2, RZ, RZ, R14 ;  /* 0x000000ffff027224 */ /* 0x000fce00078e000e */
[----:B------:R-:W-:Y:S05]  /*2d7a0*/  WARPSYNC.COLLECTIVE R15, `(.L_x_2305) ;  /* 0x000000000f087348 */ /* 0x000fea0003c00000 */
[----:B------:R0:W1:Y:S02]  /*2d7b0*/  SHFL.IDX P6, R14, R13, R12, R11 ;  /* 0x0000000c0d0e7389 */ /* 0x00006400000c000b */
[----:B01----:R-:W-:Y:S01]  /*2d7c0*/  ENDCOLLECTIVE ;  /* 0x000000000000791b */ /* 0x003fe20003800000 */
.L_x_2305:
        /* <DEDUP_REMOVED lines=12> */
.L_x_2306:
[----:B------:R-:W-:Y:S02]  /*2d890*/  IMAD.MOV.U32 R13, RZ, RZ, R9 ;  /* 0x000000ffff0d7224 */ /* 0x000fe400078e0009 */
[----:B------:R-:W-:Y:S02]  /*2d8a0*/  IMAD.MOV.U32 R12, RZ, RZ, 0x2 ;  /* 0x00000002ff0c7424 */ /* 0x000fe400078e00ff */
[----:B------:R-:W-:-:S07]  /*2d8b0*/  IMAD.MOV.U32 R2, RZ, RZ, R14 ;  /* 0x000000ffff027224 */ /* 0x000fce00078e000e */
[----:B------:R-:W-:Y:S05]  /*2d8c0*/  WARPSYNC.COLLECTIVE R15, `(.L_x_2307) ;  /* 0x000000000f087348 */ /* 0x000fea0003c00000 */
[----:B------:R0:W1:Y:S02]  /*2d8d0*/  SHFL.IDX P6, R14, R13, R12, R11 ;  /* 0x0000000c0d0e7389 */ /* 0x00006400000c000b */
[----:B01----:R-:W-:Y:S01]  /*2d8e0*/  ENDCOLLECTIVE ;  /* 0x000000000000791b */ /* 0x003fe20003800000 */
.L_x_2307:
        /* <DEDUP_REMOVED lines=12> */
.L_x_2308:
[----:B------:R-:W-:Y:S02]  /*2d9b0*/  IMAD.MOV.U32 R13, RZ, RZ, R9 ;  /* 0x000000ffff0d7224 */ /* 0x000fe400078e0009 */
[----:B------:R-:W-:Y:S02]  /*2d9c0*/  IMAD.MOV.U32 R12, RZ, RZ, 0x3 ;  /* 0x00000003ff0c7424 */ /* 0x000fe400078e00ff */
[----:B------:R-:W-:-:S07]  /*2d9d0*/  IMAD.MOV.U32 R2, RZ, RZ, R14 ;  /* 0x000000ffff027224 */ /* 0x000fce00078e000e */
[----:B------:R-:W-:Y:S05]  /*2d9e0*/  WARPSYNC.COLLECTIVE R15, `(.L_x_2309) ;  /* 0x000000000f087348 */ /* 0x000fea0003c00000 */
[----:B------:R0:W1:Y:S02]  /*2d9f0*/  SHFL.IDX P6, R14, R13, R12, R11 ;  /* 0x0000000c0d0e7389 */ /* 0x00006400000c000b */
[----:B01----:R-:W-:Y:S01]  /*2da00*/  ENDCOLLECTIVE ;  /* 0x000000000000791b */ /* 0x003fe20003800000 */
.L_x_2309:
        /* <DEDUP_REMOVED lines=12> */
.L_x_2310:
[----:B------:R-:W-:Y:S02]  /*2dad0*/  IMAD.MOV.U32 R13, RZ, RZ, R9 ;  /* 0x000000ffff0d7224 */ /* 0x000fe400078e0009 */
[----:B------:R-:W-:Y:S02]  /*2dae0*/  IMAD.MOV.U32 R12, RZ, RZ, 0x4 ;  /* 0x00000004ff0c7424 */ /* 0x000fe400078e00ff */
[----:B------:R-:W-:-:S07]  /*2daf0*/  IMAD.MOV.U32 R2, RZ, RZ, R14 ;  /* 0x000000ffff027224 */ /* 0x000fce00078e000e */
[----:B------:R-:W-:Y:S05]  /*2db00*/  WARPSYNC.COLLECTIVE R15, `(.L_x_2311) ;  /* 0x000000000f087348 */ /* 0x000fea0003c00000 */
[----:B------:R0:W1:Y:S02]  /*2db10*/  SHFL.IDX P6, R14, R13, R12, R11 ;  /* 0x0000000c0d0e7389 */ /* 0x00006400000c000b */
[----:B01----:R-:W-:Y:S01]  /*2db20*/  ENDCOLLECTIVE ;  /* 0x000000000000791b */ /* 0x003fe20003800000 */
.L_x_2311:
        /* <DEDUP_REMOVED lines=12> */
.L_x_2312:
[----:B------:R-:W-:Y:S02]  /*2dbf0*/  IMAD.MOV.U32 R13, RZ, RZ, R9 ;  /* 0x000000ffff0d7224 */ /* 0x000fe400078e0009 */
[----:B------:R-:W-:Y:S02]  /*2dc00*/  IMAD.MOV.U32 R12, RZ, RZ, 0x5 ;  /* 0x00000005ff0c7424 */ /* 0x000fe400078e00ff */
[----:B------:R-:W-:-:S07]  /*2dc10*/  IMAD.MOV.U32 R2, RZ, RZ, R14 ;  /* 0x000000ffff027224 */ /* 0x000fce00078e000e */
[----:B------:R-:W-:Y:S05]  /*2dc20*/  WARPSYNC.COLLECTIVE R15, `(.L_x_2313) ;  /* 0x000000000f087348 */ /* 0x000fea0003c00000 */
[----:B------:R0:W1:Y:S02]  /*2dc30*/  SHFL.IDX P6, R14, R13, R12, R11 ;  /* 0x0000000c0d0e7389 */ /* 0x00006400000c000b */
[----:B01----:R-:W-:Y:S01]  /*2dc40*/  ENDCOLLECTIVE ;  /* 0x000000000000791b */ /* 0x003fe20003800000 */
.L_x_2313:
        /* <DEDUP_REMOVED lines=12> */
.L_x_2314:
[----:B------:R-:W-:Y:S02]  /*2dd10*/  IMAD.MOV.U32 R13, RZ, RZ, R9 ;  /* 0x000000ffff0d7224 */ /* 0x000fe400078e0009 */
[----:B------:R-:W-:Y:S02]  /*2dd20*/  IMAD.MOV.U32 R12, RZ, RZ, 0x6 ;  /* 0x00000006ff0c7424 */ /* 0x000fe400078e00ff */
[----:B------:R-:W-:-:S07]  /*2dd30*/  IMAD.MOV.U32 R2, RZ, RZ, R14 ;  /* 0x000000ffff027224 */ /* 0x000fce00078e000e */
[----:B------:R-:W-:Y:S05]  /*2dd40*/  WARPSYNC.COLLECTIVE R15, `(.L_x_2315) ;  /* 0x000000000f087348 */ /* 0x000fea0003c00000 */
[----:B------:R0:W1:Y:S02]  /*2dd50*/  SHFL.IDX P6, R14, R13, R12, R11 ;  /* 0x0000000c0d0e7389 */ /* 0x00006400000c000b */
[----:B01----:R-:W-:Y:S01]  /*2dd60*/  ENDCOLLECTIVE ;  /* 0x000000000000791b */ /* 0x003fe20003800000 */
.L_x_2315:
        /* <DEDUP_REMOVED lines=12> */
.L_x_2316:
[----:B------:R-:W-:Y:S02]  /*2de30*/  IMAD.MOV.U32 R13, RZ, RZ, R9 ;  /* 0x000000ffff0d7224 */ /* 0x000fe400078e0009 */
[----:B------:R-:W-:Y:S02]  /*2de40*/  IMAD.MOV.U32 R12, RZ, RZ, 0x7 ;  /* 0x00000007ff0c7424 */ /* 0x000fe400078e00ff */
[----:B------:R-:W-:-:S07]  /*2de50*/  IMAD.MOV.U32 R2, RZ, RZ, R14 ;  /* 0x000000ffff027224 */ /* 0x000fce00078e000e */
[----:B------:R-:W-:Y:S05]  /*2de60*/  WARPSYNC.COLLECTIVE R15, `(.L_x_2317) ;  /* 0x000000000f087348 */ /* 0x000fea0003c00000 */
[----:B------:R0:W1:Y:S02]  /*2de70*/  SHFL.IDX P6, R14, R13, R12, R11 ;  /* 0x0000000c0d0e7389 */ /* 0x00006400000c000b */
[----:B01----:R-:W-:Y:S01]  /*2de80*/  ENDCOLLECTIVE ;  /* 0x000000000000791b */ /* 0x003fe20003800000 */
.L_x_2317:
        /* <DEDUP_REMOVED lines=12> */
.L_x_2318:
[----:B------:R-:W-:Y:S01]  /*2df50*/  IMAD.MOV.U32 R2, RZ, RZ, R14 ;  /* 0x000000ffff027224 */ /* 0x000fe200078e000e */
[----:B------:R-:W-:Y:S06]  /*2df60*/  BRA `(.L_x_2319) ;  /* 0xffffff88001c7947 */ /* 0x000fec000383ffff */
.L_x_2075:
[----:B-1----:R1:W2:Y:S02]  /*2df70*/  SYNCS.PHASECHK.TRANS64.TRYWAIT P0, [R6+URZ+0x28860], R2 ;  /* 0x02886002060075a7 */ /* 0x0022a4000800017f */
[----:B--2---:R-:W-:Y:S05]  /*2df80*/  @!P0 NANOSLEEP.SYNCS 0x989680 ;  /* 0x009896800000895d */ /* 0x004fea0003900000 */
[----:B------:R-:W2:Y:S02]  /*2df90*/  @!P0 SYNCS.PHASECHK.TRANS64 P0, [R6+URZ+0x28860], R2 ;  /* 0x02886002060085a7 */ /* 0x000ea4000800007f */
[----:B--2---:R-:W-:Y:S05]  /*2dfa0*/  @!P0 BRA `(.L_x_2075) ;  /* 0xfffffffc00f08947 */ /* 0x004fea000383ffff */
[----:B------:R-:W-:Y:S05]  /*2dfb0*/  BRA `(.L_x_2320) ;  /* 0xffffff8800787947 */ /* 0x000fea000383ffff */
.L_x_2076:
        /* <DEDUP_REMOVED lines=8> */
.L_x_2322:
[----:B------:R-:W-:Y:S05]  /*2e040*/  BSYNC B1 ;  /* 0x0000000000017941 */ /* 0x000fea0003800000 */
.L_x_2321:
        /* <DEDUP_REMOVED lines=9> */
.L_x_2323:
[----:B------:R-:W-:Y:S02]  /*2e0e0*/  IMAD.MOV.U32 R13, RZ, RZ, R23 ;  /* 0x000000ffff0d7224 */ /* 0x000fe400078e0017 */
[----:B------:R-:W-:Y:S02]  /*2e0f0*/  IMAD.MOV.U32 R12, RZ, RZ, 0x1 ;  /* 0x00000001ff0c7424 */ /* 0x000fe400078e00ff */
[----:B------:R-:W-:-:S07]  /*2e100*/  IMAD.MOV.U32 R2, RZ, RZ, R14 ;  /* 0x000000ffff027224 */ /* 0x000fce00078e000e */
[----:B------:R-:W-:Y:S05]  /*2e110*/  WARPSYNC.COLLECTIVE R15, `(.L_x_2324) ;  /* 0x000000000f087348 */ /* 0x000fea0003c00000 */
[----:B------:R0:W1:Y:S02]  /*2e120*/  SHFL.IDX P6, R14, R13, R12, R11 ;  /* 0x0000000c0d0e7389 */ /* 0x00006400000c000b */
[----:B01----:R-:W-:Y:S01]  /*2e130*/  ENDCOLLECTIVE ;  /* 0x000000000000791b */ /* 0x003fe20003800000 */
.L_x_2324:
        /* <DEDUP_REMOVED lines=14> */
.L_x_2325:
[----:B------:R-:W-:Y:S02]  /*2e220*/  IMAD.MOV.U32 R13, RZ, RZ, R23 ;  /* 0x000000ffff0d7224 */ /* 0x000fe400078e0017 */
[----:B------:R-:W-:Y:S02]  /*2e230*/  IMAD.MOV.U32 R12, RZ, RZ, 0x2 ;  /* 0x00000002ff0c7424 */ /* 0x000fe400078e00ff */
[----:B------:R-:W-:-:S07]  /*2e240*/  IMAD.MOV.U32 R2, RZ, RZ, R14 ;  /* 0x000000ffff027224 */ /* 0x000fce00078e000e */
[----:B------:R-:W-:Y:S05]  /*2e250*/  WARPSYNC.COLLECTIVE R15, `(.L_x_2326) ;  /* 0x000000000f087348 */ /* 0x000fea0003c00000 */
[----:B------:R0:W1:Y:S02]  /*2e260*/  SHFL.IDX P6, R14, R13, R12, R11 ;  /* 0x0000000c0d0e7389 */ /* 0x00006400000c000b */
[----:B01----:R-:W-:Y:S01]  /*2e270*/  ENDCOLLECTIVE ;  /* 0x000000000000791b */ /* 0x003fe20003800000 */
.L_x_2326:
        /* <DEDUP_REMOVED lines=14> */
.L_x_2327:
[----:B------:R-:W-:Y:S02]  /*2e360*/  IMAD.MOV.U32 R13, RZ, RZ, R23 ;  /* 0x000000ffff0d7224 */ /* 0x000fe400078e0017 */
[----:B------:R-:W-:Y:S02]  /*2e370*/  IMAD.MOV.U32 R12, RZ, RZ, 0x3 ;  /* 0x00000003ff0c7424 */ /* 0x000fe400078e00ff */
[----:B------:R-:W-:-:S07]  /*2e380*/  IMAD.MOV.U32 R2, RZ, RZ, R14 ;  /* 0x000000ffff027224 */ /* 0x000fce00078e000e */
[----:B------:R-:W-:Y:S05]  /*2e390*/  WARPSYNC.COLLECTIVE R15, `(.L_x_2328) ;  /* 0x000000000f087348 */ /* 0x000fea0003c00000 */
[----:B------:R0:W1:Y:S02]  /*2e3a0*/  SHFL.IDX P6, R14, R13, R12, R11 ;  /* 0x0000000c0d0e7389 */ /* 0x00006400000c000b */
[----:B01----:R-:W-:Y:S01]  /*2e3b0*/  ENDCOLLECTIVE ;  /* 0x000000000000791b */ /* 0x003fe20003800000 */
.L_x_2328:
        /* <DEDUP_REMOVED lines=14> */
.L_x_2329:
[----:B------:R-:W-:Y:S02]  /*2e4a0*/  IMAD.MOV.U32 R13, RZ, RZ, R23 ;  /* 0x000000ffff0d7224 */ /* 0x000fe400078e0017 */
[----:B------:R-:W-:Y:S02]  /*2e4b0*/  IMAD.MOV.U32 R12, RZ, RZ, 0x4 ;  /* 0x00000004ff0c7424 */ /* 0x000fe400078e00ff */
[----:B------:R-:W-:-:S07]  /*2e4c0*/  IMAD.MOV.U32 R2, RZ, RZ, R14 ;  /* 0x000000ffff027224 */ /* 0x000fce00078e000e */
[----:B------:R-:W-:Y:S05]  /*2e4d0*/  WARPSYNC.COLLECTIVE R15, `(.L_x_2330) ;  /* 0x000000000f087348 */ /* 0x000fea0003c00000 */
[----:B------:R0:W1:Y:S02]  /*2e4e0*/  SHFL.IDX P6, R14, R13, R12, R11 ;  /* 0x0000000c0d0e7389 */ /* 0x00006400000c000b */
[----:B01----:R-:W-:Y:S01]  /*2e4f0*/  ENDCOLLECTIVE ;  /* 0x000000000000791b */ /* 0x003fe20003800000 */
.L_x_2330:
        /* <DEDUP_REMOVED lines=14> */
.L_x_2331:
[----:B------:R-:W-:Y:S02]  /*2e5e0*/  IMAD.MOV.U32 R13, RZ, RZ, R23 ;  /* 0x000000ffff0d7224 */ /* 0x000fe400078e0017 */
[----:B------:R-:W-:Y:S02]  /*2e5f0*/  IMAD.MOV.U32 R12, RZ, RZ, 0x5 ;  /* 0x00000005ff0c7424 */ /* 0x000fe400078e00ff */
[----:B------:R-:W-:-:S07]  /*2e600*/  IMAD.MOV.U32 R2, RZ, RZ, R14 ;  /* 0x000000ffff027224 */ /* 0x000fce00078e000e */
[----:B------:R-:W-:Y:S05]  /*2e610*/  WARPSYNC.COLLECTIVE R15, `(.L_x_2332) ;  /* 0x000000000f087348 */ /* 0x000fea0003c00000 */
[----:B------:R0:W1:Y:S02]  /*2e620*/  SHFL.IDX P6, R14, R13, R12, R11 ;  /* 0x0000000c0d0e7389 */ /* 0x00006400000c000b */
[----:B01----:R-:W-:Y:S01]  /*2e630*/  ENDCOLLECTIVE ;  /* 0x000000000000791b */ /* 0x003fe20003800000 */
.L_x_2332:
        /* <DEDUP_REMOVED lines=14> */
.L_x_2333:
[----:B------:R-:W-:Y:S02]  /*2e720*/  IMAD.MOV.U32 R13, RZ, RZ, R23 ;  /* 0x000000ffff0d7224 */ /* 0x000fe400078e0017 */
[----:B------:R-:W-:Y:S02]  /*2e730*/  IMAD.MOV.U32 R12, RZ, RZ, 0x6 ;  /* 0x00000006ff0c7424 */ /* 0x000fe400078e00ff */
[----:B------:R-:W-:-:S07]  /*2e740*/  IMAD.MOV.U32 R2, RZ, RZ, R14 ;  /* 0x000000ffff027224 */ /* 0x000fce00078e000e */
[----:B------:R-:W-:Y:S05]  /*2e750*/  WARPSYNC.COLLECTIVE R15, `(.L_x_2334) ;  /* 0x000000000f087348 */ /* 0x000fea0003c00000 */
[----:B------:R0:W1:Y:S02]  /*2e760*/  SHFL.IDX P6, R14, R13, R12, R11 ;  /* 0x0000000c0d0e7389 */ /* 0x00006400000c000b */
[----:B01----:R-:W-:Y:S01]  /*2e770*/  ENDCOLLECTIVE ;  /* 0x000000000000791b */ /* 0x003fe20003800000 */
.L_x_2334:
        /* <DEDUP_REMOVED lines=14> */
.L_x_2335:
[----:B------:R-:W-:Y:S02]  /*2e860*/  IMAD.MOV.U32 R13, RZ, RZ, R23 ;  /* 0x000000ffff0d7224 */ /* 0x000fe400078e0017 */
[----:B------:R-:W-:Y:S02]  /*2e870*/  IMAD.MOV.U32 R12, RZ, RZ, 0x7 ;  /* 0x00000007ff0c7424 */ /* 0x000fe400078e00ff */
[----:B------:R-:W-:-:S07]  /*2e880*/  IMAD.MOV.U32 R2, RZ, RZ, R14 ;  /* 0x000000ffff027224 */ /* 0x000fce00078e000e */
[----:B------:R-:W-:Y:S05]  /*2e890*/  WARPSYNC.COLLECTIVE R15, `(.L_x_2336) ;  /* 0x000000000f087348 */ /* 0x000fea0003c00000 */
[----:B------:R0:W1:Y:S02]  /*2e8a0*/  SHFL.IDX P6, R14, R13, R12, R11 ;  /* 0x0000000c0d0e7389 */ /* 0x00006400000c000b */
[----:B01----:R-:W-:Y:S01]  /*2e8b0*/  ENDCOLLECTIVE ;  /* 0x000000000000791b */ /* 0x003fe20003800000 */
.L_x_2336:
        /* <DEDUP_REMOVED lines=13> */
.L_x_2337:
[----:B------:R-:W-:Y:S01]  /*2e990*/  @!PT LDS RZ, [RZ] ;  /* 0x00000000fffff984 */ /* 0x000fe20000000800 */
[----:B------:R-:W-:Y:S01]  /*2e9a0*/  @!PT LDS RZ, [RZ] ;  /* 0x00000000fffff984 */ /* 0x000fe20000000800 */
[----:B------:R-:W-:Y:S01]  /*2e9b0*/  @!PT LDS RZ, [RZ] ;  /* 0x00000000fffff984 */ /* 0x000fe20000000800 */
[----:B------:R1:W-:Y:S01]  /*2e9c0*/  LDGSTS.E.BYPASS.LTC128B.128 [R7+0x7400], desc[UR54][R2.64+0x80], !P0 ;  /* 0x0740008002077fae */ /* 0x0003e2000c101d76 */
[----:B------:R-:W-:Y:S05]  /*2e9d0*/  BRA `(.L_x_2338) ;  /* 0xffffff8400007947 */ /* 0x000fea000383ffff */
.L_x_2084:
[----:B0-----:R0:W1:Y:S02]  /*2e9e0*/  SYNCS.PHASECHK.TRANS64.TRYWAIT P0, [R0+URZ+0x28860], R3 ;  /* 0x02886003000075a7 */ /* 0x001064000800017f */
[----:B-1----:R-:W-:Y:S05]  /*2e9f0*/  @!P0 NANOSLEEP.SYNCS 0x989680 ;  /* 0x009896800000895d */ /* 0x002fea0003900000 */
[----:B------:R-:W1:Y:S02]  /*2ea00*/  @!P0 SYNCS.PHASECHK.TRANS64 P0, [R0+URZ+0x28860], R3 ;  /* 0x02886003000085a7 */ /* 0x000e64000800007f */
[----:B-1----:R-:W-:Y:S05]  /*2ea10*/  @!P0 BRA `(.L_x_2084) ;  /* 0xfffffffc00f08947 */ /* 0x002fea000383ffff */
[----:B------:R-:W-:Y:S05]  /*2ea20*/  BRA `(.L_x_2339) ;  /* 0xffffff8800147947 */ /* 0x000fea000383ffff */
.L_x_2085:
        /* <DEDUP_REMOVED lines=8> */
.L_x_2341:
[----:B------:R-:W-:Y:S05]  /*2eab0*/  BSYNC B0 ;  /* 0x0000000000007941 */ /* 0x000fea0003800000 */
.L_x_2340:
        /* <DEDUP_REMOVED lines=9> */
.L_x_2342:
        /* <DEDUP_REMOVED lines=12> */
.L_x_2343:
        /* <DEDUP_REMOVED lines=13> */
.L_x_2344:
[----:B------:R-:W-:Y:S02]  /*2ece0*/  IMAD.MOV.U32 R13, RZ, RZ, R23 ;  /* 0x000000ffff0d7224 */ /* 0x000fe400078e0017 */
[----:B------:R-:W-:Y:S02]  /*2ecf0*/  IMAD.MOV.U32 R12, RZ, RZ, 0x2 ;  /* 0x00000002ff0c7424 */ /* 0x000fe400078e00ff */
[----:B------:R-:W-:-:S07]  /*2ed00*/  IMAD.MOV.U32 R10, RZ, RZ, R14 ;  /* 0x000000ffff0a7224 */ /* 0x000fce00078e000e */
[----:B------:R-:W-:Y:S05]  /*2ed10*/  WARPSYNC.COLLECTIVE R15, `(.L_x_2345) ;  /* 0x000000000f087348 */ /* 0x000fea0003c00000 */
[----:B------:R0:W1:Y:S02]  /*2ed20*/  SHFL.IDX P6, R14, R13, R12, R11 ;  /* 0x0000000c0d0e7389 */ /* 0x00006400000c000b */
[----:B01----:R-:W-:Y:S01]  /*2ed30*/  ENDCOLLECTIVE ;  /* 0x000000000000791b */ /* 0x003fe20003800000 */
.L_x_2345:
        /* <DEDUP_REMOVED lines=14> */
.L_x_2346:
[----:B------:R-:W-:Y:S02]  /*2ee20*/  IMAD.MOV.U32 R13, RZ, RZ, R23 ;  /* 0x000000ffff0d7224 */ /* 0x000fe400078e0017 */
[----:B------:R-:W-:Y:S01]  /*2ee30*/  IMAD.MOV.U32 R12, RZ, RZ, 0x3 ;  /* 0x00000003ff0c7424 */ /* 0x000fe200078e00ff */
[----:B------:R-:W-:-:S13]  /*2ee40*/  IADD3 R2, P2, R14, R5, RZ ;  /* 0x000000050e027210 */ /* 0x000fda0007f5e0ff */
[----:B------:R-:W-:Y:S05]  /*2ee50*/  WARPSYNC.COLLECTIVE R15, `(.L_x_2347) ;  /* 0x000000000f087348 */ /* 0x000fea0003c00000 */
[----:B------:R0:W1:Y:S02]  /*2ee60*/  SHFL.IDX P6, R14, R13, R12, R11 ;  /* 0x0000000c0d0e7389 */ /* 0x00006400000c000b */
[----:B01----:R-:W-:Y:S01]  /*2ee70*/  ENDCOLLECTIVE ;  /* 0x000000000000791b */ /* 0x003fe20003800000 */
.L_x_2347:
        /* <DEDUP_REMOVED lines=13> */
.L_x_2348:
[----:B------:R-:W-:Y:S02]  /*2ef50*/  IMAD.MOV.U32 R13, RZ, RZ, R23 ;  /* 0x000000ffff0d7224 */ /* 0x000fe400078e0017 */
[----:B------:R-:W-:Y:S01]  /*2ef60*/  IMAD.MOV.U32 R12, RZ, RZ, 0x4 ;  /* 0x00000004ff0c7424 */ /* 0x000fe200078e00ff */
[----:B------:R-:W-:-:S13]  /*2ef70*/  IADD3 R2, P2, R14, R5, RZ ;  /* 0x000000050e027210 */ /* 0x000fda0007f5e0ff */
[----:B------:R-:W-:Y:S05]  /*2ef80*/  WARPSYNC.COLLECTIVE R15, `(.L_x_2349) ;  /* 0x000000000f087348 */ /* 0x000fea0003c00000 */
[----:B------:R0:W1:Y:S02]  /*2ef90*/  SHFL.IDX P6, R14, R13, R12, R11 ;  /* 0x0000000c0d0e7389 */ /* 0x00006400000c000b */
[----:B01----:R-:W-:Y:S01]  /*2efa0*/  ENDCOLLECTIVE ;  /* 0x000000000000791b */ /* 0x003fe20003800000 */
.L_x_2349:
        /* <DEDUP_REMOVED lines=13> */
.L_x_2350:
[----:B------:R-:W-:Y:S02]  /*2f080*/  IMAD.MOV.U32 R13, RZ, RZ, R23 ;  /* 0x000000ffff0d7224 */ /* 0x000fe400078e0017 */
[----:B------:R-:W-:Y:S02]  /*2f090*/  IMAD.MOV.U32 R12, RZ, RZ, 0x5 ;  /* 0x00000005ff0c7424 */ /* 0x000fe400078e00ff */
[----:B------:R-:W-:-:S07]  /*2f0a0*/  IMAD.MOV.U32 R10, RZ, RZ, R14 ;  /* 0x000000ffff0a7224 */ /* 0x000fce00078e000e */
[----:B------:R-:W-:Y:S05]  /*2f0b0*/  WARPSYNC.COLLECTIVE R15, `(.L_x_2351) ;  /* 0x000000000f087348 */ /* 0x000fea0003c00000 */
[----:B------:R0:W1:Y:S02]  /*2f0c0*/  SHFL.IDX P6, R14, R13, R12, R11 ;  /* 0x0000000c0d0e7389 */ /* 0x00006400000c000b */
[----:B01----:R-:W-:Y:S01]  /*2f0d0*/  ENDCOLLECTIVE ;  /* 0x000000000000791b */ /* 0x003fe20003800000 */
.L_x_2351:
        /* <DEDUP_REMOVED lines=14> */
.L_x_2352:
[----:B------:R-:W-:Y:S02]  /*2f1c0*/  IMAD.MOV.U32 R13, RZ, RZ, R23 ;  /* 0x000000ffff0d7224 */ /* 0x000fe400078e0017 */
[----:B------:R-:W-:Y:S01]  /*2f1d0*/  IMAD.MOV.U32 R12, RZ, RZ, 0x6 ;  /* 0x00000006ff0c7424 */ /* 0x000fe200078e00ff */
[----:B------:R-:W-:-:S13]  /*2f1e0*/  IADD3 R2, P2, R14, R5, RZ ;  /* 0x000000050e027210 */ /* 0x000fda0007f5e0ff */
[----:B------:R-:W-:Y:S05]  /*2f1f0*/  WARPSYNC.COLLECTIVE R15, `(.L_x_2353) ;  /* 0x000000000f087348 */ /* 0x000fea0003c00000 */
[----:B------:R0:W1:Y:S02]  /*2f200*/  SHFL.IDX P6, R14, R13, R12, R11 ;  /* 0x0000000c0d0e7389 */ /* 0x00006400000c000b */
[----:B01----:R-:W-:Y:S01]  /*2f210*/  ENDCOLLECTIVE ;  /* 0x000000000000791b */ /* 0x003fe20003800000 */
.L_x_2353:
        /* <DEDUP_REMOVED lines=13> */
.L_x_2354:
[----:B------:R-:W-:Y:S02]  /*2f2f0*/  IMAD.MOV.U32 R13, RZ, RZ, R23 ;  /* 0x000000ffff0d7224 */ /* 0x000fe400078e0017 */
[----:B------:R-:W-:Y:S02]  /*2f300*/  IMAD.MOV.U32 R12, RZ, RZ, 0x7 ;  /* 0x00000007ff0c7424 */ /* 0x000fe400078e00ff */
[----:B------:R-:W-:-:S07]  /*2f310*/  IMAD.MOV.U32 R10, RZ, RZ, R14 ;  /* 0x000000ffff0a7224 */ /* 0x000fce00078e000e */
[----:B------:R-:W-:Y:S05]  /*2f320*/  WARPSYNC.COLLECTIVE R15, `(.L_x_2355) ;  /* 0x000000000f087348 */ /* 0x000fea0003c00000 */
[----:B------:R0:W1:Y:S02]  /*2f330*/  SHFL.IDX P6, R14, R13, R12, R11 ;  /* 0x0000000c0d0e7389 */ /* 0x00006400000c000b */
[----:B01----:R-:W-:Y:S01]  /*2f340*/  ENDCOLLECTIVE ;  /* 0x000000000000791b */ /* 0x003fe20003800000 */
.L_x_2355:
        /* <DEDUP_REMOVED lines=12> */
.L_x_2356:
[----:B------:R-:W-:Y:S05]  /*2f410*/  BRA `(.L_x_2357) ;  /* 0xffffff8000b47947 */ /* 0x000fea000383ffff */
.L_x_2090:
        /* <DEDUP_REMOVED lines=8> */
.L_x_2359:
[----:B------:R-:W-:Y:S05]  /*2f4a0*/  BSYNC B0 ;  /* 0x0000000000007941 */ /* 0x000fea0003800000 */
.L_x_2358:
        /* <DEDUP_REMOVED lines=9> */
.L_x_2360:
[----:B------:R-:W-:Y:S02]  /*2f540*/  ULDC UR4, c[0x0][0xc3c] ;  /* 0x00030f0000047ab9 */ /* 0x000fe40000000800 */
[----:B------:R-:W-:-:S13]  /*2f550*/  ISETP.GE.OR P1, PT, R9, UR4, !P0 ;  /* 0x0000000409007c0c */ /* 0x000fda000c726670 */
[----:B------:R-:W0:Y:S08]  /*2f560*/  @!P1 LDC.64 R2, c[0x0][0xc80] ;  /* 0x00032000ff029b82 */ /* 0x000e300000000a00 */
[----:B------:R-:W1:Y:S01]  /*2f570*/  @!P1 LDC.64 R4, c[0x0][0xc78] ;  /* 0x00031e00ff049b82 */ /* 0x000e620000000a00 */
[----:B------:R-:W-:Y:S02]  /*2f580*/  IMAD.MOV.U32 R17, RZ, RZ, RZ ;  /* 0x000000ffff117224 */ /* 0x000fe400078e00ff */
[----:B------:R-:W-:-:S02]  /*2f590*/  IMAD.MOV.U32 R11, RZ, RZ, RZ ;  /* 0x000000ffff0b7224 */ /* 0x000fc400078e00ff */
[----:B------:R-:W-:Y:S02]  /*2f5a0*/  IMAD.MOV.U32 R7, RZ, RZ, R14 ;  /* 0x000000ffff077224 */ /* 0x000fe400078e000e */
[----:B0-----:R-:W-:-:S05]  /*2f5b0*/  @!P1 IMAD.WIDE R2, R9, 0x4, R2 ;  /* 0x0000000409029825 */ /* 0x001fca00078e0202 */
[----:B------:R1:W2:Y:S02]  /*2f5c0*/  @!P1 LDG.E R6, desc[UR54][R2.64] ;  /* 0x0000003602069981 */ /* 0x0002a4000c1e1900 */
[----:B-1----:R-:W-:-:S05]  /*2f5d0*/  @!P1 IMAD.WIDE R2, R9, 0x4, R4 ;  /* 0x0000000409029825 */ /* 0x002fca00078e0204 */
[----:B------:R-:W3:Y:S01]  /*2f5e0*/  @!P1 LDG.E R5, desc[UR54][R2.64] ;  /* 0x0000003602059981 */ /* 0x000ee2000c1e1900 */
[----:B------:R-:W-:Y:S01]  /*2f5f0*/  IMAD.MOV.U32 R4, RZ, RZ, RZ ;  /* 0x000000ffff047224 */ /* 0x000fe200078e00ff */
[C---:B------:R-:W-:Y:S02]  /*2f600*/  ISETP.GE.U32.AND P2, PT, R8.reuse, 0x2, PT ;  /* 0x000000020800780c */ /* 0x040fe40003f46070 */
        /* <DEDUP_REMOVED lines=11> */
.L_x_2361:
[----:B------:R-:W-:Y:S01]  /*2f6c0*/  IMAD.MOV.U32 R12, RZ, RZ, 0x2 ;  /* 0x00000002ff0c7424 */ /* 0x000fe200078e00ff */
[----:B------:R-:W-:-:S05]  /*2f6d0*/  SEL R14, R14, RZ, P1 ;  /* 0x000000ff0e0e7207 */ /* 0x000fca0000800000 */
[----:B------:R-:W-:-:S04]  /*2f6e0*/  IMAD.IADD R5, R13, 0x1, R14 ;  /* 0x000000010d057824 */ /* 0x000fc800078e020e */
[----:B------:R-:W-:-:S07]  /*2f6f0*/  IMAD.MOV.U32 R13, RZ, RZ, R5 ;  /* 0x000000ffff0d7224 */ /* 0x000fce00078e0005 */
[----:B------:R-:W-:Y:S05]  /*2f700*/  WARPSYNC.COLLECTIVE R15, `(.L_x_2362) ;  /* 0x000000000f087348 */ /* 0x000fea0003c00000 */
[----:B------:R0:W1:Y:S02]  /*2f710*/  SHFL.UP P6, R14, R13, R12, R11 ;  /* 0x0400000c0d0e7389 */ /* 0x00006400000c000b */
[----:B01----:R-:W-:Y:S01]  /*2f720*/  ENDCOLLECTIVE ;  /* 0x000000000000791b */ /* 0x003fe20003800000 */
.L_x_2362:
[----:B------:R-:W-:Y:S01]  /*2f730*/  IMAD.MOV.U32 R12, RZ, RZ, 0x4 ;  /* 0x00000004ff0c7424 */ /* 0x000fe200078e00ff */
[----:B------:R-:W-:-:S05]  /*2f740*/  SEL R2, R14, RZ, P2 ;  /* 0x000000ff0e027207 */ /* 0x000fca0001000000 */
[----:B------:R-:W-:-:S04]  /*2f750*/  IMAD.IADD R2, R5, 0x1, R2 ;  /* 0x0000000105027824 */ /* 0x000fc800078e0202 */
[----:B------:R-:W-:-:S07]  /*2f760*/  IMAD.MOV.U32 R13, RZ, RZ, R2 ;  /* 0x000000ffff0d7224 */ /* 0x000fce00078e0002 */
[----:B------:R-:W-:Y:S05]  /*2f770*/  WARPSYNC.COLLECTIVE R15, `(.L_x_2363) ;  /* 0x000000000f087348 */ /* 0x000fea0003c00000 */
[----:B------:R0:W1:Y:S02]  /*2f780*/  SHFL.UP P6, R14, R13, R12, R11 ;  /* 0x0400000c0d0e7389 */ /* 0x00006400000c000b */
[----:B01----:R-:W-:Y:S01]  /*2f790*/  ENDCOLLECTIVE ;  /* 0x000000000000791b */ /* 0x003fe20003800000 */
.L_x_2363:
[----:B------:R-:W-:Y:S01]  /*2f7a0*/  IMAD.MOV.U32 R12, RZ, RZ, 0x8 ;  /* 0x00000008ff0c7424 */ /* 0x000fe200078e00ff */
[----:B------:R-:W-:-:S05]  /*2f7b0*/  SEL R3, R14, RZ, P3 ;  /* 0x000000ff0e037207 */ /* 0x000fca0001800000 */
[----:B------:R-:W-:-:S04]  /*2f7c0*/  IMAD.IADD R3, R2, 0x1, R3 ;  /* 0x0000000102037824 */ /* 0x000fc800078e0203 */
[----:B------:R-:W-:-:S07]  /*2f7d0*/  IMAD.MOV.U32 R13, RZ, RZ, R3 ;  /* 0x000000ffff0d7224 */ /* 0x000fce00078e0003 */
[----:B------:R-:W-:Y:S05]  /*2f7e0*/  WARPSYNC.COLLECTIVE R15, `(.L_x_2364) ;  /* 0x000000000f087348 */ /* 0x000fea0003c00000 */
[----:B------:R0:W1:Y:S02]  /*2f7f0*/  SHFL.UP P6, R14, R13, R12, R11 ;  /* 0x0400000c0d0e7389 */ /* 0x00006400000c000b */
[----:B01----:R-:W-:Y:S01]  /*2f800*/  ENDCOLLECTIVE ;  /* 0x000000000000791b */ /* 0x003fe20003800000 */
.L_x_2364:
[----:B------:R-:W-:Y:S01]  /*2f810*/  IMAD.MOV.U32 R12, RZ, RZ, 0x10 ;  /* 0x00000010ff0c7424 */ /* 0x000fe200078e00ff */
[----:B------:R-:W-:-:S05]  /*2f820*/  SEL R14, R14, RZ, P4 ;  /* 0x000000ff0e0e7207 */ /* 0x000fca0002000000 */
[----:B------:R-:W-:-:S04]  /*2f830*/  IMAD.IADD R5, R3, 0x1, R14 ;  /* 0x0000000103057824 */ /* 0x000fc800078e020e */
[----:B------:R-:W-:-:S07]  /*2f840*/  IMAD.MOV.U32 R13, RZ, RZ, R5 ;  /* 0x000000ffff0d7224 */ /* 0x000fce00078e0005 */
[----:B------:R-:W-:Y:S05]  /*2f850*/  WARPSYNC.COLLECTIVE R15, `(.L_x_2365) ;  /* 0x000000000f087348 */ /* 0x000fea0003c00000 */
[----:B------:R0:W1:Y:S02]  /*2f860*/  SHFL.UP P6, R14, R13, R12, R11 ;  /* 0x0400000c0d0e7389 */ /* 0x00006400000c000b */
[----:B01----:R-:W-:Y:S01]  /*2f870*/  ENDCOLLECTIVE ;  /* 0x000000000000791b */ /* 0x003fe20003800000 */
.L_x_2365:
        /* <DEDUP_REMOVED lines=8> */
.L_x_2366:
[----:B------:R-:W-:Y:S05]  /*2f900*/  BRA `(.L_x_2367) ;  /* 0xffffff8000c47947 */ /* 0x000fea000383ffff */
.L_x_2093:
[----:B------:R-:W-:Y:S01]  /*2f910*/  BSSY B0, `(.L_x_2368) ;  /* 0x0000007000007945 */ /* 0x000fe20003800000 */
[----:B------:R-:W-:Y:S02]  /*2f920*/  IMAD.MOV.U32 R12, RZ, RZ, 0x1 ;  /* 0x00000001ff0c7424 */ /* 0x000fe400078e00ff */
[----:B------:R-:W-:Y:S02]  /*2f930*/  IMAD.MOV.U32 R11, RZ, RZ, RZ ;  /* 0x000000ffff0b7224 */ /* 0x000fe400078e00ff */
[----:B------:R-:W-:-:S07]  /*2f940*/  IMAD.MOV.U32 R15, RZ, RZ, -0x1 ;  /* 0xffffffffff0f7424 */ /* 0x000fce00078e00ff */
[----:B------:R-:W-:Y:S05]  /*2f950*/  WARPSYNC.COLLECTIVE R15, `(.L_x_2369) ;  /* 0x000000000f087348 */ /* 0x000fea0003c00000 */
[----:B------:R0:W1:Y:S02]  /*2f960*/  SHFL.UP P6, R14, R13, R12, R11 ;  /* 0x0400000c0d0e7389 */ /* 0x00006400000c000b */
[----:B01----:R-:W-:Y:S01]  /*2f970*/  ENDCOLLECTIVE ;  /* 0x000000000000791b */ /* 0x003fe20003800000 */
.L_x_2369:
[----:B------:R-:W-:Y:S05]  /*2f980*/  BSYNC B0 ;  /* 0x0000000000007941 */ /* 0x000fea0003800000 */
.L_x_2368:
        /* <DEDUP_REMOVED lines=8> */
.L_x_2370:
[----:B------:R-:W-:Y:S01]  /*2fa10*/  IMAD.MOV.U32 R12, RZ, RZ, 0x4 ;  /* 0x00000004ff0c7424 */ /* 0x000fe200078e00ff */
[----:B------:R-:W-:-:S05]  /*2fa20*/  SEL R2, R14, RZ, P2 ;  /* 0x000000ff0e027207 */ /* 0x000fca0001000000 */
[----:B------:R-:W-:-:S04]  /*2fa30*/  IMAD.IADD R2, R13, 0x1, R2 ;  /* 0x000000010d027824 */ /* 0x000fc800078e0202 */
[----:B------:R-:W-:-:S07]  /*2fa40*/  IMAD.MOV.U32 R13, RZ, RZ, R2 ;  /* 0x000000ffff0d7224 */ /* 0x000fce00078e0002 */
[----:B------:R-:W-:Y:S05]  /*2fa50*/  WARPSYNC.COLLECTIVE R15, `(.L_x_2371) ;  /* 0x000000000f087348 */ /* 0x000fea0003c00000 */
[----:B------:R0:W1:Y:S02]  /*2fa60*/  SHFL.UP P6, R14, R13, R12, R11 ;  /* 0x0400000c0d0e7389 */ /* 0x00006400000c000b */
[----:B01----:R-:W-:Y:S01]  /*2fa70*/  ENDCOLLECTIVE ;  /* 0x000000000000791b */ /* 0x003fe20003800000 */
.L_x_2371:
[----:B------:R-:W-:Y:S01]  /*2fa80*/  IMAD.MOV.U32 R12, RZ, RZ, 0x8 ;  /* 0x00000008ff0c7424 */ /* 0x000fe200078e00ff */
[----:B------:R-:W-:-:S05]  /*2fa90*/  SEL R3, R14, RZ, P3 ;  /* 0x000000ff0e037207 */ /* 0x000fca0001800000 */
[----:B------:R-:W-:-:S04]  /*2faa0*/  IMAD.IADD R3, R2, 0x1, R3 ;  /* 0x0000000102037824 */ /* 0x000fc800078e0203 */
[----:B------:R-:W-:-:S07]  /*2fab0*/  IMAD.MOV.U32 R13, RZ, RZ, R3 ;  /* 0x000000ffff0d7224 */ /* 0x000fce00078e0003 */
[----:B------:R-:W-:Y:S05]  /*2fac0*/  WARPSYNC.COLLECTIVE R15, `(.L_x_2372) ;  /* 0x000000000f087348 */ /* 0x000fea0003c00000 */
[----:B------:R0:W1:Y:S02]  /*2fad0*/  SHFL.UP P6, R14, R13, R12, R11 ;  /* 0x0400000c0d0e7389 */ /* 0x00006400000c000b */
[----:B01----:R-:W-:Y:S01]  /*2fae0*/  ENDCOLLECTIVE ;  /* 0x000000000000791b */ /* 0x003fe20003800000 */
.L_x_2372:
[----:B------:R-:W-:Y:S01]  /*2faf0*/  IMAD.MOV.U32 R12, RZ, RZ, 0x10 ;  /* 0x00000010ff0c7424 */ /* 0x000fe200078e00ff */
[----:B------:R-:W-:-:S05]  /*2fb00*/  SEL R14, R14, RZ, P4 ;  /* 0x000000ff0e0e7207 */ /* 0x000fca0002000000 */
[----:B------:R-:W-:-:S04]  /*2fb10*/  IMAD.IADD R5, R3, 0x1, R14 ;  /* 0x0000000103057824 */ /* 0x000fc800078e020e */
[----:B------:R-:W-:-:S07]  /*2fb20*/  IMAD.MOV.U32 R13, RZ, RZ, R5 ;  /* 0x000000ffff0d7224 */ /* 0x000fce00078e0005 */
[----:B------:R-:W-:Y:S05]  /*2fb30*/  WARPSYNC.COLLECTIVE R15, `(.L_x_2373) ;  /* 0x000000000f087348 */ /* 0x000fea0003c00000 */
[----:B------:R0:W1:Y:S02]  /*2fb40*/  SHFL.UP P6, R14, R13, R12, R11 ;  /* 0x0400000c0d0e7389 */ /* 0x00006400000c000b */
[----:B01----:R-:W-:Y:S01]  /*2fb50*/  ENDCOLLECTIVE ;  /* 0x000000000000791b */ /* 0x003fe20003800000 */
.L_x_2373:
        /* <DEDUP_REMOVED lines=8> */
.L_x_2374:
[----:B------:R-:W-:Y:S05]  /*2fbe0*/  BRA `(.L_x_2375) ;  /* 0xffffff8000b07947 */ /* 0x000fea000383ffff */
.L_x_2095:
[----:B------:R-:W-:Y:S01]  /*2fbf0*/  BSSY B0, `(.L_x_2376) ;  /* 0x0000006000007945 */ /* 0x000fe20003800000 */
[----:B------:R-:W-:Y:S01]  /*2fc00*/  PLOP3.LUT P6, PT, P6, PT, PT, 0x8, 0x0 ;  /* 0x000000000000781c */ /* 0x000fe200037ce170 */
[----:B------:R-:W-:-:S12]  /*2fc10*/  IMAD.MOV.U32 R15, RZ, RZ, -0x1 ;  /* 0xffffffffff0f7424 */ /* 0x000fd800078e00ff */
[----:B0-----:R-:W-:Y:S05]  /*2fc20*/  WARPSYNC.COLLECTIVE R15, `(.L_x_2377) ;  /* 0x000000000f087348 */ /* 0x001fea0003c00000 */
[----:B------:R-:W-:Y:S01]  /*2fc30*/  VOTE.ANY R14, PT, P6 ;  /* 0x00000000000e7806 */ /* 0x000fe200030e0100 */
[----:B0-----:R-:W-:Y:S06]  /*2fc40*/  ENDCOLLECTIVE ;  /* 0x000000000000791b */ /* 0x001fec0003800000 */
.L_x_2377:
[----:B------:R-:W-:Y:S05]  /*2fc50*/  BSYNC B0 ;  /* 0x0000000000007941 */ /* 0x000fea0003800000 */
.L_x_2376:
        /* <DEDUP_REMOVED lines=8> */
.L_x_2378:
[----:B------:R-:W-:Y:S02]  /*2fce0*/  IMAD.IADD R19, R12, 0x1, R19 ;  /* 0x000000010c137824 */ /* 0x000fe400078e0213 */
[----:B------:R-:W-:Y:S02]  /*2fcf0*/  IMAD.MOV.U32 R13, RZ, RZ, R4 ;  /* 0x000000ffff0d7224 */ /* 0x000fe400078e0004 */
[----:B------:R-:W-:-:S07]  /*2fd00*/  IMAD.MOV.U32 R17, RZ, RZ, R14 ;  /* 0x000000ffff117224 */ /* 0x000fce00078e000e */
[----:B------:R-:W-:Y:S05]  /*2fd10*/  WARPSYNC.COLLECTIVE R15, `(.L_x_2379) ;  /* 0x000000000f087348 */ /* 0x000fea0003c00000 */
[----:B------:R0:W1:Y:S02]  /*2fd20*/  SHFL.IDX P6, R14, R13, R12, R11 ;  /* 0x0000000c0d0e7389 */ /* 0x00006400000c000b */
[----:B01----:R-:W-:Y:S01]  /*2fd30*/  ENDCOLLECTIVE ;  /* 0x000000000000791b */ /* 0x003fe20003800000 */
.L_x_2379:
[----:B------:R-:W-:Y:S01]  /*2fd40*/  IMAD.MOV.U32 R4, RZ, RZ, R14 ;  /* 0x000000ffff047224 */ /* 0x000fe200078e000e */
[----:B------:R-:W-:Y:S06]  /*2fd50*/  BRA `(.L_x_2380) ;  /* 0xffffff8000947947 */ /* 0x000fec000383ffff */
.L_x_2097:
[----:B------:R-:W-:Y:S01]  /*2fd60*/  BSSY B0, `(.L_x_2381) ;  /* 0x0000007000007945 */ /* 0x000fe20003800000 */
[----:B------:R-:W-:Y:S02]  /*2fd70*/  IMAD.MOV.U32 R13, RZ, RZ, R2 ;  /* 0x000000ffff0d7224 */ /* 0x000fe400078e0002 */
[----:B------:R-:W-:Y:S02]  /*2fd80*/  IMAD.MOV.U32 R11, RZ, RZ, 0x1f ;  /* 0x0000001fff0b7424 */ /* 0x000fe400078e00ff */
[----:B------:R-:W-:-:S07]  /*2fd90*/  IMAD.MOV.U32 R15, RZ, RZ, -0x1 ;  /* 0xffffffffff0f7424 */ /* 0x000fce00078e00ff */
[----:B0-23--:R-:W-:Y:S05]  /*2fda0*/  WARPSYNC.COLLECTIVE R15, `(.L_x_2382) ;  /* 0x000000000f087348 */ /* 0x00dfea0003c00000 */
[----:B------:R1:W4:Y:S02]  /*2fdb0*/  SHFL.IDX P6, R14, R13, R12, R11 ;  /* 0x0000000c0d0e7389 */ /* 0x00032400000c000b */
[----:B01234-:R-:W-:Y:S01]  /*2fdc0*/  ENDCOLLECTIVE ;  /* 0x000000000000791b */ /* 0x01ffe20003800000 */
.L_x_2382:
[----:B------:R-:W-:Y:S05]  /*2fdd0*/  BSYNC B0 ;  /* 0x0000000000007941 */ /* 0x000fea0003800000 */
.L_x_2381:
[----:B------:R-:W-:Y:S01]  /*2fde0*/  IMAD.MOV.U32 R6, RZ, RZ, R14 ;  /* 0x000000ffff067224 */ /* 0x000fe200078e000e */
[----:B------:R-:W-:Y:S06]  /*2fdf0*/  BRA `(.L_x_2096) ;  /* 0xffffff8000847947 */ /* 0x000fec000383ffff */
.L_x_2103:
[----:B-1----:R1:W2:Y:S02]  /*2fe00*/  SYNCS.PHASECHK.TRANS64.TRYWAIT P0, [R7+URZ+0x28820], R0 ;  /* 0x02882000070075a7 */ /* 0x0022a4000800017f */
[----:B--2---:R-:W-:Y:S05]  /*2fe10*/  @!P0 NANOSLEEP.SYNCS 0x989680 ;  /* 0x009896800000895d */ /* 0x004fea0003900000 */
[----:B------:R-:W2:Y:S02]  /*2fe20*/  @!P0 SYNCS.PHASECHK.TRANS64 P0, [R7+URZ+0x28820], R0 ;  /* 0x02882000070085a7 */ /* 0x000ea4000800007f */
[----:B--2---:R-:W-:Y:S05]  /*2fe30*/  @!P0 BRA `(.L_x_2103) ;  /* 0xfffffffc00f08947 */ /* 0x004fea000383ffff */
[----:B------:R-:W-:Y:S05]  /*2fe40*/  BRA `(.L_x_2383) ;  /* 0xffffff8800dc7947 */ /* 0x000fea000383ffff */
.L_x_2104:
[----:B------:R-:W2:Y:S01]  /*2fe50*/  S2R R2, SR_TID.X ;  /* 0x0000000000027919 */ /* 0x000ea20000002100 */
[----:B------:R-:W-:Y:S01]  /*2fe60*/  BSSY B0, `(.L_x_2384) ;  /* 0x000000a000007945 */ /* 0x000fe20003800000 */
[----:B------:R-:W-:Y:S02]  /*2fe70*/  IMAD.MOV.U32 R12, RZ, RZ, RZ ;  /* 0x000000ffff0c7224 */ /* 0x000fe400078e00ff */
[----:B------:R-:W-:Y:S02]  /*2fe80*/  IMAD.MOV.U32 R11, RZ, RZ, 0x1f ;  /* 0x0000001fff0b7424 */ /* 0x000fe400078e00ff */
[----:B------:R-:W-:Y:S01]  /*2fe90*/  IMAD.MOV.U32 R15, RZ, RZ, -0x1 ;  /* 0xffffffffff0f7424 */ /* 0x000fe200078e00ff */
[----:B--2---:R-:W-:-:S04]  /*2fea0*/  SHF.R.U32.HI R2, RZ, 0x5, R2 ;  /* 0x00000005ff027819 */ /* 0x004fc80000011602 */
[----:B------:R-:W-:-:S05]  /*2feb0*/  LOP3.LUT R2, R2, 0x3, RZ, 0xc0, !PT ;  /* 0x0000000302027812 */ /* 0x000fca00078ec0ff */
[----:B------:R-:W-:-:S07]  /*2fec0*/  IMAD.MOV.U32 R13, RZ, RZ, R2 ;  /* 0x000000ffff0d7224 */ /* 0x000fce00078e0002 */
[----:B01----:R-:W-:Y:S05]  /*2fed0*/  WARPSYNC.COLLECTIVE R15, `(.L_x_2385) ;  /* 0x000000000f087348 */ /* 0x003fea0003c00000 */
[----:B------:R2:W3:Y:S02]  /*2fee0*/  SHFL.IDX P6, R14, R13, R12, R11 ;  /* 0x0000000c0d0e7389 */ /* 0x0004e400000c000b */
[----:B0123--:R-:W-:Y:S01]  /*2fef0*/  ENDCOLLECTIVE ;  /* 0x000000000000791b */ /* 0x00ffe20003800000 */
.L_x_2385:
[----:B------:R-:W-:Y:S05]  /*2ff00*/  BSYNC B0 ;  /* 0x0000000000007941 */ /* 0x000fea0003800000 */
.L_x_2384:
[----:B------:R-:W-:Y:S05]  /*2ff10*/  BRA `(.L_x_2386) ;  /* 0xffffff8800c47947 */ /* 0x000fea000383ffff */
.L_x_2105:
[----:B------:R-:W-:Y:S01]  /*2ff20*/  BSSY B0, `(.L_x_2387) ;  /* 0x0000006000007945 */ /* 0x000fe20003800000 */
[----:B------:R-:W-:-:S07]  /*2ff30*/  IMAD.MOV.U32 R15, RZ, RZ, -0x1 ;  /* 0xffffffffff0f7424 */ /* 0x000fce00078e00ff */
[----:B01----:R-:W-:Y:S05]  /*2ff40*/  WARPSYNC.COLLECTIVE R15, `(.L_x_2388) ;  /* 0x000000000f0c7348 */ /* 0x003fea0003c00000 */
[----:B------:R-:W-:Y:S02]  /*2ff50*/  ELECT P6, UR62, PT ;  /* 0x00000000003e782f */ /* 0x000fe400038c0000 */
[----:B------:R-:W-:Y:S01]  /*2ff60*/  MOV R14, UR62 ;  /* 0x0000003e000e7c02 */ /* 0x000fe20008000f00 */
[----:B01----:R-:W-:Y:S10]  /*2ff70*/  ENDCOLLECTIVE ;  /* 0x000000000000791b */ /* 0x003ff40003800000 */
.L_x_2388:
[----:B------:R-:W-:Y:S05]  /*2ff80*/  BSYNC B0 ;  /* 0x0000000000007941 */ /* 0x000fea0003800000 */
.L_x_2387:
[----:B------:R-:W-:Y:S05]  /*2ff90*/  BRA `(.L_x_2389) ;  /* 0xffffff8800b87947 */ /* 0x000fea000383ffff */
.L_x_2107:
[----:B-1----:R1:W2:Y:S02]  /*2ffa0*/  SYNCS.PHASECHK.TRANS64.TRYWAIT P1, [R5+URZ+0x28840], R0 ;  /* 0x02884000050075a7 */ /* 0x0022a4000802017f */
[----:B--2---:R-:W-:Y:S05]  /*2ffb0*/  @!P1 NANOSLEEP.SYNCS 0x989680 ;  /* 0x009896800000995d */ /* 0x004fea0003900000 */
[----:B------:R-:W2:Y:S02]  /*2ffc0*/  @!P1 SYNCS.PHASECHK.TRANS64 P1, [R5+URZ+0x28840], R0 ;  /* 0x02884000050095a7 */ /* 0x000ea4000802007f */
[----:B--2---:R-:W-:Y:S05]  /*2ffd0*/  @!P1 BRA `(.L_x_2107) ;  /* 0xfffffffc00f09947 */ /* 0x004fea000383ffff */
[----:B------:R-:W-:Y:S05]  /*2ffe0*/  BRA `(.L_x_2390) ;  /* 0xffffff8800d87947 */ /* 0x000fea000383ffff */
.L_x_2109:
[----:B--2---:R2:W3:Y:S02]  /*2fff0*/  SYNCS.PHASECHK.TRANS64.TRYWAIT P1, [R3+URZ+0x28840], R2 ;  /* 0x02884002030075a7 */ /* 0x0044e4000802017f */
[----:B---3--:R-:W-:Y:S05]  /*30000*/  @!P1 NANOSLEEP.SYNCS 0x989680 ;  /* 0x009896800000995d */ /* 0x008fea0003900000 */
[----:B------:R-:W3:Y:S02]  /*30010*/  @!P1 SYNCS.PHASECHK.TRANS64 P1, [R3+URZ+0x28840], R2 ;  /* 0x02884002030095a7 */ /* 0x000ee4000802007f */
[----:B---3--:R-:W-:Y:S05]  /*30020*/  @!P1 BRA `(.L_x_2109) ;  /* 0xfffffffc00f09947 */ /* 0x008fea000383ffff */
[----:B------:R-:W-:Y:S05]  /*30030*/  BRA `(.L_x_2391) ;  /* 0xffffff8800e47947 */ /* 0x000fea000383ffff */
.L_x_2111:
[----:B---3--:R3:W4:Y:S02]  /*30040*/  SYNCS.PHASECHK.TRANS64.TRYWAIT P1, [R5+URZ+0x28860], R0 ;  /* 0x02886000050075a7 */ /* 0x008724000802017f */
[----:B----4-:R-:W-:Y:S05]  /*30050*/  @!P1 NANOSLEEP.SYNCS 0x989680 ;  /* 0x009896800000995d */ /* 0x010fea0003900000 */
[----:B------:R-:W4:Y:S02]  /*30060*/  @!P1 SYNCS.PHASECHK.TRANS64 P1, [R5+URZ+0x28860], R0 ;  /* 0x02886000050095a7 */ /* 0x000f24000802007f */
[----:B----4-:R-:W-:Y:S05]  /*30070*/  @!P1 BRA `(.L_x_2111) ;  /* 0xfffffffc00f09947 */ /* 0x010fea000383ffff */
[----:B------:R-:W-:Y:S05]  /*30080*/  BRA `(.L_x_2392) ;  /* 0xffffff8800e07947 */ /* 0x000fea000383ffff */
.L_x_2393:
        /* <DEDUP_REMOVED lines=15> */
.L_x_3547:


//--------------------- .text._ZN7cutlass13device_kernelIN5flash11enable_sm90INS1_16FlashAttnFwdSm90INS1_25CollectiveMainloopFwdSm90ILi2EN4cute5tupleIJNS5_1CILi1EEES8_S8_EEENS6_IJNS7_ILi128EEESA_SA_EEELi128ENS_10bfloat16_tEfNS_4arch4Sm90ELb1ELb0ELb1ELb0ELb1ELb0ELb0ELb1ELb1ELb1ELb1ELb0EEENS1_21CollectiveEpilogueFwdISB_S9_SC_SE_Li256ELb0ELb1ELb1ELb0EEENS1_19SingleTileSchedulerILb0ELb1ELb1ELi128EEEEEEEEEvNT_6ParamsE --------------------------
	.section	.text._ZN7cutlass13device_kernelIN5flash11enable_sm90INS1_16FlashAttnFwdSm90INS1_25CollectiveMainloopFwdSm90ILi2EN4cute5tupleIJNS5_1CILi1EEES8_S8_EEENS6_IJNS7_ILi128EEESA_SA_EEELi128ENS_10bfloat16_tEfNS_4arch4Sm90ELb1ELb0ELb1ELb0ELb1ELb0ELb0ELb1ELb1ELb1ELb1ELb0EEENS1_21CollectiveEpilogueFwdISB_S9_SC_SE_Li256ELb0ELb1ELb1ELb0EEENS1_19SingleTileSchedulerILb0ELb1ELb1ELi128EEEEEEEEEvNT_6ParamsE,"ax",@progbits
	.align	128
.text._ZN7cutlass13device_kernelIN5flash11enable_sm90INS1_16FlashAttnFwdSm90INS1_25CollectiveMainloopFwdSm90ILi2EN4cute5tupleIJNS5_1CILi1EEES8_S8_EEENS6_IJNS7_ILi128EEESA_SA_EEELi128ENS_10bfloat16_tEfNS_4arch4Sm90ELb1ELb0ELb1ELb0ELb1ELb0ELb0ELb1ELb1ELb1ELb1ELb0EEENS1_21CollectiveEpilogueFwdISB_S9_SC_SE_Li256ELb0ELb1ELb1ELb0EEENS1_19SingleTileSchedulerILb0ELb1ELb1ELi128EEEEEEEEEvNT_6ParamsE:
        .type           _ZN7cutlass13device_kernelIN5flash11enable_sm90INS1_16FlashAttnFwdSm90INS1_25CollectiveMainloopFwdSm90ILi2EN4cute5tupleIJNS5_1CILi1EEES8_S8_EEENS6_IJNS7_ILi128EEESA_SA_EEELi128ENS_10bfloat16_tEfNS_4arch4Sm90ELb1ELb0ELb1ELb0ELb1ELb0ELb0ELb1ELb1ELb1ELb1ELb0EEENS1_21CollectiveEpilogueFwdISB_S9_SC_SE_Li256ELb0ELb1ELb1ELb0EEENS1_19SingleTileSchedulerILb0ELb1ELb1ELi128EEEEEEEEEvNT_6ParamsE,@function
        .size           _ZN7cutlass13device_kernelIN5flash11enable_sm90INS1_16FlashAttnFwdSm90INS1_25CollectiveMainloopFwdSm90ILi2EN4cute5tupleIJNS5_1CILi1EEES8_S8_EEENS6_IJNS7_ILi128EEESA_SA_EEELi128ENS_10bfloat16_tEfNS_4arch4Sm90ELb1ELb0ELb1ELb0ELb1ELb0ELb0ELb1ELb1ELb1ELb1ELb0EEENS1_21CollectiveEpilogueFwdISB_S9_SC_SE_Li256ELb0ELb1ELb1ELb0EEENS1_19SingleTileSchedulerILb0ELb1ELb1ELi128EEEEEEEEEvNT_6ParamsE,(.L_x_3548 - _ZN7cutlass13device_kernelIN5flash11enable_sm90INS1_16FlashAttnFwdSm90INS1_25CollectiveMainloopFwdSm90ILi2EN4cute5tupleIJNS5_1CILi1EEES8_S8_EEENS6_IJNS7_ILi128EEESA_SA_EEELi128ENS_10bfloat16_tEfNS_4arch4Sm90ELb1ELb0ELb1ELb0ELb1ELb0ELb0ELb1ELb1ELb1ELb1ELb0EEENS1_21CollectiveEpilogueFwdISB_S9_SC_SE_Li256ELb0ELb1ELb1ELb0EEENS1_19SingleTileSchedulerILb0ELb1ELb1ELi128EEEEEEEEEvNT_6ParamsE)
        .other          _ZN7cutlass13device_kernelIN5flash11enable_sm90INS1_16FlashAttnFwdSm90INS1_25CollectiveMainloopFwdSm90ILi2EN4cute5tupleIJNS5_1CILi1EEES8_S8_EEENS6_IJNS7_ILi128EEESA_SA_EEELi128ENS_10bfloat16_tEfNS_4arch4Sm90ELb1ELb0ELb1ELb0ELb1ELb0ELb0ELb1ELb1ELb1ELb1ELb0EEENS1_21CollectiveEpilogueFwdISB_S9_SC_SE_Li256ELb0ELb1ELb1ELb0EEENS1_19SingleTileSchedulerILb0ELb1ELb1ELi128EEEEEEEEEvNT_6ParamsE,@"STO_CUDA_ENTRY STV_DEFAULT"
_ZN7cutlass13device_kernelIN5flash11enable_sm90INS1_16FlashAttnFwdSm90INS1_25CollectiveMainloopFwdSm90ILi2EN4cute5tupleIJNS5_1CILi1EEES8_S8_EEENS6_IJNS7_ILi128EEESA_SA_EEELi128ENS_10bfloat16_tEfNS_4arch4Sm90ELb1ELb0ELb1ELb0ELb1ELb0ELb0ELb1ELb1ELb1ELb1ELb0EEENS1_21CollectiveEpilogueFwdISB_S9_SC_SE_Li256ELb0ELb1ELb1ELb0EEENS1_19SingleTileSchedulerILb0ELb1ELb1ELi128EEEEEEEEEvNT_6ParamsE:
        /* <DEDUP_REMOVED lines=44> */
.L_x_2394:
        /* <DEDUP_REMOVED lines=22> */
.L_x_2395:
        /* <DEDUP_REMOVED lines=18> */
.L_x_2396:
        /* <DEDUP_REMOVED lines=22> */
.L_x_2397:
        /* <DEDUP_REMOVED lines=23> */
.L_x_2398:
        /* <DEDUP_REMOVED lines=9> */
.L_x_2401:
        /* <DEDUP_REMOVED lines=21> */
[----:B------:R-:W0:Y:S01]  /*09f0*/  S2UR UR48, SR_CTAID.X ;  /* 0x00000000003079c3 */ /* 0x000e220000002500 */
[----:B------:R-:W-:Y:S01]  /*0a00*/  ULDC UR4, c[0x0][0x448] ;  /* 0x0001120000047ab9 */ /* 0x000fe20000000800 */
[----:B------:R-:W-:Y:S01]  /*0a10*/  ULDC UR38, c[0x0][0x424] ;  /* 0x0001090000267ab9 */ /* 0x000fe20000000800 */
[----:B------:R-:W-:Y:S01]  /*0a20*/  UISETP.NE.AND UP1, UPT, UR4, 0x1, UPT ;  /* 0x000000010400788c */ /* 0x000fe2000bf25270 */
[----:B------:R-:W-:Y:S02]  /*0a30*/  ULDC UR7, c[0x0][0x288] ;  /* 0x0000a20000077ab9 */ /* 0x000fe40000000800 */
[----:B------:R-:W-:Y:S01]  /*0a40*/  ULDC.64 UR4, c[0x0][0x418] ;  /* 0x0001060000047ab9 */ /* 0x000fe20000000a00 */
[----:B------:R-:W-:Y:S02]  /*0a50*/  UIADD3 UR7, -UR7, 0x80, URZ ;  /* 0x0000008007077890 */ /* 0x000fe4000fffe13f */
[----:B------:R-:W-:Y:S01]  /*0a60*/  UISETP.NE.U32.AND UP0, UPT, UR4, URZ, UPT ;  /* 0x0000003f0400728c */ /* 0x000fe2000bf05070 */
[----:B------:R-:W-:Y:S01]  /*0a70*/  ULDC UR8, c[0x0][0x2f0] ;  /* 0x0000bc0000087ab9 */ /* 0x000fe20000000800 */
[----:B------:R-:W-:-:S02]  /*0a80*/  UP2UR UR42, UPR, URZ, 0x2 ;  /* 0x000000023f2a7883 */ /* 0x000fc40008000000 */
[----:B------:R-:W-:Y:S01]  /*0a90*/  UISETP.NE.AND.EX UP0, UPT, UR5, URZ, UPT, UP0 ;  /* 0x0000003f0500728c */ /* 0x000fe2000bf05300 */
[----:B------:R-:W-:Y:S02]  /*0aa0*/  @UP1 ULDC UR9, c[0x0][0x450] ;  /* 0x0001140000091ab9 */ /* 0x000fe40000000800 */
[----:B------:R-:W-:Y:S01]  /*0ab0*/  @UP1 ULDC UR5, c[0x0][0x44c] ;  /* 0x0001130000051ab9 */ /* 0x000fe20000000800 */
[----:B------:R-:W-:Y:S02]  /*0ac0*/  USEL UR38, UR38, 0x1, UP0 ;  /* 0x0000000126267887 */ /* 0x000fe40008000000 */
[----:B------:R-:W-:Y:S02]  /*0ad0*/  USHF.R.U32.HI UR10, URZ, 0x10, UR39 ;  /* 0x000000103f0a7899 */ /* 0x000fe40008011627 */
[----:B------:R-:W-:Y:S02]  /*0ae0*/  UIMAD UR7, UR38, UR8, UR7 ;  /* 0x00000008260772a4 */ /* 0x000fe4000f8e0207 */
[----:B0-----:R-:W-:-:S02]  /*0af0*/  USHF.L.U32 UR48, UR48, 0x7, URZ ;  /* 0x0000000730307899 */ /* 0x001fc4000800063f */
[----:B------:R-:W-:Y:S02]  /*0b00*/  ULOP3.LUT UR39, UR39, 0xffff, URZ, 0xc0, !UPT ;  /* 0x0000ffff27277892 */ /* 0x000fe4000f8ec03f */
[----:B------:R-:W-:Y:S02]  /*0b10*/  @UP1 UIADD3 UR4, UR48, 0x7f, URZ ;  /* 0x0000007f30041890 */ /* 0x000fe4000fffe03f */
[----:B------:R-:W-:Y:S02]  /*0b20*/  UIADD3 UR6, UR48, 0x7f, URZ ;  /* 0x0000007f30067890 */ /* 0x000fe4000fffe03f */
[----:B------:R-:W-:Y:S02]  /*0b30*/  UIMAD.WIDE.U32 UR4, UR4, UR5, URZ ;  /* 0x00000005040472a5 */ /* 0x000fe4000f8e003f */
[----:B------:R-:W-:Y:S02]  /*0b40*/  UIMAD UR4, UR38, UR8, 0x7f ;  /* 0x0000007f260474a4 */ /* 0x000fe4000f8e0208 */
[----:B------:R-:W-:-:S02]  /*0b50*/  @UP1 USHF.R.U32.HI UR6, URZ, UR9, UR5 ;  /* 0x000000093f061299 */ /* 0x000fc40008011605 */
[----:B------:R-:W-:Y:S02]  /*0b60*/  USHF.R.S32.HI UR5, URZ, 0x1f, UR4 ;  /* 0x0000001f3f057899 */ /* 0x000fe40008011404 */
[----:B------:R-:W-:Y:S02]  /*0b70*/  UIADD3 UR6, UR7, UR6, URZ ;  /* 0x0000000607067290 */ /* 0x000fe4000fffe03f */
[----:B------:R-:W-:Y:S02]  /*0b80*/  ULEA.HI UR5, UR5, UR4, URZ, 0x7 ;  /* 0x0000000405057291 */ /* 0x000fe4000f8f383f */
[----:B------:R-:W-:Y:S02]  /*0b90*/  USHF.R.S32.HI UR7, URZ, 0x1f, UR6 ;  /* 0x0000001f3f077899 */ /* 0x000fe40008011406 */
[----:B------:R-:W-:Y:S02]  /*0ba0*/  USHF.R.S32.HI UR5, URZ, 0x7, UR5 ;  /* 0x000000073f057899 */ /* 0x000fe40008011405 */
[----:B------:R-:W-:Y:S01]  /*0bb0*/  ULEA.HI UR7, UR7, UR6, URZ, 0x7 ;  /* 0x0000000607077291 */ /* 0x000fe2000f8f383f */
[----:B------:R-:W-:-:S03]  /*0bc0*/  UMOV UR4, URZ ;  /* 0x0000003f00047c82 */ /* 0x000fc60008000000 */
[----:B------:R-:W-:-:S04]  /*0bd0*/  USHF.R.S32.HI UR7, URZ, 0x7, UR7 ;  /* 0x000000073f077899 */ /* 0x000fc80008011407 */
[----:B------:R-:W-:-:S04]  /*0be0*/  UISETP.LT.AND UP0, UPT, UR5, UR7, UPT ;  /* 0x000000070500728c */ /* 0x000fc8000bf01270 */
[----:B------:R-:W-:Y:S02]  /*0bf0*/  USEL UR9, UR5, UR7, UP0 ;  /* 0x0000000705097287 */ /* 0x000fe40008000000 */
[----:B------:R-:W-:Y:S02]  /*0c00*/  UISETP.NE.AND UP0, UPT, UR10, URZ, UPT ;  /* 0x0000003f0a00728c */ /* 0x000fe4000bf05270 */
[----:B------:R-:W-:-:S06]  /*0c10*/  UISETP.GE.AND UP1, UPT, UR9, 0x1, UPT ;  /* 0x000000010900788c */ /* 0x000fcc000bf26270 */
[----:B------:R-:W-:-:S03]  /*0c20*/  PLOP3.LUT P0, PT, PT, PT, UP1, 0x80, 0x0 ;  /* 0x000000000000781c */ /* 0x000fc60003f0f018 */
[----:B------:R-:W-:-:S10]  /*0c30*/  @!UP0 ULDC UR10, c[0x0][0x9f0] ;  /* 0x00027c00000a8ab9 */ /* 0x000fd40000000800 */
[----:B------:R-:W-:Y:S05]  /*0c40*/  @!P0 BRA `(.L_x_2403) ;  /* 0x0000000000848947 */ /* 0x000fea0003800000 */
[----:B------:R-:W-:Y:S01]  /*0c50*/  IMAD.U32 R4, RZ, RZ, UR10 ;  /* 0x0000000aff047e24 */ /* 0x000fe2000f8e00ff */
[----:B------:R-:W-:Y:S01]  /*0c60*/  UIADD3 UR6, UR10, -0x1, UR9 ;  /* 0xffffffff0a067890 */ /* 0x000fe2000fffe009 */
[----:B------:R-:W-:-:S03]  /*0c70*/  UMOV UR4, URZ ;  /* 0x0000003f00047c82 */ /* 0x000fc60008000000 */
[-C--:B------:R-:W-:Y:S02]  /*0c80*/  IABS R0, R4.reuse ;  /* 0x0000000400007213 */ /* 0x080fe40000000000 */
[----:B------:R-:W-:Y:S01]  /*0c90*/  MOV R5, UR6 ;  /* 0x0000000600057c02 */ /* 0x000fe20008000f00 */
[----:B------:R-:W-:Y:S01]  /*0ca0*/  ULOP3.LUT UR6, UR6, UR10, URZ, 0x3c, !UPT ;  /* 0x0000000a06067292 */ /* 0x000fe2000f8e3c3f */
[----:B------:R-:W-:Y:S02]  /*0cb0*/  R2UR UR11, R0 ;  /* 0x00000000000b72ca */ /* 0x000fe400000e0000 */
[----:B------:R-:W-:Y:S02]  /*0cc0*/  IABS R5, R5 ;  /* 0x0000000500057213 */ /* 0x000fe40000000000 */
[----:B------:R-:W-:-:S03]  /*0cd0*/  IABS R6, R4 ;  /* 0x0000000400067213 */ /* 0x000fc60000000000 */
[----:B------:R-:W-:-:S05]  /*0ce0*/  IMAD.MOV.U32 R4, RZ, RZ, R5 ;  /* 0x000000ffff047224 */ /* 0x000fca00078e0005 */
[----:B------:R-:W-:Y:S01]  /*0cf0*/  R2UR UR8, R4 ;  /* 0x00000000040872ca */ /* 0x000fe200000e0000 */
        /* <DEDUP_REMOVED lines=22> */
.L_x_2403:
[----:B------:R-:W-:Y:S02]  /*0e60*/  UIMAD UR39, UR39, UR4, URZ ;  /* 0x00000004272772a4 */ /* 0x000fe4000f8e023f */
[----:B------:R-:W-:Y:S01]  /*0e70*/  IMAD.U32 R3, RZ, RZ, UR4 ;  /* 0x00000004ff037e24 */ /* 0x000fe2000f8e00ff */
[----:B------:R-:W-:Y:S01]  /*0e80*/  MOV R0, UR9 ;  /* 0x0000000900007c02 */ /* 0x000fe20008000f00 */
[----:B------:R-:W-:Y:S01]  /*0e90*/  VIADD R22, R19, 0xffffff80 ;  /* 0xffffff8013167836 */ /* 0x000fe20000000000 */
[----:B------:R-:W-:Y:S02]  /*0ea0*/  PLOP3.LUT P0, PT, PT, PT, PT, 0x80, 0x0 ;  /* 0x000000000000781c */ /* 0x000fe40003f0f070 */
[----:B------:R-:W-:Y:S02]  /*0eb0*/  CS2R R150, SRZ ;  /* 0x0000000000967805 */ /* 0x000fe4000001ff00 */
[----:B------:R-:W-:Y:S02]  /*0ec0*/  VIADDMNMX R0, R3, UR39, R0, PT ;  /* 0x0000002703007c46 */ /* 0x000fe4000b800100 */
[----:B------:R-:W-:-:S02]  /*0ed0*/  CS2R R148, SRZ ;  /* 0x0000000000947805 */ /* 0x000fc4000001ff00 */
[----:B------:R-:W-:Y:S02]  /*0ee0*/  MOV R3, RZ ;  /* 0x000000ff00037202 */ /* 0x000fe40000000f00 */
[----:B------:R-:W-:Y:S02]  /*0ef0*/  CS2R R146, SRZ ;  /* 0x0000000000927805 */ /* 0x000fe4000001ff00 */
[----:B------:R-:W-:Y:S01]  /*0f00*/  R2UR UR47, R0 ;  /* 0x00000000002f72ca */ /* 0x000fe200000e0000 */
[----:B------:R-:W-:Y:S01]  /*0f10*/  IMAD.MOV.U32 R0, RZ, RZ, RZ ;  /* 0x000000ffff007224 */ /* 0x000fe200078e00ff */
        /* <DEDUP_REMOVED lines=11> */
[----:B------:R-:W-:Y:S01]  /*0fd0*/  UISETP.GT.AND UP0, UPT, UR47, UR39, UPT ;  /* 0x000000272f00728c */ /* 0x000fe2000bf04270 */
[----:B------:R-:W-:Y:S02]  /*0fe0*/  CS2R R122, SRZ ;  /* 0x00000000007a7805 */ /* 0x000fe4000001ff00 */
[----:B------:R-:W-:Y:S02]  /*0ff0*/  CS2R R120, SRZ ;  /* 0x0000000000787805 */ /* 0x000fe4000001ff00 */
[----:B------:R-:W-:Y:S02]  /*1000*/  CS2R R118, SRZ ;  /* 0x0000000000767805 */ /* 0x000fe4000001ff00 */
[----:B------:R-:W-:-:S02]  /*1010*/  CS2R R116, SRZ ;  /* 0x0000000000747805 */ /* 0x000fc4000001ff00 */
[----:B------:R-:W-:Y:S02]  /*1020*/  CS2R R114, SRZ ;  /* 0x0000000000727805 */ /* 0x000fe4000001ff00 */
[----:B------:R-:W-:Y:S02]  /*1030*/  PLOP3.LUT P1, PT, PT, PT, UP0, 0x80, 0x0 ;  /* 0x000000000000781c */ /* 0x000fe40003f2f008 */
        /* <DEDUP_REMOVED lines=48> */
.L_x_2405:
[----:B------:R-:W-:-:S04]  /*1340*/  SHF.L.U32 R0, RZ, 0x1f, RZ ;  /* 0x0000001fff007819 */ /* 0x000fc800000006ff */
[----:B------:R-:W0:Y:S02]  /*1350*/  SYNCS.PHASECHK.TRANS64.TRYWAIT P0, [UR41+0x28800], R0 ;  /* 0x02880000ff0075a7 */ /* 0x000e240008000169 */
[----:B0-----:R-:W-:Y:S05]  /*1360*/  @!P0 BRA `(.L_x_2406) ;  /* 0x000000e400f88947 */ /* 0x001fea0003800000 */
.L_x_2491:
[----:B------:R-:W-:-:S06]  /*1370*/  ULOP3.LUT UR4, UR36, 0x1, URZ, 0xfc, !UPT ;  /* 0x0000000124047892 */ /* 0x000fcc000f8efc3f */
[----:B0-----:R-:W-:-:S05]  /*1380*/  IMAD.U32 R3, RZ, RZ, UR4 ;  /* 0x00000004ff037e24 */ /* 0x001fca000f8e00ff */
[----:B------:R-:W-:-:S13]  /*1390*/  ISETP.NE.AND P0, PT, R3, 0x3, PT ;  /* 0x000000030300780c */ /* 0x000fda0003f05270 */
[----:B------:R-:W-:Y:S05]  /*13a0*/  @!P0 BRA `(.L_x_2407) ;  /* 0x0000000000048947 */ /* 0x000fea0003800000 */
[----:B------:R-:W-:Y:S01]  /*13b0*/  BPT.TRAP 0x1 ;  /* 0x000000040000795c */ /* 0x000fe20000300000 */
.L_x_2407:
[----:B------:R0:W1:Y:S01]  /*13c0*/  SYNCS.PHASECHK.TRANS64.TRYWAIT P1, [UR41+0x28830], R0 ;  /* 0x02883000ff0075a7 */ /* 0x0000620008020169 */
[----:B------:R-:W-:Y:S05]  /*13d0*/  @!P0 BRA `(.L_x_2408) ;  /* 0x0000000000048947 */ /* 0x000fea0003800000 */
[----:B------:R-:W-:Y:S01]  /*13e0*/  BPT.TRAP 0x1 ;  /* 0x000000040000795c */ /* 0x000fe20000300000 */
.L_x_2408:
[----:B------:R-:W-:-:S04]  /*13f0*/  MOV R4, UR43 ;  /* 0x0000002b00047c02 */ /* 0x000fc80008000f00 */
[----:B------:R-:W-:Y:S01]  /*1400*/  LOP3.LUT R4, R4, 0x10000, RZ, 0xfc, !PT ;  /* 0x0001000004047812 */ /* 0x000fe200078efcff */
[----:B-1----:R-:W-:Y:S06]  /*1410*/  @P1 BRA `(.L_x_2409) ;  /* 0x0000000000081947 */ /* 0x002fec0003800000 */
[----:B------:R-:W1:Y:S02]  /*1420*/  SYNCS.PHASECHK.TRANS64.TRYWAIT P1, [UR41+0x28830], R0 ;  /* 0x02883000ff0075a7 */ /* 0x000e640008020169 */
[----:B-1----:R-:W-:Y:S05]  /*1430*/  @!P1 BRA `(.L_x_2410) ;  /* 0x000000e400dc9947 */ /* 0x002fea0003800000 */
.L_x_2409:
[----:B------:R-:W-:Y:S05]  /*1440*/  WARPSYNC.ALL ;  /* 0x0000000000007948 */ /* 0x000fea0003800000 */
[----:B------:R-:W-:Y:S01]  /*1450*/  IMAD.MOV.U32 R5, RZ, RZ, 0x40000040 ;  /* 0x40000040ff057424 */ /* 0x000fe200078e00ff */
[----:B------:R-:W-:Y:S01]  /*1460*/  UIADD3 UR4, UR41, 0x18400, URZ ;  /* 0x0001840029047890 */ /* 0x000fe2000fffe03f */
[----:B------:R-:W-:Y:S01]  /*1470*/  R2UR UR8, R4 ;  /* 0x00000000040872ca */ /* 0x000fe200000e0000 */
[----:B------:R-:W-:Y:S02]  /*1480*/  WARPGROUP.ARRIVE ;  /* 0x00000000000079c5 */ /* 0x000fe40000000000 */
[----:B------:R-:W-:Y:S01]  /*1490*/  R2UR UR9, R5 ;  /* 0x00000000050972ca */ /* 0x000fe200000e0000 */
[----:B------:R-:W-:-:S03]  /*14a0*/  USHF.R.U32.HI UR4, URZ, 0x4, UR4 ;  /* 0x000000043f047899 */ /* 0x000fc60008011604 */
[----:B------:R-:W2:Y:S01]  /*14b0*/  S2UR UR43, SR_CgaCtaId ;  /* 0x00000000002b79c3 */ /* 0x000ea20000008800 */
[----:B------:R-:W-:Y:S01]  /*14c0*/  UMOV UR11, 0x40000040 ;  /* 0x40000040000b7882 */ /* 0x000fe20000000000 */
[----:B------:R-:W-:Y:S01]  /*14d0*/  UMOV UR13, 0x40000040 ;  /* 0x40000040000d7882 */ /* 0x000fe20000000000 */
[----:B------:R-:W-:Y:S01]  /*14e0*/  ULOP3.LUT UR4, UR4, 0x3fff, URZ, 0xc0, !UPT ;  /* 0x00003fff04047892 */ /* 0x000fe2000f8ec03f */
[----:B------:R-:W-:Y:S01]  /*14f0*/  UMOV UR15, 0x40000040 ;  /* 0x40000040000f7882 */ /* 0x000fe20000000000 */
[----:B------:R-:W-:Y:S02]  /*1500*/  UMOV UR17, 0x40000040 ;  /* 0x4000004000117882 */ /* 0x000fe40000000000 */
[----:B------:R-:W-:Y:S01]  /*1510*/  ULOP3.LUT UR46, UR4, 0x10000, URZ, 0xfc, !UPT ;  /* 0x00010000042e7892 */ /* 0x000fe2000f8efc3f */
[----:B------:R-:W-:Y:S02]  /*1520*/  UMOV UR19, 0x40000040 ;  /* 0x4000004000137882 */ /* 0x000fe40000000000 */
[----:B------:R-:W-:Y:S01]  /*1530*/  R2UR UR4, R4 ;  /* 0x00000000040472ca */ /* 0x000fe200000e0000 */
[----:B------:R-:W-:-:S02]  /*1540*/  UIADD3 UR14, UR46, 0x4, URZ ;  /* 0x000000042e0e7890 */ /* 0x000fc4000fffe03f */
[----:B------:R-:W-:Y:S02]  /*1550*/  UIADD3 UR18, UR46, 0x6, URZ ;  /* 0x000000062e127890 */ /* 0x000fe4000fffe03f */
[----:B------:R-:W-:Y:S01]  /*1560*/  UMOV UR10, UR46 ;  /* 0x0000002e000a7c82 */ /* 0x000fe20008000000 */
[----:B------:R-:W-:Y:S01]  /*1570*/  UIADD3 UR22, UR46, 0x400, URZ ;  /* 0x000004002e167890 */ /* 0x000fe2000fffe03f */
[----:B------:R-:W-:Y:S01]  /*1580*/  HGMMA.64x128x16.F32.BF16 R24, gdesc[UR8], RZ, !UPT, gsb0 ;  /* 0x01e00000081879f0 */ /* 0x000fe2000c0018ff */
[----:B------:R-:W-:Y:S01]  /*1590*/  UIADD3 UR10, UR46, 0x2, URZ ;  /* 0x000000022e0a7890 */ /* 0x000fe2000fffe03f */
[----:B------:R-:W-:Y:S01]  /*15a0*/  UMOV UR9, 0x40000040 ;  /* 0x4000004000097882 */ /* 0x000fe20000000000 */
[----:B------:R-:W-:Y:S01]  /*15b0*/  UMOV UR11, 0x40000040 ;  /* 0x40000040000b7882 */ /* 0x000fe20000000000 */
[----:B------:R-:W-:Y:S02]  /*15c0*/  UMOV UR21, 0x40000040 ;  /* 0x4000004000157882 */ /* 0x000fe40000000000 */
[----:B------:R-:W-:-:S02]  /*15d0*/  UIADD3 UR8, UR4, 0x2, URZ ;  /* 0x0000000204087890 */ /* 0x000fc4000fffe03f */
[----:B------:R-:W-:Y:S02]  /*15e0*/  UIADD3 UR12, UR4, 0x4, URZ ;  /* 0x00000004040c7890 */ /* 0x000fe4000fffe03f */
[----:B------:R-:W-:Y:S02]  /*15f0*/  UIADD3 UR16, UR4, 0x6, URZ ;  /* 0x0000000604107890 */ /* 0x000fe4000fffe03f */
[----:B------:R-:W-:Y:S01]  /*1600*/  UIADD3 UR20, UR4, 0x400, URZ ;  /* 0x0000040004147890 */ /* 0x000fe2000fffe03f */
        /* <DEDUP_REMOVED lines=37> */
.L_x_2411:
[----:B------:R-:W-:Y:S01]  /*1860*/  LOP3.LUT R7, R88, 0xffffff80, RZ, 0xc0, !PT ;  /* 0xffffff8058077812 */ /* 0x000fe200078ec0ff */
[----:B------:R-:W-:Y:S01]  /*1870*/  ULDC UR6, c[0x0][0x9d8] ;  /* 0x0002760000067ab9 */ /* 0x000fe20000000800 */
[----:B------:R-:W-:Y:S01]  /*1880*/  LEA.HI R23, R23, R22, RZ, 0x2 ;  /* 0x0000001617177211 */ /* 0x000fe200078f10ff */
[----:B------:R-:W-:Y:S01]  /*1890*/  FMUL.FTZ R24, R24, UR6 ;  /* 0x0000000618187c20 */ /* 0x000fe20008410000 */
[----:B------:R-:W-:Y:S01]  /*18a0*/  FMUL.FTZ R25, R25, UR6 ;  /* 0x0000000619197c20 */ /* 0x000fe20008410000 */
[----:B------:R-:W-:Y:S01]  /*18b0*/  IMAD.IADD R7, R22, 0x1, -R7 ;  /* 0x0000000116077824 */ /* 0x000fe200078e0a07 */
[----:B------:R-:W-:Y:S01]  /*18c0*/  LOP3.LUT R23, R23, 0xfffffffc, RZ, 0xc0, !PT ;  /* 0xfffffffc17177812 */ /* 0x000fe200078ec0ff */
[----:B------:R2:W3:Y:S01]  /*18d0*/  MUFU.TANH R90, R24 ;  /* 0x00000018005a7308 */ /* 0x0004e20000002400 */
[----:B------:R-:W-:Y:S01]  /*18e0*/  UISETP.NE.AND UP0, UPT, UR42, URZ, UPT ;  /* 0x0000003f2a00728c */ /* 0x000fe2000bf05270 */
[----:B01----:R-:W-:Y:S01]  /*18f0*/  FMUL.FTZ R0, R26, UR6 ;  /* 0x000000061a007c20 */ /* 0x003fe20008410000 */
[----:B------:R-:W-:Y:S01]  /*1900*/  SHF.R.S32.HI R6, RZ, 0x1f, R7 ;  /* 0x0000001fff067819 */ /* 0x000fe20000011407 */
[----:B------:R-:W-:Y:S01]  /*1910*/  FMUL.FTZ R3, R27, UR6 ;  /* 0x000000061b037c20 */ /* 0x000fe20008410000 */
[----:B------:R-:W-:Y:S01]  /*1920*/  ULDC UR7, c[0x0][0x2f0] ;  /* 0x0000bc0000077ab9 */ /* 0x000fe20000000800 */
[----:B------:R-:W-:Y:S01]  /*1930*/  FMUL.FTZ R28, R28, UR6 ;  /* 0x000000061c1c7c20 */ /* 0x000fe20008410000 */
[----:B------:R-:W-:Y:S01]  /*1940*/  LEA.HI R10, R6, R7, RZ, 0x2 ;  /* 0x00000007060a7211 */ /* 0x000fe200078f10ff */
[----:B------:R0:W1:Y:S01]  /*1950*/  MUFU.TANH R91, R25 ;  /* 0x00000019005b7308 */ /* 0x0000620000002400 */
[----:B--2---:R-:W-:Y:S01]  /*1960*/  IADD3 R24, R22, -R23, RZ ;  /* 0x8000001716187210 */ /* 0x004fe20007ffe0ff */
[----:B------:R-:W-:Y:S01]  /*1970*/  FMUL.FTZ R9, R30, UR6 ;  /* 0x000000061e097c20 */ /* 0x000fe20008410000 */
[----:B------:R-:W-:Y:S01]  /*1980*/  LEA.HI R11, R6, R7, RZ, 0x5 ;  /* 0x00000007060b7211 */ /* 0x000fe200078f28ff */
[----:B------:R-:W-:Y:S01]  /*1990*/  @UP0 ULDC UR4, c[0x0][0x44c] ;  /* 0x0001130000040ab9 */ /* 0x000fe20000000800 */
[--C-:B------:R-:W-:Y:S01]  /*19a0*/  SHF.R.S32.HI R6, RZ, 0x2, R10.reuse ;  /* 0x00000002ff067819 */ /* 0x100fe2000001140a */
[----:B------:R-:W-:Y:S01]  /*19b0*/  @UP0 ULDC UR5, c[0x0][0x450] ;  /* 0x0001140000050ab9 */ /* 0x000fe20000000800 */
[----:B------:R-:W-:Y:S01]  /*19c0*/  SHF.R.S32.HI R23, RZ, 0x1f, R10 ;  /* 0x0000001fff177819 */ /* 0x000fe2000001140a */
[----:B------:R2:W4:Y:S01]  /*19d0*/  MUFU.TANH R92, R28 ;  /* 0x0000001c005c7308 */ /* 0x0005220000002400 */
[----:B------:R-:W-:Y:S01]  /*19e0*/  LEA.HI R22, R89, R89, RZ, 0x1 ;  /* 0x0000005959167211 */ /* 0x000fe200078f08ff */
[----:B------:R-:W-:Y:S01]  /*19f0*/  FMUL.FTZ R29, R29, UR6 ;  /* 0x000000061d1d7c20 */ /* 0x000fe20008410000 */
[----:B------:R-:W-:Y:S01]  /*1a00*/  SHF.R.S32.HI R11, RZ, 0x5, R11 ;  /* 0x00000005ff0b7819 */ /* 0x000fe2000001140b */
[----:B------:R-:W-:Y:S01]  /*1a10*/  ULDC UR10, c[0x0][0x288] ;  /* 0x0000a200000a7ab9 */ /* 0x000fe20000000800 */
[----:B------:R-:W-:Y:S01]  /*1a20*/  LEA.HI R23, R23, R6, RZ, 0x3 ;  /* 0x0000000617177211 */ /* 0x000fe200078f18ff */
[----:B------:R-:W-:Y:S01]  /*1a30*/  FMUL.FTZ R32, R32, UR6 ;  /* 0x0000000620207c20 */ /* 0x000fe20008410000 */
[----:B------:R-:W-:Y:S01]  /*1a40*/  LOP3.LUT R22, R22, 0x3fffffe, RZ, 0xc0, !PT ;  /* 0x03fffffe16167812 */ /* 0x000fe200078ec0ff */
[----:B------:R-:W5:Y:S01]  /*1a50*/  MUFU.TANH R29, R29 ;  /* 0x0000001d001d7308 */ /* 0x000f620000002400 */
[----:B0-----:R-:W-:Y:S01]  /*1a60*/  LEA R25, R11, UR48, 0x4 ;  /* 0x000000300b197c11 */ /* 0x001fe2000f8e20ff */
[----:B------:R-:W-:Y:S01]  /*1a70*/  FMUL.FTZ R33, R33, UR6 ;  /* 0x0000000621217c20 */ /* 0x000fe20008410000 */
[----:B------:R-:W-:Y:S01]  /*1a80*/  LOP3.LUT R23, R23, 0xfffffff8, RZ, 0xc0, !PT ;  /* 0xfffffff817177812 */ /* 0x000fe200078ec0ff */
[----:B------:R-:W-:Y:S01]  /*1a90*/  IMAD.IADD R89, R89, 0x1, -R22 ;  /* 0x0000000159597824 */ /* 0x000fe200078e0a16 */
[----:B------:R-:W-:Y:S01]  /*1aa0*/  LEA.HI R11, R24, R24, RZ, 0x1 ;  /* 0x00000018180b7211 */ /* 0x000fe200078f08ff */
[----:B------:R-:W-:Y:S01]  /*1ab0*/  FMUL.FTZ R36, R36, UR6 ;  /* 0x0000000624247c20 */ /* 0x000fe20008410000 */
[----:B------:R-:W-:Y:S01]  /*1ac0*/  IADD3 R26, R25, R6, -R23 ;  /* 0x00000006191a7210 */ /* 0x000fe20007ffe817 */
[----:B------:R1:W0:Y:S01]  /*1ad0*/  MUFU.TANH R95, R32 ;  /* 0x00000020005f7308 */ /* 0x0002220000002400 */
[----:B------:R-:W-:Y:S01]  /*1ae0*/  LOP3.LUT R11, R11, 0x1ffffffe, RZ, 0xc0, !PT ;  /* 0x1ffffffe0b0b7812 */ /* 0x000fe200078ec0ff */
[----:B------:R-:W-:Y:S01]  /*1af0*/  FMUL.FTZ R37, R37, UR6 ;  /* 0x0000000625257c20 */ /* 0x000fe20008410000 */
[----:B------:R-:W-:Y:S01]  /*1b00*/  PLOP3.LUT P1, PT, PT, PT, UP0, 0x80, 0x0 ;  /* 0x000000000000781c */ /* 0x000fe20003f2f008 */
[----:B------:R-:W-:Y:S01]  /*1b10*/  FMUL.FTZ R40, R40, UR6 ;  /* 0x0000000628287c20 */ /* 0x000fe20008410000 */
[----:B------:R-:W-:Y:S01]  /*1b20*/  LEA R89, R89, R26, 0x6 ;  /* 0x0000001a59597211 */ /* 0x000fe200078e30ff */
[----:B------:R-:W-:Y:S01]  /*1b30*/  IMAD.IADD R6, R24, 0x1, -R11 ;  /* 0x0000000118067824 */ /* 0x000fe200078e0a0b */
[----:B------:R-:W-:Y:S01]  /*1b40*/  PLOP3.LUT P2, PT, PT, PT, UP0, 0x80, 0x0 ;  /* 0x000000000000781c */ /* 0x000fe20003f4f008 */
[----:B------:R-:W0:Y:S01]  /*1b50*/  MUFU.TANH R33, R33 ;  /* 0x0000002100217308 */ /* 0x000e220000002400 */
[----:B------:R-:W-:Y:S01]  /*1b60*/  LOP3.LUT R10, R10, 0x7ffffffc, RZ, 0xc0, !PT ;  /* 0x7ffffffc0a0a7812 */ /* 0x000fe200078ec0ff */
[----:B------:R-:W-:-:S02]  /*1b70*/  IMAD R6, R6, 0x8, R89 ;  /* 0x0000000806067824 */ /* 0x000fc400078e0259 */
[----:B------:R-:W-:Y:S01]  /*1b80*/  FMUL.FTZ R41, R41, UR6 ;  /* 0x0000000629297c20 */ /* 0x000fe20008410000 */
[----:B------:R-:W-:Y:S01]  /*1b90*/  FMUL.FTZ R44, R44, UR6 ;  /* 0x000000062c2c7c20 */ /* 0x000fe20008410000 */
[----:B------:R-:W-:Y:S01]  /*1ba0*/  IADD3 R7, R7, -R10, RZ ;  /* 0x8000000a07077210 */ /* 0x000fe20007ffe0ff */
[----:B------:R-:W-:Y:S02]  /*1bb0*/  IMAD.MOV.U32 R23, RZ, RZ, R6 ;  /* 0x000000ffff177224 */ /* 0x000fe400078e0006 */
[----:B------:R-:W-:Y:S01]  /*1bc0*/  FMUL.FTZ R45, R45, UR6 ;  /* 0x000000062d2d7c20 */ /* 0x000fe20008410000 */
[----:B------:R-:W-:Y:S01]  /*1bd0*/  @P1 IMAD.HI.U32 R11, R6, UR4, RZ ;  /* 0x00000004060b1c27 */ /* 0x000fe2000f8e00ff */
[----:B------:R-:W-:Y:S01]  /*1be0*/  UMOV UR4, 0xffffff80 ;  /* 0xffffff8000047882 */ /* 0x000fe20000000000 */
[----:B------:R-:W0:Y:S01]  /*1bf0*/  MUFU.TANH R36, R36 ;  /* 0x0000002400247308 */ /* 0x000e220000002400 */
[----:B------:R-:W-:Y:S01]  /*1c00*/  UIMAD UR4, UR47, UR4, 0x80 ;  /* 0x000000802f0474a4 */ /* 0x000fe2000f8e0204 */
[----:B------:R-:W-:Y:S01]  /*1c10*/  FMUL.FTZ R48, R48, UR6 ;  /* 0x0000000630307c20 */ /* 0x000fe20008410000 */
[----:B------:R-:W-:Y:S01]  /*1c20*/  @P2 SHF.R.U32.HI R23, RZ, UR5, R11 ;  /* 0x00000005ff172c19 */ /* 0x000fe2000801160b */
[----:B------:R-:W-:Y:S01]  /*1c30*/  IMAD.U32 R11, RZ, RZ, UR7 ;  /* 0x00000007ff0b7e24 */ /* 0x000fe2000f8e00ff */
[----:B------:R-:W-:Y:S01]  /*1c40*/  UIADD3 UR5, UR4, 0x1, URZ ;  /* 0x0000000104057890 */ /* 0x000fe2000fffe03f */
[----:B------:R-:W-:Y:S01]  /*1c50*/  FMUL.FTZ R49, R49, UR6 ;  /* 0x0000000631317c20 */ /* 0x000fe20008410000 */
[----:B------:R-:W-:Y:S01]  /*1c60*/  UIMAD UR4, UR38, UR7, UR4 ;  /* 0x00000007260472a4 */ /* 0x000fe2000f8e0204 */
[----:B------:R-:W3:Y:S01]  /*1c70*/  SHFL.IDX PT, R27, R23, RZ, 0x1c1f ;  /* 0x001c1fff171b7589 */ /* 0x000ee200000e0000 */
[----:B------:R-:W0:Y:S01]  /*1c80*/  MUFU.TANH R37, R37 ;  /* 0x0000002500257308 */ /* 0x000e220000002400 */
[----:B------:R-:W-:Y:S01]  /*1c90*/  FMUL.FTZ R52, R52, UR6 ;  /* 0x0000000634347c20 */ /* 0x000fe20008410000 */
[----:B------:R-:W-:-:S02]  /*1ca0*/  IMAD.U32 R10, RZ, RZ, UR5 ;  /* 0x00000005ff0a7e24 */ /* 0x000fc4000f8e00ff */
[----:B------:R-:W-:Y:S01]  /*1cb0*/  FMUL.FTZ R12, R34, UR6 ;  /* 0x00000006220c7c20 */ /* 0x000fe20008410000 */
[----:B--2---:R-:W-:Y:S01]  /*1cc0*/  MOV R28, UR4 ;  /* 0x00000004001c7c02 */ /* 0x004fe20008000f00 */
[----:B------:R-:W-:Y:S01]  /*1cd0*/  FMUL.FTZ R53, R53, UR6 ;  /* 0x0000000635357c20 */ /* 0x000fe20008410000 */
[C---:B------:R-:W-:Y:S02]  /*1ce0*/  IMAD R10, R7.reuse, -0x2, R10 ;  /* 0xfffffffe070a7824 */ /* 0x040fe400078e020a */
[----:B------:R-:W-:Y:S01]  /*1cf0*/  FMUL.FTZ R56, R56, UR6 ;  /* 0x0000000638387c20 */ /* 0x000fe20008410000 */
[----:B------:R-:W2:Y:S01]  /*1d00*/  MUFU.TANH R40, R40 ;  /* 0x0000002800287308 */ /* 0x000ea20000002400 */
[----:B------:R-:W-:Y:S02]  /*1d10*/  IMAD R28, R7, -0x2, R28 ;  /* 0xfffffffe071c7824 */ /* 0x000fe400078e021c */
[----:B------:R-:W-:Y:S01]  /*1d20*/  FMUL.FTZ R57, R57, UR6 ;  /* 0x0000000639397c20 */ /* 0x000fe20008410000 */
[----:B------:R-:W-:-:S02]  /*1d30*/  IMAD R30, R11, UR38, R10 ;  /* 0x000000260b1e7c24 */ /* 0x000fc4000f8e020a */
[----:B------:R-:W-:Y:S01]  /*1d40*/  FMUL.FTZ R65, R65, UR6 ;  /* 0x0000000641417c20 */ /* 0x000fe20008410000 */
[----:B------:R-:W-:Y:S01]  /*1d50*/  FMUL.FTZ R8, R31, UR6 ;  /* 0x000000061f087c20 */ /* 0x000fe20008410000 */
[----:B------:R-:W-:Y:S01]  /*1d60*/  FMUL.FTZ R18, R47, UR6 ;  /* 0x000000062f127c20 */ /* 0x000fe20008410000 */
[----:B------:R-:W-:Y:S01]  /*1d70*/  VIADD R11, R30, -UR10 ;  /* 0x8000000a1e0b7c36 */ /* 0x000fe20008000000 */
[----:B------:R-:W2:Y:S01]  /*1d80*/  MUFU.TANH R41, R41 ;  /* 0x0000002900297308 */ /* 0x000ea20000002400 */
[----:B------:R-:W-:Y:S01]  /*1d90*/  FMUL.FTZ R60, R60, UR6 ;  /* 0x000000063c3c7c20 */ /* 0x000fe20008410000 */
[----:B------:R-:W-:Y:S01]  /*1da0*/  FMUL.FTZ R61, R61, UR6 ;  /* 0x000000063d3d7c20 */ /* 0x000fe20008410000 */
[----:B------:R-:W-:Y:S01]  /*1db0*/  FMUL.FTZ R13, R35, UR6 ;  /* 0x00000006230d7c20 */ /* 0x000fe20008410000 */
[----:B------:R-:W-:Y:S01]  /*1dc0*/  FMUL.FTZ R25, R59, UR6 ;  /* 0x000000063b197c20 */ /* 0x000fe20008410000 */
[----:B------:R-:W-:Y:S01]  /*1dd0*/  FMUL.FTZ R64, R64, UR6 ;  /* 0x0000000640407c20 */ /* 0x000fe20008410000 */
[----:B------:R-:W-:Y:S01]  /*1de0*/  FMUL.FTZ R68, R68, UR6 ;  /* 0x0000000644447c20 */ /* 0x000fe20008410000 */
[----:B---3--:R-:W-:Y:S01]  /*1df0*/  VIADDMNMX R11, R27, R11, R28, PT ;  /* 0x0000000b1b0b7246 */ /* 0x008fe2000380011c */
[----:B------:R-:W3:Y:S01]  /*1e00*/  MUFU.TANH R44, R44 ;  /* 0x0000002c002c7308 */ /* 0x000ee20000002400 */
[----:B------:R-:W-:Y:S01]  /*1e10*/  FMUL.FTZ R21, R51, UR6 ;  /* 0x0000000633157c20 */ /* 0x000fe20008410000 */
[----:B------:R-:W-:Y:S01]  /*1e20*/  FMUL.FTZ R72, R72, UR6 ;  /* 0x0000000648487c20 */ /* 0x000fe20008410000 */
[----:B------:R-:W-:Y:S01]  /*1e30*/  ISETP.GT.AND P1, PT, R11, RZ, PT ;  /* 0x000000ff0b00720c */ /* 0x000fe20003f24270 */
[----:B------:R-:W-:Y:S01]  /*1e40*/  FMUL.FTZ R73, R73, UR6 ;  /* 0x0000000649497c20 */ /* 0x000fe20008410000 */
[----:B------:R-:W-:Y:S01]  /*1e50*/  ISETP.GT.AND P2, PT, R11, 0x1, PT ;  /* 0x000000010b00780c */ /* 0x000fe20003f44270 */
[----:B------:R-:W-:Y:S01]  /*1e60*/  FMUL.FTZ R24, R55, UR6 ;  /* 0x0000000637187c20 */ /* 0x000fe20008410000 */
[----:B------:R-:W-:Y:S01]  /*1e70*/  ISETP.GT.AND P3, PT, R11, 0x8, PT ;  /* 0x000000080b00780c */ /* 0x000fe20003f64270 */
[----:B------:R-:W3:Y:S01]  /*1e80*/  MUFU.TANH R45, R45 ;  /* 0x0000002d002d7308 */ /* 0x000ee20000002400 */
[----:B------:R-:W-:Y:S01]  /*1e90*/  FSEL R89, R90, -INF , P1 ;  /* 0xff8000005a597808 */ /* 0x000fe20000800000 */
[----:B------:R-:W-:Y:S01]  /*1ea0*/  FMUL.FTZ R76, R76, UR6 ;  /* 0x000000064c4c7c20 */ /* 0x000fe20008410000 */
[----:B-1----:R-:W-:Y:S01]  /*1eb0*/  FSEL R32, R91, -INF , P2 ;  /* 0xff8000005b207808 */ /* 0x002fe20001000000 */
[----:B------:R-:W-:Y:S01]  /*1ec0*/  FMUL.FTZ R14, R39, UR6 ;  /* 0x00000006270e7c20 */ /* 0x000fe20008410000 */
[----:B------:R-:W-:Y:S01]  /*1ed0*/  ISETP.GT.AND P1, PT, R11, 0x9, PT ;  /* 0x000000090b00780c */ /* 0x000fe20003f24270 */
[----:B------:R-:W-:Y:S01]  /*1ee0*/  FMUL.FTZ R77, R77, UR6 ;  /* 0x000000064d4d7c20 */ /* 0x000fe20008410000 */
[----:B----4-:R-:W-:Y:S01]  /*1ef0*/  FSEL R91, R92, -INF , P3 ;  /* 0xff8000005c5b7808 */ /* 0x010fe20001800000 */
[----:B------:R-:W1:Y:S01]  /*1f00*/  MUFU.TANH R48, R48 ;  /* 0x0000003000307308 */ /* 0x000e620000002400 */
[----:B------:R-:W-:Y:S01]  /*1f10*/  FMNMX.FTZ R10, R89, R32, !PT ;  /* 0x00000020590a7209 */ /* 0x000fe20007810000 */
[----:B------:R-:W-:Y:S01]  /*1f20*/  FMUL.FTZ R80, R80, UR6 ;  /* 0x0000000650507c20 */ /* 0x000fe20008410000 */
[----:B------:R-:W-:Y:S01]  /*1f30*/  ISETP.GT.AND P2, PT, R11, 0x10, PT ;  /* 0x000000100b00780c */ /* 0x000fe20003f44270 */
[----:B------:R-:W-:Y:S01]  /*1f40*/  FMUL.FTZ R81, R81, UR6 ;  /* 0x0000000651517c20 */ /* 0x000fe20008410000 */
[----:B-----5:R-:W-:Y:S01]  /*1f50*/  FSEL R93, R29, -INF , P1 ;  /* 0xff8000001d5d7808 */ /* 0x020fe20000800000 */
[----:B------:R-:W-:Y:S01]  /*1f60*/  FMUL.FTZ R17, R43, UR6 ;  /* 0x000000062b117c20 */ /* 0x000fe20008410000 */
[----:B------:R-:W-:Y:S01]  /*1f70*/  FMNMX.FTZ R10, R91, R10, !PT ;  /* 0x0000000a5b0a7209 */ /* 0x000fe20007810000 */
[----:B------:R-:W4:Y:S01]  /*1f80*/  MUFU.TANH R49, R49 ;  /* 0x0000003100317308 */ /* 0x000f220000002400 */
[----:B------:R-:W-:Y:S01]  /*1f90*/  ISETP.GT.AND P1, PT, R11, 0x11, PT ;  /* 0x000000110b00780c */ /* 0x000fe20003f24270 */
[----:B------:R-:W-:Y:S01]  /*1fa0*/  FMUL.FTZ R84, R84, UR6 ;  /* 0x0000000654547c20 */ /* 0x000fe20008410000 */
[----:B0-----:R-:W-:Y:S01]  /*1fb0*/  FSEL R95, R95, -INF , P2 ;  /* 0xff8000005f5f7808 */ /* 0x001fe20001000000 */
[----:B------:R-:W-:Y:S01]  /*1fc0*/  FMUL.FTZ R85, R85, UR6 ;  /* 0x0000000655557c20 */ /* 0x000fe20008410000 */
[----:B------:R-:W-:Y:S01]  /*1fd0*/  FMNMX.FTZ R10, R93, R10, !PT ;  /* 0x0000000a5d0a7209 */ /* 0x000fe20007810000 */
[----:B------:R-:W0:Y:S01]  /*1fe0*/  SHFL.IDX PT, R23, R23, 0x1, 0x1c1f ;  /* 0x003c1f0017177f89 */ /* 0x000e2200000e0000 */
[----:B------:R-:W-:Y:S01]  /*1ff0*/  ISETP.GT.AND P2, PT, R11, 0x18, PT ;  /* 0x000000180b00780c */ /* 0x000fe20003f44270 */
[----:B------:R-:W5:Y:S01]  /*2000*/  MUFU.TANH R52, R52 ;  /* 0x0000003400347308 */ /* 0x000f620000002400 */
[----:B------:R-:W-:Y:S01]  /*2010*/  FSEL R97, R33, -INF , P1 ;  /* 0xff80000021617808 */ /* 0x000fe20000800000 */
[----:B------:R-:W-:Y:S01]  /*2020*/  ULDC UR4, c[0x0][0x988] ;  /* 0x0002620000047ab9 */ /* 0x000fe20000000800 */
[----:B------:R-:W-:Y:S01]  /*2030*/  FMNMX.FTZ R10, R95, R10, !PT ;  /* 0x0000000a5f0a7209 */ /* 0x000fe20007810000 */
[----:B------:R-:W-:Y:S01]  /*2040*/  FMUL.FTZ R63, R63, UR6 ;  /* 0x000000063f3f7c20 */ /* 0x000fe20008410000 */
[----:B------:R-:W-:Y:S01]  /*2050*/  ISETP.GT.AND P1, PT, R11, 0x19, PT ;  /* 0x000000190b00780c */ /* 0x000fe20003f24270 */
[----:B------:R-:W-:Y:S01]  /*2060*/  FMUL.FTZ R15, R38, UR6 ;  /* 0x00000006260f7c20 */ /* 0x000fe20008410000 */
[----:B------:R-:W-:Y:S01]  /*2070*/  FSEL R99, R36, -INF , P2 ;  /* 0xff80000024637808 */ /* 0x000fe20001000000 */
[----:B------:R-:W0:Y:S01]  /*2080*/  MUFU.TANH R53, R53 ;  /* 0x0000003500357308 */ /* 0x000e220000002400 */
[----:B------:R-:W-:Y:S01]  /*2090*/  FMNMX.FTZ R10, R97, R10, !PT ;  /* 0x0000000a610a7209 */ /* 0x000fe20007810000 */
[----:B------:R-:W-:Y:S01]  /*20a0*/  FMUL.FTZ R67, R67, UR6 ;  /* 0x0000000643437c20 */ /* 0x000fe20008410000 */
[----:B------:R-:W-:Y:S01]  /*20b0*/  ISETP.GT.AND P2, PT, R11, 0x20, PT ;  /* 0x000000200b00780c */ /* 0x000fe20003f44270 */
[----:B------:R-:W-:Y:S01]  /*20c0*/  FMUL.FTZ R71, R71, UR6 ;  /* 0x0000000647477c20 */ /* 0x000fe20008410000 */
[----:B------:R-:W-:Y:S01]  /*20d0*/  FSEL R101, R37, -INF , P1 ;  /* 0xff80000025657808 */ /* 0x000fe20000800000 */
[----:B------:R-:W-:Y:S01]  /*20e0*/  FMUL.FTZ R16, R42, UR6 ;  /* 0x000000062a107c20 */ /* 0x000fe20008410000 */
[----:B------:R-:W-:Y:S01]  /*20f0*/  FMNMX.FTZ R10, R99, R10, !PT ;  /* 0x0000000a630a7209 */ /* 0x000fe20007810000 */
[----:B------:R-:W0:Y:S01]  /*2100*/  MUFU.TANH R56, R56 ;  /* 0x0000003800387308 */ /* 0x000e220000002400 */
[----:B------:R-:W-:Y:S01]  /*2110*/  ISETP.GT.AND P1, PT, R11, 0x21, PT ;  /* 0x000000210b00780c */ /* 0x000fe20003f24270 */
[----:B------:R-:W-:Y:S01]  /*2120*/  FMUL.FTZ R75, R75, UR6 ;  /* 0x000000064b4b7c20 */ /* 0x000fe20008410000 */
[----:B--2---:R-:W-:Y:S01]  /*2130*/  FSEL R103, R40, -INF , P2 ;  /* 0xff80000028677808 */ /* 0x004fe20001000000 */
[----:B------:R-:W-:Y:S01]  /*2140*/  FMUL.FTZ R19, R46, UR6 ;  /* 0x000000062e137c20 */ /* 0x000fe20008410000 */
[----:B------:R-:W-:Y:S01]  /*2150*/  FMNMX.FTZ R10, R101, R10, !PT ;  /* 0x0000000a650a7209 */ /* 0x000fe20007810000 */
[----:B------:R-:W-:Y:S01]  /*2160*/  FMUL.FTZ R79, R79, UR6 ;  /* 0x000000064f4f7c20 */ /* 0x000fe20008410000 */
[----:B------:R-:W-:Y:S01]  /*2170*/  ISETP.GT.AND P2, PT, R11, 0x28, PT ;  /* 0x000000280b00780c */ /* 0x000fe20003f44270 */
[----:B------:R-:W2:Y:S01]  /*2180*/  MUFU.TANH R31, R57 ;  /* 0x00000039001f7308 */ /* 0x000ea20000002400 */
[----:B------:R-:W-:Y:S01]  /*2190*/  FSEL R105, R41, -INF , P1 ;  /* 0xff80000029697808 */ /* 0x000fe20000800000 */
[----:B------:R-:W-:Y:S01]  /*21a0*/  FMUL.FTZ R20, R50, UR6 ;  /* 0x0000000632147c20 */ /* 0x000fe20008410000 */
[----:B------:R-:W-:Y:S01]  /*21b0*/  FMNMX.FTZ R34, R103, R10, !PT ;  /* 0x0000000a67227209 */ /* 0x000fe20007810000 */
[----:B------:R-:W-:Y:S01]  /*21c0*/  FMUL.FTZ R10, R69, UR6 ;  /* 0x00000006450a7c20 */ /* 0x000fe20008410000 */
[----:B------:R-:W-:Y:S01]  /*21d0*/  ISETP.GT.AND P1, PT, R11, 0x29, PT ;  /* 0x000000290b00780c */ /* 0x000fe20003f24270 */
[----:B------:R-:W-:Y:S01]  /*21e0*/  FMUL.FTZ R83, R83, UR6 ;  /* 0x0000000653537c20 */ /* 0x000fe20008410000 */
[----:B---3--:R-:W-:Y:S01]  /*21f0*/  FSEL R107, R44, -INF , P2 ;  /* 0xff8000002c6b7808 */ /* 0x008fe20001000000 */
[----:B------:R4:W-:Y:S01]  /*2200*/  MUFU.TANH R47, R65 ;  /* 0x00000041002f7308 */ /* 0x0009e20000002400 */
[----:B------:R-:W-:Y:S01]  /*2210*/  FMNMX.FTZ R34, R105, R34, !PT ;  /* 0x0000002269227209 */ /* 0x000fe20007810000 */
[----:B------:R-:W-:Y:S01]  /*2220*/  FMUL.FTZ R22, R54, UR6 ;  /* 0x0000000636167c20 */ /* 0x000fe20008410000 */
[----:B------:R-:W-:Y:S01]  /*2230*/  ISETP.GT.AND P2, PT, R11, 0x30, PT ;  /* 0x000000300b00780c */ /* 0x000fe20003f44270 */
[----:B------:R-:W-:Y:S01]  /*2240*/  FMUL.FTZ R87, R87, UR6 ;  /* 0x0000000657577c20 */ /* 0x000fe20008410000 */
[----:B------:R-:W-:Y:S01]  /*2250*/  FSEL R109, R45, -INF , P1 ;  /* 0xff8000002d6d7808 */ /* 0x000fe20000800000 */
[----:B------:R-:W-:Y:S01]  /*2260*/  FMUL.FTZ R26, R58, UR6 ;  /* 0x000000063a1a7c20 */ /* 0x000fe20008410000 */
[----:B------:R-:W-:Y:S01]  /*2270*/  FMNMX.FTZ R34, R107, R34, !PT ;  /* 0x000000226b227209 */ /* 0x000fe20007810000 */
[----:B------:R-:W3:Y:S01]  /*2280*/  MUFU.TANH R27, R60 ;  /* 0x0000003c001b7308 */ /* 0x000ee20000002400 */
[----:B------:R-:W-:Y:S01]  /*2290*/  ISETP.GT.AND P1, PT, R11, 0x31, PT ;  /* 0x000000310b00780c */ /* 0x000fe20003f24270 */
[----:B------:R-:W-:Y:S01]  /*22a0*/  FMUL.FTZ R62, R62, UR6 ;  /* 0x000000063e3e7c20 */ /* 0x000fe20008410000 */
[----:B-1----:R-:W-:Y:S01]  /*22b0*/  FSEL R69, R48, -INF , P2 ;  /* 0xff80000030457808 */ /* 0x002fe20001000000 */
[----:B------:R-:W-:Y:S01]  /*22c0*/  FMUL.FTZ R66, R66, UR6 ;  /* 0x0000000642427c20 */ /* 0x000fe20008410000 */
[----:B------:R-:W-:Y:S01]  /*22d0*/  FMNMX.FTZ R34, R109, R34, !PT ;  /* 0x000000226d227209 */ /* 0x000fe20007810000 */
[----:B------:R-:W-:Y:S01]  /*22e0*/  FMUL.FTZ R70, R70, UR6 ;  /* 0x0000000646467c20 */ /* 0x000fe20008410000 */
[----:B------:R-:W-:Y:S01]  /*22f0*/  ISETP.GT.AND P2, PT, R11, 0x38, PT ;  /* 0x000000380b00780c */ /* 0x000fe20003f44270 */
[----:B------:R5:W1:Y:S01]  /*2300*/  MUFU.TANH R35, R61 ;  /* 0x0000003d00237308 */ /* 0x000a620000002400 */
[----:B----4-:R-:W-:Y:S01]  /*2310*/  FSEL R65, R49, -INF , P1 ;  /* 0xff80000031417808 */ /* 0x010fe20000800000 */
[----:B------:R-:W-:Y:S01]  /*2320*/  FMUL.FTZ R74, R74, UR6 ;  /* 0x000000064a4a7c20 */ /* 0x000fe20008410000 */
[----:B------:R-:W-:Y:S01]  /*2330*/  FMNMX.FTZ R34, R69, R34, !PT ;  /* 0x0000002245227209 */ /* 0x000fe20007810000 */
[----:B------:R-:W-:Y:S01]  /*2340*/  FMUL.FTZ R78, R78, UR6 ;  /* 0x000000064e4e7c20 */ /* 0x000fe20008410000 */
[----:B------:R-:W-:Y:S01]  /*2350*/  ISETP.GT.AND P1, PT, R11, 0x39, PT ;  /* 0x000000390b00780c */ /* 0x000fe20003f24270 */
[----:B------:R-:W-:Y:S01]  /*2360*/  FMUL.FTZ R82, R82, UR6 ;  /* 0x0000000652527c20 */ /* 0x000fe20008410000 */
[----:B------:R-:W-:Y:S01]  /*2370*/  FMNMX.FTZ R34, R65, R34, !PT ;  /* 0x0000002241227209 */ /* 0x000fe20007810000 */
[----:B------:R-:W4:Y:S01]  /*2380*/  MUFU.TANH R29, R64 ;  /* 0x00000040001d7308 */ /* 0x000f220000002400 */
[----:B-----5:R-:W-:Y:S01]  /*2390*/  FSEL R61, R52, -INF , P2 ;  /* 0xff800000343d7808 */ /* 0x020fe20001000000 */
[----:B------:R-:W-:Y:S01]  /*23a0*/  FMUL.FTZ R86, R86, UR6 ;  /* 0x0000000656567c20 */ /* 0x000fe20008410000 */
[----:B------:R-:W-:Y:S01]  /*23b0*/  ISETP.GT.AND P2, PT, R11, 0x40, PT ;  /* 0x000000400b00780c */ /* 0x000fe20003f44270 */
[----:B------:R-:W-:Y:S01]  /*23c0*/  @UP0 ULDC UR11, c[0x0][0x450] ;  /* 0x00011400000b0ab9 */ /* 0x000fe20000000800 */
[----:B0-----:R-:W-:Y:S01]  /*23d0*/  FSEL R59, R53, -INF , P1 ;  /* 0xff800000353b7808 */ /* 0x001fe20000800000 */
[----:B------:R-:W-:Y:S01]  /*23e0*/  UIMAD UR7, UR38, UR7, -UR10 ;  /* 0x00000007260772a4 */ /* 0x000fe2000f8e0a0a */
[----:B------:R-:W-:Y:S01]  /*23f0*/  FMNMX.FTZ R34, R61, R34, !PT ;  /* 0x000000223d227209 */ /* 0x000fe20007810000 */
[----:B------:R-:W0:Y:S01]  /*2400*/  MUFU.TANH R51, R68 ;  /* 0x0000004400337308 */ /* 0x000e220000002400 */
[----:B------:R-:W-:Y:S01]  /*2410*/  ISETP.GT.AND P1, PT, R11, 0x41, PT ;  /* 0x000000410b00780c */ /* 0x000fe20003f24270 */
[----:B------:R-:W-:Y:S01]  /*2420*/  UIADD3 UR54, UR47, -0x2, URZ ;  /* 0xfffffffe2f367890 */ /* 0x000fe2000fffe03f */
[----:B------:R-:W-:Y:S01]  /*2430*/  FSEL R57, R56, -INF , P2 ;  /* 0xff80000038397808 */ /* 0x000fe20001000000 */
[----:B------:R-:W-:Y:S01]  /*2440*/  UIADD3 UR6, UR41, 0x28840, URZ ;  /* 0x0002884029067890 */ /* 0x000fe2000fffe03f */
[----:B------:R-:W-:Y:S01]  /*2450*/  FMNMX.FTZ R34, R59, R34, !PT ;  /* 0x000000223b227209 */ /* 0x000fe20007810000 */
[----:B------:R-:W-:Y:S01]  /*2460*/  UMOV UR47, URZ ;  /* 0x0000003f002f7c82 */ /* 0x000fe20008000000 */
[----:B------:R-:W-:Y:S01]  /*2470*/  ISETP.GT.AND P2, PT, R11, 0x48, PT ;  /* 0x000000480b00780c */ /* 0x000fe20003f44270 */
[----:B------:R-:W5:Y:S01]  /*2480*/  MUFU.TANH R10, R10 ;  /* 0x0000000a000a7308 */ /* 0x000f620000002400 */
[----:B--2---:R-:W-:Y:S01]  /*2490*/  FSEL R49, R31, -INF , P1 ;  /* 0xff8000001f317808 */ /* 0x004fe20000800000 */
[----:B------:R-:W-:Y:S01]  /*24a0*/  UPRMT UR6, UR43, 0x654, UR6 ;  /* 0x000006542b067896 */ /* 0x000fe20008000006 */
[----:B------:R-:W-:-:S02]  /*24b0*/  FMNMX.FTZ R34, R57, R34, !PT ;  /* 0x0000002239227209 */ /* 0x000fc40007810000 */
[----:B------:R-:W-:Y:S02]  /*24c0*/  CS2R R150, SRZ ;  /* 0x0000000000967805 */ /* 0x000fe4000001ff00 */
[----:B------:R-:W-:Y:S02]  /*24d0*/  ISETP.GT.AND P1, PT, R11, 0x49, PT ;  /* 0x000000490b00780c */ /* 0x000fe40003f24270 */
[----:B------:R-:W-:Y:S02]  /*24e0*/  CS2R R148, SRZ ;  /* 0x0000000000947805 */ /* 0x000fe4000001ff00 */
[----:B---3--:R-:W-:Y:S01]  /*24f0*/  FSEL R27, R27, -INF , P2 ;  /* 0xff8000001b1b7808 */ /* 0x008fe20001000000 */
[----:B------:R-:W2:Y:S01]  /*2500*/  MUFU.TANH R55, R72 ;  /* 0x0000004800377308 */ /* 0x000ea20000002400 */
[----:B------:R-:W-:Y:S02]  /*2510*/  FMNMX.FTZ R34, R49, R34, !PT ;  /* 0x0000002231227209 */ /* 0x000fe40007810000 */
[----:B------:R-:W-:-:S02]  /*2520*/  CS2R R146, SRZ ;  /* 0x0000000000927805 */ /* 0x000fc4000001ff00 */
[----:B------:R-:W-:Y:S01]  /*2530*/  ISETP.GT.AND P2, PT, R11, 0x50, PT ;  /* 0x000000500b00780c */ /* 0x000fe20003f44270 */
[----:B------:R-:W-:Y:S01]  /*2540*/  SYNCS.ARRIVE.TRANS64.RED.A1T0 RZ, [UR6], RZ ;  /* 0x000000ffffff79a7 */ /* 0x000fe20008100406 */
[----:B-1----:R-:W-:Y:S02]  /*2550*/  FSEL R33, R35, -INF , P1 ;  /* 0xff80000023217808 */ /* 0x002fe40000800000 */
[----:B------:R-:W-:Y:S02]  /*2560*/  CS2R R144, SRZ ;  /* 0x0000000000907805 */ /* 0x000fe4000001ff00 */
[----:B------:R-:W-:Y:S01]  /*2570*/  FMNMX.FTZ R34, R27, R34, !PT ;  /* 0x000000221b227209 */ /* 0x000fe20007810000 */
[----:B------:R-:W1:Y:S01]  /*2580*/  MUFU.TANH R73, R73 ;  /* 0x0000004900497308 */ /* 0x000e620000002400 */
[----:B------:R-:W-:Y:S02]  /*2590*/  ISETP.GT.AND P1, PT, R11, 0x51, PT ;  /* 0x000000510b00780c */ /* 0x000fe40003f24270 */
[----:B------:R-:W-:-:S02]  /*25a0*/  CS2R R142, SRZ ;  /* 0x00000000008e7805 */ /* 0x000fc4000001ff00 */
[----:B----4-:R-:W-:Y:S02]  /*25b0*/  FSEL R29, R29, -INF , P2 ;  /* 0xff8000001d1d7808 */ /* 0x010fe40001000000 */
[----:B------:R-:W-:Y:S02]  /*25c0*/  CS2R R140, SRZ ;  /* 0x00000000008c7805 */ /* 0x000fe4000001ff00 */
[----:B------:R-:W-:Y:S02]  /*25d0*/  FMNMX.FTZ R34, R33, R34, !PT ;  /* 0x0000002221227209 */ /* 0x000fe40007810000 */
[----:B------:R-:W-:Y:S02]  /*25e0*/  CS2R R138, SRZ ;  /* 0x00000000008a7805 */ /* 0x000fe4000001ff00 */
[----:B------:R-:W-:Y:S01]  /*25f0*/  ISETP.GT.AND P2, PT, R11, 0x58, PT ;  /* 0x000000580b00780c */ /* 0x000fe20003f44270 */
[----:B------:R-:W3:Y:S01]  /*2600*/  MUFU.TANH R39, R76 ;  /* 0x0000004c00277308 */ /* 0x000ee20000002400 */
[----:B------:R-:W-:-:S02]  /*2610*/  FSEL R47, R47, -INF , P1 ;  /* 0xff8000002f2f7808 */ /* 0x000fc40000800000 */
[----:B------:R-:W-:Y:S02]  /*2620*/  CS2R R136, SRZ ;  /* 0x0000000000887805 */ /* 0x000fe4000001ff00 */
[----:B------:R-:W-:Y:S02]  /*2630*/  FMNMX.FTZ R34, R29, R34, !PT ;  /* 0x000000221d227209 */ /* 0x000fe40007810000 */
[----:B------:R-:W-:Y:S02]  /*2640*/  CS2R R134, SRZ ;  /* 0x0000000000867805 */ /* 0x000fe4000001ff00 */
[----:B------:R-:W-:Y:S02]  /*2650*/  ISETP.GT.AND P1, PT, R11, 0x59, PT ;  /* 0x000000590b00780c */ /* 0x000fe40003f24270 */
[----:B------:R-:W-:Y:S02]  /*2660*/  CS2R R132, SRZ ;  /* 0x0000000000847805 */ /* 0x000fe4000001ff00 */
[----:B0-----:R-:W-:Y:S01]  /*2670*/  FSEL R51, R51, -INF , P2 ;  /* 0xff80000033337808 */ /* 0x001fe20001000000 */
[----:B------:R-:W0:Y:S01]  /*2680*/  MUFU.TANH R45, R77 ;  /* 0x0000004d002d7308 */ /* 0x000e220000002400 */
[----:B------:R-:W-:-:S02]  /*2690*/  FMNMX.FTZ R34, R47, R34, !PT ;  /* 0x000000222f227209 */ /* 0x000fc40007810000 */
[----:B------:R-:W-:Y:S02]  /*26a0*/  CS2R R130, SRZ ;  /* 0x0000000000827805 */ /* 0x000fe4000001ff00 */
[----:B------:R-:W-:Y:S02]  /*26b0*/  ISETP.GT.AND P2, PT, R11, 0x60, PT ;  /* 0x000000600b00780c */ /* 0x000fe40003f44270 */
[----:B------:R-:W-:Y:S02]  /*26c0*/  CS2R R128, SRZ ;  /* 0x0000000000807805 */ /* 0x000fe4000001ff00 */
[----:B-----5:R-:W-:Y:S02]  /*26d0*/  FSEL R53, R10, -INF , P1 ;  /* 0xff8000000a357808 */ /* 0x020fe40000800000 */
[----:B------:R-:W-:Y:S02]  /*26e0*/  CS2R R126, SRZ ;  /* 0x00000000007e7805 */ /* 0x000fe4000001ff00 */
[----:B------:R-:W-:Y:S01]  /*26f0*/  FMNMX.FTZ R34, R51, R34, !PT ;  /* 0x0000002233227209 */ /* 0x000fe20007810000 */
[----:B------:R-:W4:Y:S01]  /*2700*/  MUFU.TANH R41, R80 ;  /* 0x0000005000297308 */ /* 0x000f220000002400 */
[----:B------:R-:W-:-:S02]  /*2710*/  ISETP.GT.AND P1, PT, R11, 0x61, PT ;  /* 0x000000610b00780c */ /* 0x000fc40003f24270 */
[----:B------:R-:W-:Y:S02]  /*2720*/  CS2R R124, SRZ ;  /* 0x00000000007c7805 */ /* 0x000fe4000001ff00 */
[----:B--2---:R-:W-:Y:S02]  /*2730*/  FSEL R55, R55, -INF , P2 ;  /* 0xff80000037377808 */ /* 0x004fe40001000000 */
[----:B------:R-:W-:Y:S02]  /*2740*/  CS2R R122, SRZ ;  /* 0x00000000007a7805 */ /* 0x000fe4000001ff00 */
[----:B------:R-:W-:Y:S02]  /*2750*/  FMNMX.FTZ R34, R53, R34, !PT ;  /* 0x0000002235227209 */ /* 0x000fe40007810000 */
[----:B------:R-:W-:Y:S02]  /*2760*/  CS2R R120, SRZ ;  /* 0x0000000000787805 */ /* 0x000fe4000001ff00 */
[----:B------:R-:W-:Y:S01]  /*2770*/  ISETP.GT.AND P2, PT, R11, 0x68, PT ;  /* 0x000000680b00780c */ /* 0x000fe20003f44270 */
[----:B------:R-:W2:Y:S01]  /*2780*/  MUFU.TANH R43, R81 ;  /* 0x00000051002b7308 */ /* 0x000ea20000002400 */
[----:B-1----:R-:W-:-:S02]  /*2790*/  FSEL R35, R73, -INF , P1 ;  /* 0xff80000049237808 */ /* 0x002fc40000800000 */
[----:B------:R-:W-:Y:S02]  /*27a0*/  CS2R R118, SRZ ;  /* 0x0000000000767805 */ /* 0x000fe4000001ff00 */
[----:B------:R-:W-:Y:S02]  /*27b0*/  FMNMX.FTZ R34, R55, R34, !PT ;  /* 0x0000002237227209 */ /* 0x000fe40007810000 */
[----:B------:R-:W-:Y:S02]  /*27c0*/  ISETP.GT.AND P1, PT, R11, 0x69, PT ;  /* 0x000000690b00780c */ /* 0x000fe40003f24270 */
[----:B---3--:R-:W-:Y:S01]  /*27d0*/  FSEL R39, R39, -INF , P2 ;  /* 0xff80000027277808 */ /* 0x008fe20001000000 */
[----:B------:R-:W1:Y:S01]  /*27e0*/  MUFU.TANH R37, R84 ;  /* 0x0000005400257308 */ /* 0x000e620000002400 */
[----:B------:R-:W-:Y:S02]  /*27f0*/  FMNMX.FTZ R34, R35, R34, !PT ;  /* 0x0000002223227209 */ /* 0x000fe40007810000 */
[----:B------:R-:W-:-:S02]  /*2800*/  ISETP.GT.AND P2, PT, R11, 0x70, PT ;  /* 0x000000700b00780c */ /* 0x000fc40003f44270 */
[----:B0-----:R-:W-:Y:S02]  /*2810*/  FSEL R45, R45, -INF , P1 ;  /* 0xff8000002d2d7808 */ /* 0x001fe40000800000 */
[----:B------:R-:W-:Y:S01]  /*2820*/  FMNMX.FTZ R34, R39, R34, !PT ;  /* 0x0000002227227209 */ /* 0x000fe20007810000 */
[----:B------:R-:W0:Y:S01]  /*2830*/  MUFU.TANH R31, R85 ;  /* 0x00000055001f7308 */ /* 0x000e220000002400 */
[----:B------:R-:W-:Y:S02]  /*2840*/  ISETP.GT.AND P1, PT, R11, 0x71, PT ;  /* 0x000000710b00780c */ /* 0x000fe40003f24270 */
[----:B----4-:R-:W-:Y:S02]  /*2850*/  FSEL R41, R41, -INF , P2 ;  /* 0xff80000029297808 */ /* 0x010fe40001000000 */
[----:B------:R-:W-:Y:S02]  /*2860*/  FMNMX.FTZ R34, R45, R34, !PT ;  /* 0x000000222d227209 */ /* 0x000fe40007810000 */
[----:B------:R-:W-:Y:S01]  /*2870*/  ISETP.GT.AND P2, PT, R11, 0x78, PT ;  /* 0x000000780b00780c */ /* 0x000fe20003f44270 */
[----:B------:R-:W-:Y:S01]  /*2880*/  MUFU.TANH R0, R0 ;  /* 0x0000000000007308 */ /* 0x000fe20000002400 */
[----:B--2---:R-:W-:-:S02]  /*2890*/  FSEL R43, R43, -INF , P1 ;  /* 0xff8000002b2b7808 */ /* 0x004fc40000800000 */
[----:B------:R-:W-:Y:S02]  /*28a0*/  FMNMX.FTZ R34, R41, R34, !PT ;  /* 0x0000002229227209 */ /* 0x000fe40007810000 */
[----:B------:R-:W-:Y:S02]  /*28b0*/  ISETP.GT.AND P1, PT, R11, 0x79, PT ;  /* 0x000000790b00780c */ /* 0x000fe40003f24270 */
[----:B-1----:R-:W-:Y:S01]  /*28c0*/  FSEL R37, R37, -INF , P2 ;  /* 0xff80000025257808 */ /* 0x002fe20001000000 */
[----:B------:R-:W-:Y:S01]  /*28d0*/  MUFU.TANH R3, R3 ;  /* 0x0000000300037308 */ /* 0x000fe20000002400 */
[----:B------:R-:W-:Y:S02]  /*28e0*/  FMNMX.FTZ R34, R43, R34, !PT ;  /* 0x000000222b227209 */ /* 0x000fe40007810000 */
[----:B0-----:R-:W-:Y:S02]  /*28f0*/  FSEL R31, R31, -INF , P1 ;  /* 0xff8000001f1f7808 */ /* 0x001fe40000800000 */
[----:B------:R-:W-:-:S02]  /*2900*/  FMNMX.FTZ R34, R37, R34, !PT ;  /* 0x0000002225227209 */ /* 0x000fc40007810000 */
[----:B------:R-:W-:Y:S01]  /*2910*/  IADD3 R23, R23, -UR10, R30 ;  /* 0x8000000a17177c10 */ /* 0x000fe2000fffe01e */
[----:B------:R-:W0:Y:S01]  /*2920*/  MUFU.TANH R9, R9 ;  /* 0x0000000900097308 */ /* 0x000e220000002400 */
[----:B------:R-:W-:Y:S02]  /*2930*/  FMNMX.FTZ R34, R31, R34, !PT ;  /* 0x000000221f227209 */ /* 0x000fe40007810000 */
[----:B------:R-:W-:-:S03]  /*2940*/  VIMNMX R28, R28, R23, PT ;  /* 0x000000171c1c7248 */ /* 0x000fc60003fe0100 */
[----:B------:R-:W1:Y:S01]  /*2950*/  SHFL.BFLY PT, R11, R34, 0x2, 0x1f ;  /* 0x0c401f00220b7f89 */ /* 0x000e6200000e0000 */
[C---:B------:R-:W-:Y:S01]  /*2960*/  ISETP.GT.AND P2, PT, R28.reuse, 0x1, PT ;  /* 0x000000011c00780c */ /* 0x040fe20003f44270 */
[----:B------:R-:W2:Y:S01]  /*2970*/  MUFU.TANH R8, R8 ;  /* 0x0000000800087308 */ /* 0x000ea20000002400 */
[----:B------:R-:W-:-:S07]  /*2980*/  ISETP.GT.AND P3, PT, R28, 0x8, PT ;  /* 0x000000081c00780c */ /* 0x000fce0003f64270 */
[----:B------:R-:W3:Y:S08]  /*2990*/  MUFU.TANH R12, R12 ;  /* 0x0000000c000c7308 */ /* 0x000ef00000002400 */
[----:B------:R-:W-:Y:S01]  /*29a0*/  MUFU.TANH R36, R63 ;  /* 0x0000003f00247308 */ /* 0x000fe20000002400 */
[----:B-1----:R-:W-:-:S07]  /*29b0*/  FMNMX.FTZ R10, R34, R11, !PT ;  /* 0x0000000b220a7209 */ /* 0x002fce0007810000 */
[----:B------:R-:W1:Y:S01]  /*29c0*/  MUFU.TANH R13, R13 ;  /* 0x0000000d000d7308 */ /* 0x000e620000002400 */
[----:B------:R-:W4:Y:S07]  /*29d0*/  SHFL.BFLY PT, R11, R10, 0x1, 0x1f ;  /* 0x0c201f000a0b7f89 */ /* 0x000f2e00000e0000 */
[----:B------:R-:W5:Y:S08]  /*29e0*/  MUFU.TANH R15, R15 ;  /* 0x0000000f000f7308 */ /* 0x000f700000002400 */
[----:B------:R0:W-:Y:S08]  /*29f0*/  MUFU.TANH R38, R67 ;  /* 0x0000004300267308 */ /* 0x0001f00000002400 */
[----:B------:R-:W-:Y:S01]  /*2a00*/  MUFU.TANH R14, R14 ;  /* 0x0000000e000e7308 */ /* 0x000fe20000002400 */
[----:B0-----:R-:W-:-:S02]  /*2a10*/  FSEL R67, R9, -INF , P3 ;  /* 0xff80000009437808 */ /* 0x001fc40001800000 */
[----:B----4-:R-:W-:Y:S01]  /*2a20*/  FMNMX.FTZ R11, R10, R11, !PT ;  /* 0x0000000b0a0b7209 */ /* 0x010fe20007810000 */
[----:B------:R-:W-:Y:S01]  /*2a30*/  IMAD.U32 R10, RZ, RZ, UR4 ;  /* 0x00000004ff0a7e24 */ /* 0x000fe2000f8e00ff */
[----:B------:R-:W-:Y:S02]  /*2a40*/  @UP0 ULDC UR4, c[0x0][0x44c] ;  /* 0x0001130000040ab9 */ /* 0x000fe40000000800 */
[C---:B------:R-:W-:Y:S01]  /*2a50*/  FSETP.NEU.FTZ.AND P1, PT, R11.reuse, -INF , PT ;  /* 0xff8000000b00780b */ /* 0x040fe20003f3d000 */
[----:B------:R-:W-:Y:S01]  /*2a60*/  FMUL.FTZ R34, R11, R10 ;  /* 0x0000000a0b227220 */ /* 0x000fe20000410000 */
[----:B------:R2:W-:Y:S01]  /*2a70*/  MUFU.TANH R40, R71 ;  /* 0x0000004700287308 */ /* 0x0005e20000002400 */
[----:B------:R-:W-:-:S03]  /*2a80*/  UIMAD.WIDE.U32 UR4, UR48, UR4, URZ ;  /* 0x00000004300472a5 */ /* 0x000fc6000f8e003f */
[----:B------:R-:W-:Y:S01]  /*2a90*/  FSEL R34, R34, RZ, P1 ;  /* 0x000000ff22227208 */ /* 0x000fe20000800000 */
[----:B------:R-:W-:Y:S01]  /*2aa0*/  @UP0 USHF.R.U32.HI UR48, URZ, UR11, UR5 ;  /* 0x0000000b3f300299 */ /* 0x000fe20008011605 */
[----:B------:R-:W-:Y:S02]  /*2ab0*/  ISETP.GT.AND P1, PT, R28, RZ, PT ;  /* 0x000000ff1c00720c */ /* 0x000fe40003f24270 */
[----:B------:R-:W0:Y:S01]  /*2ac0*/  MUFU.TANH R16, R16 ;  /* 0x0000001000107308 */ /* 0x000e220000002400 */
[-CC-:B------:R-:W-:Y:S01]  /*2ad0*/  FFMA.FTZ R180, R89, R10.reuse, -R34.reuse ;  /* 0x0000000a59b47223 */ /* 0x180fe20000010822 */
[----:B------:R-:W-:Y:S01]  /*2ae0*/  FSEL R63, R0, -INF , P1 ;  /* 0xff800000003f7808 */ /* 0x000fe20000800000 */
[-CC-:B------:R-:W-:Y:S01]  /*2af0*/  FFMA.FTZ R182, R91, R10.reuse, -R34.reuse ;  /* 0x0000000a5bb67223 */ /* 0x180fe20000010822 */
[----:B------:R-:W-:Y:S01]  /*2b00*/  FSEL R0, R3, -INF , P2 ;  /* 0xff80000003007808 */ /* 0x000fe20001000000 */
[-CC-:B------:R-:W-:Y:S01]  /*2b10*/  FFMA.FTZ R3, R93, R10.reuse, -R34.reuse ;  /* 0x0000000a5d037223 */ /* 0x180fe20000010822 */
[C---:B------:R-:W-:Y:S01]  /*2b20*/  ISETP.GT.AND P1, PT, R28.reuse, 0x9, PT ;  /* 0x000000091c00780c */ /* 0x040fe20003f24270 */
[--C-:B------:R-:W-:Y:S01]  /*2b30*/  FFMA.FTZ R176, R95, R10, -R34.reuse ;  /* 0x0000000a5fb07223 */ /* 0x100fe20000010822 */
[----:B------:R-:W-:Y:S01]  /*2b40*/  FMNMX.FTZ R30, R63, R0, !PT ;  /* 0x000000003f1e7209 */ /* 0x000fe20007810000 */
[----:B------:R-:W-:Y:S01]  /*2b50*/  MUFU.TANH R17, R17 ;  /* 0x0000001100117308 */ /* 0x000fe20000002400 */
[----:B------:R-:W-:Y:S01]  /*2b60*/  ISETP.GT.AND P2, PT, R28, 0x10, PT ;  /* 0x000000101c00780c */ /* 0x000fe20003f44270 */
[-CC-:B------:R-:W-:Y:S01]  /*2b70*/  FFMA.FTZ R9, R97, R10.reuse, -R34.reuse ;  /* 0x0000000a61097223 */ /* 0x180fe20000010822 */
[----:B--2---:R-:W-:Y:S01]  /*2b80*/  FSEL R71, R8, -INF , P1 ;  /* 0xff80000008477808 */ /* 0x004fe20000800000 */
[--C-:B------:R-:W-:Y:S01]  /*2b90*/  FFMA.FTZ R178, R99, R10, -R34.reuse ;  /* 0x0000000a63b27223 */ /* 0x100fe20000010822 */
[----:B------:R-:W-:Y:S01]  /*2ba0*/  FMNMX.FTZ R30, R67, R30, !PT ;  /* 0x0000001e431e7209 */ /* 0x000fe20007810000 */
[-CC-:B------:R-:W-:Y:S01]  /*2bb0*/  FFMA.FTZ R172, R103, R10.reuse, -R34.reuse ;  /* 0x0000000a67ac7223 */ /* 0x180fe20000010822 */
[----:B------:R-:W-:Y:S01]  /*2bc0*/  ISETP.GT.AND P1, PT, R28, 0x11, PT ;  /* 0x000000111c00780c */ /* 0x000fe20003f24270 */
[----:B------:R1:W-:Y:S01]  /*2bd0*/  MUFU.TANH R42, R75 ;  /* 0x0000004b002a7308 */ /* 0x0003e20000002400 */
[----:B---3--:R-:W-:Y:S01]  /*2be0*/  FSEL R73, R12, -INF , P2 ;  /* 0xff8000000c497808 */ /* 0x008fe20001000000 */
[--C-:B------:R-:W-:Y:S01]  /*2bf0*/  FFMA.FTZ R168, R69, R10, -R34.reuse ;  /* 0x0000000a45a87223 */ /* 0x100fe20000010822 */
[----:B------:R-:W-:Y:S01]  /*2c00*/  FMNMX.FTZ R30, R71, R30, !PT ;  /* 0x0000001e471e7209 */ /* 0x000fe20007810000 */
[-CC-:B------:R-:W-:Y:S01]  /*2c10*/  FFMA.FTZ R174, R107, R10.reuse, -R34.reuse ;  /* 0x0000000a6bae7223 */ /* 0x180fe20000010822 */
[C---:B------:R-:W-:Y:S01]  /*2c20*/  ISETP.GT.AND P2, PT, R28.reuse, 0x18, PT ;  /* 0x000000181c00780c */ /* 0x040fe20003f44270 */
[--C-:B------:R-:W-:Y:S01]  /*2c30*/  FFMA.FTZ R170, R61, R10, -R34.reuse ;  /* 0x0000000a3daa7223 */ /* 0x100fe20000010822 */
[----:B------:R-:W-:Y:S01]  /*2c40*/  FMNMX.FTZ R30, R73, R30, !PT ;  /* 0x0000001e491e7209 */ /* 0x000fe20007810000 */
[----:B------:R-:W2:Y:S01]  /*2c50*/  MUFU.TANH R19, R19 ;  /* 0x0000001300137308 */ /* 0x000ea20000002400 */
[----:B-1----:R-:W-:Y:S01]  /*2c60*/  FSEL R75, R13, -INF , P1 ;  /* 0xff8000000d4b7808 */ /* 0x002fe20000800000 */
[-CC-:B------:R-:W-:Y:S01]  /*2c70*/  FFMA.FTZ R8, R57, R10.reuse, -R34.reuse ;  /* 0x0000000a39087223 */ /* 0x180fe20000010822 */
[C---:B------:R-:W-:Y:S01]  /*2c80*/  ISETP.GT.AND P1, PT, R28.reuse, 0x19, PT ;  /* 0x000000191c00780c */ /* 0x040fe20003f24270 */
[-CC-:B------:R-:W-:Y:S01]  /*2c90*/  FFMA.FTZ R12, R49, R10.reuse, -R34.reuse ;  /* 0x0000000a310c7223 */ /* 0x180fe20000010822 */
[----:B-----5:R-:W-:Y:S01]  /*2ca0*/  FSEL R77, R15, -INF , P2 ;  /* 0xff8000000f4d7808 */ /* 0x020fe20001000000 */
[--C-:B------:R-:W-:Y:S01]  /*2cb0*/  FFMA.FTZ R15, R101, R10, -R34.reuse ;  /* 0x0000000a650f7223 */ /* 0x100fe20000010822 */
[----:B------:R-:W-:Y:S01]  /*2cc0*/  FMNMX.FTZ R30, R75, R30, !PT ;  /* 0x0000001e4b1e7209 */ /* 0x000fe20007810000 */
[----:B------:R-:W-:Y:S01]  /*2cd0*/  MUFU.TANH R18, R18 ;  /* 0x0000001200127308 */ /* 0x000fe20000002400 */
[----:B------:R-:W-:Y:S01]  /*2ce0*/  ISETP.GT.AND P2, PT, R28, 0x20, PT ;  /* 0x000000201c00780c */ /* 0x000fe20003f44270 */
[--C-:B------:R-:W-:Y:S01]  /*2cf0*/  FFMA.FTZ R32, R32, R10, -R34.reuse ;  /* 0x0000000a20207223 */ /* 0x100fe20000010822 */
[----:B------:R-:W-:Y:S01]  /*2d00*/  FMNMX.FTZ R30, R77, R30, !PT ;  /* 0x0000001e4d1e7209 */ /* 0x000fe20007810000 */
[-CC-:B------:R-:W-:Y:S01]  /*2d10*/  FFMA.FTZ R31, R31, R10.reuse, -R34.reuse ;  /* 0x0000000a1f1f7223 */ /* 0x180fe20000010822 */
[----:B0-----:R-:W-:Y:S01]  /*2d20*/  FSEL R81, R16, -INF , P2 ;  /* 0xff80000010517808 */ /* 0x001fe20001000000 */
[-CC-:B------:R-:W-:Y:S01]  /*2d30*/  FFMA.FTZ R33, R33, R10.reuse, -R34.reuse ;  /* 0x0000000a21217223 */ /* 0x180fe20000010822 */
[C---:B------:R-:W-:Y:S01]  /*2d40*/  ISETP.GT.AND P2, PT, R28.reuse, 0x28, PT ;  /* 0x000000281c00780c */ /* 0x040fe20003f44270 */
[----:B------:R0:W-:Y:S01]  /*2d50*/  MUFU.TANH R44, R79 ;  /* 0x0000004f002c7308 */ /* 0x0001e20000002400 */
[-CC-:B------:R-:W-:Y:S01]  /*2d60*/  FFMA.FTZ R27, R27, R10.reuse, -R34.reuse ;  /* 0x0000000a1b1b7223 */ /* 0x180fe20000010822 */
[-CC-:B------:R-:W-:Y:S01]  /*2d70*/  FFMA.FTZ R29, R29, R10.reuse, -R34.reuse ;  /* 0x0000000a1d1d7223 */ /* 0x180fe20000010822 */
[----:B--2---:R-:W-:Y:S01]  /*2d80*/  FSEL R85, R19, -INF , P2 ;  /* 0xff80000013557808 */ /* 0x004fe20001000000 */
[-CC-:B------:R-:W-:Y:S01]  /*2d90*/  FFMA.FTZ R19, R109, R10.reuse, -R34.reuse ;  /* 0x0000000a6d137223 */ /* 0x180fe20000010822 */
[----:B------:R-:W-:Y:S01]  /*2da0*/  ISETP.GT.AND P2, PT, R28, 0x30, PT ;  /* 0x000000301c00780c */ /* 0x000fe20003f44270 */
[-CC-:B------:R-:W-:Y:S01]  /*2db0*/  FFMA.FTZ R47, R47, R10.reuse, -R34.reuse ;  /* 0x0000000a2f2f7223 */ /* 0x180fe20000010822 */
[-CC-:B------:R-:W-:Y:S01]  /*2dc0*/  FFMA.FTZ R51, R51, R10.reuse, -R34.reuse ;  /* 0x0000000a33337223 */ /* 0x180fe20000010822 */
[----:B------:R-:W1:Y:S01]  /*2dd0*/  MUFU.TANH R20, R20 ;  /* 0x0000001400147308 */ /* 0x000e620000002400 */
[----:B0-----:R-:W-:Y:S01]  /*2de0*/  FSEL R79, R14, -INF , P1 ;  /* 0xff8000000e4f7808 */ /* 0x001fe20000800000 */
[-CC-:B------:R-:W-:Y:S01]  /*2df0*/  FFMA.FTZ R53, R53, R10.reuse, -R34.reuse ;  /* 0x0000000a35357223 */ /* 0x180fe20000010822 */
[----:B------:R-:W-:Y:S01]  /*2e00*/  ISETP.GT.AND P1, PT, R28, 0x21, PT ;  /* 0x000000211c00780c */ /* 0x000fe20003f24270 */
[--C-:B------:R-:W-:Y:S01]  /*2e10*/  FFMA.FTZ R55, R55, R10, -R34.reuse ;  /* 0x0000000a37377223 */ /* 0x100fe20000010822 */
[----:B------:R-:W-:Y:S01]  /*2e20*/  FMNMX.FTZ R30, R79, R30, !PT ;  /* 0x0000001e4f1e7209 */ /* 0x000fe20007810000 */
[-CC-:B------:R-:W-:Y:S01]  /*2e30*/  FFMA.FTZ R35, R35, R10.reuse, -R34.reuse ;  /* 0x0000000a23237223 */ /* 0x180fe20000010822 */
[--C-:B------:R-:W-:Y:S01]  /*2e40*/  FFMA.FTZ R39, R39, R10, -R34.reuse ;  /* 0x0000000a27277223 */ /* 0x100fe20000010822 */
[----:B------:R-:W-:Y:S01]  /*2e50*/  MUFU.TANH R21, R21 ;  /* 0x0000001500157308 */ /* 0x000fe20000002400 */
[----:B------:R-:W-:Y:S01]  /*2e60*/  FMNMX.FTZ R30, R81, R30, !PT ;  /* 0x0000001e511e7209 */ /* 0x000fe20007810000 */
[-CC-:B------:R-:W-:Y:S01]  /*2e70*/  FFMA.FTZ R45, R45, R10.reuse, -R34.reuse ;  /* 0x0000000a2d2d7223 */ /* 0x180fe20000010822 */
[-CC-:B------:R-:W-:Y:S01]  /*2e80*/  FFMA.FTZ R41, R41, R10.reuse, -R34.reuse ;  /* 0x0000000a29297223 */ /* 0x180fe20000010822 */
[-CC-:B------:R-:W-:Y:S01]  /*2e90*/  FFMA.FTZ R43, R43, R10.reuse, -R34.reuse ;  /* 0x0000000a2b2b7223 */ /* 0x180fe20000010822 */
[----:B------:R-:W-:Y:S01]  /*2ea0*/  FFMA.FTZ R37, R37, R10, -R34 ;  /* 0x0000000a25257223 */ /* 0x000fe20000010822 */
[----:B------:R-:W-:-:S02]  /*2eb0*/  UIADD3 UR7, UR7, UR48, URZ ;  /* 0x0000003007077290 */ /* 0x000fc4000fffe03f */
[----:B------:R0:W-:Y:S01]  /*2ec0*/  MUFU.TANH R46, R83 ;  /* 0x00000053002e7308 */ /* 0x0001e20000002400 */
[----:B-1----:R-:W-:Y:S01]  /*2ed0*/  FSEL R89, R20, -INF , P2 ;  /* 0xff80000014597808 */ /* 0x002fe20001000000 */
[----:B------:R-:W-:Y:S01]  /*2ee0*/  USHF.R.S32.HI UR4, URZ, 0x1f, UR7 ;  /* 0x0000001f3f047899 */ /* 0x000fe20008011407 */
[C---:B------:R-:W-:Y:S01]  /*2ef0*/  ISETP.GT.AND P2, PT, R28.reuse, 0x38, PT ;  /* 0x000000381c00780c */ /* 0x040fe20003f44270 */
[----:B------:R-:W-:Y:S02]  /*2f00*/  UMOV UR48, URZ ;  /* 0x0000003f00307c82 */ /* 0x000fe40008000000 */
[----:B------:R-:W-:Y:S02]  /*2f10*/  ULEA.HI UR4, UR4, UR7, URZ, 0x7 ;  /* 0x0000000704047291 */ /* 0x000fe4000f8f383f */
[----:B------:R-:W1:Y:S01]  /*2f20*/  MUFU.TANH R22, R22 ;  /* 0x0000001600167308 */ /* 0x000e620000002400 */
[----:B0-----:R-:W-:Y:S01]  /*2f30*/  FSEL R83, R17, -INF , P1 ;  /* 0xff80000011537808 */ /* 0x001fe20000800000 */
[----:B------:R-:W-:Y:S01]  /*2f40*/  FFMA.FTZ R17, R105, R10, -R34 ;  /* 0x0000000a69117223 */ /* 0x000fe20000010822 */
[----:B------:R-:W-:Y:S01]  /*2f50*/  ISETP.GT.AND P1, PT, R28, 0x29, PT ;  /* 0x000000291c00780c */ /* 0x000fe20003f24270 */
[----:B------:R-:W-:Y:S01]  /*2f60*/  USHF.R.S32.HI UR4, URZ, 0x7, UR4 ;  /* 0x000000073f047899 */ /* 0x000fe20008011404 */
[----:B------:R-:W-:-:S03]  /*2f70*/  FMNMX.FTZ R30, R83, R30, !PT ;  /* 0x0000001e531e7209 */ /* 0x000fc60007810000 */
[----:B------:R-:W0:Y:S01]  /*2f80*/  MUFU.TANH R24, R24 ;  /* 0x0000001800187308 */ /* 0x000e220000002400 */
[----:B------:R-:W-:Y:S01]  /*2f90*/  FMNMX.FTZ R30, R85, R30, !PT ;  /* 0x0000001e551e7209 */ /* 0x000fe20007810000 */
[----:B------:R-:W-:-:S04]  /*2fa0*/  UISETP.LT.AND UP0, UPT, UR39, UR4, UPT ;  /* 0x000000042700728c */ /* 0x000fc8000bf01270 */
[----:B------:R-:W-:Y:S02]  /*2fb0*/  USEL UR52, UR39, UR4, !UP0 ;  /* 0x0000000427347287 */ /* 0x000fe4000c000000 */
[----:B------:R2:W-:Y:S01]  /*2fc0*/  MUFU.TANH R48, R87 ;  /* 0x0000005700307308 */ /* 0x0005e20000002400 */
[----:B-1----:R-:W-:Y:S01]  /*2fd0*/  FSEL R93, R22, -INF , P2 ;  /* 0xff800000165d7808 */ /* 0x002fe20001000000 */
[----:B------:R-:W-:Y:S01]  /*2fe0*/  UISETP.GE.AND UP0, UPT, UR54, UR52, UPT ;  /* 0x000000343600728c */ /* 0x000fe2000bf06270 */
[----:B------:R-:W-:-:S05]  /*2ff0*/  ISETP.GT.AND P2, PT, R28, 0x40, PT ;  /* 0x000000401c00780c */ /* 0x000fca0003f44270 */
[----:B------:R-:W1:Y:S01]  /*3000*/  MUFU.TANH R26, R26 ;  /* 0x0000001a001a7308 */ /* 0x000e620000002400 */
[----:B--2---:R-:W-:Y:S02]  /*3010*/  FSEL R87, R18, -INF , P1 ;  /* 0xff80000012577808 */ /* 0x004fe40000800000 */
[C---:B------:R-:W-:Y:S02]  /*3020*/  ISETP.GT.AND P1, PT, R28.reuse, 0x31, PT ;  /* 0x000000311c00780c */ /* 0x040fe40003f24270 */
[----:B------:R-:W-:Y:S02]  /*3030*/  FMNMX.FTZ R30, R87, R30, !PT ;  /* 0x0000001e571e7209 */ /* 0x000fe40007810000 */
[----:B------:R-:W-:Y:S01]  /*3040*/  FSEL R91, R21, -INF , P1 ;  /* 0xff800000155b7808 */ /* 0x000fe20000800000 */
[----:B------:R-:W2:Y:S01]  /*3050*/  MUFU.TANH R25, R25 ;  /* 0x0000001900197308 */ /* 0x000ea20000002400 */
[----:B------:R-:W-:Y:S01]  /*3060*/  FMNMX.FTZ R30, R89, R30, !PT ;  /* 0x0000001e591e7209 */ /* 0x000fe20007810000 */
[----:B------:R-:W-:Y:S01]  /*3070*/  FFMA.FTZ R21, R65, R10, -R34 ;  /* 0x0000000a41157223 */ /* 0x000fe20000010822 */
[----:B------:R-:W-:-:S02]  /*3080*/  ISETP.GT.AND P1, PT, R28, 0x39, PT ;  /* 0x000000391c00780c */ /* 0x000fc40003f24270 */
[----:B------:R-:W-:Y:S02]  /*3090*/  FMNMX.FTZ R30, R91, R30, !PT ;  /* 0x0000001e5b1e7209 */ /* 0x000fe40007810000 */
[----:B0-----:R-:W-:Y:S01]  /*30a0*/  FSEL R95, R24, -INF , P1 ;  /* 0xff800000185f7808 */ /* 0x001fe20000800000 */
[----:B------:R-:W0:Y:S01]  /*30b0*/  MUFU.TANH R62, R62 ;  /* 0x0000003e003e7308 */ /* 0x000e220000002400 */
[----:B------:R-:W-:Y:S02]  /*30c0*/  FMNMX.FTZ R30, R93, R30, !PT ;  /* 0x0000001e5d1e7209 */ /* 0x000fe40007810000 */
[----:B------:R-:W-:Y:S02]  /*30d0*/  ISETP.GT.AND P1, PT, R28, 0x41, PT ;  /* 0x000000411c00780c */ /* 0x000fe40003f24270 */
[----:B-1----:R-:W-:Y:S02]  /*30e0*/  FSEL R97, R26, -INF , P2 ;  /* 0xff8000001a617808 */ /* 0x002fe40001000000 */
[----:B------:R-:W-:Y:S01]  /*30f0*/  FMNMX.FTZ R30, R95, R30, !PT ;  /* 0x0000001e5f1e7209 */ /* 0x000fe20007810000 */
[----:B------:R-:W1:Y:S01]  /*3100*/  MUFU.TANH R66, R66 ;  /* 0x0000004200427308 */ /* 0x000e620000002400 */
[----:B------:R-:W-:-:S02]  /*3110*/  ISETP.GT.AND P2, PT, R28, 0x48, PT ;  /* 0x000000481c00780c */ /* 0x000fc40003f44270 */
[----:B--2---:R-:W-:Y:S01]  /*3120*/  FSEL R99, R25, -INF , P1 ;  /* 0xff80000019637808 */ /* 0x004fe20000800000 */
[----:B------:R-:W-:Y:S01]  /*3130*/  FFMA.FTZ R25, R59, R10, -R34 ;  /* 0x0000000a3b197223 */ /* 0x000fe20000010822 */
[----:B------:R-:W-:Y:S02]  /*3140*/  FMNMX.FTZ R30, R97, R30, !PT ;  /* 0x0000001e611e7209 */ /* 0x000fe40007810000 */
[----:B------:R-:W-:Y:S01]  /*3150*/  ISETP.GT.AND P1, PT, R28, 0x49, PT ;  /* 0x000000491c00780c */ /* 0x000fe20003f24270 */
[----:B------:R-:W2:Y:S01]  /*3160*/  MUFU.TANH R70, R70 ;  /* 0x0000004600467308 */ /* 0x000ea20000002400 */
[----:B0-----:R-:W-:Y:S02]  /*3170*/  FSEL R101, R62, -INF , P2 ;  /* 0xff8000003e657808 */ /* 0x001fe40001000000 */
[----:B------:R-:W-:Y:S02]  /*3180*/  FMNMX.FTZ R30, R99, R30, !PT ;  /* 0x0000001e631e7209 */ /* 0x000fe40007810000 */
[----:B------:R-:W-:-:S02]  /*3190*/  ISETP.GT.AND P2, PT, R28, 0x50, PT ;  /* 0x000000501c00780c */ /* 0x000fc40003f44270 */
[----:B------:R-:W-:Y:S01]  /*31a0*/  FSEL R103, R36, -INF , P1 ;  /* 0xff80000024677808 */ /* 0x000fe20000800000 */
[----:B------:R-:W0:Y:S01]  /*31b0*/  MUFU.TANH R74, R74 ;  /* 0x0000004a004a7308 */ /* 0x000e220000002400 */
[----:B------:R-:W-:Y:S02]  /*31c0*/  FMNMX.FTZ R30, R101, R30, !PT ;  /* 0x0000001e651e7209 */ /* 0x000fe40007810000 */
[----:B------:R-:W-:Y:S02]  /*31d0*/  ISETP.GT.AND P1, PT, R28, 0x51, PT ;  /* 0x000000511c00780c */ /* 0x000fe40003f24270 */
[----:B-1----:R-:W-:Y:S02]  /*31e0*/  FSEL R105, R66, -INF , P2 ;  /* 0xff80000042697808 */ /* 0x002fe40001000000 */
[----:B------:R-:W-:Y:S01]  /*31f0*/  FMNMX.FTZ R30, R103, R30, !PT ;  /* 0x0000001e671e7209 */ /* 0x000fe20007810000 */
[----:B------:R-:W1:Y:S01]  /*3200*/  MUFU.TANH R78, R78 ;  /* 0x0000004e004e7308 */ /* 0x000e620000002400 */
[----:B------:R-:W-:-:S02]  /*3210*/  ISETP.GT.AND P2, PT, R28, 0x58, PT ;  /* 0x000000581c00780c */ /* 0x000fc40003f44270 */
[----:B------:R-:W-:Y:S02]  /*3220*/  FSEL R69, R38, -INF , P1 ;  /* 0xff80000026457808 */ /* 0x000fe40000800000 */
[----:B------:R-:W-:Y:S02]  /*3230*/  FMNMX.FTZ R30, R105, R30, !PT ;  /* 0x0000001e691e7209 */ /* 0x000fe40007810000 */
[----:B------:R-:W-:Y:S01]  /*3240*/  ISETP.GT.AND P1, PT, R28, 0x59, PT ;  /* 0x000000591c00780c */ /* 0x000fe20003f24270 */
[----:B------:R-:W3:Y:S01]  /*3250*/  MUFU.TANH R82, R82 ;  /* 0x0000005200527308 */ /* 0x000ee20000002400 */
[----:B--2---:R-:W-:Y:S02]  /*3260*/  FSEL R107, R70, -INF , P2 ;  /* 0xff800000466b7808 */ /* 0x004fe40001000000 */
[----:B------:R-:W-:Y:S02]  /*3270*/  FMNMX.FTZ R30, R69, R30, !PT ;  /* 0x0000001e451e7209 */ /* 0x000fe40007810000 */
[----:B------:R-:W-:-:S02]  /*3280*/  ISETP.GT.AND P2, PT, R28, 0x60, PT ;  /* 0x000000601c00780c */ /* 0x000fc40003f44270 */
[----:B------:R-:W-:Y:S01]  /*3290*/  FSEL R65, R40, -INF , P1 ;  /* 0xff80000028417808 */ /* 0x000fe20000800000 */
[----:B------:R-:W2:Y:S01]  /*32a0*/  MUFU.TANH R86, R86 ;  /* 0x0000005600567308 */ /* 0x000ea20000002400 */
[----:B------:R-:W-:Y:S02]  /*32b0*/  FMNMX.FTZ R30, R107, R30, !PT ;  /* 0x0000001e6b1e7209 */ /* 0x000fe40007810000 */
[----:B------:R-:W-:Y:S02]  /*32c0*/  ISETP.GT.AND P1, PT, R28, 0x61, PT ;  /* 0x000000611c00780c */ /* 0x000fe40003f24270 */
[----:B0-----:R-:W-:Y:S02]  /*32d0*/  FSEL R109, R74, -INF , P2 ;  /* 0xff8000004a6d7808 */ /* 0x001fe40001000000 */
[----:B------:R-:W-:Y:S01]  /*32e0*/  FMNMX.FTZ R30, R65, R30, !PT ;  /* 0x0000001e411e7209 */ /* 0x000fe20007810000 */
[----:B------:R-:W-:Y:S01]  /*32f0*/  MUFU.EX2 R164, R8 ;  /* 0x0000000800a47308 */ /* 0x000fe20000000800 */
[----:B------:R-:W-:-:S02]  /*3300*/  ISETP.GT.AND P2, PT, R28, 0x68, PT ;  /* 0x000000681c00780c */ /* 0x000fc40003f44270 */
[----:B------:R-:W-:Y:S02]  /*3310*/  FSEL R61, R42, -INF , P1 ;  /* 0xff8000002a3d7808 */ /* 0x000fe40000800000 */
[----:B------:R-:W-:Y:S02]  /*3320*/  FMNMX.FTZ R30, R109, R30, !PT ;  /* 0x0000001e6d1e7209 */ /* 0x000fe40007810000 */
[----:B------:R-:W-:Y:S01]  /*3330*/  ISETP.GT.AND P1, PT, R28, 0x69, PT ;  /* 0x000000691c00780c */ /* 0x000fe20003f24270 */
[----:B------:R-:W-:Y:S01]  /*3340*/  MUFU.EX2 R180, R180 ;  /* 0x000000b400b47308 */ /* 0x000fe20000000800 */
[----:B-1----:R-:W-:Y:S02]  /*3350*/  FSEL R111, R78, -INF , P2 ;  /* 0xff8000004e6f7808 */ /* 0x002fe40001000000 */
[----:B------:R-:W-:Y:S02]  /*3360*/  FMNMX.FTZ R30, R61, R30, !PT ;  /* 0x0000001e3d1e7209 */ /* 0x000fe40007810000 */
[----:B------:R-:W-:-:S02]  /*3370*/  ISETP.GT.AND P2, PT, R28, 0x70, PT ;  /* 0x000000701c00780c */ /* 0x000fc40003f44270 */
[----:B------:R-:W-:Y:S01]  /*3380*/  FSEL R59, R44, -INF , P1 ;  /* 0xff8000002c3b7808 */ /* 0x000fe20000800000 */
[----:B------:R-:W0:Y:S01]  /*3390*/  MUFU.EX2 R23, R32 ;  /* 0x0000002000177308 */ /* 0x000e220000000800 */
[----:B------:R-:W-:Y:S02]  /*33a0*/  FMNMX.FTZ R30, R111, R30, !PT ;  /* 0x0000001e6f1e7209 */ /* 0x000fe40007810000 */
[----:B------:R-:W-:Y:S02]  /*33b0*/  ISETP.GT.AND P1, PT, R28, 0x71, PT ;  /* 0x000000711c00780c */ /* 0x000fe40003f24270 */
[----:B---3--:R-:W-:Y:S02]  /*33c0*/  FSEL R113, R82, -INF , P2 ;  /* 0xff80000052717808 */ /* 0x008fe40001000000 */
[----:B------:R-:W-:Y:S01]  /*33d0*/  FMNMX.FTZ R30, R59, R30, !PT ;  /* 0x0000001e3b1e7209 */ /* 0x000fe20007810000 */
[----:B------:R-:W1:Y:S01]  /*33e0*/  MUFU.EX2 R182, R182 ;  /* 0x000000b600b67308 */ /* 0x000e620000000800 */
[----:B------:R-:W-:-:S02]  /*33f0*/  ISETP.GT.AND P2, PT, R28, 0x78, PT ;  /* 0x000000781c00780c */ /* 0x000fc40003f44270 */
[----:B------:R-:W-:Y:S02]  /*3400*/  FSEL R57, R46, -INF , P1 ;  /* 0xff8000002e397808 */ /* 0x000fe40000800000 */
[----:B------:R-:W-:Y:S02]  /*3410*/  FMNMX.FTZ R30, R113, R30, !PT ;  /* 0x0000001e711e7209 */ /* 0x000fe40007810000 */
[----:B------:R-:W-:Y:S01]  /*3420*/  ISETP.GT.AND P1, PT, R28, 0x79, PT ;  /* 0x000000791c00780c */ /* 0x000fe20003f24270 */
[----:B------:R-:W3:Y:S01]  /*3430*/  MUFU.EX2 R3, R3 ;  /* 0x0000000300037308 */ /* 0x000ee20000000800 */
[----:B--2---:R-:W-:Y:S02]  /*3440*/  FSEL R115, R86, -INF , P2 ;  /* 0xff80000056737808 */ /* 0x004fe40001000000 */
[----:B------:R-:W-:Y:S02]  /*3450*/  FMNMX.FTZ R30, R57, R30, !PT ;  /* 0x0000001e391e7209 */ /* 0x000fe40007810000 */
[----:B------:R-:W-:-:S02]  /*3460*/  FSEL R49, R48, -INF , P1 ;  /* 0xff80000030317808 */ /* 0x000fc40000800000 */
[----:B------:R-:W-:Y:S01]  /*3470*/  FMNMX.FTZ R30, R115, R30, !PT ;  /* 0x0000001e731e7209 */ /* 0x000fe20007810000 */
[----:B------:R-:W2:Y:S03]  /*3480*/  MUFU.EX2 R176, R176 ;  /* 0x000000b000b07308 */ /* 0x000ea60000000800 */
[----:B------:R-:W-:-:S05]  /*3490*/  FMNMX.FTZ R30, R49, R30, !PT ;  /* 0x0000001e311e7209 */ /* 0x000fca0007810000 */
[----:B------:R-:W4:Y:S01]  /*34a0*/  SHFL.BFLY PT, R13, R30, 0x2, 0x1f ;  /* 0x0c401f001e0d7f89 */ /* 0x000f2200000e0000 */
[----:B------:R-:W5:Y:S08]  /*34b0*/  MUFU.EX2 R9, R9 ;  /* 0x0000000900097308 */ /* 0x000f700000000800 */
[----:B------:R0:W-:Y:S08]  /*34c0*/  MUFU.EX2 R158, R31 ;  /* 0x0000001f009e7308 */ /* 0x0001f00000000800 */
[----:B------:R-:W-:Y:S01]  /*34d0*/  MUFU.EX2 R117, R12 ;  /* 0x0000000c00757308 */ /* 0x000fe20000000800 */
[----:B0-----:R-:W-:Y:S01]  /*34e0*/  FADD.FTZ R31, R180, R23 ;  /* 0x00000017b41f7221 */ /* 0x001fe20000010000 */
[----:B------:R-:W-:-:S02]  /*34f0*/  F2FP.BF16.F32.PACK_AB R180, R23, R180 ;  /* 0x000000b417b4723e */ /* 0x000fc400000010ff */
[----:B----4-:R-:W-:-:S04]  /*3500*/  FMNMX.FTZ R8, R30, R13, !PT ;  /* 0x0000000d1e087209 */ /* 0x010fc80007810000 */
[----:B------:R-:W0:Y:S01]  /*3510*/  MUFU.EX2 R178, R178 ;  /* 0x000000b200b27308 */ /* 0x000e220000000800 */
[----:B------:R-:W4:Y:S07]  /*3520*/  SHFL.BFLY PT, R13, R8, 0x1, 0x1f ;  /* 0x0c201f00080d7f89 */ /* 0x000f2e00000e0000 */
[----:B------:R-:W0:Y:S08]  /*3530*/  MUFU.EX2 R15, R15 ;  /* 0x0000000f000f7308 */ /* 0x000e300000000800 */
[----:B------:R-:W-:Y:S08]  /*3540*/  MUFU.EX2 R172, R172 ;  /* 0x000000ac00ac7308 */ /* 0x000ff00000000800 */
[----:B------:R-:W-:Y:S01]  /*3550*/  MUFU.EX2 R17, R17 ;  /* 0x0000001100117308 */ /* 0x000fe20000000800 */
[----:B----4-:R-:W-:-:S04]  /*3560*/  FMNMX.FTZ R13, R8, R13, !PT ;  /* 0x0000000d080d7209 */ /* 0x010fc80007810000 */
[C---:B------:R-:W-:Y:S01]  /*3570*/  FSETP.NEU.FTZ.AND P1, PT, R13.reuse, -INF , PT ;  /* 0xff8000000d00780b */ /* 0x040fe20003f3d000 */
[----:B------:R-:W-:Y:S02]  /*3580*/  FMUL.FTZ R8, R13, R10 ;  /* 0x0000000a0d087220 */ /* 0x000fe40000410000 */
[----:B------:R-:W-:Y:S03]  /*3590*/  MUFU.EX2 R174, R174 ;  /* 0x000000ae00ae7308 */ /* 0x000fe60000000800 */
[----:B------:R-:W-:Y:S02]  /*35a0*/  FSEL R8, R8, RZ, P1 ;  /* 0x000000ff08087208 */ /* 0x000fe40000800000 */
[----:B------:R-:W-:-:S03]  /*35b0*/  PLOP3.LUT P1, PT, PT, PT, UP0, 0x80, 0x0 ;  /* 0x000000000000781c */ /* 0x000fc60003f2f008 */
        /* <DEDUP_REMOVED lines=16> */
[----:B------:R-:W4:Y:S01]  /*36c0*/  MUFU.EX2 R63, R63 ;  /* 0x0000003f003f7308 */ /* 0x000f220000000800 */
[----:B-1----:R-:W-:Y:S01]  /*36d0*/  FADD.FTZ R0, R182, R31 ;  /* 0x0000001fb6007221 */ /* 0x002fe20000010000 */
[-CC-:B------:R-:W-:Y:S01]  /*36e0*/  FFMA.FTZ R93, R93, R10.reuse, -R8.reuse ;  /* 0x0000000a5d5d7223 */ /* 0x180fe20000010808 */
[-CC-:B------:R-:W-:Y:S01]  /*36f0*/  FFMA.FTZ R95, R95, R10.reuse, -R8.reuse ;  /* 0x0000000a5f5f7223 */ /* 0x180fe20000010808 */
[-C--:B------:R-:W-:Y:S01]  /*3700*/  FFMA.FTZ R97, R97, R10.reuse, -R8 ;  /* 0x0000000a61617223 */ /* 0x080fe20000010808 */
[----:B---3--:R-:W-:Y:S01]  /*3710*/  FADD.FTZ R31, R3, R0 ;  /* 0x00000000031f7221 */ /* 0x008fe20000010000 */
[-CC-:B------:R-:W-:Y:S01]  /*3720*/  FFMA.FTZ R99, R99, R10.reuse, -R8.reuse ;  /* 0x0000000a63637223 */ /* 0x180fe20000010808 */
[-CC-:B------:R-:W-:Y:S01]  /*3730*/  FFMA.FTZ R101, R101, R10.reuse, -R8.reuse ;  /* 0x0000000a65657223 */ /* 0x180fe20000010808 */
[----:B------:R-:W1:Y:S01]  /*3740*/  MUFU.EX2 R67, R67 ;  /* 0x0000004300437308 */ /* 0x000e620000000800 */
[----:B--2---:R-:W-:Y:S01]  /*3750*/  FADD.FTZ R0, R176, R31 ;  /* 0x0000001fb0007221 */ /* 0x004fe20000010000 */
[-CC-:B------:R-:W-:Y:S01]  /*3760*/  FFMA.FTZ R103, R103, R10.reuse, -R8.reuse ;  /* 0x0000000a67677223 */ /* 0x180fe20000010808 */
[-CC-:B------:R-:W-:Y:S01]  /*3770*/  FFMA.FTZ R105, R105, R10.reuse, -R8.reuse ;  /* 0x0000000a69697223 */ /* 0x180fe20000010808 */
[----:B------:R-:W-:Y:S01]  /*3780*/  FFMA.FTZ R69, R69, R10, -R8 ;  /* 0x0000000a45457223 */ /* 0x000fe20000010808 */
[----:B-----5:R-:W-:Y:S01]  /*3790*/  FADD.FTZ R31, R9, R0 ;  /* 0x00000000091f7221 */ /* 0x020fe20000010000 */
[----:B------:R-:W-:Y:S01]  /*37a0*/  F2FP.BF16.F32.PACK_AB R182, R3, R182 ;  /* 0x000000b603b6723e */ /* 0x000fe200000010ff */
[-CC-:B------:R-:W-:Y:S01]  /*37b0*/  FFMA.FTZ R107, R107, R10.reuse, -R8.reuse ;  /* 0x0000000a6b6b7223 */ /* 0x180fe20000010808 */
[----:B------:R-:W2:Y:S01]  /*37c0*/  MUFU.EX2 R14, R71 ;  /* 0x00000047000e7308 */ /* 0x000ea20000000800 */
[----:B0-----:R-:W-:Y:S01]  /*37d0*/  FADD.FTZ R0, R178, R31 ;  /* 0x0000001fb2007221 */ /* 0x001fe20000010000 */
[-CC-:B------:R-:W-:Y:S01]  /*37e0*/  FFMA.FTZ R65, R65, R10.reuse, -R8.reuse ;  /* 0x0000000a41417223 */ /* 0x180fe20000010808 */
[-CC-:B------:R-:W-:Y:S01]  /*37f0*/  FFMA.FTZ R109, R109, R10.reuse, -R8.reuse ;  /* 0x0000000a6d6d7223 */ /* 0x180fe20000010808 */
[----:B------:R-:W-:Y:S01]  /*3800*/  FFMA.FTZ R61, R61, R10, -R8 ;  /* 0x0000000a3d3d7223 */ /* 0x000fe20000010808 */
[----:B------:R-:W-:Y:S01]  /*3810*/  FADD.FTZ R31, R15, R0 ;  /* 0x000000000f1f7221 */ /* 0x000fe20000010000 */
[----:B----4-:R-:W-:Y:S01]  /*3820*/  FADD.FTZ R0, R63, R12 ;  /* 0x0000000c3f007221 */ /* 0x010fe20000010000 */
[----:B------:R-:W-:Y:S01]  /*3830*/  F2FP.BF16.F32.PACK_AB R176, R9, R176 ;  /* 0x000000b009b0723e */ /* 0x000fe200000010ff */
[----:B------:R-:W0:Y:S01]  /*3840*/  MUFU.EX2 R73, R73 ;  /* 0x0000004900497308 */ /* 0x000e220000000800 */
[----:B------:R-:W-:Y:S01]  /*3850*/  FADD.FTZ R30, R172, R31 ;  /* 0x0000001fac1e7221 */ /* 0x000fe20000010000 */
[----:B-1----:R-:W-:Y:S01]  /*3860*/  FADD.FTZ R31, R67, R0 ;  /* 0x00000000431f7221 */ /* 0x002fe20000010000 */
[-CC-:B------:R-:W-:Y:S01]  /*3870*/  FFMA.FTZ R111, R111, R10.reuse, -R8.reuse ;  /* 0x0000000a6f6f7223 */ /* 0x180fe20000010808 */
[-CC-:B------:R-:W-:Y:S01]  /*3880*/  FFMA.FTZ R59, R59, R10.reuse, -R8.reuse ;  /* 0x0000000a3b3b7223 */ /* 0x180fe20000010808 */
[-CC-:B------:R-:W-:Y:S01]  /*3890*/  FFMA.FTZ R113, R113, R10.reuse, -R8.reuse ;  /* 0x0000000a71717223 */ /* 0x180fe20000010808 */
[-CC-:B------:R-:W-:Y:S01]  /*38a0*/  FFMA.FTZ R57, R57, R10.reuse, -R8.reuse ;  /* 0x0000000a39397223 */ /* 0x180fe20000010808 */
[-CC-:B------:R-:W-:Y:S01]  /*38b0*/  FFMA.FTZ R115, R115, R10.reuse, -R8.reuse ;  /* 0x0000000a73737223 */ /* 0x180fe20000010808 */
[----:B------:R-:W1:Y:S01]  /*38c0*/  MUFU.EX2 R16, R75 ;  /* 0x0000004b00107308 */ /* 0x000e620000000800 */
[----:B--2---:R-:W-:Y:S01]  /*38d0*/  FADD.FTZ R0, R14, R31 ;  /* 0x0000001f0e007221 */ /* 0x004fe20000010000 */
[----:B------:R-:W-:Y:S01]  /*38e0*/  FFMA.FTZ R49, R49, R10, -R8 ;  /* 0x0000000a31317223 */ /* 0x000fe20000010808 */
[----:B------:R-:W-:-:S02]  /*38f0*/  F2FP.BF16.F32.PACK_AB R181, R12, R63 ;  /* 0x0000003f0cb5723e */ /* 0x000fc400000010ff */
[----:B------:R-:W-:Y:S02]  /*3900*/  F2FP.BF16.F32.PACK_AB R183, R14, R67 ;  /* 0x000000430eb7723e */ /* 0x000fe400000010ff */
[----:B------:R-:W-:Y:S01]  /*3910*/  F2FP.BF16.F32.PACK_AB R178, R15, R178 ;  /* 0x000000b20fb2723e */ /* 0x000fe200000010ff */
[----:B------:R-:W2:Y:S01]  /*3920*/  MUFU.EX2 R77, R77 ;  /* 0x0000004d004d7308 */ /* 0x000ea20000000800 */
[----:B0-----:R-:W-:Y:S01]  /*3930*/  FADD.FTZ R31, R73, R0 ;  /* 0x00000000491f7221 */ /* 0x001fe20000010000 */
[----:B------:R-:W-:-:S06]  /*3940*/  F2FP.BF16.F32.PACK_AB R172, R17, R172 ;  /* 0x000000ac11ac723e */ /* 0x000fcc00000010ff */
[----:B------:R-:W0:Y:S01]  /*3950*/  MUFU.EX2 R18, R79 ;  /* 0x0000004f00127308 */ /* 0x000e220000000800 */
[C---:B-1----:R-:W-:Y:S01]  /*3960*/  FADD.FTZ R0, R16.reuse, R31 ;  /* 0x0000001f10007221 */ /* 0x042fe20000010000 */
[----:B------:R-:W-:-:S06]  /*3970*/  F2FP.BF16.F32.PACK_AB R177, R16, R73 ;  /* 0x0000004910b1723e */ /* 0x000fcc00000010ff */
[----:B------:R-:W1:Y:S01]  /*3980*/  MUFU.EX2 R81, R81 ;  /* 0x0000005100517308 */ /* 0x000e620000000800 */
[----:B--2---:R-:W-:-:S07]  /*3990*/  FADD.FTZ R31, R77, R0 ;  /* 0x000000004d1f7221 */ /* 0x004fce0000010000 */
[----:B------:R-:W-:Y:S01]  /*39a0*/  MUFU.EX2 R168, R168 ;  /* 0x000000a800a87308 */ /* 0x000fe20000000800 */
[C---:B0-----:R-:W-:Y:S01]  /*39b0*/  FADD.FTZ R0, R18.reuse, R31 ;  /* 0x0000001f12007221 */ /* 0x041fe20000010000 */
[----:B------:R-:W-:-:S06]  /*39c0*/  F2FP.BF16.F32.PACK_AB R179, R18, R77 ;  /* 0x0000004d12b3723e */ /* 0x000fcc00000010ff */
[----:B------:R-:W0:Y:S01]  /*39d0*/  MUFU.EX2 R20, R83 ;  /* 0x0000005300147308 */ /* 0x000e220000000800 */
[----:B-1----:R-:W-:-:S07]  /*39e0*/  FADD.FTZ R31, R81, R0 ;  /* 0x00000000511f7221 */ /* 0x002fce0000010000 */
[----:B------:R-:W1:Y:S08]  /*39f0*/  MUFU.EX2 R21, R21 ;  /* 0x0000001500157308 */ /* 0x000e700000000800 */
[----:B------:R2:W-:Y:S01]  /*3a00*/  MUFU.EX2 R166, R33 ;  /* 0x0000002100a67308 */ /* 0x0005e20000000800 */
[C---:B0-----:R-:W-:Y:S01]  /*3a10*/  FADD.FTZ R0, R20.reuse, R31 ;  /* 0x0000001f14007221 */ /* 0x041fe20000010000 */
[----:B------:R-:W-:-:S06]  /*3a20*/  F2FP.BF16.F32.PACK_AB R173, R20, R81 ;  /* 0x0000005114ad723e */ /* 0x000fcc00000010ff */
[----:B------:R-:W0:Y:S01]  /*3a30*/  MUFU.EX2 R85, R85 ;  /* 0x0000005500557308 */ /* 0x000e220000000800 */
[----:B--2---:R-:W-:-:S04]  /*3a40*/  FADD.FTZ R33, R17, R30 ;  /* 0x0000001e11217221 */ /* 0x004fc80000010000 */
[----:B------:R-:W-:Y:S01]  /*3a50*/  FADD.FTZ R32, R174, R33 ;  /* 0x00000021ae207221 */ /* 0x000fe20000010000 */
[C---:B------:R-:W-:Y:S02]  /*3a60*/  F2FP.BF16.F32.PACK_AB R174, R19.reuse, R174 ;  /* 0x000000ae13ae723e */ /* 0x040fe400000010ff */
[----:B------:R-:W2:Y:S01]  /*3a70*/  MUFU.EX2 R170, R170 ;  /* 0x000000aa00aa7308 */ /* 0x000ea20000000800 */
[----:B------:R-:W-:-:S04]  /*3a80*/  FADD.FTZ R33, R19, R32 ;  /* 0x0000002013217221 */ /* 0x000fc80000010000 */
[----:B------:R-:W-:Y:S01]  /*3a90*/  FADD.FTZ R32, R168, R33 ;  /* 0x00000021a8207221 */ /* 0x000fe20000010000 */
[C---:B-1----:R-:W-:Y:S02]  /*3aa0*/  F2FP.BF16.F32.PACK_AB R168, R21.reuse, R168 ;  /* 0x000000a815a8723e */ /* 0x042fe400000010ff */
[----:B------:R-:W1:Y:S01]  /*3ab0*/  MUFU.EX2 R22, R87 ;  /* 0x0000005700167308 */ /* 0x000e620000000800 */
[----:B------:R-:W-:Y:S01]  /*3ac0*/  FADD.FTZ R33, R21, R32 ;  /* 0x0000002015217221 */ /* 0x000fe20000010000 */
[----:B0-----:R-:W-:-:S06]  /*3ad0*/  FADD.FTZ R31, R85, R0 ;  /* 0x00000000551f7221 */ /* 0x001fcc0000010000 */
[----:B------:R-:W0:Y:S01]  /*3ae0*/  MUFU.EX2 R25, R25 ;  /* 0x0000001900197308 */ /* 0x000e220000000800 */
[----:B--2---:R-:W-:-:S07]  /*3af0*/  FADD.FTZ R34, R170, R33 ;  /* 0x00000021aa227221 */ /* 0x004fce0000010000 */
[----:B------:R-:W2:Y:S01]  /*3b00*/  MUFU.EX2 R89, R89 ;  /* 0x0000005900597308 */ /* 0x000ea20000000800 */
[C---:B-1----:R-:W-:Y:S01]  /*3b10*/  FADD.FTZ R0, R22.reuse, R31 ;  /* 0x0000001f16007221 */ /* 0x042fe20000010000 */
[----:B------:R-:W-:-:S06]  /*3b20*/  F2FP.BF16.F32.PACK_AB R175, R22, R85 ;  /* 0x0000005516af723e */ /* 0x000fcc00000010ff */
[----:B------:R1:W3:Y:S01]  /*3b30*/  MUFU.EX2 R24, R91 ;  /* 0x0000005b00187308 */ /* 0x0002e20000000800 */
[C---:B0-----:R-:W-:Y:S01]  /*3b40*/  FADD.FTZ R33, R25.reuse, R34 ;  /* 0x0000002219217221 */ /* 0x041fe20000010000 */
[----:B------:R-:W-:-:S03]  /*3b50*/  F2FP.BF16.F32.PACK_AB R170, R25, R170 ;  /* 0x000000aa19aa723e */ /* 0x000fc600000010ff */
[----:B------:R-:W-:Y:S01]  /*3b60*/  FADD.FTZ R34, R164, R33 ;  /* 0x00000021a4227221 */ /* 0x000fe20000010000 */
[----:B------:R-:W-:Y:S02]  /*3b70*/  F2FP.BF16.F32.PACK_AB R164, R117, R164 ;  /* 0x000000a475a4723e */ /* 0x000fe400000010ff */
[----:B------:R-:W0:Y:S01]  /*3b80*/  MUFU.EX2 R93, R93 ;  /* 0x0000005d005d7308 */ /* 0x000e220000000800 */
[----:B--2---:R-:W-:Y:S01]  /*3b90*/  FADD.FTZ R31, R89, R0 ;  /* 0x00000000591f7221 */ /* 0x004fe20000010000 */
[----:B------:R-:W-:Y:S01]  /*3ba0*/  FADD.FTZ R36, R117, R34 ;  /* 0x0000002275247221 */ /* 0x000fe20000010000 */
[----:B------:R-:W-:Y:S02]  /*3bb0*/  CS2R R116, SRZ ;  /* 0x0000000000747805 */ /* 0x000fe4000001ff00 */
[----:B-1----:R-:W-:-:S03]  /*3bc0*/  CS2R R90, SRZ ;  /* 0x00000000005a7805 */ /* 0x002fc6000001ff00 */
[----:B------:R-:W1:Y:S01]  /*3bd0*/  MUFU.EX2 R27, R27 ;  /* 0x0000001b001b7308 */ /* 0x000e620000000800 */
[C---:B---3--:R-:W-:Y:S01]  /*3be0*/  FADD.FTZ R0, R24.reuse, R31 ;  /* 0x0000001f18007221 */ /* 0x048fe20000010000 */
[----:B------:R-:W-:Y:S02]  /*3bf0*/  F2FP.BF16.F32.PACK_AB R169, R24, R89 ;  /* 0x0000005918a9723e */ /* 0x000fe400000010ff */
[----:B------:R-:W-:-:S04]  /*3c00*/  CS2R R88, SRZ ;  /* 0x0000000000587805 */ /* 0x000fc8000001ff00 */
[----:B------:R2:W3:Y:S01]  /*3c10*/  MUFU.EX2 R26, R95 ;  /* 0x0000005f001a7308 */ /* 0x0004e20000000800 */
[----:B0-----:R-:W-:-:S07]  /*3c20*/  FADD.FTZ R31, R93, R0 ;  /* 0x000000005d1f7221 */ /* 0x001fce0000010000 */
[----:B------:R-:W0:Y:S01]  /*3c30*/  MUFU.EX2 R97, R97 ;  /* 0x0000006100617308 */ /* 0x000e220000000800 */
[----:B-1----:R-:W-:Y:S01]  /*3c40*/  FADD.FTZ R33, R27, R36 ;  /* 0x000000241b217221 */ /* 0x002fe20000010000 */
[----:B--2---:R-:W-:-:S03]  /*3c50*/  CS2R R94, SRZ ;  /* 0x00000000005e7805 */ /* 0x004fc6000001ff00 */
[C---:B------:R-:W-:Y:S01]  /*3c60*/  FADD.FTZ R36, R166.reuse, R33 ;  /* 0x00000021a6247221 */ /* 0x040fe20000010000 */
[----:B------:R-:W-:Y:S02]  /*3c70*/  F2FP.BF16.F32.PACK_AB R166, R166, R27 ;  /* 0x0000001ba6a6723e */ /* 0x000fe400000010ff */
        /* <DEDUP_REMOVED lines=8> */
[----:B--2---:R-:W-:-:S06]  /*3d00*/  CS2R R98, SRZ ;  /* 0x0000000000627805 */ /* 0x004fcc000001ff00 */
[----:B------:R-:W1:Y:S01]  /*3d10*/  MUFU.EX2 R101, R101 ;  /* 0x0000006500657308 */ /* 0x000e620000000800 */
[C---:B---3--:R-:W-:Y:S01]  /*3d20*/  FADD.FTZ R0, R28.reuse, R3 ;  /* 0x000000031c007221 */ /* 0x048fe20000010000 */
[----:B------:R-:W-:Y:S02]  /*3d30*/  F2FP.BF16.F32.PACK_AB R165, R28, R97 ;  /* 0x000000611ca5723e */ /* 0x000fe400000010ff */
[----:B------:R-:W-:-:S04]  /*3d40*/  CS2R R96, SRZ ;  /* 0x0000000000607805 */ /* 0x000fc8000001ff00 */
[----:B------:R-:W2:Y:S01]  /*3d50*/  MUFU.EX2 R51, R51 ;  /* 0x0000003300337308 */ /* 0x000ea20000000800 */
[C---:B0-----:R-:W-:Y:S01]  /*3d60*/  FADD.FTZ R36, R160.reuse, R33 ;  /* 0x00000021a0247221 */ /* 0x041fe20000010000 */
[----:B------:R-:W-:-:S06]  /*3d70*/  F2FP.BF16.F32.PACK_AB R160, R160, R29 ;  /* 0x0000001da0a0723e */ /* 0x000fcc00000010ff */
[----:B------:R0:W3:Y:S01]  /*3d80*/  MUFU.EX2 R30, R103 ;  /* 0x00000067001e7308 */ /* 0x0000e20000000800 */
[----:B-1----:R-:W-:-:S07]  /*3d90*/  FADD.FTZ R3, R101, R0 ;  /* 0x0000000065037221 */ /* 0x002fce0000010000 */
[----:B------:R-:W1:Y:S01]  /*3da0*/  MUFU.EX2 R162, R53 ;  /* 0x0000003500a27308 */ /* 0x000e620000000800 */
[----:B--2---:R-:W-:Y:S01]  /*3db0*/  FADD.FTZ R23, R51, R36 ;  /* 0x0000002433177221 */ /* 0x004fe20000010000 */
[----:B0-----:R-:W-:-:S06]  /*3dc0*/  CS2R R102, SRZ ;  /* 0x0000000000667805 */ /* 0x001fcc000001ff00 */
[----:B------:R-:W0:Y:S01]  /*3dd0*/  MUFU.EX2 R105, R105 ;  /* 0x0000006900697308 */ /* 0x000e220000000800 */
[C---:B---3--:R-:W-:Y:S01]  /*3de0*/  FADD.FTZ R0, R30.reuse, R3 ;  /* 0x000000031e007221 */ /* 0x048fe20000010000 */
[----:B------:R-:W-:Y:S02]  /*3df0*/  F2FP.BF16.F32.PACK_AB R167, R30, R101 ;  /* 0x000000651ea7723e */ /* 0x000fe400000010ff */
[----:B------:R-:W-:-:S04]  /*3e00*/  CS2R R100, SRZ ;  /* 0x0000000000647805 */ /* 0x000fc8000001ff00 */
        /* <DEDUP_REMOVED lines=9> */
[----:B------:R-:W-:Y:S02]  /*3ea0*/  F2FP.BF16.F32.PACK_AB R161, R32, R105 ;  /* 0x0000006920a1723e */ /* 0x000fe400000010ff */
[----:B------:R-:W-:-:S04]  /*3eb0*/  CS2R R104, SRZ ;  /* 0x0000000000687805 */ /* 0x000fc8000001ff00 */
        /* <DEDUP_REMOVED lines=9> */
[----:B------:R-:W-:Y:S02]  /*3f50*/  F2FP.BF16.F32.PACK_AB R163, R34, R107 ;  /* 0x0000006b22a3723e */ /* 0x000fe400000010ff */
[----:B------:R-:W-:-:S04]  /*3f60*/  CS2R R106, SRZ ;  /* 0x00000000006a7805 */ /* 0x000fc8000001ff00 */
        /* <DEDUP_REMOVED lines=9> */
[----:B------:R-:W-:Y:S02]  /*4000*/  F2FP.BF16.F32.PACK_AB R153, R8, R109 ;  /* 0x0000006d0899723e */ /* 0x000fe400000010ff */
[----:B------:R-:W-:-:S04]  /*4010*/  CS2R R108, SRZ ;  /* 0x00000000006c7805 */ /* 0x000fc8000001ff00 */
[----:B------:R-:W2:Y:S01]  /*4020*/  MUFU.EX2 R113, R113 ;  /* 0x0000007100717308 */ /* 0x000ea20000000800 */
[----:B-1----:R-:W-:-:S07]  /*4030*/  FADD.FTZ R3, R111, R12 ;  /* 0x0000000c6f037221 */ /* 0x002fce0000010000 */
[----:B------:R-:W1:Y:S01]  /*4040*/  MUFU.EX2 R156, R43 ;  /* 0x0000002b009c7308 */ /* 0x000e620000000800 */
[C---:B0-----:R-:W-:Y:S01]  /*4050*/  FADD.FTZ R14, R36.reuse, R3 ;  /* 0x00000003240e7221 */ /* 0x041fe20000010000 */
[----:B------:R-:W-:Y:S02]  /*4060*/  F2FP.BF16.F32.PACK_AB R155, R36, R111 ;  /* 0x0000006f249b723e */ /* 0x000fe400000010ff */
[----:B------:R-:W-:-:S04]  /*4070*/  CS2R R110, SRZ ;  /* 0x00000000006e7805 */ /* 0x000fc8000001ff00 */
[----:B------:R-:W0:Y:S01]  /*4080*/  MUFU.EX2 R38, R57 ;  /* 0x0000003900267308 */ /* 0x000e220000000800 */
[----:B--2---:R-:W-:-:S07]  /*4090*/  FADD.FTZ R3, R113, R14 ;  /* 0x0000000e71037221 */ /* 0x004fce0000010000 */
[----:B------:R-:W2:Y:S01]  /*40a0*/  MUFU.EX2 R37, R37 ;  /* 0x0000002500257308 */ /* 0x000ea20000000800 */
[C---:B-1----:R-:W-:Y:S01]  /*40b0*/  FADD.FTZ R40, R156.reuse, R9 ;  /* 0x000000099c287221 */ /* 0x042fe20000010000 */
[----:B------:R-:W-:-:S06]  /*40c0*/  F2FP.BF16.F32.PACK_AB R156, R156, R41 ;  /* 0x000000299c9c723e */ /* 0x000fcc00000010ff */
[----:B------:R-:W1:Y:S01]  /*40d0*/  MUFU.EX2 R115, R115 ;  /* 0x0000007300737308 */ /* 0x000e620000000800 */
[C---:B0-----:R-:W-:Y:S01]  /*40e0*/  FADD.FTZ R14, R38.reuse, R3 ;  /* 0x00000003260e7221 */ /* 0x041fe20000010000 */
[----:B------:R-:W-:Y:S02]  /*40f0*/  F2FP.BF16.F32.PACK_AB R157, R38, R113 ;  /* 0x00000071269d723e */ /* 0x000fe400000010ff */
[----:B------:R-:W-:-:S04]  /*4100*/  CS2R R112, SRZ ;  /* 0x0000000000707805 */ /* 0x000fc8000001ff00 */
[----:B------:R-:W0:Y:S01]  /*4110*/  MUFU.EX2 R12, R49 ;  /* 0x00000031000c7308 */ /* 0x000e220000000800 */
[----:B--2---:R-:W-:-:S04]  /*4120*/  FADD.FTZ R9, R37, R40 ;  /* 0x0000002825097221 */ /* 0x004fc80000010000 */
[C---:B------:R-:W-:Y:S01]  /*4130*/  FADD.FTZ R0, R158.reuse, R9 ;  /* 0x000000099e007221 */ /* 0x040fe20000010000 */
[----:B------:R-:W-:Y:S01]  /*4140*/  F2FP.BF16.F32.PACK_AB R158, R158, R37 ;  /* 0x000000259e9e723e */ /* 0x000fe200000010ff */
[----:B-1----:R-:W-:Y:S01]  /*4150*/  FADD.FTZ R3, R115, R14 ;  /* 0x0000000e73037221 */ /* 0x002fe20000010000 */
[----:B0-----:R-:W-:-:S03]  /*4160*/  F2FP.BF16.F32.PACK_AB R159, R12, R115 ;  /* 0x000000730c9f723e */ /* 0x001fc600000010ff */
[----:B------:R-:W-:Y:S01]  /*4170*/  FADD.FTZ R3, R12, R3 ;  /* 0x000000030c037221 */ /* 0x000fe20000010000 */
[----:B------:R-:W-:Y:S01]  /*4180*/  CS2R R114, SRZ ;  /* 0x0000000000727805 */ /* 0x000fe2000001ff00 */
[----:B------:R-:W-:Y:S06]  /*4190*/  @!P1 BRA `(.L_x_2412) ;  /* 0x0000003000909947 */ /* 0x000fec0003800000 */
[----:B------:R-:W-:Y:S01]  /*41a0*/  MOV R9, R13 ;  /* 0x0000000d00097202 */ /* 0x000fe20000000f00 */
[----:B------:R-:W-:Y:S01]  /*41b0*/  IMAD.MOV.U32 R8, RZ, RZ, R11 ;  /* 0x000000ffff087224 */ /* 0x000fe200078e000b */
[----:B------:R-:W-:Y:S01]  /*41c0*/  UMOV UR55, URZ ;  /* 0x0000003f00377c82 */ /* 0x000fe20008000000 */
[----:B------:R-:W-:Y:S01]  /*41d0*/  IMAD.MOV.U32 R151, RZ, RZ, RZ ;  /* 0x000000ffff977224 */ /* 0x000fe200078e00ff */
[----:B------:R-:W-:Y:S01]  /*41e0*/  UMOV UR53, URZ ;  /* 0x0000003f00357c82 */ /* 0x000fe20008000000 */
[----:B------:R-:W-:Y:S01]  /*41f0*/  ULDC UR49, c[0x0][0x288] ;  /* 0x0000a20000317ab9 */ /* 0x000fe20000000800 */
[----:B------:R-:W-:Y:S01]  /*4200*/  ULDC UR50, c[0x0][0x2f0] ;  /* 0x0000bc0000327ab9 */ /* 0x000fe20000000800 */
[----:B------:R-:W-:-:S05]  /*4210*/  ULDC UR51, c[0x0][0x9d8] ;  /* 0x0002760000337ab9 */ /* 0x000fca0000000800 */
.L_x_2423:
[----:B------:R-:W-:Y:S01]  /*4220*/  ISETP.NE.AND P2, PT, RZ, UR40, PT ;  /* 0x00000028ff007c0c */ /* 0x000fe2000bf45270 */
[----:B------:R-:W-:-:S04]  /*4230*/  UISETP.NE.AND UP0, UPT, UR53, 0x1, UPT ;  /* 0x000000013500788c */ /* 0x000fc8000bf05270 */
[----:B------:R-:W-:-:S04]  /*4240*/  USEL UR47, URZ, 0x1, UP0 ;  /* 0x000000013f2f7887 */ /* 0x000fc80008000000 */
[----:B------:R-:W-:-:S04]  /*4250*/  ULOP3.LUT UR47, UR55, UR47, URZ, 0x3c, !UPT ;  /* 0x0000002f372f7292 */ /* 0x000fc8000f8e3c3f */
[----:B------:R-:W-:Y:S08]  /*4260*/  @P2 BRA `(.L_x_2413) ;  /* 0x0000000000382947 */ /* 0x000ff00003800000 */
[----:B------:R-:W-:Y:S05]  /*4270*/  @!P0 BRA `(.L_x_2414) ;  /* 0x0000000000048947 */ /* 0x000fea0003800000 */
[----:B------:R-:W-:Y:S01]  /*4280*/  BPT.TRAP 0x1 ;  /* 0x000000040000795c */ /* 0x000fe20000300000 */
.L_x_2414:
        /* <DEDUP_REMOVED lines=9> */
.L_x_2415:
[----:B-1----:R-:W-:Y:S05]  /*4320*/  @P1 BRA `(.L_x_2413) ;  /* 0x0000000000081947 */ /* 0x002fea0003800000 */
[----:B------:R-:W1:Y:S02]  /*4330*/  SYNCS.PHASECHK.TRANS64.TRYWAIT P1, [UR4+0x28830], R10 ;  /* 0x0288300aff0075a7 */ /* 0x000e640008020144 */
[----:B-1----:R-:W-:Y:S05]  /*4340*/  @!P1 BRA `(.L_x_2416) ;  /* 0x000000b800309947 */ /* 0x002fea0003800000 */
.L_x_2413:
        /* <DEDUP_REMOVED lines=50> */
.L_x_2418:
[----:B------:R-:W-:Y:S01]  /*4670*/  ULEA UR4, UR53, UR41, 0x3 ;  /* 0x0000002935047291 */ /* 0x000fe2000f8e183f */
[----:B------:R-:W-:-:S05]  /*4680*/  IMAD.U32 R10, RZ, RZ, UR55 ;  /* 0x00000037ff0a7e24 */ /* 0x000fca000f8e00ff */
[----:B------:R-:W-:-:S04]  /*4690*/  SHF.L.U32 R10, R10, 0x1f, RZ ;  /* 0x0000001f0a0a7819 */ /* 0x000fc800000006ff */
[----:B------:R0:W1:Y:S01]  /*46a0*/  SYNCS.PHASECHK.TRANS64.TRYWAIT P1, [UR4+0x28850], R10 ;  /* 0x0288500aff0075a7 */ /* 0x0000620008020144 */
[----:B------:R-:W-:Y:S05]  /*46b0*/  @!P0 BRA `(.L_x_2419) ;  /* 0x0000000000048947 */ /* 0x000fea0003800000 */
[----:B------:R-:W-:Y:S01]  /*46c0*/  BPT.TRAP 0x1 ;  /* 0x000000040000795c */ /* 0x000fe20000300000 */
.L_x_2419:
[----:B-1----:R-:W-:Y:S05]  /*46d0*/  @P1 BRA `(.L_x_2417) ;  /* 0x0000000000081947 */ /* 0x002fea0003800000 */
[----:B------:R-:W1:Y:S02]  /*46e0*/  SYNCS.PHASECHK.TRANS64.TRYWAIT P1, [UR4+0x28850], R10 ;  /* 0x0288500aff0075a7 */ /* 0x000e640008020144 */
[----:B-1----:R-:W-:Y:S05]  /*46f0*/  @!P1 BRA `(.L_x_2420) ;  /* 0x000000b4005c9947 */ /* 0x002fea0003800000 */
.L_x_2417:
        /* <DEDUP_REMOVED lines=49> */
.L_x_2421:
[----:B------:R-:W-:Y:S01]  /*4a10*/  UISETP.NE.AND UP0, UPT, UR42, URZ, UPT ;  /* 0x0000003f2a00728c */ /* 0x000fe2000bf05270 */
[----:B------:R-:W-:Y:S01]  /*4a20*/  FMUL.FTZ R36, R36, UR51 ;  /* 0x0000003324247c20 */ /* 0x000fe20008410000 */
[----:B------:R-:W-:Y:S01]  /*4a30*/  FMUL.FTZ R19, R38, UR51 ;  /* 0x0000003326137c20 */ /* 0x000fe20008410000 */
[----:B------:R-:W-:Y:S01]  /*4a40*/  FMUL.FTZ R24, R24, UR51 ;  /* 0x0000003318187c20 */ /* 0x000fe20008410000 */
[----:B------:R-:W-:Y:S01]  /*4a50*/  FMUL.FTZ R16, R31, UR51 ;  /* 0x000000331f107c20 */ /* 0x000fe20008410000 */
[----:B------:R1:W-:Y:S01]  /*4a60*/  MUFU.TANH R165, R36 ;  /* 0x0000002400a57308 */ /* 0x0003e20000002400 */
[----:B------:R-:W-:Y:S01]  /*4a70*/  PLOP3.LUT P1, PT, PT, PT, UP0, 0x80, 0x0 ;  /* 0x000000000000781c */ /* 0x000fe20003f2f008 */
[----:B------:R-:W-:Y:S01]  /*4a80*/  FMUL.FTZ R25, R25, UR51 ;  /* 0x0000003319197c20 */ /* 0x000fe20008410000 */
[----:B------:R-:W-:Y:S01]  /*4a90*/  PLOP3.LUT P2, PT, PT, PT, UP0, 0x80, 0x0 ;  /* 0x000000000000781c */ /* 0x000fe20003f4f008 */
[----:B------:R-:W-:Y:S02]  /*4aa0*/  IMAD.U32 R31, RZ, RZ, UR50 ;  /* 0x00000032ff1f7e24 */ /* 0x000fe4000f8e00ff */
[----:B------:R-:W-:Y:S01]  /*4ab0*/  FMUL.FTZ R28, R28, UR51 ;  /* 0x000000331c1c7c20 */ /* 0x000fe20008410000 */
[----:B------:R-:W-:Y:S01]  /*4ac0*/  @UP0 ULDC UR4, c[0x0][0x44c] ;  /* 0x0001130000040ab9 */ /* 0x000fe20000000800 */
[----:B------:R-:W-:Y:S01]  /*4ad0*/  FMUL.FTZ R29, R29, UR51 ;  /* 0x000000331d1d7c20 */ /* 0x000fe20008410000 */
[----:B------:R-:W2:Y:S01]  /*4ae0*/  MUFU.TANH R15, R24 ;  /* 0x00000018000f7308 */ /* 0x000ea20000002400 */
[----:B-1----:R-:W-:Y:S01]  /*4af0*/  MOV R36, R6 ;  /* 0x0000000600247202 */ /* 0x002fe20000000f00 */
[----:B------:R-:W-:Y:S01]  /*4b00*/  FMUL.FTZ R32, R32, UR51 ;  /* 0x0000003320207c20 */ /* 0x000fe20008410000 */
[----:B------:R-:W-:Y:S01]  /*4b10*/  FMUL.FTZ R33, R33, UR51 ;  /* 0x0000003321217c20 */ /* 0x000fe20008410000 */
[----:B------:R-:W-:Y:S01]  /*4b20*/  FMUL.FTZ R17, R34, UR51 ;  /* 0x0000003322117c20 */ /* 0x000fe20008410000 */
[----:B------:R-:W-:Y:S01]  /*4b30*/  FMUL.FTZ R37, R37, UR51 ;  /* 0x0000003325257c20 */ /* 0x000fe20008410000 */
[----:B0-----:R-:W-:Y:S01]  /*4b40*/  @P1 IMAD.HI.U32 R10, R6, UR4, RZ ;  /* 0x00000004060a1c27 */ /* 0x001fe2000f8e00ff */
[----:B------:R-:W-:Y:S01]  /*4b50*/  @UP0 ULDC UR4, c[0x0][0x450] ;  /* 0x0001140000040ab9 */ /* 0x000fe20000000800 */
[----:B------:R-:W0:Y:S02]  /*4b60*/  MUFU.TANH R175, R25 ;  /* 0x0000001900af7308 */ /* 0x000e240000002400 */
[----:B------:R-:W-:Y:S01]  /*4b70*/  FMUL.FTZ R40, R40, UR51 ;  /* 0x0000003328287c20 */ /* 0x000fe20008410000 */
[----:B------:R-:W-:Y:S01]  /*4b80*/  FMUL.FTZ R41, R41, UR51 ;  /* 0x0000003329297c20 */ /* 0x000fe20008410000 */
[----:B------:R-:W-:Y:S01]  /*4b90*/  @P2 SHF.R.U32.HI R36, RZ, UR4, R10 ;  /* 0x00000004ff242c19 */ /* 0x000fe2000801160a */
[----:B------:R-:W-:Y:S01]  /*4ba0*/  UMOV UR4, 0xffffff80 ;  /* 0xffffff8000047882 */ /* 0x000fe20000000000 */
[----:B------:R-:W-:Y:S01]  /*4bb0*/  FMUL.FTZ R44, R44, UR51 ;  /* 0x000000332c2c7c20 */ /* 0x000fe20008410000 */
[----:B------:R-:W-:Y:S01]  /*4bc0*/  UIMAD UR4, UR54, UR4, 0x1 ;  /* 0x00000001360474a4 */ /* 0x000fe2000f8e0204 */
[----:B------:R-:W-:Y:S01]  /*4bd0*/  FMUL.FTZ R45, R45, UR51 ;  /* 0x000000332d2d7c20 */ /* 0x000fe20008410000 */
[----:B------:R-:W1:Y:S01]  /*4be0*/  SHFL.IDX PT, R11, R36, RZ, 0x1c1f ;  /* 0x001c1fff240b7589 */ /* 0x000e6200000e0000 */
[----:B------:R-:W3:Y:S01]  /*4bf0*/  MUFU.TANH R173, R28 ;  /* 0x0000001c00ad7308 */ /* 0x000ee20000002400 */
[----:B------:R-:W-:Y:S01]  /*4c00*/  FMUL.FTZ R48, R48, UR51 ;  /* 0x0000003330307c20 */ /* 0x000fe20008410000 */
[----:B------:R-:W-:Y:S01]  /*4c10*/  FMUL.FTZ R49, R49, UR51 ;  /* 0x0000003331317c20 */ /* 0x000fe20008410000 */
[----:B------:R-:W-:-:S02]  /*4c20*/  IMAD.U32 R38, RZ, RZ, UR4 ;  /* 0x00000004ff267e24 */ /* 0x000fc4000f8e00ff */
[----:B------:R-:W-:Y:S01]  /*4c30*/  FMUL.FTZ R52, R52, UR51 ;  /* 0x0000003334347c20 */ /* 0x000fe20008410000 */
[----:B------:R-:W-:Y:S01]  /*4c40*/  FMUL.FTZ R53, R53, UR51 ;  /* 0x0000003335357c20 */ /* 0x000fe20008410000 */
[----:B------:R-:W-:Y:S01]  /*4c50*/  FMUL.FTZ R56, R56, UR51 ;  /* 0x0000003338387c20 */ /* 0x000fe20008410000 */
[----:B------:R-:W-:Y:S01]  /*4c60*/  IMAD R38, R7, -0x2, R38 ;  /* 0xfffffffe07267824 */ /* 0x000fe200078e0226 */
[----:B------:R-:W4:Y:S01]  /*4c70*/  MUFU.TANH R29, R29 ;  /* 0x0000001d001d7308 */ /* 0x000f220000002400 */
[----:B------:R-:W-:Y:S01]  /*4c80*/  FMUL.FTZ R57, R57, UR51 ;  /* 0x0000003339397c20 */ /* 0x000fe20008410000 */
[----:B------:R-:W-:Y:S01]  /*4c90*/  FMUL.FTZ R60, R60, UR51 ;  /* 0x000000333c3c7c20 */ /* 0x000fe20008410000 */
[----:B------:R-:W-:Y:S02]  /*4ca0*/  IMAD R38, R31, UR38, R38 ;  /* 0x000000261f267c24 */ /* 0x000fe4000f8e0226 */
        /* <DEDUP_REMOVED lines=11> */
[----:B-1----:R-:W-:Y:S01]  /*4d60*/  IADD3 R10, R11, -UR49, R38 ;  /* 0x800000310b0a7c10 */ /* 0x002fe2000fffe026 */
[----:B------:R-:W1:Y:S01]  /*4d70*/  MUFU.TANH R33, R33 ;  /* 0x0000002100217308 */ /* 0x000e620000002400 */
[----:B------:R-:W-:Y:S01]  /*4d80*/  FMUL.FTZ R11, R69, UR51 ;  /* 0x00000033450b7c20 */ /* 0x000fe20008410000 */
[----:B-----5:R-:W-:Y:S01]  /*4d90*/  FMUL.FTZ R32, R59, UR51 ;  /* 0x000000333b207c20 */ /* 0x020fe20008410000 */
[C---:B------:R-:W-:Y:S01]  /*4da0*/  ISETP.GT.AND P1, PT, R10.reuse, RZ, PT ;  /* 0x000000ff0a00720c */ /* 0x040fe20003f24270 */
[----:B------:R-:W-:Y:S01]  /*4db0*/  FMUL.FTZ R24, R47, UR51 ;  /* 0x000000332f187c20 */ /* 0x000fe20008410000 */
[C---:B------:R-:W-:Y:S01]  /*4dc0*/  ISETP.GT.AND P2, PT, R10.reuse, 0x1, PT ;  /* 0x000000010a00780c */ /* 0x040fe20003f44270 */
[----:B------:R-:W-:Y:S01]  /*4dd0*/  FMUL.FTZ R77, R77, UR51 ;  /* 0x000000334d4d7c20 */ /* 0x000fe20008410000 */
[----:B--2---:R-:W-:Y:S01]  /*4de0*/  FSEL R15, R15, -INF , P1 ;  /* 0xff8000000f0f7808 */ /* 0x004fe20000800000 */
[----:B------:R-:W2:Y:S01]  /*4df0*/  MUFU.TANH R37, R37 ;  /* 0x0000002500257308 */ /* 0x000ea20000002400 */
[----:B------:R-:W-:Y:S01]  /*4e00*/  ISETP.GT.AND P1, PT, R10, 0x8, PT ;  /* 0x000000080a00780c */ /* 0x000fe20003f24270 */
[----:B------:R-:W-:Y:S01]  /*4e10*/  FMUL.FTZ R80, R80, UR51 ;  /* 0x0000003350507c20 */ /* 0x000fe20008410000 */
[----:B0-----:R-:W-:Y:S01]  /*4e20*/  FSEL R175, R175, -INF , P2 ;  /* 0xff800000afaf7808 */ /* 0x001fe20001000000 */
[----:B------:R-:W-:Y:S01]  /*4e30*/  FMUL.FTZ R12, R26, UR51 ;  /* 0x000000331a0c7c20 */ /* 0x000fe20008410000 */
[----:B------:R-:W-:Y:S01]  /*4e40*/  FMNMX.FTZ R34, R15, R8, !PT ;  /* 0x000000080f227209 */ /* 0x000fe20007810000 */
[----:B------:R-:W-:Y:S01]  /*4e50*/  FMUL.FTZ R26, R51, UR51 ;  /* 0x00000033331a7c20 */ /* 0x000fe20008410000 */
[----:B------:R-:W-:Y:S01]  /*4e60*/  ISETP.GT.AND P2, PT, R10, 0x9, PT ;  /* 0x000000090a00780c */ /* 0x000fe20003f44270 */
[----:B------:R-:W0:Y:S01]  /*4e70*/  MUFU.TANH R40, R40 ;  /* 0x0000002800287308 */ /* 0x000e220000002400 */
[----:B---3--:R-:W-:Y:S01]  /*4e80*/  FSEL R173, R173, -INF , P1 ;  /* 0xff800000adad7808 */ /* 0x008fe20000800000 */
[----:B------:R-:W-:Y:S01]  /*4e90*/  FMUL.FTZ R81, R81, UR51 ;  /* 0x0000003351517c20 */ /* 0x000fe20008410000 */
[----:B------:R-:W-:Y:S01]  /*4ea0*/  FMNMX.FTZ R34, R175, R34, !PT ;  /* 0x00000022af227209 */ /* 0x000fe20007810000 */
[----:B------:R-:W-:Y:S01]  /*4eb0*/  FMUL.FTZ R84, R84, UR51 ;  /* 0x0000003354547c20 */ /* 0x000fe20008410000 */
[C---:B------:R-:W-:Y:S01]  /*4ec0*/  ISETP.GT.AND P1, PT, R10.reuse, 0x10, PT ;  /* 0x000000100a00780c */ /* 0x040fe20003f24270 */
[----:B------:R-:W-:Y:S01]  /*4ed0*/  FMUL.FTZ R28, R55, UR51 ;  /* 0x00000033371c7c20 */ /* 0x000fe20008410000 */
[----:B----4-:R-:W-:Y:S01]  /*4ee0*/  FSEL R171, R29, -INF , P2 ;  /* 0xff8000001dab7808 */ /* 0x010fe20001000000 */
[----:B------:R-:W3:Y:S01]  /*4ef0*/  MUFU.TANH R41, R41 ;  /* 0x0000002900297308 */ /* 0x000ee20000002400 */
[----:B------:R-:W-:Y:S01]  /*4f00*/  FMNMX.FTZ R34, R173, R34, !PT ;  /* 0x00000022ad227209 */ /* 0x000fe20007810000 */
[----:B------:R-:W-:Y:S01]  /*4f10*/  FMUL.FTZ R85, R85, UR51 ;  /* 0x0000003355557c20 */ /* 0x000fe20008410000 */
[----:B------:R-:W-:Y:S01]  /*4f20*/  ISETP.GT.AND P2, PT, R10, 0x11, PT ;  /* 0x000000110a00780c */ /* 0x000fe20003f44270 */
[----:B------:R-:W-:Y:S01]  /*4f30*/  FMUL.FTZ R13, R27, UR51 ;  /* 0x000000331b0d7c20 */ /* 0x000fe20008410000 */
[----:B------:R-:W-:Y:S01]  /*4f40*/  FSEL R169, R169, -INF , P1 ;  /* 0xff800000a9a97808 */ /* 0x000fe20000800000 */
[----:B------:R-:W-:Y:S01]  /*4f50*/  FMUL.FTZ R14, R30, UR51 ;  /* 0x000000331e0e7c20 */ /* 0x000fe20008410000 */
[----:B------:R-:W-:Y:S01]  /*4f60*/  FMNMX.FTZ R34, R171, R34, !PT ;  /* 0x00000022ab227209 */ /* 0x000fe20007810000 */
[----:B------:R-:W4:Y:S01]  /*4f70*/  MUFU.TANH R44, R44 ;  /* 0x0000002c002c7308 */ /* 0x000f220000002400 */
[----:B------:R-:W-:Y:S01]  /*4f80*/  ISETP.GT.AND P1, PT, R10, 0x18, PT ;  /* 0x000000180a00780c */ /* 0x000fe20003f24270 */
[----:B------:R-:W-:Y:S01]  /*4f90*/  FMUL.FTZ R30, R58, UR51 ;  /* 0x000000333a1e7c20 */ /* 0x000fe20008410000 */
[----:B-1----:R-:W-:Y:S01]  /*4fa0*/  FSEL R167, R33, -INF , P2 ;  /* 0xff80000021a77808 */ /* 0x002fe20001000000 */
[----:B------:R-:W-:Y:S01]  /*4fb0*/  FMUL.FTZ R58, R67, UR51 ;  /* 0x00000033433a7c20 */ /* 0x000fe20008410000 */
[----:B------:R-:W-:Y:S01]  /*4fc0*/  FMNMX.FTZ R34, R169, R34, !PT ;  /* 0x00000022a9227209 */ /* 0x000fe20007810000 */
[----:B------:R-:W-:Y:S01]  /*4fd0*/  FMUL.FTZ R25, R50, UR51 ;  /* 0x0000003332197c20 */ /* 0x000fe20008410000 */
[----:B------:R-:W-:Y:S01]  /*4fe0*/  ISETP.GT.AND P2, PT, R10, 0x19, PT ;  /* 0x000000190a00780c */ /* 0x000fe20003f44270 */
[----:B------:R-:W1:Y:S01]  /*4ff0*/  MUFU.TANH R45, R45 ;  /* 0x0000002d002d7308 */ /* 0x000e620000002400 */
[----:B------:R-:W-:Y:S01]  /*5000*/  FSEL R165, R165, -INF , P1 ;  /* 0xff800000a5a57808 */ /* 0x000fe20000800000 */
[----:B------:R-:W-:Y:S01]  /*5010*/  FMUL.FTZ R50, R71, UR51 ;  /* 0x0000003347327c20 */ /* 0x000fe20008410000 */
[----:B------:R-:W-:Y:S01]  /*5020*/  FMNMX.FTZ R34, R167, R34, !PT ;  /* 0x00000022a7227209 */ /* 0x000fe20007810000 */
[----:B------:R-:W-:Y:S01]  /*5030*/  FMUL.FTZ R21, R42, UR51 ;  /* 0x000000332a157c20 */ /* 0x000fe20008410000 */
[----:B------:R-:W-:Y:S01]  /*5040*/  ISETP.GT.AND P1, PT, R10, 0x20, PT ;  /* 0x000000200a00780c */ /* 0x000fe20003f24270 */
[----:B------:R-:W-:Y:S01]  /*5050*/  FMUL.FTZ R23, R46, UR51 ;  /* 0x000000332e177c20 */ /* 0x000fe20008410000 */
[----:B--2---:R-:W-:Y:S01]  /*5060*/  FSEL R163, R37, -INF , P2 ;  /* 0xff80000025a37808 */ /* 0x004fe20001000000 */
[----:B------:R-:W2:Y:S01]  /*5070*/  MUFU.TANH R48, R48 ;  /* 0x0000003000307308 */ /* 0x000ea20000002400 */
[----:B------:R-:W-:Y:S01]  /*5080*/  FMNMX.FTZ R34, R165, R34, !PT ;  /* 0x00000022a5227209 */ /* 0x000fe20007810000 */
[----:B------:R-:W-:Y:S01]  /*5090*/  FMUL.FTZ R42, R83, UR51 ;  /* 0x00000033532a7c20 */ /* 0x000fe20008410000 */
[----:B------:R-:W-:Y:S01]  /*50a0*/  ISETP.GT.AND P2, PT, R10, 0x21, PT ;  /* 0x000000210a00780c */ /* 0x000fe20003f44270 */
[----:B------:R-:W-:Y:S01]  /*50b0*/  FMUL.FTZ R27, R54, UR51 ;  /* 0x00000033361b7c20 */ /* 0x000fe20008410000 */
[----:B0-----:R-:W-:Y:S01]  /*50c0*/  FSEL R161, R40, -INF , P1 ;  /* 0xff80000028a17808 */ /* 0x001fe20000800000 */
[----:B------:R-:W-:Y:S01]  /*50d0*/  FMUL.FTZ R40, R62, UR51 ;  /* 0x000000333e287c20 */ /* 0x000fe20008410000 */
[----:B------:R-:W-:Y:S01]  /*50e0*/  FMNMX.FTZ R34, R163, R34, !PT ;  /* 0x00000022a3227209 */ /* 0x000fe20007810000 */
[----:B------:R-:W0:Y:S01]  /*50f0*/  MUFU.TANH R49, R49 ;  /* 0x0000003100317308 */ /* 0x000e220000002400 */
[----:B------:R-:W-:Y:S01]  /*5100*/  ISETP.GT.AND P1, PT, R10, 0x28, PT ;  /* 0x000000280a00780c */ /* 0x000fe20003f24270 */
[----:B------:R-:W-:Y:S01]  /*5110*/  FMUL.FTZ R62, R66, UR51 ;  /* 0x00000033423e7c20 */ /* 0x000fe20008410000 */
[----:B---3--:R-:W-:Y:S01]  /*5120*/  FSEL R159, R41, -INF , P2 ;  /* 0xff800000299f7808 */ /* 0x008fe20001000000 */
[----:B------:R-:W-:Y:S01]  /*5130*/  FMUL.FTZ R66, R87, UR51 ;  /* 0x0000003357427c20 */ /* 0x000fe20008410000 */
[----:B------:R-:W-:Y:S01]  /*5140*/  FMNMX.FTZ R34, R161, R34, !PT ;  /* 0x00000022a1227209 */ /* 0x000fe20007810000 */
[----:B------:R-:W-:Y:S01]  /*5150*/  FMUL.FTZ R54, R70, UR51 ;  /* 0x0000003346367c20 */ /* 0x000fe20008410000 */
[----:B------:R-:W-:Y:S01]  /*5160*/  ISETP.GT.AND P2, PT, R10, 0x29, PT ;  /* 0x000000290a00780c */ /* 0x000fe20003f44270 */
[----:B------:R-:W3:Y:S01]  /*5170*/  MUFU.TANH R52, R52 ;  /* 0x0000003400347308 */ /* 0x000ee20000002400 */
[----:B----4-:R-:W-:Y:S01]  /*5180*/  FSEL R157, R44, -INF , P1 ;  /* 0xff8000002c9d7808 */ /* 0x010fe20000800000 */
[----:B------:R-:W-:Y:S01]  /*5190*/  FMUL.FTZ R44, R74, UR51 ;  /* 0x000000334a2c7c20 */ /* 0x000fe20008410000 */
[----:B------:R-:W-:Y:S01]  /*51a0*/  FMNMX.FTZ R34, R159, R34, !PT ;  /* 0x000000229f227209 */ /* 0x000fe20007810000 */
[----:B------:R-:W-:Y:S01]  /*51b0*/  FMUL.FTZ R46, R82, UR51 ;  /* 0x00000033522e7c20 */ /* 0x000fe20008410000 */
[C---:B------:R-:W-:Y:S01]  /*51c0*/  ISETP.GT.AND P1, PT, R10.reuse, 0x30, PT ;  /* 0x000000300a00780c */ /* 0x040fe20003f24270 */
[----:B------:R-:W-:Y:S01]  /*51d0*/  ULEA UR4, UR48, UR41, 0x3 ;  /* 0x0000002930047291 */ /* 0x000fe2000f8e183f */
[----:B-1----:R-:W-:Y:S01]  /*51e0*/  FSEL R155, R45, -INF , P2 ;  /* 0xff8000002d9b7808 */ /* 0x002fe20001000000 */
[----:B------:R-:W-:Y:S01]  /*51f0*/  MUFU.TANH R53, R53 ;  /* 0x0000003500357308 */ /* 0x000fe20000002400 */
[----:B------:R-:W-:Y:S01]  /*5200*/  FMNMX.FTZ R34, R157, R34, !PT ;  /* 0x000000229d227209 */ /* 0x000fe20007810000 */
[----:B------:R-:W-:Y:S01]  /*5210*/  UIADD3 UR4, UR4, 0x28840, URZ ;  /* 0x0002884004047890 */ /* 0x000fe2000fffe03f */
[----:B------:R-:W-:-:S02]  /*5220*/  ISETP.GT.AND P2, PT, R10, 0x31, PT ;  /* 0x000000310a00780c */ /* 0x000fc40003f44270 */
[----:B--2---:R-:W-:Y:S01]  /*5230*/  FSEL R153, R48, -INF , P1 ;  /* 0xff80000030997808 */ /* 0x004fe20000800000 */
[----:B------:R-:W-:Y:S01]  /*5240*/  FMUL.FTZ R48, R63, UR51 ;  /* 0x000000333f307c20 */ /* 0x000fe20008410000 */
[----:B------:R-:W-:Y:S01]  /*5250*/  FMNMX.FTZ R34, R155, R34, !PT ;  /* 0x000000229b227209 */ /* 0x000fe20007810000 */
[----:B------:R-:W1:Y:S01]  /*5260*/  MUFU.TANH R56, R56 ;  /* 0x0000003800387308 */ /* 0x000e620000002400 */
[C---:B------:R-:W-:Y:S01]  /*5270*/  ISETP.GT.AND P1, PT, R10.reuse, 0x38, PT ;  /* 0x000000380a00780c */ /* 0x040fe20003f24270 */
[----:B------:R-:W2:Y:S01]  /*5280*/  SHFL.IDX PT, R63, R36, 0x1, 0x1c1f ;  /* 0x003c1f00243f7f89 */ /* 0x000ea200000e0000 */
[----:B0-----:R-:W-:Y:S01]  /*5290*/  FSEL R69, R49, -INF , P2 ;  /* 0xff80000031457808 */ /* 0x001fe20001000000 */
[----:B------:R-:W-:Y:S01]  /*52a0*/  UPRMT UR4, UR43, 0x654, UR4 ;  /* 0x000006542b047896 */ /* 0x000fe20008000004 */
[----:B------:R-:W-:Y:S02]  /*52b0*/  FMNMX.FTZ R34, R153, R34, !PT ;  /* 0x0000002299227209 */ /* 0x000fe40007810000 */
[----:B------:R-:W-:Y:S01]  /*52c0*/  ISETP.GT.AND P2, PT, R10, 0x39, PT ;  /* 0x000000390a00780c */ /* 0x000fe20003f44270 */
[----:B------:R-:W0:Y:S01]  /*52d0*/  MUFU.TANH R57, R57 ;  /* 0x0000003900397308 */ /* 0x000e220000002400 */
[----:B------:R-:W-:-:S04]  /*52e0*/  FMNMX.FTZ R34, R69, R34, !PT ;  /* 0x0000002245227209 */ /* 0x000fc80007810000 */
[----:B------:R-:W-:Y:S03]  /*52f0*/  SYNCS.ARRIVE.TRANS64.RED.A1T0 RZ, [UR4], RZ ;  /* 0x000000ffffff79a7 */ /* 0x000fe60008100404 */
[----:B------:R4:W5:Y:S08]  /*5300*/  MUFU.TANH R43, R60 ;  /* 0x0000003c002b7308 */ /* 0x0009700000002400 */
[----:B------:R3:W-:Y:S01]  /*5310*/  MUFU.TANH R29, R65 ;  /* 0x00000041001d7308 */ /* 0x0007e20000002400 */
[----:B----4-:R-:W-:Y:S01]  /*5320*/  FMUL.FTZ R60, R75, UR51 ;  /* 0x000000334b3c7c20 */ /* 0x010fe20008410000 */
[----:B--2---:R-:W-:-:S04]  /*5330*/  IADD3 R38, R63, -UR49, R38 ;  /* 0x800000313f267c10 */ /* 0x004fc8000fffe026 */
[----:B------:R-:W-:Y:S02]  /*5340*/  ISETP.GT.AND P3, PT, R38, 0x1, PT ;  /* 0x000000012600780c */ /* 0x000fe40003f64270 */
[----:B------:R2:W4:Y:S01]  /*5350*/  MUFU.TANH R31, R61 ;  /* 0x0000003d001f7308 */ /* 0x0005220000002400 */
[----:B---3--:R-:W-:Y:S01]  /*5360*/  FSEL R65, R52, -INF , P1 ;  /* 0xff80000034417808 */ /* 0x008fe20000800000 */
[----:B------:R-:W-:Y:S01]  /*5370*/  FMUL.FTZ R52, R79, UR51 ;  /* 0x000000334f347c20 */ /* 0x000fe20008410000 */
[----:B------:R-:W-:Y:S02]  /*5380*/  ISETP.GT.AND P1, PT, R10, 0x40, PT ;  /* 0x000000400a00780c */ /* 0x000fe40003f24270 */
[----:B------:R-:W-:Y:S02]  /*5390*/  FMNMX.FTZ R34, R65, R34, !PT ;  /* 0x0000002241227209 */ /* 0x000fe40007810000 */
[----:B-1----:R-:W-:Y:S01]  /*53a0*/  FSEL R59, R56, -INF , P1 ;  /* 0xff800000383b7808 */ /* 0x002fe20000800000 */
[----:B------:R1:W3:Y:S01]  /*53b0*/  MUFU.TANH R35, R64 ;  /* 0x0000004000237308 */ /* 0x0002e20000002400 */
[----:B--2---:R-:W-:Y:S01]  /*53c0*/  FSEL R61, R53, -INF , P2 ;  /* 0xff800000353d7808 */ /* 0x004fe20001000000 */
[----:B------:R-:W-:Y:S01]  /*53d0*/  FMUL.FTZ R56, R78, UR51 ;  /* 0x000000334e387c20 */ /* 0x000fe20008410000 */
[----:B------:R-:W-:-:S02]  /*53e0*/  ISETP.GT.AND P2, PT, R10, 0x41, PT ;  /* 0x000000410a00780c */ /* 0x000fc40003f44270 */
[----:B------:R-:W-:Y:S02]  /*53f0*/  FMNMX.FTZ R34, R61, R34, !PT ;  /* 0x000000223d227209 */ /* 0x000fe40007810000 */
[----:B------:R-:W-:Y:S01]  /*5400*/  ISETP.GT.AND P1, PT, R10, 0x48, PT ;  /* 0x000000480a00780c */ /* 0x000fe20003f24270 */
[----:B------:R-:W2:Y:S01]  /*5410*/  MUFU.TANH R39, R68 ;  /* 0x0000004400277308 */ /* 0x000ea20000002400 */
[----:B0-----:R-:W-:Y:S01]  /*5420*/  FSEL R57, R57, -INF , P2 ;  /* 0xff80000039397808 */ /* 0x001fe20001000000 */
[----:B-1----:R-:W-:Y:S01]  /*5430*/  FMUL.FTZ R64, R86, UR51 ;  /* 0x0000003356407c20 */ /* 0x002fe20008410000 */
[----:B------:R-:W-:Y:S02]  /*5440*/  FMNMX.FTZ R34, R59, R34, !PT ;  /* 0x000000223b227209 */ /* 0x000fe40007810000 */
[----:B------:R-:W-:Y:S02]  /*5450*/  ISETP.GT.AND P2, PT, R10, 0x49, PT ;  /* 0x000000490a00780c */ /* 0x000fe40003f44270 */
[----:B-----5:R-:W-:Y:S01]  /*5460*/  FSEL R43, R43, -INF , P1 ;  /* 0xff8000002b2b7808 */ /* 0x020fe20000800000 */
[----:B------:R-:W0:Y:S01]  /*5470*/  MUFU.TANH R11, R11 ;  /* 0x0000000b000b7308 */ /* 0x000e220000002400 */
[----:B------:R-:W-:-:S02]  /*5480*/  FMNMX.FTZ R34, R57, R34, !PT ;  /* 0x0000002239227209 */ /* 0x000fc40007810000 */
[C---:B------:R-:W-:Y:S02]  /*5490*/  ISETP.GT.AND P1, PT, R10.reuse, 0x50, PT ;  /* 0x000000500a00780c */ /* 0x040fe40003f24270 */
[----:B----4-:R-:W-:Y:S02]  /*54a0*/  FSEL R33, R31, -INF , P2 ;  /* 0xff8000001f217808 */ /* 0x010fe40001000000 */
[----:B------:R-:W-:Y:S01]  /*54b0*/  FMNMX.FTZ R34, R43, R34, !PT ;  /* 0x000000222b227209 */ /* 0x000fe20007810000 */
[----:B------:R-:W1:Y:S01]  /*54c0*/  MUFU.TANH R45, R72 ;  /* 0x00000048002d7308 */ /* 0x000e620000002400 */
[----:B------:R-:W-:Y:S02]  /*54d0*/  ISETP.GT.AND P2, PT, R10, 0x51, PT ;  /* 0x000000510a00780c */ /* 0x000fe40003f44270 */
[----:B---3--:R-:W-:Y:S02]  /*54e0*/  FSEL R35, R35, -INF , P1 ;  /* 0xff80000023237808 */ /* 0x008fe40000800000 */
[----:B------:R-:W-:-:S02]  /*54f0*/  FMNMX.FTZ R34, R33, R34, !PT ;  /* 0x0000002221227209 */ /* 0x000fc40007810000 */
[C---:B------:R-:W-:Y:S01]  /*5500*/  ISETP.GT.AND P1, PT, R10.reuse, 0x58, PT ;  /* 0x000000580a00780c */ /* 0x040fe20003f24270 */
[----:B------:R-:W3:Y:S01]  /*5510*/  MUFU.TANH R73, R73 ;  /* 0x0000004900497308 */ /* 0x000ee20000002400 */
[----:B------:R-:W-:Y:S02]  /*5520*/  FSEL R37, R29, -INF , P2 ;  /* 0xff8000001d257808 */ /* 0x000fe40001000000 */
[----:B------:R-:W-:Y:S02]  /*5530*/  FMNMX.FTZ R34, R35, R34, !PT ;  /* 0x0000002223227209 */ /* 0x000fe40007810000 */
[----:B------:R-:W-:Y:S02]  /*5540*/  ISETP.GT.AND P2, PT, R10, 0x59, PT ;  /* 0x000000590a00780c */ /* 0x000fe40003f44270 */
[----:B--2---:R-:W-:Y:S01]  /*5550*/  FSEL R39, R39, -INF , P1 ;  /* 0xff80000027277808 */ /* 0x004fe20000800000 */
[----:B------:R-:W2:Y:S01]  /*5560*/  MUFU.TANH R47, R76 ;  /* 0x0000004c002f7308 */ /* 0x000ea20000002400 */
[----:B------:R-:W-:-:S02]  /*5570*/  FMNMX.FTZ R34, R37, R34, !PT ;  /* 0x0000002225227209 */ /* 0x000fc40007810000 */
[C---:B------:R-:W-:Y:S02]  /*5580*/  ISETP.GT.AND P1, PT, R10.reuse, 0x60, PT ;  /* 0x000000600a00780c */ /* 0x040fe40003f24270 */
[----:B0-----:R-:W-:Y:S02]  /*5590*/  FSEL R41, R11, -INF , P2 ;  /* 0xff8000000b297808 */ /* 0x001fe40001000000 */
[----:B------:R-:W-:Y:S01]  /*55a0*/  FMNMX.FTZ R34, R39, R34, !PT ;  /* 0x0000002227227209 */ /* 0x000fe20007810000 */
[----:B------:R-:W0:Y:S01]  /*55b0*/  MUFU.TANH R49, R77 ;  /* 0x0000004d00317308 */ /* 0x000e220000002400 */
[----:B------:R-:W-:Y:S02]  /*55c0*/  ISETP.GT.AND P2, PT, R10, 0x61, PT ;  /* 0x000000610a00780c */ /* 0x000fe40003f44270 */
[----:B-1----:R-:W-:Y:S02]  /*55d0*/  FSEL R45, R45, -INF , P1 ;  /* 0xff8000002d2d7808 */ /* 0x002fe40000800000 */
[----:B------:R-:W-:-:S02]  /*55e0*/  FMNMX.FTZ R34, R41, R34, !PT ;  /* 0x0000002229227209 */ /* 0x000fc40007810000 */
[C---:B------:R-:W-:Y:S01]  /*55f0*/  ISETP.GT.AND P1, PT, R10.reuse, 0x68, PT ;  /* 0x000000680a00780c */ /* 0x040fe20003f24270 */
[----:B------:R-:W1:Y:S01]  /*5600*/  MUFU.TANH R51, R80 ;  /* 0x0000005000337308 */ /* 0x000e620000002400 */
[----:B---3--:R-:W-:Y:S02]  /*5610*/  FSEL R29, R73, -INF , P2 ;  /* 0xff800000491d7808 */ /* 0x008fe40001000000 */
        /* <DEDUP_REMOVED lines=14> */
[----:B--2---:R-:W-:Y:S02]  /*5700*/  FSEL R53, R53, -INF , P2 ;  /* 0xff80000035357808 */ /* 0x004fe40001000000 */
[----:B------:R-:W-:Y:S02]  /*5710*/  FMNMX.FTZ R34, R51, R34, !PT ;  /* 0x0000002233227209 */ /* 0x000fe40007810000 */
[----:B------:R-:W-:Y:S02]  /*5720*/  ISETP.GT.AND P2, PT, R10, 0x79, PT ;  /* 0x000000790a00780c */ /* 0x000fe40003f44270 */
[----:B------:R-:W-:Y:S01]  /*5730*/  FMNMX.FTZ R34, R53, R34, !PT ;  /* 0x0000002235227209 */ /* 0x000fe20007810000 */
[----:B------:R-:W2:Y:S01]  /*5740*/  MUFU.TANH R12, R12 ;  /* 0x0000000c000c7308 */ /* 0x000ea20000002400 */
[----:B0-----:R-:W-:Y:S01]  /*5750*/  FSEL R55, R55, -INF , P1 ;  /* 0xff80000037377808 */ /* 0x001fe20000800000 */
[----:B------:R-:W0:Y:S03]  /*5760*/  LDC R10, c[0x0][0x988] ;  /* 0x00026200ff0a7b82 */ /* 0x000e260000000800 */
[----:B------:R-:W-:-:S03]  /*5770*/  FMNMX.FTZ R34, R55, R34, !PT ;  /* 0x0000002237227209 */ /* 0x000fc60007810000 */
[----:B------:R-:W3:Y:S01]  /*5780*/  MUFU.TANH R13, R13 ;  /* 0x0000000d000d7308 */ /* 0x000ee20000002400 */
[----:B-1----:R-:W-:Y:S02]  /*5790*/  FSEL R31, R31, -INF , P2 ;  /* 0xff8000001f1f7808 */ /* 0x002fe40001000000 */
[----:B------:R-:W-:Y:S02]  /*57a0*/  ISETP.GT.AND P2, PT, R38, RZ, PT ;  /* 0x000000ff2600720c */ /* 0x000fe40003f44270 */
[----:B------:R-:W-:-:S03]  /*57b0*/  FMNMX.FTZ R34, R31, R34, !PT ;  /* 0x000000221f227209 */ /* 0x000fc60007810000 */
[----:B------:R-:W1:Y:S01]  /*57c0*/  MUFU.TANH R14, R14 ;  /* 0x0000000e000e7308 */ /* 0x000e620000002400 */
[----:B--2---:R-:W-:Y:S01]  /*57d0*/  FSEL R12, R12, -INF , P2 ;  /* 0xff8000000c0c7808 */ /* 0x004fe20001000000 */
[----:B------:R-:W2:Y:S01]  /*57e0*/  SHFL.BFLY PT, R11, R34, 0x2, 0x1f ;  /* 0x0c401f00220b7f89 */ /* 0x000ea200000e0000 */
[----:B------:R-:W-:Y:S02]  /*57f0*/  ISETP.GT.AND P2, PT, R38, 0x8, PT ;  /* 0x000000082600780c */ /* 0x000fe40003f44270 */
[----:B------:R-:W-:-:S03]  /*5800*/  FMNMX.FTZ R36, R12, R9, !PT ;  /* 0x000000090c247209 */ /* 0x000fc60007810000 */
[----:B------:R-:W4:Y:S01]  /*5810*/  MUFU.TANH R16, R16 ;  /* 0x0000001000107308 */ /* 0x000f220000002400 */
[----:B---3--:R-:W-:Y:S02]  /*5820*/  FSEL R67, R13, -INF , P3 ;  /* 0xff8000000d437808 */ /* 0x008fe40001800000 */
[----:B------:R-:W-:Y:S02]  /*5830*/  ISETP.GT.AND P3, PT, R38, 0x9, PT ;  /* 0x000000092600780c */ /* 0x000fe40003f64270 */
[----:B------:R-:W-:-:S03]  /*5840*/  FMNMX.FTZ R36, R67, R36, !PT ;  /* 0x0000002443247209 */ /* 0x000fc60007810000 */
[----:B------:R-:W3:Y:S01]  /*5850*/  MUFU.TANH R17, R17 ;  /* 0x0000001100117308 */ /* 0x000ee20000002400 */
[----:B-1----:R-:W-:Y:S02]  /*5860*/  FSEL R71, R14, -INF , P2 ;  /* 0xff8000000e477808 */ /* 0x002fe40001000000 */
[----:B------:R-:W-:Y:S02]  /*5870*/  ISETP.GT.AND P2, PT, R38, 0x10, PT ;  /* 0x000000102600780c */ /* 0x000fe40003f44270 */
[----:B------:R-:W-:-:S03]  /*5880*/  FMNMX.FTZ R36, R71, R36, !PT ;  /* 0x0000002447247209 */ /* 0x000fc60007810000 */
[----:B------:R-:W1:Y:S01]  /*5890*/  MUFU.TANH R18, R18 ;  /* 0x0000001200127308 */ /* 0x000e620000002400 */
[----:B----4-:R-:W-:Y:S02]  /*58a0*/  FSEL R73, R16, -INF , P3 ;  /* 0xff80000010497808 */ /* 0x010fe40001800000 */
[----:B--2---:R-:W-:Y:S02]  /*58b0*/  FMNMX.FTZ R11, R34, R11, !PT ;  /* 0x0000000b220b7209 */ /* 0x004fe40007810000 */
[----:B------:R-:W-:Y:S02]  /*58c0*/  ISETP.GT.AND P3, PT, R38, 0x11, PT ;  /* 0x000000112600780c */ /* 0x000fe40003f64270 */
[----:B------:R-:W-:Y:S01]  /*58d0*/  FMNMX.FTZ R36, R73, R36, !PT ;  /* 0x0000002449247209 */ /* 0x000fe20007810000 */
[----:B------:R-:W2:Y:S01]  /*58e0*/  SHFL.BFLY PT, R34, R11, 0x1, 0x1f ;  /* 0x0c201f000b227f89 */ /* 0x000ea200000e0000 */
[----:B------:R-:W4:Y:S01]  /*58f0*/  MUFU.TANH R19, R19 ;  /* 0x0000001300137308 */ /* 0x000f220000002400 */
[----:B---3--:R-:W-:-:S02]  /*5900*/  FSEL R75, R17, -INF , P2 ;  /* 0xff800000114b7808 */ /* 0x008fc40001000000 */
        /* <DEDUP_REMOVED lines=8> */
[----:B------:R-:W-:Y:S02]  /*5990*/  ISETP.GT.AND P2, PT, R38, 0x20, PT ;  /* 0x000000202600780c */ /* 0x000fe40003f44270 */
[----:B------:R-:W-:Y:S02]  /*59a0*/  FMNMX.FTZ R36, R79, R36, !PT ;  /* 0x000000244f247209 */ /* 0x000fe40007810000 */
[----:B--2---:R-:W-:Y:S01]  /*59b0*/  FMNMX.FTZ R11, R11, R34, !PT ;  /* 0x000000220b0b7209 */ /* 0x004fe20007810000 */
[----:B------:R-:W2:Y:S01]  /*59c0*/  MUFU.TANH R22, R22 ;  /* 0x0000001600167308 */ /* 0x000ea20000002400 */
[----:B---3--:R-:W-:Y:S02]  /*59d0*/  FSEL R81, R20, -INF , P3 ;  /* 0xff80000014517808 */ /* 0x008fe40001800000 */
[----:B------:R-:W-:Y:S01]  /*59e0*/  ISETP.GT.AND P3, PT, R38, 0x21, PT ;  /* 0x000000212600780c */ /* 0x000fe20003f64270 */
[----:B0-----:R-:W-:Y:S01]  /*59f0*/  FMUL.FTZ R34, R11, R10 ;  /* 0x0000000a0b227220 */ /* 0x001fe20000410000 */
[----:B------:R-:W-:-:S02]  /*5a00*/  FMNMX.FTZ R36, R81, R36, !PT ;  /* 0x0000002451247209 */ /* 0x000fc40007810000 */
[----:B------:R-:W-:Y:S01]  /*5a10*/  FSETP.NEU.FTZ.AND P1, PT, R11, -INF , PT ;  /* 0xff8000000b00780b */ /* 0x000fe20003f3d000 */
[----:B------:R-:W0:Y:S01]  /*5a20*/  MUFU.TANH R23, R23 ;  /* 0x0000001700177308 */ /* 0x000e220000002400 */
[----:B-1----:R-:W-:Y:S02]  /*5a30*/  FSEL R83, R21, -INF , P2 ;  /* 0xff80000015537808 */ /* 0x002fe40001000000 */
[----:B------:R-:W-:Y:S02]  /*5a40*/  ISETP.GT.AND P2, PT, R38, 0x28, PT ;  /* 0x000000282600780c */ /* 0x000fe40003f44270 */
[----:B------:R-:W-:Y:S02]  /*5a50*/  FMNMX.FTZ R36, R83, R36, !PT ;  /* 0x0000002453247209 */ /* 0x000fe40007810000 */
[----:B------:R-:W-:Y:S01]  /*5a60*/  FSEL R34, R34, RZ, P1 ;  /* 0x000000ff22227208 */ /* 0x000fe20000800000 */
[----:B------:R-:W1:Y:S01]  /*5a70*/  MUFU.TANH R24, R24 ;  /* 0x0000001800187308 */ /* 0x000e620000002400 */
[----:B--2---:R-:W-:-:S02]  /*5a80*/  FSEL R85, R22, -INF , P3 ;  /* 0xff80000016557808 */ /* 0x004fc40001800000 */
[C---:B------:R-:W-:Y:S01]  /*5a90*/  ISETP.GT.AND P3, PT, R38.reuse, 0x29, PT ;  /* 0x000000292600780c */ /* 0x040fe20003f64270 */
[--C-:B------:R-:W-:Y:S01]  /*5aa0*/  FFMA.FTZ R19, R163, R10, -R34.reuse ;  /* 0x0000000aa3137223 */ /* 0x100fe20000010822 */
[----:B------:R-:W-:Y:S01]  /*5ab0*/  FMNMX.FTZ R36, R85, R36, !PT ;  /* 0x0000002455247209 */ /* 0x000fe20007810000 */
[-CC-:B------:R-:W-:Y:S01]  /*5ac0*/  FFMA.FTZ R178, R165, R10.reuse, -R34.reuse ;  /* 0x0000000aa5b27223 */ /* 0x180fe20000010822 */
[-CC-:B------:R-:W-:Y:S01]  /*5ad0*/  FFMA.FTZ R172, R161, R10.reuse, -R34.reuse ;  /* 0x0000000aa1ac7223 */ /* 0x180fe20000010822 */
[----:B------:R-:W2:Y:S01]  /*5ae0*/  MUFU.TANH R25, R25 ;  /* 0x0000001900197308 */ /* 0x000ea20000002400 */
[----:B0-----:R-:W-:Y:S01]  /*5af0*/  FSEL R87, R23, -INF , P2 ;  /* 0xff80000017577808 */ /* 0x001fe20001000000 */
[-CC-:B------:R-:W-:Y:S01]  /*5b00*/  FFMA.FTZ R17, R167, R10.reuse, -R34.reuse ;  /* 0x0000000aa7117223 */ /* 0x180fe20000010822 */
[----:B------:R-:W-:Y:S01]  /*5b10*/  ISETP.GT.AND P2, PT, R38, 0x30, PT ;  /* 0x000000302600780c */ /* 0x000fe20003f44270 */
[--C-:B------:R-:W-:Y:S01]  /*5b20*/  FFMA.FTZ R174, R157, R10, -R34.reuse ;  /* 0x0000000a9dae7223 */ /* 0x100fe20000010822 */
[----:B------:R-:W-:Y:S01]  /*5b30*/  FMNMX.FTZ R36, R87, R36, !PT ;  /* 0x0000002457247209 */ /* 0x000fe20007810000 */
[-CC-:B------:R-:W-:Y:S01]  /*5b40*/  FFMA.FTZ R21, R159, R10.reuse, -R34.reuse ;  /* 0x0000000a9f157223 */ /* 0x180fe20000010822 */
[-CC-:B------:R-:W-:Y:S01]  /*5b50*/  FFMA.FTZ R23, R155, R10.reuse, -R34.reuse ;  /* 0x0000000a9b177223 */ /* 0x180fe20000010822 */
[----:B------:R-:W0:Y:S01]  /*5b60*/  MUFU.TANH R26, R26 ;  /* 0x0000001a001a7308 */ /* 0x000e220000002400 */
[----:B-1----:R-:W-:Y:S01]  /*5b70*/  FSEL R163, R24, -INF , P3 ;  /* 0xff80000018a37808 */ /* 0x002fe20001800000 */
[-CC-:B------:R-:W-:Y:S01]  /*5b80*/  FFMA.FTZ R176, R169, R10.reuse, -R34.reuse ;  /* 0x0000000aa9b07223 */ /* 0x180fe20000010822 */
[C---:B------:R-:W-:Y:S01]  /*5b90*/  ISETP.GT.AND P3, PT, R38.reuse, 0x31, PT ;  /* 0x000000312600780c */ /* 0x040fe20003f64270 */
[--C-:B------:R-:W-:Y:S01]  /*5ba0*/  FFMA.FTZ R168, R153, R10, -R34.reuse ;  /* 0x0000000a99a87223 */ /* 0x100fe20000010822 */
[----:B------:R-:W-:Y:S01]  /*5bb0*/  FMNMX.FTZ R36, R163, R36, !PT ;  /* 0x00000024a3247209 */ /* 0x000fe20007810000 */
[-CC-:B------:R-:W-:Y:S01]  /*5bc0*/  FFMA.FTZ R63, R171, R10.reuse, -R34.reuse ;  /* 0x0000000aab3f7223 */ /* 0x180fe20000010822 */
[-CC-:B------:R-:W-:Y:S01]  /*5bd0*/  FFMA.FTZ R182, R173, R10.reuse, -R34.reuse ;  /* 0x0000000aadb67223 */ /* 0x180fe20000010822 */
[----:B------:R-:W1:Y:S01]  /*5be0*/  MUFU.TANH R27, R27 ;  /* 0x0000001b001b7308 */ /* 0x000e620000002400 */
[----:B--2---:R-:W-:Y:S01]  /*5bf0*/  FSEL R165, R25, -INF , P2 ;  /* 0xff80000019a57808 */ /* 0x004fe20001000000 */
[-CC-:B------:R-:W-:Y:S01]  /*5c00*/  FFMA.FTZ R180, R175, R10.reuse, -R34.reuse ;  /* 0x0000000aafb47223 */ /* 0x180fe20000010822 */
[----:B------:R-:W-:Y:S01]  /*5c10*/  ISETP.GT.AND P2, PT, R38, 0x38, PT ;  /* 0x000000382600780c */ /* 0x000fe20003f44270 */
[--C-:B------:R-:W-:Y:S01]  /*5c20*/  FFMA.FTZ R170, R65, R10, -R34.reuse ;  /* 0x0000000a41aa7223 */ /* 0x100fe20000010822 */
[----:B------:R-:W-:Y:S01]  /*5c30*/  FMNMX.FTZ R36, R165, R36, !PT ;  /* 0x00000024a5247209 */ /* 0x000fe20007810000 */
[-CC-:B------:R-:W-:Y:S01]  /*5c40*/  FFMA.FTZ R164, R59, R10.reuse, -R34.reuse ;  /* 0x0000000a3ba47223 */ /* 0x180fe20000010822 */
[-CC-:B------:R-:W-:Y:S01]  /*5c50*/  FFMA.FTZ R166, R43, R10.reuse, -R34.reuse ;  /* 0x0000000a2ba67223 */ /* 0x180fe20000010822 */
[----:B------:R-:W2:Y:S01]  /*5c60*/  MUFU.TANH R28, R28 ;  /* 0x0000001c001c7308 */ /* 0x000ea20000002400 */
[----:B0-----:R-:W-:Y:S01]  /*5c70*/  FSEL R161, R26, -INF , P3 ;  /* 0xff8000001aa17808 */ /* 0x001fe20001800000 */
[-CC-:B------:R-:W-:Y:S01]  /*5c80*/  FFMA.FTZ R15, R15, R10.reuse, -R34.reuse ;  /* 0x0000000a0f0f7223 */ /* 0x180fe20000010822 */
[C---:B------:R-:W-:Y:S01]  /*5c90*/  ISETP.GT.AND P3, PT, R38.reuse, 0x39, PT ;  /* 0x000000392600780c */ /* 0x040fe20003f64270 */
[--C-:B------:R-:W-:Y:S01]  /*5ca0*/  FFMA.FTZ R152, R45, R10, -R34.reuse ;  /* 0x0000000a2d987223 */ /* 0x100fe20000010822 */
[----:B------:R-:W-:Y:S01]  /*5cb0*/  FMNMX.FTZ R36, R161, R36, !PT ;  /* 0x00000024a1247209 */ /* 0x000fe20007810000 */
[-CC-:B------:R-:W-:Y:S01]  /*5cc0*/  FFMA.FTZ R154, R47, R10.reuse, -R34.reuse ;  /* 0x0000000a2f9a7223 */ /* 0x180fe20000010822 */
[-CC-:B------:R-:W-:Y:S01]  /*5cd0*/  FFMA.FTZ R162, R39, R10.reuse, -R34.reuse ;  /* 0x0000000a27a27223 */ /* 0x180fe20000010822 */
[----:B------:R-:W0:Y:S01]  /*5ce0*/  MUFU.TANH R30, R30 ;  /* 0x0000001e001e7308 */ /* 0x000e220000002400 */
[----:B-1----:R-:W-:Y:S01]  /*5cf0*/  FSEL R167, R27, -INF , P2 ;  /* 0xff8000001ba77808 */ /* 0x002fe20001000000 */
[-CC-:B------:R-:W-:Y:S01]  /*5d00*/  FFMA.FTZ R160, R35, R10.reuse, -R34.reuse ;  /* 0x0000000a23a07223 */ /* 0x180fe20000010822 */
[----:B------:R-:W-:Y:S01]  /*5d10*/  ISETP.GT.AND P2, PT, R38, 0x40, PT ;  /* 0x000000402600780c */ /* 0x000fe20003f44270 */
        /* <DEDUP_REMOVED lines=22> */
[----:B------:R-:W-:Y:S01]  /*5e80*/  FFMA.FTZ R31, R31, R10, -R34 ;  /* 0x0000000a1f1f7223 */ /* 0x000fe20000010822 */
[----:B------:R-:W-:-:S02]  /*5e90*/  ISETP.GT.AND P3, PT, R38, 0x49, PT ;  /* 0x000000492600780c */ /* 0x000fc40003f64270 */
[----:B------:R-:W-:-:S03]  /*5ea0*/  FMNMX.FTZ R36, R157, R36, !PT ;  /* 0x000000249d247209 */ /* 0x000fc60007810000 */
[----:B------:R-:W1:Y:S01]  /*5eb0*/  MUFU.TANH R62, R62 ;  /* 0x0000003e003e7308 */ /* 0x000e620000002400 */
[----:B--2---:R-:W-:Y:S02]  /*5ec0*/  FSEL R159, R40, -INF , P2 ;  /* 0xff800000289f7808 */ /* 0x004fe40001000000 */
[----:B------:R-:W-:Y:S02]  /*5ed0*/  ISETP.GT.AND P2, PT, R38, 0x50, PT ;  /* 0x000000502600780c */ /* 0x000fe40003f44270 */
[----:B------:R-:W-:-:S03]  /*5ee0*/  FMNMX.FTZ R36, R159, R36, !PT ;  /* 0x000000249f247209 */ /* 0x000fc60007810000 */
[----:B------:R-:W2:Y:S01]  /*5ef0*/  MUFU.TANH R58, R58 ;  /* 0x0000003a003a7308 */ /* 0x000ea20000002400 */
[----:B0-----:R-:W-:Y:S02]  /*5f00*/  FSEL R155, R48, -INF , P3 ;  /* 0xff800000309b7808 */ /* 0x001fe40001800000 */
[----:B------:R-:W-:Y:S02]  /*5f10*/  ISETP.GT.AND P3, PT, R38, 0x51, PT ;  /* 0x000000512600780c */ /* 0x000fe40003f64270 */
[----:B------:R-:W-:-:S03]  /*5f20*/  FMNMX.FTZ R36, R155, R36, !PT ;  /* 0x000000249b247209 */ /* 0x000fc60007810000 */
[----:B------:R-:W0:Y:S01]  /*5f30*/  MUFU.TANH R54, R54 ;  /* 0x0000003600367308 */ /* 0x000e220000002400 */
[----:B-1----:R-:W-:Y:S02]  /*5f40*/  FSEL R169, R62, -INF , P2 ;  /* 0xff8000003ea97808 */ /* 0x002fe40001000000 */
[----:B------:R-:W-:Y:S02]  /*5f50*/  ISETP.GT.AND P2, PT, R38, 0x58, PT ;  /* 0x000000582600780c */ /* 0x000fe40003f44270 */
        /* <DEDUP_REMOVED lines=37> */
[----:B------:R-:W-:Y:S01]  /*61b0*/  MUFU.EX2 R15, R15 ;  /* 0x0000000f000f7308 */ /* 0x000fe20000000800 */
[----:B--2---:R-:W-:-:S04]  /*61c0*/  FSEL R183, R64, -INF , P2 ;  /* 0xff80000040b77808 */ /* 0x004fc80001000000 */
[----:B------:R-:W-:-:S03]  /*61d0*/  FMNMX.FTZ R36, R183, R36, !PT ;  /* 0x00000024b7247209 */ /* 0x000fc60007810000 */
[----:B------:R-:W-:Y:S01]  /*61e0*/  MUFU.EX2 R180, R180 ;  /* 0x000000b400b47308 */ /* 0x000fe20000000800 */
[----:B0-----:R-:W-:-:S04]  /*61f0*/  FSEL R185, R66, -INF , P3 ;  /* 0xff80000042b97808 */ /* 0x001fc80001800000 */
[----:B------:R-:W-:-:S03]  /*6200*/  FMNMX.FTZ R36, R185, R36, !PT ;  /* 0x00000024b9247209 */ /* 0x000fc60007810000 */
[----:B------:R-:W-:Y:S02]  /*6210*/  MUFU.EX2 R182, R182 ;  /* 0x000000b600b67308 */ /* 0x000fe40000000800 */
[----:B------:R-:W0:Y:S06]  /*6220*/  SHFL.BFLY PT, R13, R36, 0x2, 0x1f ;  /* 0x0c401f00240d7f89 */ /* 0x000e2c00000e0000 */
        /* <DEDUP_REMOVED lines=8> */
[----:B0-----:R-:W-:-:S07]  /*62b0*/  FMNMX.FTZ R13, R14, R13, !PT ;  /* 0x0000000d0e0d7209 */ /* 0x001fce0007810000 */
[----:B------:R-:W-:Y:S01]  /*62c0*/  MUFU.EX2 R21, R21 ;  /* 0x0000001500157308 */ /* 0x000fe20000000800 */
[C---:B------:R-:W-:Y:S01]  /*62d0*/  FSETP.NEU.FTZ.AND P2, PT, R13.reuse, -INF , PT ;  /* 0xff8000000d00780b */ /* 0x040fe20003f5d000 */
[----:B------:R-:W-:-:S03]  /*62e0*/  FMUL.FTZ R14, R13, R10 ;  /* 0x0000000a0d0e7220 */ /* 0x000fc60000410000 */
[----:B------:R-:W-:-:S03]  /*62f0*/  FSEL R30, R13, RZ, P2 ;  /* 0x000000ff0d1e7208 */ /* 0x000fc60001000000 */
[----:B------:R-:W-:Y:S01]  /*6300*/  MUFU.EX2 R174, R174 ;  /* 0x000000ae00ae7308 */ /* 0x000fe20000000800 */
[----:B------:R-:W-:Y:S01]  /*6310*/  FSEL R14, R14, RZ, P2 ;  /* 0x000000ff0e0e7208 */ /* 0x000fe20001000000 */
[----:B------:R-:W-:-:S04]  /*6320*/  FADD.FTZ R9, -R30, R9 ;  /* 0x000000091e097221 */ /* 0x000fc80000010100 */
[-CC-:B------:R-:W-:Y:S01]  /*6330*/  FFMA.FTZ R43, R67, R10.reuse, -R14.reuse ;  /* 0x0000000a432b7223 */ /* 0x180fe2000001080e */
[----:B------:R-:W-:Y:S01]  /*6340*/  FSEL R67, R11, RZ, P1 ;  /* 0x000000ff0b437208 */ /* 0x000fe20000800000 */
[-CC-:B------:R-:W-:Y:S01]  /*6350*/  FFMA.FTZ R12, R12, R10.reuse, -R14.reuse ;  /* 0x0000000a0c0c7223 */ /* 0x180fe2000001080e */
[-C--:B------:R-:W-:Y:S01]  /*6360*/  FMUL.FTZ R9, R9, R10.reuse ;  /* 0x0000000a09097220 */ /* 0x080fe20000410000 */
[-CC-:B------:R-:W-:Y:S01]  /*6370*/  FFMA.FTZ R16, R71, R10.reuse, -R14.reuse ;  /* 0x0000000a47107223 */ /* 0x180fe2000001080e */
[-C--:B------:R-:W-:Y:S01]  /*6380*/  FFMA.FTZ R45, R73, R10.reuse, -R14 ;  /* 0x0000000a492d7223 */ /* 0x080fe2000001080e */
[----:B------:R-:W-:Y:S01]  /*6390*/  FADD.FTZ R67, -R67, R8 ;  /* 0x0000000843437221 */ /* 0x000fe20000010100 */
[----:B------:R-:W-:Y:S01]  /*63a0*/  MUFU.EX2 R43, R43 ;  /* 0x0000002b002b7308 */ /* 0x000fe20000000800 */
[-CC-:B------:R-:W-:Y:S01]  /*63b0*/  FFMA.FTZ R18, R75, R10.reuse, -R14.reuse ;  /* 0x0000000a4b127223 */ /* 0x180fe2000001080e */
[-CC-:B------:R-:W-:Y:S01]  /*63c0*/  FFMA.FTZ R47, R77, R10.reuse, -R14.reuse ;  /* 0x0000000a4d2f7223 */ /* 0x180fe2000001080e */
[-C--:B------:R-:W-:Y:S01]  /*63d0*/  FMUL.FTZ R8, R67, R10.reuse ;  /* 0x0000000a43087220 */ /* 0x080fe20000410000 */
        /* <DEDUP_REMOVED lines=26> */
[----:B------:R-:W-:-:S02]  /*6580*/  FFMA.FTZ R183, R183, R10, -R14 ;  /* 0x0000000ab7b77223 */ /* 0x000fc4000001080e */
[----:B------:R-:W2:Y:S01]  /*6590*/  MUFU.EX2 R16, R16 ;  /* 0x0000001000107308 */ /* 0x000ea20000000800 */
[----:B0-----:R-:W-:-:S04]  /*65a0*/  FFMA.FTZ R27, R8, R0, R15 ;  /* 0x00000000081b7223 */ /* 0x001fc8000001000f */
[----:B------:R-:W-:-:S03]  /*65b0*/  FADD.FTZ R27, R180, R27 ;  /* 0x0000001bb41b7221 */ /* 0x000fc60000010000 */
[----:B------:R-:W0:Y:S01]  /*65c0*/  MUFU.EX2 R45, R45 ;  /* 0x0000002d002d7308 */ /* 0x000e220000000800 */
[----:B-1----:R-:W-:-:S04]  /*65d0*/  FFMA.FTZ R0, R9, R3, R12 ;  /* 0x0000000309007223 */ /* 0x002fc8000001000c */
[----:B------:R-:W-:Y:S01]  /*65e0*/  FADD.FTZ R3, R43, R0 ;  /* 0x000000002b037221 */ /* 0x000fe20000010000 */
        /* <DEDUP_REMOVED lines=15> */
[----:B------:R-:W-:Y:S01]  /*66e0*/  FADD.FTZ R3, R21, R0 ;  /* 0x0000000015037221 */ /* 0x000fe20000010000 */
[-CC-:B------:R-:W-:Y:S01]  /*66f0*/  FFMA.FTZ R34, R153, R10.reuse, -R14.reuse ;  /* 0x0000000a99227223 */ /* 0x180fe2000001080e */
[----:B------:R-:W-:Y:S02]  /*6700*/  FFMA.FTZ R14, R185, R10, -R14 ;  /* 0x0000000ab90e7223 */ /* 0x000fe4000001080e */
        /* <DEDUP_REMOVED lines=95> */
.L_x_2422:
[----:B------:R-:W-:Y:S01]  /*6d00*/  UISETP.GT.AND UP0, UPT, UR54, UR52, UPT ;  /* 0x000000343600728c */ /* 0x000fe2000bf04270 */
[-C--:B------:R-:W-:Y:S01]  /*6d10*/  FMUL.FTZ R88, R88, R8.reuse ;  /* 0x0000000858587220 */ /* 0x080fe20000410000 */
[----:B------:R-:W-:Y:S01]  /*6d20*/  ULEA UR4, UR53, UR41, 0x3 ;  /* 0x0000002935047291 */ /* 0x000fe2000f8e183f */
[-C--:B------:R-:W-:Y:S01]  /*6d30*/  FMUL.FTZ R89, R89, R8.reuse ;  /* 0x0000000859597220 */ /* 0x080fe20000410000 */
[----:B------:R-:W-:Y:S01]  /*6d40*/  UIADD3 UR5, UR54, -0x1, URZ ;  /* 0xffffffff36057890 */ /* 0x000fe2000fffe03f */
[-C--:B------:R-:W-:Y:S01]  /*6d50*/  FMUL.FTZ R92, R92, R8.reuse ;  /* 0x000000085c5c7220 */ /* 0x080fe20000410000 */
[----:B------:R-:W-:Y:S01]  /*6d60*/  UIADD3 UR4, UR4, 0x28860, URZ ;  /* 0x0002886004047890 */ /* 0x000fe2000fffe03f */
[----:B------:R-:W-:Y:S01]  /*6d70*/  PLOP3.LUT P1, PT, PT, PT, UP0, 0x80, 0x0 ;  /* 0x000000000000781c */ /* 0x000fe20003f2f008 */
[----:B------:R-:W-:Y:S01]  /*6d80*/  UMOV UR55, UR47 ;  /* 0x0000002f00377c82 */ /* 0x000fe20008000000 */
[----:B------:R-:W-:Y:S01]  /*6d90*/  UMOV UR53, UR48 ;  /* 0x0000003000357c82 */ /* 0x000fe20008000000 */
        /* <DEDUP_REMOVED lines=97> */
[----:B------:R-:W-:Y:S01]  /*73b0*/  MOV R9, R13 ;  /* 0x0000000d00097202 */ /* 0x000fe20000000f00 */
[----:B------:R-:W-:Y:S06]  /*73c0*/  @P1 BRA `(.L_x_2423) ;  /* 0xffffffcc00941947 */ /* 0x000fec000383ffff */
[----:B------:R-:W-:-:S05]  /*73d0*/  UMOV UR54, UR5 ;  /* 0x0000000500367c82 */ /* 0x000fca0008000000 */
.L_x_2412:
[----:B------:R-:W-:-:S06]  /*73e0*/  UISETP.GE.AND UP0, UPT, UR54, UR39, UPT ;  /* 0x000000273600728c */ /* 0x000fcc000bf06270 */
[----:B------:R-:W-:-:S13]  /*73f0*/  PLOP3.LUT P1, PT, PT, PT, UP0, 0x80, 0x0 ;  /* 0x000000000000781c */ /* 0x000fda0003f2f008 */
[----:B------:R-:W-:Y:S05]  /*7400*/  @!P1 BRA `(.L_x_2424) ;  /* 0x0000002800149947 */ /* 0x000fea0003800000 */
[C---:B------:R-:W-:Y:S01]  /*7410*/  VIADD R7, R2.reuse, 0x8 ;  /* 0x0000000802077836 */ /* 0x040fe20000000000 */
[----:B------:R-:W-:Y:S01]  /*7420*/  MOV R6, R11 ;  /* 0x0000000b00067202 */ /* 0x000fe20000000f00 */
[----:B------:R-:W-:Y:S01]  /*7430*/  IMAD.MOV.U32 R8, RZ, RZ, R13 ;  /* 0x000000ffff087224 */ /* 0x000fe200078e000d */
[----:B------:R-:W-:Y:S01]  /*7440*/  IADD3 R2, -R2, 0xb, RZ ;  /* 0x0000000b02027810 */ /* 0x000fe20007ffe1ff */
[----:B------:R-:W-:Y:S01]  /*7450*/  UMOV UR49, UR47 ;  /* 0x0000002f00317c82 */ /* 0x000fe20008000000 */
[----:B------:R-:W-:Y:S01]  /*7460*/  UMOV UR42, UR48 ;  /* 0x00000030002a7c82 */ /* 0x000fe20008000000 */
[----:B------:R-:W-:-:S05]  /*7470*/  ULDC UR38, c[0x0][0x9d8] ;  /* 0x0002760000267ab9 */ /* 0x000fca0000000800 */
.L_x_2435:
        /* <DEDUP_REMOVED lines=9> */
.L_x_2426:
[----:B------:R-:W-:Y:S01]  /*7510*/  ULEA UR4, UR48, UR41, 0x3 ;  /* 0x0000002930047291 */ /* 0x000fe2000f8e183f */
[----:B------:R-:W-:-:S05]  /*7520*/  IMAD.U32 R9, RZ, RZ, UR47 ;  /* 0x0000002fff097e24 */ /* 0x000fca000f8e00ff */
[----:B------:R-:W-:-:S04]  /*7530*/  SHF.L.U32 R9, R9, 0x1f, RZ ;  /* 0x0000001f09097819 */ /* 0x000fc800000006ff */
[----:B------:R0:W1:Y:S01]  /*7540*/  SYNCS.PHASECHK.TRANS64.TRYWAIT P1, [UR4+0x28830], R9 ;  /* 0x02883009ff0075a7 */ /* 0x0000620008020144 */
[----:B------:R-:W-:Y:S05]  /*7550*/  @!P0 BRA `(.L_x_2427) ;  /* 0x0000000000048947 */ /* 0x000fea0003800000 */
[----:B------:R-:W-:Y:S01]  /*7560*/  BPT.TRAP 0x1 ;  /* 0x000000040000795c */ /* 0x000fe20000300000 */
.L_x_2427:
[----:B-1----:R-:W-:Y:S05]  /*7570*/  @P1 BRA `(.L_x_2425) ;  /* 0x0000000000081947 */ /* 0x002fea0003800000 */
[----:B------:R-:W1:Y:S02]  /*7580*/  SYNCS.PHASECHK.TRANS64.TRYWAIT P1, [UR4+0x28830], R9 ;  /* 0x02883009ff0075a7 */ /* 0x000e640008020144 */
[----:B-1----:R-:W-:Y:S05]  /*7590*/  @!P1 BRA `(.L_x_2428) ;  /* 0x0000008400cc9947 */ /* 0x002fea0003800000 */
.L_x_2425:
        /* <DEDUP_REMOVED lines=46> */
.L_x_2430:
[----:B------:R-:W-:Y:S01]  /*7880*/  ULEA UR4, UR42, UR41, 0x3 ;  /* 0x000000292a047291 */ /* 0x000fe2000f8e183f */
[----:B01----:R-:W-:-:S04]  /*7890*/  MOV R9, UR49 ;  /* 0x0000003100097c02 */ /* 0x003fc80008000f00 */
[----:B------:R-:W-:-:S04]  /*78a0*/  SHF.L.U32 R9, R9, 0x1f, RZ ;  /* 0x0000001f09097819 */ /* 0x000fc800000006ff */
[----:B------:R0:W1:Y:S01]  /*78b0*/  SYNCS.PHASECHK.TRANS64.TRYWAIT P1, [UR4+0x28850], R9 ;  /* 0x02885009ff0075a7 */ /* 0x0000620008020144 */
[----:B------:R-:W-:Y:S05]  /*78c0*/  @!P0 BRA `(.L_x_2431) ;  /* 0x0000000000048947 */ /* 0x000fea0003800000 */
[----:B------:R-:W-:Y:S01]  /*78d0*/  BPT.TRAP 0x1 ;  /* 0x000000040000795c */ /* 0x000fe20000300000 */
.L_x_2431:
[----:B-1----:R-:W-:Y:S05]  /*78e0*/  @P1 BRA `(.L_x_2429) ;  /* 0x0000000000081947 */ /* 0x002fea0003800000 */
[----:B------:R-:W1:Y:S02]  /*78f0*/  SYNCS.PHASECHK.TRANS64.TRYWAIT P1, [UR4+0x28850], R9 ;  /* 0x02885009ff0075a7 */ /* 0x000e640008020144 */
[----:B-1----:R-:W-:Y:S05]  /*7900*/  @!P1 BRA `(.L_x_2432) ;  /* 0x0000008400089947 */ /* 0x002fea0003800000 */
.L_x_2429:
        /* <DEDUP_REMOVED lines=49> */
.L_x_2433:
[----:B01----:R-:W-:Y:S01]  /*7c20*/  FMUL.FTZ R9, R26, UR38 ;  /* 0x000000261a097c20 */ /* 0x003fe20008410000 */
        /* <DEDUP_REMOVED lines=21> */
[----:B------:R-:W3:Y:S01]  /*7d80*/  MUFU.TANH R15, R15 ;  /* 0x0000000f000f7308 */ /* 0x000ee20000002400 */
        /* <DEDUP_REMOVED lines=16> */
[----:B---3--:R-:W-:Y:S01]  /*7e90*/  FMNMX.FTZ R12, R15, R12, !PT ;  /* 0x0000000c0f0c7209 */ /* 0x008fe20007810000 */
        /* <DEDUP_REMOVED lines=44> */
[----:B---3--:R-:W-:Y:S01]  /*8160*/  FMNMX.FTZ R12, R21, R12, !PT ;  /* 0x0000000c150c7209 */ /* 0x008fe20007810000 */
[----:B------:R-:W-:-:S04]  /*8170*/  UIADD3 UR4, UR4, 0x28840, URZ ;  /* 0x0002884004047890 */ /* 0x000fc8000fffe03f */
[----:B------:R-:W-:Y:S02]  /*8180*/  UPRMT UR4, UR43, 0x654, UR4 ;  /* 0x000006542b047896 */ /* 0x000fe40008000004 */
[----:B------:R-:W3:Y:S01]  /*8190*/  MUFU.TANH R163, R163 ;  /* 0x000000a300a37308 */ /* 0x000ee20000002400 */
[----:B0-----:R-:W-:-:S06]  /*81a0*/  FMNMX.FTZ R10, R161, R10, !PT ;  /* 0x0000000aa10a7209 */ /* 0x001fcc0007810000 */
[----:B------:R-:W-:Y:S01]  /*81b0*/  SYNCS.ARRIVE.TRANS64.RED.A1T0 RZ, [UR4], RZ ;  /* 0x000000ffffff79a7 */ /* 0x000fe20008100404 */
        /* <DEDUP_REMOVED lines=103> */
[----:B-1----:R-:W-:Y:S02]  /*8830*/  FMNMX.FTZ R10, R203, R10, !PT ;  /* 0x0000000acb0a7209 */ /* 0x002fe40007810000 */
[----:B---3--:R-:W-:-:S05]  /*8840*/  FMNMX.FTZ R12, R87, R12, !PT ;  /* 0x0000000c570c7209 */ /* 0x008fca0007810000 */
[----:B------:R-:W1:Y:S01]  /*8850*/  SHFL.BFLY PT, R13, R12, 0x2, 0x1f ;  /* 0x0c401f000c0d7f89 */ /* 0x000e6200000e0000 */
[----:B0-----:R-:W-:Y:S02]  /*8860*/  FMNMX.FTZ R14, R205, R10, !PT ;  /* 0x0000000acd0e7209 */ /* 0x001fe40007810000 */
[----:B------:R-:W0:Y:S03]  /*8870*/  LDC R10, c[0x0][0x988] ;  /* 0x00026200ff0a7b82 */ /* 0x000e260000000800 */
[----:B------:R-:W3:Y:S01]  /*8880*/  SHFL.BFLY PT, R11, R14, 0x2, 0x1f ;  /* 0x0c401f000e0b7f89 */ /* 0x000ee200000e0000 */
[----:B-1----:R-:W-:-:S05]  /*8890*/  FMNMX.FTZ R18, R12, R13, !PT ;  /* 0x0000000d0c127209 */ /* 0x002fca0007810000 */
[----:B------:R-:W1:Y:S01]  /*88a0*/  SHFL.BFLY PT, R13, R18, 0x1, 0x1f ;  /* 0x0c201f00120d7f89 */ /* 0x000e6200000e0000 */
[----:B---3--:R-:W-:-:S05]  /*88b0*/  FMNMX.FTZ R16, R14, R11, !PT ;  /* 0x0000000b0e107209 */ /* 0x008fca0007810000 */
[----:B------:R-:W3:Y:S01]  /*88c0*/  SHFL.BFLY PT, R11, R16, 0x1, 0x1f ;  /* 0x0c201f00100b7f89 */ /* 0x000ee200000e0000 */
[----:B-1----:R-:W-:-:S05]  /*88d0*/  FMNMX.FTZ R13, R18, R13, !PT ;  /* 0x0000000d120d7209 */ /* 0x002fca0007810000 */
[----:B------:R-:W-:Y:S01]  /*88e0*/  FADD.FTZ R207, -R13, R8 ;  /* 0x000000080dcf7221 */ /* 0x000fe20000010100 */
[----:B---3--:R-:W-:-:S05]  /*88f0*/  FMNMX.FTZ R11, R16, R11, !PT ;  /* 0x0000000b100b7209 */ /* 0x008fca0007810000 */
[CC--:B0-----:R-:W-:Y:S01]  /*8900*/  FMUL.FTZ R8, R11.reuse, R10.reuse ;  /* 0x0000000a0b087220 */ /* 0x0c1fe20000410000 */
[----:B------:R-:W-:Y:S01]  /*8910*/  FADD.FTZ R83, -R11, R6 ;  /* 0x000000060b537221 */ /* 0x000fe20000010100 */
[-C--:B------:R-:W-:Y:S02]  /*8920*/  FMUL.FTZ R6, R207, R10.reuse ;  /* 0x0000000acf067220 */ /* 0x080fe40000410000 */
        /* <DEDUP_REMOVED lines=68> */
[----:B------:R-:W-:-:S05]  /*8d70*/  FFMA.FTZ R85, R85, R10, -R8 ;  /* 0x0000000a55557223 */ /* 0x000fca0000010808 */
[----:B------:R-:W3:Y:S01]  /*8d80*/  MUFU.EX2 R12, R12 ;  /* 0x0000000c000c7308 */ /* 0x000ee20000000800 */
[----:B-1----:R-:W-:-:S07]  /*8d90*/  FFMA.FTZ R3, R6, R3, R181 ;  /* 0x0000000306037223 */ /* 0x002fce00000100b5 */
[----:B------:R-:W1:Y:S01]  /*8da0*/  MUFU.EX2 R182, R182 ;  /* 0x000000b600b67308 */ /* 0x000e620000000800 */
[----:B0-----:R-:W-:-:S07]  /*8db0*/  FADD.FTZ R17, R153, R0 ;  /* 0x0000000099117221 */ /* 0x001fce0000010000 */
[----:B------:R-:W0:Y:S01]  /*8dc0*/  MUFU.EX2 R183, R183 ;  /* 0x000000b700b77308 */ /* 0x000e220000000800 */
[----:B---3--:R-:W-:-:S07]  /*8dd0*/  FADD.FTZ R0, R12, R3 ;  /* 0x000000030c007221 */ /* 0x008fce0000010000 */
[----:B------:R-:W3:Y:S01]  /*8de0*/  MUFU.EX2 R155, R155 ;  /* 0x0000009b009b7308 */ /* 0x000ee20000000800 */
[----:B-1----:R-:W-:Y:S01]  /*8df0*/  FADD.FTZ R32, R182, R17 ;  /* 0x00000011b6207221 */ /* 0x002fe20000010000 */
[----:B------:R-:W-:-:S06]  /*8e00*/  FFMA.FTZ R17, R53, R10, -R8 ;  /* 0x0000000a35117223 */ /* 0x000fcc0000010808 */
[----:B------:R-:W1:Y:S01]  /*8e10*/  MUFU.EX2 R14, R14 ;  /* 0x0000000e000e7308 */ /* 0x000e620000000800 */
[----:B0-----:R-:W-:-:S07]  /*8e20*/  FADD.FTZ R3, R183, R0 ;  /* 0x00000000b7037221 */ /* 0x001fce0000010000 */
[----:B------:R-:W0:Y:S01]  /*8e30*/  MUFU.EX2 R176, R176 ;  /* 0x000000b000b07308 */ /* 0x000e220000000800 */
[----:B---3--:R-:W-:-:S07]  /*8e40*/  FADD.FTZ R19, R155, R32 ;  /* 0x000000209b137221 */ /* 0x008fce0000010000 */
[----:B------:R-:W3:Y:S01]  /*8e50*/  MUFU.EX2 R177, R177 ;  /* 0x000000b100b17308 */ /* 0x000ee20000000800 */
[----:B-1----:R-:W-:-:S07]  /*8e60*/  FADD.FTZ R0, R14, R3 ;  /* 0x000000030e007221 */ /* 0x002fce0000010000 */
[----:B------:R-:W1:Y:S01]  /*8e70*/  MUFU.EX2 R157, R157 ;  /* 0x0000009d009d7308 */ /* 0x000e620000000800 */
[----:B0-----:R-:W-:-:S07]  /*8e80*/  FADD.FTZ R32, R176, R19 ;  /* 0x00000013b0207221 */ /* 0x001fce0000010000 */
[----:B------:R-:W0:Y:S01]  /*8e90*/  MUFU.EX2 R16, R16 ;  /* 0x0000001000107308 */ /* 0x000e220000000800 */
[----:B---3--:R-:W-:-:S07]  /*8ea0*/  FADD.FTZ R3, R177, R0 ;  /* 0x00000000b1037221 */ /* 0x008fce0000010000 */
[----:B------:R-:W3:Y:S01]  /*8eb0*/  MUFU.EX2 R178, R178 ;  /* 0x000000b200b27308 */ /* 0x000ee20000000800 */
[----:B-1----:R-:W-:Y:S01]  /*8ec0*/  FADD.FTZ R19, R157, R32 ;  /* 0x000000209d137221 */ /* 0x002fe20000010000 */
[-CC-:B------:R-:W-:Y:S01]  /*8ed0*/  FFMA.FTZ R32, R55, R10.reuse, -R8.reuse ;  /* 0x0000000a37207223 */ /* 0x180fe20000010808 */
[----:B------:R-:W-:-:S05]  /*8ee0*/  FFMA.FTZ R8, R87, R10, -R8 ;  /* 0x0000000a57087223 */ /* 0x000fca0000010808 */
        /* <DEDUP_REMOVED lines=102> */
[----:B0-----:R-:W-:-:S03]  /*9550*/  FADD.FTZ R0, R189, R0 ;  /* 0x00000000bd007221 */ /* 0x001fc60000010000 */
[----:B---3--:R-:W-:Y:S01]  /*9560*/  FADD.FTZ R3, R8, R3 ;  /* 0x0000000308037221 */ /* 0x008fe20000010000 */
[----:B------:R-:W-:Y:S06]  /*9570*/  @!P0 BRA `(.L_x_2434) ;  /* 0x0000000000048947 */ /* 0x000fec0003800000 */
[----:B------:R-:W-:Y:S01]  /*9580*/  BPT.TRAP 0x1 ;  /* 0x000000040000795c */ /* 0x000fe20000300000 */
.L_x_2434:
[----:B------:R-:W-:Y:S01]  /*9590*/  UISETP.GT.AND UP0, UPT, UR54, UR39, UPT ;  /* 0x000000273600728c */ /* 0x000fe2000bf04270 */
[----:B------:R-:W-:Y:S01]  /*95a0*/  F2FP.BF16.F32.PACK_AB R178, R159, R178 ;  /* 0x000000b29fb2723e */ /* 0x000fe200000010ff */
[----:B------:R-:W-:Y:S01]  /*95b0*/  ULEA UR4, UR42, UR41, 0x3 ;  /* 0x000000292a047291 */ /* 0x000fe2000f8e183f */
[----:B------:R-:W-:Y:S01]  /*95c0*/  F2FP.BF16.F32.PACK_AB R180, R153, R180 ;  /* 0x000000b499b4723e */ /* 0x000fe200000010ff */
[----:B------:R-:W-:Y:S01]  /*95d0*/  UIADD3 UR5, UR54, -0x1, URZ ;  /* 0xffffffff36057890 */ /* 0x000fe2000fffe03f */
[----:B------:R-:W-:Y:S01]  /*95e0*/  F2FP.BF16.F32.PACK_AB R182, R155, R182 ;  /* 0x000000b69bb6723e */ /* 0x000fe200000010ff */
[----:B------:R-:W-:Y:S01]  /*95f0*/  UIADD3 UR4, UR4, 0x28860, URZ ;  /* 0x0002886004047890 */ /* 0x000fe2000fffe03f */
[----:B------:R-:W-:Y:S01]  /*9600*/  PLOP3.LUT P1, PT, PT, PT, UP0, 0x80, 0x0 ;  /* 0x000000000000781c */ /* 0x000fe20003f2f008 */
[----:B------:R-:W-:Y:S01]  /*9610*/  UMOV UR49, UR47 ;  /* 0x0000002f00317c82 */ /* 0x000fe20008000000 */
[----:B------:R-:W-:Y:S01]  /*9620*/  UMOV UR42, UR48 ;  /* 0x00000030002a7c82 */ /* 0x000fe20008000000 */
[----:B------:R-:W-:Y:S01]  /*9630*/  UPRMT UR4, UR43, 0x654, UR4 ;  /* 0x000006542b047896 */ /* 0x000fe20008000004 */
[----:B------:R-:W-:Y:S01]  /*9640*/  F2FP.BF16.F32.PACK_AB R176, R157, R176 ;  /* 0x000000b09db0723e */ /* 0x000fe200000010ff */
[----:B------:R-:W-:Y:S01]  /*9650*/  UMOV UR54, UR5 ;  /* 0x0000000500367c82 */ /* 0x000fe20008000000 */
[----:B------:R-:W-:Y:S01]  /*9660*/  F2FP.BF16.F32.PACK_AB R172, R161, R172 ;  /* 0x000000aca1ac723e */ /* 0x000fe200000010ff */
[----:B------:R-:W-:Y:S01]  /*9670*/  FMUL.FTZ R90, R90, R6 ;  /* 0x000000065a5a7220 */ /* 0x000fe20000410000 */
[----:B------:R-:W-:Y:S01]  /*9680*/  F2FP.BF16.F32.PACK_AB R174, R163, R174 ;  /* 0x000000aea3ae723e */ /* 0x000fe200000010ff */
[----:B------:R-:W-:Y:S01]  /*9690*/  FMUL.FTZ R91, R91, R6 ;  /* 0x000000065b5b7220 */ /* 0x000fe20000410000 */
[----:B------:R-:W-:Y:S01]  /*96a0*/  F2FP.BF16.F32.PACK_AB R168, R165, R168 ;  /* 0x000000a8a5a8723e */ /* 0x000fe200000010ff */
[----:B------:R-:W-:Y:S01]  /*96b0*/  FMUL.FTZ R94, R94, R6 ;  /* 0x000000065e5e7220 */ /* 0x000fe20000410000 */
[----:B------:R-:W-:Y:S01]  /*96c0*/  SYNCS.ARRIVE.TRANS64.RED.A1T0 RZ, [UR4], RZ ;  /* 0x000000ffffff79a7 */ /* 0x000fe20008100404 */
[----:B------:R-:W-:Y:S01]  /*96d0*/  F2FP.BF16.F32.PACK_AB R170, R167, R170 ;  /* 0x000000aaa7aa723e */ /* 0x000fe200000010ff */
[----:B------:R-:W-:Y:S01]  /*96e0*/  FMUL.FTZ R95, R95, R6 ;  /* 0x000000065f5f7220 */ /* 0x000fe20000410000 */
[----:B------:R-:W-:Y:S01]  /*96f0*/  F2FP.BF16.F32.PACK_AB R159, R8, R34 ;  /* 0x00000022089f723e */ /* 0x000fe200000010ff */
        /* <DEDUP_REMOVED lines=86> */
.L_x_2424:
[----:B------:R-:W-:Y:S06]  /*9c60*/  BAR.ARV 0x8, 0x180 ;  /* 0x0206000000007b1d */ /* 0x000fec0000002000 */
[----:B------:R-:W-:Y:S05]  /*9c70*/  @!P0 BRA `(.L_x_2436) ;  /* 0x0000000000048947 */ /* 0x000fea0003800000 */
[----:B------:R-:W-:Y:S01]  /*9c80*/  BPT.TRAP 0x1 ;  /* 0x000000040000795c */ /* 0x000fe20000300000 */
.L_x_2436:
[----:B------:R-:W-:Y:S01]  /*9c90*/  ULEA UR5, UR48, UR41, 0x3 ;  /* 0x0000002930057291 */ /* 0x000fe2000f8e183f */
[----:B--2---:R-:W-:-:S04]  /*9ca0*/  MOV R2, UR47 ;  /* 0x0000002f00027c02 */ /* 0x004fc80008000f00 */
[----:B------:R-:W-:-:S04]  /*9cb0*/  SHF.L.U32 R2, R2, 0x1f, RZ ;  /* 0x0000001f02027819 */ /* 0x000fc800000006ff */
[----:B------:R0:W1:Y:S01]  /*9cc0*/  SYNCS.PHASECHK.TRANS64.TRYWAIT P1, [UR5+0x28850], R2 ;  /* 0x02885002ff0075a7 */ /* 0x0000620008020145 */
[----:B------:R-:W-:Y:S05]  /*9cd0*/  @!P0 BRA `(.L_x_2437) ;  /* 0x0000000000048947 */ /* 0x000fea0003800000 */
[----:B------:R-:W-:Y:S01]  /*9ce0*/  BPT.TRAP 0x1 ;  /* 0x000000040000795c */ /* 0x000fe20000300000 */
.L_x_2437:
[----:B-1----:R-:W-:Y:S05]  /*9cf0*/  @P1 BRA `(.L_x_2438) ;  /* 0x0000000000081947 */ /* 0x002fea0003800000 */
[----:B------:R-:W1:Y:S02]  /*9d00*/  SYNCS.PHASECHK.TRANS64.TRYWAIT P1, [UR5+0x28850], R2 ;  /* 0x02885002ff0075a7 */ /* 0x000e640008020145 */
[----:B-1----:R-:W-:Y:S05]  /*9d10*/  @!P1 BRA `(.L_x_2439) ;  /* 0x00000060001c9947 */ /* 0x002fea0003800000 */
.L_x_2438:
[----:B------:R-:W-:Y:S01]  /*9d20*/  UIADD3 UR41, UR41, 0x400, URZ ;  /* 0x0000040029297890 */ /* 0x000fe2000fffe03f */
[----:B------:R-:W-:Y:S01]  /*9d30*/  WARPGROUP.ARRIVE ;  /* 0x00000000000079c5 */ /* 0x000fe20000000000 */
[----:B------:R-:W-:Y:S01]  /*9d40*/  UMOV UR7, 0x40000040 ;  /* 0x4000004000077882 */ /* 0x000fe20000000000 */
[----:B-1----:R-:W1:Y:S01]  /*9d50*/  SHFL.BFLY PT, R5, R0, 0x2, 0x1f ;  /* 0x0c401f0000057f89 */ /* 0x002e6200000e0000 */
[----:B------:R-:W-:-:S03]  /*9d60*/  USHF.R.U32.HI UR41, URZ, 0x4, UR41 ;  /* 0x000000043f297899 */ /* 0x000fc60008011629 */
[----:B0-----:R-:W0:Y:S01]  /*9d70*/  SHFL.BFLY PT, R2, R3, 0x2, 0x1f ;  /* 0x0c401f0003027f89 */ /* 0x001e2200000e0000 */
[----:B------:R-:W-:-:S04]  /*9d80*/  ULOP3.LUT UR41, UR41, 0x3fff, URZ, 0xc0, !UPT ;  /* 0x00003fff29297892 */ /* 0x000fc8000f8ec03f */
[----:B------:R-:W-:-:S04]  /*9d90*/  ULOP3.LUT UR41, UR41, 0x4000000, URZ, 0xfc, !UPT ;  /* 0x0400000029297892 */ /* 0x000fc8000f8efc3f */
[----:B------:R-:W-:-:S04]  /*9da0*/  ULEA UR48, UR48, UR41, 0xb ;  /* 0x0000002930307291 */ /* 0x000fc8000f8e583f */
[----:B------:R-:W-:-:S03]  /*9db0*/  UIADD3 UR4, UR48, 0x80, URZ ;  /* 0x0000008030047890 */ /* 0x000fc6000fffe03f */
[----:B------:R-:W-:-:S06]  /*9dc0*/  UMOV UR6, UR48 ;  /* 0x0000003000067c82 */ /* 0x000fcc0008000000 */
[----:B------:R-:W-:Y:S01]  /*9dd0*/  HGMMA.64x128x16.F32.BF16 R88, R180, gdesc[UR4].tnspB, R88, gsb0 ;  /* 0x41e00004b4587df0 */ /* 0x000fe20008001858 */
[----:B------:R-:W-:Y:S01]  /*9de0*/  UMOV UR7, 0x40000040 ;  /* 0x4000004000077882 */ /* 0x000fe20000000000 */
[----:B------:R-:W-:Y:S01]  /*9df0*/  UMOV UR6, UR4 ;  /* 0x0000000400067c82 */ /* 0x000fe20008000000 */
[----:B------:R-:W-:Y:S01]  /*9e00*/  UIADD3 UR4, UR48, 0x100, URZ ;  /* 0x0000010030047890 */ /* 0x000fe2000fffe03f */
[----:B-1----:R-:W-:Y:S01]  /*9e10*/  FADD.FTZ R5, R5, R0 ;  /* 0x0000000005057221 */ /* 0x002fe20000010000 */
[----:B------:R-:W-:Y:S01]  /*9e20*/  MOV R0, 0xff800000 ;  /* 0xff80000000007802 */ /* 0x000fe20000000f00 */
[----:B0-----:R-:W-:Y:S01]  /*9e30*/  FADD.FTZ R4, R2, R3 ;  /* 0x0000000302047221 */ /* 0x001fe20000010000 */
[----:B------:R-:W-:Y:S02]  /*9e40*/  IMAD.MOV.U32 R3, RZ, RZ, -0x800000 ;  /* 0xff800000ff037424 */ /* 0x000fe400078e00ff */
[----:B------:R-:W0:Y:S04]  /*9e50*/  SHFL.BFLY PT, R2, R5, 0x1, 0x1f ;  /* 0x0c201f0005027f89 */ /* 0x000e2800000e0000 */
[----:B------:R-:W1:Y:S01]  /*9e60*/  SHFL.BFLY PT, R7, R4, 0x1, 0x1f ;  /* 0x0c201f0004077f89 */ /* 0x000e6200000e0000 */
[----:B0-----:R-:W-:Y:S01]  /*9e70*/  FADD.FTZ R9, R5, R2 ;  /* 0x0000000205097221 */ /* 0x001fe20000010000 */
[----:B------:R-:W-:-:S02]  /*9e80*/  IMAD.MOV.U32 R2, RZ, RZ, RZ ;  /* 0x000000ffff027224 */ /* 0x000fc400078e00ff */
[----:B-1----:R-:W-:Y:S02]  /*9e90*/  FADD.FTZ R12, R4, R7 ;  /* 0x00000007040c7221 */ /* 0x002fe40000010000 */
[----:B------:R-:W-:Y:S01]  /*9ea0*/  FSETP.NE.FTZ.AND P1, PT, R9, RZ, PT ;  /* 0x000000ff0900720b */ /* 0x000fe20003f35000 */
[----:B------:R-:W-:Y:S02]  /*9eb0*/  IMAD.MOV.U32 R7, RZ, RZ, RZ ;  /* 0x000000ffff077224 */ /* 0x000fe400078e00ff */
[----:B------:R-:W-:-:S10]  /*9ec0*/  FSETP.NE.FTZ.AND P2, PT, R12, RZ, PT ;  /* 0x000000ff0c00720b */ /* 0x000fd40003f55000 */
[----:B------:R-:W0:Y:S01]  /*9ed0*/  @P1 MUFU.LG2 R6, R9 ;  /* 0x0000000900061308 */ /* 0x000e220000000c00 */
[C---:B------:R-:W-:Y:S02]  /*9ee0*/  @P1 FMUL.FTZ R4, R10.reuse, 0.69314718246459960938 ;  /* 0x3f3172180a041820 */ /* 0x040fe40000410000 */
        /* <DEDUP_REMOVED lines=49> */
.L_x_2440:
        /* <DEDUP_REMOVED lines=68> */
.L_x_2404:
        /* <DEDUP_REMOVED lines=27> */
[----:B------:R-:W-:Y:S02]  /*a7f0*/  LOP3.LUT R5, R5, 0xfffffffc, RZ, 0xc0, !PT ;  /* 0xfffffffc05057812 */ /* 0x000fe400078ec0ff */
[C---:B------:R-:W-:Y:S01]  /*a800*/  IADD3 R18, R4.reuse, -R7, RZ ;  /* 0x8000000704127210 */ /* 0x040fe20007ffe0ff */
[----:B------:R-:W3:Y:S01]  /*a810*/  @P0 LDC R27, c[0x0][0xbec] ;  /* 0x0002fb00ff1b0b82 */ /* 0x000ee20000000800 */
[----:B------:R-:W-:Y:S01]  /*a820*/  SHF.R.S32.HI R7, RZ, 0x7, R2 ;  /* 0x00000007ff077819 */ /* 0x000fe20000011402 */
[----:B------:R-:W-:Y:S01]  /*a830*/  IMAD.IADD R5, R4, 0x1, -R5 ;  /* 0x0000000104057824 */ /* 0x000fe200078e0a05 */
[----:B------:R-:W-:Y:S01]  /*a840*/  SHF.R.S32.HI R9, RZ, 0x1f, R18 ;  /* 0x0000001fff097819 */ /* 0x000fe20000011412 */
[----:B----4-:R-:W-:Y:S01]  /*a850*/  IMAD R21, R21, R16, UR11 ;  /* 0x0000000b15157e24 */ /* 0x010fe2000f8e0210 */
[----:B------:R-:W-:-:S02]  /*a860*/  LEA.HI R2, R2, R7, RZ, 0x1 ;  /* 0x0000000702027211 */ /* 0x000fc400078f08ff */
[-C--:B------:R-:W-:Y:S01]  /*a870*/  LEA.HI R23, R9, R18.reuse, RZ, 0x2 ;  /* 0x0000001209177211 */ /* 0x080fe200078f10ff */
[----:B------:R-:W4:Y:S01]  /*a880*/  @P0 LDC R20, c[0x0][0xbf0] ;  /* 0x0002fc00ff140b82 */ /* 0x000f220000000800 */
[----:B------:R-:W-:Y:S01]  /*a890*/  LOP3.LUT R2, R2, 0x3fffffe, RZ, 0xc0, !PT ;  /* 0x03fffffe02027812 */ /* 0x000fe200078ec0ff */
[----:B0-----:R-:W-:Y:S01]  /*a8a0*/  IMAD R12, R14, UR10, RZ ;  /* 0x0000000a0e0c7c24 */ /* 0x001fe2000f8e02ff */
[--C-:B------:R-:W-:Y:S02]  /*a8b0*/  SHF.R.S32.HI R6, RZ, 0x2, R23.reuse ;  /* 0x00000002ff067819 */ /* 0x100fe40000011417 */
[----:B------:R-:W-:Y:S01]  /*a8c0*/  SHF.R.S32.HI R11, RZ, 0x1f, R23 ;  /* 0x0000001fff0b7819 */ /* 0x000fe20000011417 */
[----:B------:R-:W-:Y:S01]  /*a8d0*/  IMAD.IADD R2, R7, 0x1, -R2 ;  /* 0x0000000107027824 */ /* 0x000fe200078e0a02 */
[----:B------:R-:W-:Y:S02]  /*a8e0*/  LEA.HI R9, R9, R18, RZ, 0x5 ;  /* 0x0000001209097211 */ /* 0x000fe400078f28ff */
[----:B------:R-:W-:-:S02]  /*a8f0*/  LEA.HI R11, R11, R6, RZ, 0x3 ;  /* 0x000000060b0b7211 */ /* 0x000fc400078f18ff */
[----:B------:R-:W-:Y:S02]  /*a900*/  SHF.R.S32.HI R7, RZ, 0x5, R9 ;  /* 0x00000005ff077819 */ /* 0x000fe40000011409 */
[----:B------:R-:W-:Y:S01]  /*a910*/  LOP3.LUT R11, R11, 0xfffffff8, RZ, 0xc0, !PT ;  /* 0xfffffff80b0b7812 */ /* 0x000fe200078ec0ff */
[----:B------:R-:W0:Y:S01]  /*a920*/  @P0 LDC R9, c[0x0][0xbec] ;  /* 0x0002fb00ff090b82 */ /* 0x000e220000000800 */
[----:B------:R-:W-:Y:S02]  /*a930*/  LOP3.LUT R23, R23, 0x7ffffffc, RZ, 0xc0, !PT ;  /* 0x7ffffffc17177812 */ /* 0x000fe400078ec0ff */
[----:B------:R-:W-:Y:S02]  /*a940*/  IADD3 R4, R6, -R11, RZ ;  /* 0x8000000b06047210 */ /* 0x000fe40007ffe0ff */
[----:B------:R-:W-:-:S03]  /*a950*/  LEA.HI R6, R5, R5, RZ, 0x1 ;  /* 0x0000000505067211 */ /* 0x000fc600078f08ff */
[----:B------:R-:W5:Y:S01]  /*a960*/  LDC.64 R10, c[0x0][0xbd8] ;  /* 0x0002f600ff0a7b82 */ /* 0x000f620000000a00 */
[----:B------:R-:W-:Y:S01]  /*a970*/  IMAD R7, R7, 0x10, R4 ;  /* 0x0000001007077824 */ /* 0x000fe200078e0204 */
[----:B------:R-:W-:Y:S02]  /*a980*/  LOP3.LUT R6, R6, 0x1ffffffe, RZ, 0xc0, !PT ;  /* 0x1ffffffe06067812 */ /* 0x000fe400078ec0ff */
[----:B------:R-:W-:Y:S02]  /*a990*/  MOV R4, UR4 ;  /* 0x0000000400047c02 */ /* 0x000fe40008000f00 */
[----:B------:R-:W-:Y:S01]  /*a9a0*/  LEA R2, R2, R7, 0x6 ;  /* 0x0000000702027211 */ /* 0x000fe200078e30ff */
[----:B------:R-:W-:Y:S02]  /*a9b0*/  IMAD.IADD R25, R5, 0x1, -R6 ;  /* 0x0000000105197824 */ /* 0x000fe400078e0a06 */
[----:B------:R-:W-:Y:S01]  /*a9c0*/  IMAD.U32 R5, RZ, RZ, UR5 ;  /* 0x00000005ff057e24 */ /* 0x000fe2000f8e00ff */
        /* <DEDUP_REMOVED lines=9> */
[----:B------:R-:W-:Y:S01]  /*aa60*/  ULDC.64 UR6, c[0x0][0xb48] ;  /* 0x0002d20000067ab9 */ /* 0x000fe20000000a00 */
[----:B-----5:R-:W-:Y:S01]  /*aa70*/  IMAD R8, R10, UR10, RZ ;  /* 0x0000000a0a087c24 */ /* 0x020fe2000f8e02ff */
[----:B------:R-:W-:Y:S01]  /*aa80*/  IADD3 R16, R2, 0x8, RZ ;  /* 0x0000000802107810 */ /* 0x000fe20007ffe0ff */
[----:B------:R-:W-:-:S04]  /*aa90*/  IMAD.WIDE.U32 R4, R10, UR12, R4 ;  /* 0x0000000c0a047c25 */ /* 0x000fc8000f8e0004 */
[----:B------:R-:W-:Y:S02]  /*aaa0*/  IMAD R11, R11, UR12, R8 ;  /* 0x0000000c0b0b7c24 */ /* 0x000fe4000f8e0208 */
[----:B------:R-:W-:Y:S01]  /*aab0*/  IMAD R8, R19, 0x80, R6 ;  /* 0x0000008013087824 */ /* 0x000fe200078e0206 */
[----:B------:R-:W-:Y:S01]  /*aac0*/  MOV R6, UR4 ;  /* 0x0000000400067c02 */ /* 0x000fe20008000f00 */
[----:B------:R-:W-:Y:S01]  /*aad0*/  IMAD.IADD R5, R5, 0x1, R11 ;  /* 0x0000000105057824 */ /* 0x000fe200078e020b */
[----:B------:R-:W-:Y:S01]  /*aae0*/  ULDC.64 UR4, c[0x0][0xbe0] ;  /* 0x0002f80000047ab9 */ /* 0x000fe20000000a00 */
[----:B0-----:R-:W-:Y:S01]  /*aaf0*/  @P0 IMAD.HI.U32 R10, R8, R9, RZ ;  /* 0x00000009080a0227 */ /* 0x001fe200078e00ff */
[----:B------:R-:W-:-:S03]  /*ab00*/  MOV R11, R8 ;  /* 0x00000008000b7202 */ /* 0x000fc60000000f00 */
[----:B------:R-:W-:Y:S01]  /*ab10*/  IMAD.MOV.U32 R9, RZ, RZ, R8 ;  /* 0x000000ffff097224 */ /* 0x000fe200078e0008 */
[----:B-1----:R-:W-:Y:S01]  /*ab20*/  @P0 SHF.R.U32.HI R9, RZ, R13, R10 ;  /* 0x0000000dff090219 */ /* 0x002fe2000001160a */
[----:B------:R-:W-:Y:S01]  /*ab30*/  IMAD R13, R15, UR12, R12 ;  /* 0x0000000c0f0d7c24 */ /* 0x000fe2000f8e020c */
[----:B------:R-:W-:Y:S01]  /*ab40*/  SHF.R.S32.HI R12, RZ, 0x1f, R21 ;  /* 0x0000001fff0c7819 */ /* 0x000fe20000011415 */
[----:B------:R-:W-:-:S04]  /*ab50*/  IMAD.WIDE.U32 R6, R14, UR12, R6 ;  /* 0x0000000c0e067c25 */ /* 0x000fc8000f8e0006 */
[----:B---3--:R-:W-:-:S04]  /*ab60*/  @P0 IMAD.HI.U32 R27, R8, R27, RZ ;  /* 0x0000001b081b0227 */ /* 0x008fc800078e00ff */
[----:B------:R-:W-:Y:S01]  /*ab70*/  IMAD.IADD R7, R7, 0x1, R13 ;  /* 0x0000000107077824 */ /* 0x000fe200078e020d */
[----:B----4-:R-:W-:Y:S01]  /*ab80*/  @P0 SHF.R.U32.HI R11, RZ, R20, R27 ;  /* 0x00000014ff0b0219 */ /* 0x010fe2000001161b */
[----:B------:R-:W-:Y:S02]  /*ab90*/  IMAD R13, R12, UR6, RZ ;  /* 0x000000060c0d7c24 */ /* 0x000fe4000f8e02ff */
[----:B------:R-:W-:Y:S01]  /*aba0*/  IMAD.WIDE.U32 R4, R21, UR4, R4 ;  /* 0x0000000415047c25 */ /* 0x000fe2000f8e0004 */
[----:B------:R-:W-:-:S03]  /*abb0*/  IADD3 R14, -R11, RZ, RZ ;  /* 0x000000ff0b0e7210 */ /* 0x000fc60007ffe1ff */
[----:B------:R-:W-:Y:S01]  /*abc0*/  IMAD R10, R12, UR4, RZ ;  /* 0x000000040c0a7c24 */ /* 0x000fe2000f8e02ff */
[----:B------:R-:W-:Y:S01]  /*abd0*/  IADD3 R4, P0, R9, R4, RZ ;  /* 0x0000000409047210 */ /* 0x000fe20007f1e0ff */
[C---:B------:R-:W-:Y:S01]  /*abe0*/  IMAD R15, R21.reuse, UR7, R13 ;  /* 0x00000007150f7c24 */ /* 0x040fe2000f8e020d */
[--C-:B------:R-:W-:Y:S01]  /*abf0*/  SHF.R.S32.HI R13, RZ, 0x1f, R9.reuse ;  /* 0x0000001fff0d7819 */ /* 0x100fe20000011409 */
[----:B------:R-:W-:Y:S02]  /*ac00*/  IMAD.MOV R9, RZ, RZ, -R9 ;  /* 0x000000ffff097224 */ /* 0x000fe400078e0a09 */
[----:B------:R-:W-:Y:S01]  /*ac10*/  IMAD R12, R21, UR5, R10 ;  /* 0x00000005150c7c24 */ /* 0x000fe2000f8e020a */
[----:B------:R-:W-:Y:S01]  /*ac20*/  SHF.R.S32.HI R10, RZ, 0x1f, R11 ;  /* 0x0000001fff0a7819 */ /* 0x000fe2000001140b */
[----:B------:R-:W-:Y:S01]  /*ac30*/  IMAD R9, R17, R9, R8 ;  /* 0x0000000911097224 */ /* 0x000fe200078e0208 */
[----:B------:R-:W-:Y:S01]  /*ac40*/  ULDC.64 UR4, c[0x0][0xb30] ;  /* 0x0002cc0000047ab9 */ /* 0x000fe20000000a00 */
[----:B------:R-:W-:Y:S01]  /*ac50*/  IMAD.WIDE.U32 R6, R21, UR6, R6 ;  /* 0x0000000615067c25 */ /* 0x000fe2000f8e0006 */
[----:B------:R-:W-:Y:S01]  /*ac60*/  IADD3.X R5, R13, R5, R12, P0, !PT ;  /* 0x000000050d057210 */ /* 0x000fe200007fe40c */
[----:B------:R-:W-:-:S02]  /*ac70*/  ULDC.64 UR6, c[0x0][0xbc8] ;  /* 0x0002f20000067ab9 */ /* 0x000fc40000000a00 */
        /* <DEDUP_REMOVED lines=23> */
[----:B------:R-:W-:Y:S01]  /*adf0*/  IMAD R17, R17, UR6, RZ ;  /* 0x0000000611117c24 */ /* 0x000fe2000f8e02ff */
[----:B------:R-:W-:Y:S01]  /*ae00*/  LEA.HI.X R9, R4, UR7, R9, 0x2, P0 ;  /* 0x0000000704097c11 */ /* 0x000fe200080f1409 */
[----:B0-----:R-:W-:Y:S01]  /*ae10*/  ULEA UR4, UR5, UR4, 0x18 ;  /* 0x0000000405047291 */ /* 0x001fe2000f8ec03f */
        /* <DEDUP_REMOVED lines=10> */
[----:B------:R-:W-:-:S03]  /*aec0*/  IMAD.IADD R19, R18, 0x1, -R23 ;  /* 0x0000000112137824 */ /* 0x000fc600078e0a17 */
[----:B------:R-:W1:Y:S01]  /*aed0*/  SHFL.IDX PT, R7, R9, 0x1, 0x1c1f ;  /* 0x003c1f0009077f89 */ /* 0x000e6200000e0000 */
[----:B------:R-:W-:Y:S02]  /*aee0*/  IMAD.SHL.U32 R19, R19, 0x2, RZ ;  /* 0x0000000213137824 */ /* 0x000fe400078e00ff */
[----:B------:R-:W-:Y:S01]  /*aef0*/  SYNCS.ARRIVE.TRANS64.RED.A1T0 RZ, [UR4], RZ ;  /* 0x000000ffffff79a7 */ /* 0x000fe20008100404 */
[----:B------:R2:W3:Y:S04]  /*af00*/  SHFL.IDX PT, R14, R20, RZ, 0x1c1f ;  /* 0x001c1fff140e7589 */ /* 0x0004e800000e0000 */
[----:B------:R2:W4:Y:S04]  /*af10*/  SHFL.IDX PT, R15, R22, RZ, 0x1c1f ;  /* 0x001c1fff160f7589 */ /* 0x00052800000e0000 */
[----:B0-----:R2:W-:Y:S04]  /*af20*/  @!P1 ST.E desc[UR44][R4.64], R0 ;  /* 0x0000000004009985 */ /* 0x0015e8000c10192c */
[----:B-1----:R2:W-:Y:S01]  /*af30*/  @!P0 ST.E desc[UR44][R6.64], R3 ;  /* 0x0000000306008985 */ /* 0x0025e2000c10192c */
[----:B------:R-:W-:Y:S05]  /*af40*/  @P2 BRA `(.L_x_2443) ;  /* 0x0000000400782947 */ /* 0x000fea0003800000 */
[C---:B--2---:R-:W-:Y:S01]  /*af50*/  IADD3 R0, R19.reuse, 0x8, RZ ;  /* 0x0000000813007810 */ /* 0x044fe20007ffe0ff */
        /* <DEDUP_REMOVED lines=12> */
[----:B------:R-:W-:-:S02]  /*b020*/  ISETP.GE.AND P4, PT, R9, UR4, PT ;  /* 0x0000000409007c0c */ /* 0x000fc4000bf86270 */
[----:B------:R-:W-:Y:S01]  /*b030*/  ISETP.GE.AND P5, PT, R10, UR4, PT ;  /* 0x000000040a007c0c */ /* 0x000fe2000bfa6270 */
[----:B---34-:R-:W-:Y:S01]  /*b040*/  @!P2 IMAD.WIDE R2, R19, 0x4, R14 ;  /* 0x000000041302a825 */ /* 0x018fe200078e020e */
[----:B------:R-:W-:Y:S02]  /*b050*/  ISETP.GE.AND P6, PT, R11, UR4, PT ;  /* 0x000000040b007c0c */ /* 0x000fe4000bfc6270 */
[----:B------:R-:W-:Y:S02]  /*b060*/  @!P3 LEA.HI R0, R0, R0, RZ, 0x1 ;  /* 0x000000000000b211 */ /* 0x000fe400078f08ff */
[----:B------:R0:W-:Y:S01]  /*b070*/  @!P2 ST.E.64 desc[UR44][R2.64], R88 ;  /* 0x000000580200a985 */ /* 0x0001e2000c101b2c */
[----:B------:R-:W-:Y:S02]  /*b080*/  @!P0 LEA.HI R6, R6, R6, RZ, 0x1 ;  /* 0x0000000606068211 */ /* 0x000fe400078f08ff */
[----:B------:R-:W-:Y:S02]  /*b090*/  @!P3 LOP3.LUT R5, R0, 0xfffffffe, RZ, 0xc0, !PT ;  /* 0xfffffffe0005b812 */ /* 0x000fe400078ec0ff */
[----:B------:R-:W-:-:S02]  /*b0a0*/  IADD3 R0, R19, 0x20, RZ ;  /* 0x0000002013007810 */ /* 0x000fc40007ffe0ff */
[----:B------:R-:W-:Y:S01]  /*b0b0*/  @!P1 LEA.HI R7, R7, R7, RZ, 0x1 ;  /* 0x0000000707079211 */ /* 0x000fe200078f08ff */
[----:B------:R-:W-:Y:S01]  /*b0c0*/  @!P3 IMAD.WIDE R4, R5, 0x4, R14 ;  /* 0x000000040504b825 */ /* 0x000fe200078e020e */
[----:B------:R-:W-:Y:S02]  /*b0d0*/  ISETP.GE.AND P2, PT, R0, UR4, PT ;  /* 0x0000000400007c0c */ /* 0x000fe4000bf46270 */
[----:B------:R-:W-:Y:S02]  /*b0e0*/  @!P5 LEA.HI R10, R10, R10, RZ, 0x1 ;  /* 0x0000000a0a0ad211 */ /* 0x000fe400078f08ff */
[----:B------:R1:W-:Y:S01]  /*b0f0*/  @!P3 ST.E.64 desc[UR44][R4.64], R92 ;  /* 0x0000005c0400b985 */ /* 0x0003e2000c101b2c */
[----:B------:R-:W-:Y:S02]  /*b100*/  ISETP.GE.AND P3, PT, R8, UR4, PT ;  /* 0x0000000408007c0c */ /* 0x000fe4000bf66270 */
[----:B0-----:R-:W-:Y:S02]  /*b110*/  @!P0 LOP3.LUT R3, R6, 0xfffffffe, RZ, 0xc0, !PT ;  /* 0xfffffffe06038812 */ /* 0x001fe400078ec0ff */
[----:B------:R-:W-:-:S02]  /*b120*/  @!P4 LEA.HI R6, R9, R9, RZ, 0x1 ;  /* 0x000000090906c211 */ /* 0x000fc400078f08ff */
[----:B------:R-:W-:Y:S01]  /*b130*/  @!P5 LOP3.LUT R13, R10, 0xfffffffe, RZ, 0xc0, !PT ;  /* 0xfffffffe0a0dd812 */ /* 0x000fe200078ec0ff */
[----:B------:R-:W-:Y:S01]  /*b140*/  @!P0 IMAD.WIDE R2, R3, 0x4, R14 ;  /* 0x0000000403028825 */ /* 0x000fe200078e020e */
[----:B------:R-:W-:Y:S02]  /*b150*/  @!P2 LEA.HI R0, R0, R0, RZ, 0x1 ;  /* 0x000000000000a211 */ /* 0x000fe400078f08ff */
[----:B------:R-:W-:Y:S02]  /*b160*/  IADD3 R12, R19, 0x50, RZ ;  /* 0x00000050130c7810 */ /* 0x000fe40007ffe0ff */
[----:B------:R0:W-:Y:S01]  /*b170*/  @!P0 ST.E.64 desc[UR44][R2.64], R96 ;  /* 0x0000006002008985 */ /* 0x0001e2000c101b2c */
[----:B------:R-:W-:Y:S02]  /*b180*/  @!P3 LEA.HI R8, R8, R8, RZ, 0x1 ;  /* 0x000000080808b211 */ /* 0x000fe400078f08ff */
[----:B-1----:R-:W-:Y:S02]  /*b190*/  @!P1 LOP3.LUT R5, R7, 0xfffffffe, RZ, 0xc0, !PT ;  /* 0xfffffffe07059812 */ /* 0x002fe400078ec0ff */
[----:B------:R-:W-:-:S02]  /*b1a0*/  @!P2 LOP3.LUT R7, R0, 0xfffffffe, RZ, 0xc0, !PT ;  /* 0xfffffffe0007a812 */ /* 0x000fc400078ec0ff */
        /* <DEDUP_REMOVED lines=8> */
[----:B0-----:R-:W-:Y:S02]  /*b230*/  @!P3 IMAD.WIDE R2, R9, 0x4, R14 ;  /* 0x000000040902b825 */ /* 0x001fe400078e020e */
[----:B------:R0:W-:Y:S02]  /*b240*/  @!P2 ST.E.64 desc[UR44][R6.64], R104 ;  /* 0x000000680600a985 */ /* 0x0001e4000c101b2c */
[----:B------:R-:W-:-:S02]  /*b250*/  VIADD R0, R19, 0x48 ;  /* 0x0000004813007836 */ /* 0x000fc40000000000 */
[--C-:B------:R-:W-:Y:S01]  /*b260*/  @!P5 IMAD.WIDE R8, R13, 0x4, R14.reuse ;  /* 0x000000040d08d825 */ /* 0x100fe200078e020e */
[----:B------:R2:W-:Y:S01]  /*b270*/  @!P3 ST.E.64 desc[UR44][R2.64], R108 ;  /* 0x0000006c0200b985 */ /* 0x0005e2000c101b2c */
[----:B------:R-:W-:Y:S02]  /*b280*/  ISETP.GE.AND P3, PT, R18, UR4, PT ;  /* 0x0000000412007c0c */ /* 0x000fe4000bf66270 */
[----:B------:R-:W-:Y:S01]  /*b290*/  VIADD R13, R19, 0x58 ;  /* 0x00000058130d7836 */ /* 0x000fe20000000000 */
[----:B------:R-:W-:Y:S01]  /*b2a0*/  ISETP.GE.AND P0, PT, R0, UR4, PT ;  /* 0x0000000400007c0c */ /* 0x000fe2000bf06270 */
[--C-:B-1----:R-:W-:Y:S01]  /*b2b0*/  @!P4 IMAD.WIDE R4, R11, 0x4, R14.reuse ;  /* 0x000000040b04c825 */ /* 0x102fe200078e020e */
[----:B------:R-:W-:Y:S02]  /*b2c0*/  @!P1 LEA.HI R12, R12, R12, RZ, 0x1 ;  /* 0x0000000c0c0c9211 */ /* 0x000fe400078f08ff */
[----:B------:R-:W-:Y:S01]  /*b2d0*/  ISETP.GE.AND P2, PT, R13, UR4, PT ;  /* 0x000000040d007c0c */ /* 0x000fe2000bf46270 */
[----:B------:R-:W-:Y:S01]  /*b2e0*/  @!P6 IMAD.WIDE R10, R21, 0x4, R14 ;  /* 0x00000004150ae825 */ /* 0x000fe200078e020e */
[----:B------:R1:W-:Y:S01]  /*b2f0*/  @!P4 ST.E.64 desc[UR44][R4.64], R112 ;  /* 0x000000700400c985 */ /* 0x0003e2000c101b2c */
[----:B0-----:R-:W-:-:S02]  /*b300*/  IADD3 R6, R19, 0x68, RZ ;  /* 0x0000006813067810 */ /* 0x001fc40007ffe0ff */
[C---:B------:R-:W-:Y:S01]  /*b310*/  VIADD R7, R19.reuse, 0x70 ;  /* 0x0000007013077836 */ /* 0x040fe20000000000 */
[----:B------:R0:W-:Y:S01]  /*b320*/  @!P5 ST.E.64 desc[UR44][R8.64], R116 ;  /* 0x000000740800d985 */ /* 0x0001e2000c101b2c */
[----:B--2---:R-:W-:Y:S01]  /*b330*/  VIADD R3, R19, 0x78 ;  /* 0x0000007813037836 */ /* 0x004fe20000000000 */
[----:B------:R-:W-:Y:S02]  /*b340*/  ISETP.GE.AND P4, PT, R6, UR4, PT ;  /* 0x0000000406007c0c */ /* 0x000fe4000bf86270 */
[----:B------:R2:W-:Y:S01]  /*b350*/  @!P6 ST.E.64 desc[UR44][R10.64], R120 ;  /* 0x000000780a00e985 */ /* 0x0005e2000c101b2c */
[----:B------:R-:W-:Y:S02]  /*b360*/  ISETP.GE.AND P5, PT, R7, UR4, PT ;  /* 0x0000000407007c0c */ /* 0x000fe4000bfa6270 */
[----:B------:R-:W-:Y:S02]  /*b370*/  ISETP.GE.AND P6, PT, R3, UR4, PT ;  /* 0x0000000403007c0c */ /* 0x000fe4000bfc6270 */
[----:B------:R-:W-:-:S02]  /*b380*/  @!P0 LEA.HI R0, R0, R0, RZ, 0x1 ;  /* 0x0000000000008211 */ /* 0x000fc400078f08ff */
[----:B------:R-:W-:Y:S02]  /*b390*/  @!P2 LEA.HI R13, R13, R13, RZ, 0x1 ;  /* 0x0000000d0d0da211 */ /* 0x000fe400078f08ff */
[----:B------:R-:W-:Y:S02]  /*b3a0*/  @!P3 LEA.HI R18, R18, R18, RZ, 0x1 ;  /* 0x000000121212b211 */ /* 0x000fe400078f08ff */
[----:B------:R-:W-:Y:S02]  /*b3b0*/  @!P4 LEA.HI R6, R6, R6, RZ, 0x1 ;  /* 0x000000060606c211 */ /* 0x000fe400078f08ff */
[----:B-1----:R-:W-:Y:S02]  /*b3c0*/  @!P1 LOP3.LUT R5, R12, 0xfffffffe, RZ, 0xc0, !PT ;  /* 0xfffffffe0c059812 */ /* 0x002fe400078ec0ff */
[----:B------:R-:W-:Y:S02]  /*b3d0*/  @!P5 LEA.HI R2, R7, R7, RZ, 0x1 ;  /* 0x000000070702d211 */ /* 0x000fe400078f08ff */
[----:B------:R-:W-:-:S02]  /*b3e0*/  @!P6 LEA.HI R4, R3, R3, RZ, 0x1 ;  /* 0x000000030304e211 */ /* 0x000fc400078f08ff */
[----:B------:R-:W-:Y:S02]  /*b3f0*/  @!P0 LOP3.LUT R3, R0, 0xfffffffe, RZ, 0xc0, !PT ;  /* 0xfffffffe00038812 */ /* 0x000fe400078ec0ff */
[----:B------:R-:W-:Y:S02]  /*b400*/  @!P2 LOP3.LUT R7, R13, 0xfffffffe, RZ, 0xc0, !PT ;  /* 0xfffffffe0d07a812 */ /* 0x000fe400078ec0ff */
[----:B0-----:R-:W-:Y:S02]  /*b410*/  @!P3 LOP3.LUT R9, R18, 0xfffffffe, RZ, 0xc0, !PT ;  /* 0xfffffffe1209b812 */ /* 0x001fe400078ec0ff */
[----:B--2---:R-:W-:Y:S01]  /*b420*/  @!P4 LOP3.LUT R11, R6, 0xfffffffe, RZ, 0xc0, !PT ;  /* 0xfffffffe060bc812 */ /* 0x004fe200078ec0ff */
[--C-:B------:R-:W-:Y:S01]  /*b430*/  @!P2 IMAD.WIDE R6, R7, 0x4, R14.reuse ;  /* 0x000000040706a825 */ /* 0x100fe200078e020e */
[----:B------:R-:W-:Y:S02]  /*b440*/  @!P5 LOP3.LUT R13, R2, 0xfffffffe, RZ, 0xc0, !PT ;  /* 0xfffffffe020dd812 */ /* 0x000fe400078ec0ff */
[----:B------:R-:W-:Y:S01]  /*b450*/  @!P6 LOP3.LUT R21, R4, 0xfffffffe, RZ, 0xc0, !PT ;  /* 0xfffffffe0415e812 */ /* 0x000fe200078ec0ff */
        /* <DEDUP_REMOVED lines=13> */
.L_x_2443:
[----:B------:R-:W-:Y:S05]  /*b530*/  BSYNC B0 ;  /* 0x0000000000007941 */ /* 0x000fea0003800000 */
.L_x_2442:
[----:B------:R-:W-:Y:S01]  /*b540*/  ISETP.GE.AND P0, PT, R16, R17, PT ;  /* 0x000000111000720c */ /* 0x000fe20003f06270 */
[----:B0-----:R0:W1:Y:S04]  /*b550*/  SHFL.IDX PT, R13, R22, 0x1, 0x1c1f ;  /* 0x003c1f00160d7f89 */ /* 0x00106800000e0000 */
[----:B------:R0:W0:Y:S08]  /*b560*/  SHFL.IDX PT, R12, R20, 0x1, 0x1c1f ;  /* 0x003c1f00140c7f89 */ /* 0x00003000000e0000 */
[----:B------:R-:W-:Y:S05]  /*b570*/  @P0 BRA `(.L_x_2402) ;  /* 0x00000044006c0947 */ /* 0x000fea0003800000 */
[----:B------:R-:W-:Y:S01]  /*b580*/  ULDC UR4, c[0x0][0xac8] ;  /* 0x0002b20000047ab9 */ /* 0x000fe20000000800 */
[C---:B--2---:R-:W-:Y:S01]  /*b590*/  IADD3 R0, R19.reuse, 0x8, RZ ;  /* 0x0000000813007810 */ /* 0x044fe20007ffe0ff */
        /* <DEDUP_REMOVED lines=12> */
[----:B0-----:R-:W-:Y:S01]  /*b660*/  VIADD R20, R19, 0x70 ;  /* 0x0000007013147836 */ /* 0x001fe20000000000 */
[----:B------:R-:W-:Y:S01]  /*b670*/  ISETP.GE.AND P3, PT, R9, UR4, PT ;  /* 0x0000000409007c0c */ /* 0x000fe2000bf66270 */
[----:B-1----:R-:W-:Y:S01]  /*b680*/  @!P0 IMAD.WIDE R2, R19, 0x4, R12 ;  /* 0x0000000413028825 */ /* 0x002fe200078e020c */
        /* <DEDUP_REMOVED lines=14> */
[----:B---3--:R-:W-:Y:S01]  /*b770*/  @!P1 LEA.HI R14, R11, R11, RZ, 0x1 ;  /* 0x0000000b0b0e9211 */ /* 0x008fe200078f08ff */
[----:B------:R0:W-:Y:S01]  /*b780*/  @!P5 ST.E.64 desc[UR44][R2.64], R94 ;  /* 0x0000005e0200d985 */ /* 0x0001e2000c101b2c */
[----:B------:R-:W-:-:S02]  /*b790*/  @!P0 LOP3.LUT R7, R6, 0xfffffffe, RZ, 0xc0, !PT ;  /* 0xfffffffe06078812 */ /* 0x000fc400078ec0ff */
[----:B------:R-:W-:Y:S01]  /*b7a0*/  @!P4 LOP3.LUT R9, R8, 0xfffffffe, RZ, 0xc0, !PT ;  /* 0xfffffffe0809c812 */ /* 0x000fe200078ec0ff */
[----:B------:R1:W-:Y:S01]  /*b7b0*/  @!P6 ST.E.64 desc[UR44][R4.64], R98 ;  /* 0x000000620400e985 */ /* 0x0003e2000c101b2c */
[----:B------:R-:W-:Y:S02]  /*b7c0*/  @!P3 LOP3.LUT R11, R0, 0xfffffffe, RZ, 0xc0, !PT ;  /* 0xfffffffe000bb812 */ /* 0x000fe400078ec0ff */
[----:B----4-:R-:W-:Y:S02]  /*b7d0*/  @!P2 LOP3.LUT R15, R10, 0xfffffffe, RZ, 0xc0, !PT ;  /* 0xfffffffe0a0fa812 */ /* 0x010fe400078ec0ff */
[----:B------:R-:W-:Y:S01]  /*b7e0*/  @!P1 LOP3.LUT R17, R14, 0xfffffffe, RZ, 0xc0, !PT ;  /* 0xfffffffe0e119812 */ /* 0x000fe200078ec0ff */
[----:B------:R-:W-:Y:S01]  /*b7f0*/  VIADD R14, R19, 0x58 ;  /* 0x00000058130e7836 */ /* 0x000fe20000000000 */
[----:B------:R-:W-:Y:S02]  /*b800*/  ISETP.GE.AND P5, PT, R16, UR4, PT ;  /* 0x0000000410007c0c */ /* 0x000fe4000bfa6270 */
[----:B------:R-:W-:Y:S01]  /*b810*/  ISETP.GE.AND P6, PT, R18, UR4, PT ;  /* 0x0000000412007c0c */ /* 0x000fe2000bfc6270 */
[----:B0-----:R-:W-:Y:S01]  /*b820*/  @!P0 IMAD.WIDE R2, R7, 0x4, R12 ;  /* 0x0000000407028825 */ /* 0x001fe200078e020c */
[----:B------:R-:W-:-:S03]  /*b830*/  IADD3 R0, R19, 0x50, RZ ;  /* 0x0000005013007810 */ /* 0x000fc60007ffe0ff */
        /* <DEDUP_REMOVED lines=52> */
.L_x_2441:
        /* <DEDUP_REMOVED lines=60> */
.L_x_2400:
        /* <DEDUP_REMOVED lines=18> */
.L_x_2444:
[----:B------:R-:W-:Y:S01]  /*c060*/  ULDC UR43, c[0x0][0xc50] ;  /* 0x00031400002b7ab9 */ /* 0x000fe20000000800 */
[----:B------:R-:W-:Y:S01]  /*c070*/  UMOV UR40, UR6 ;  /* 0x0000000600287c82 */ /* 0x000fe20008000000 */
[----:B------:R-:W-:-:S11]  /*c080*/  UISETP.NE.AND UP0, UPT, UR43, 0x1, UPT ;  /* 0x000000012b00788c */ /* 0x000fd6000bf05270 */
[----:B------:R-:W-:Y:S01]  /*c090*/  @UP0 ULDC UR4, c[0x0][0xc54] ;  /* 0x0003150000040ab9 */ /* 0x000fe20000000800 */
[----:B------:R-:W-:Y:S01]  /*c0a0*/  @UP0 ULDC UR7, c[0x0][0xc58] ;  /* 0x0003160000070ab9 */ /* 0x000fe20000000800 */
[----:B------:R-:W-:-:S04]  /*c0b0*/  UIMAD.WIDE.U32 UR4, UR6, UR4, URZ ;  /* 0x00000004060472a5 */ /* 0x000fc8000f8e003f */
[----:B------:R-:W-:-:S12]  /*c0c0*/  @UP0 USHF.R.U32.HI UR40, URZ, UR7, UR5 ;  /* 0x000000073f280299 */ /* 0x000fd80008011605 */
.L_x_2445:
        /* <DEDUP_REMOVED lines=8> */
[----:B------:R-:W-:Y:S01]  /*c150*/  ULDC UR4, c[0x0][0x448] ;  /* 0x0001120000047ab9 */ /* 0x000fe20000000800 */
[----:B------:R-:W-:Y:S01]  /*c160*/  ULDC UR7, c[0x0][0x2f0] ;  /* 0x0000bc0000077ab9 */ /* 0x000fe20000000800 */
[----:B------:R-:W-:-:S05]  /*c170*/  MOV R31, RZ ;  /* 0x000000ff001f7202 */ /* 0x000fca0000000f00 */
[----:B------:R-:W1:Y:S01]  /*c180*/  S2UR UR49, SR_CTAID.X ;  /* 0x00000000003179c3 */ /* 0x000e620000002500 */
[----:B------:R-:W-:Y:S01]  /*c190*/  UISETP.NE.AND UP1, UPT, UR4, 0x1, UPT ;  /* 0x000000010400788c */ /* 0x000fe2000bf25270 */
[----:B------:R-:W-:Y:S02]  /*c1a0*/  ULDC UR8, c[0x0][0x288] ;  /* 0x0000a20000087ab9 */ /* 0x000fe40000000800 */
[----:B------:R-:W-:Y:S02]  /*c1b0*/  ULDC.64 UR4, c[0x0][0x418] ;  /* 0x0001060000047ab9 */ /* 0x000fe40000000a00 */
[----:B------:R-:W-:-:S03]  /*c1c0*/  UISETP.NE.U32.AND UP0, UPT, UR4, URZ, UPT ;  /* 0x0000003f0400728c */ /* 0x000fc6000bf05070 */
[----:B------:R-:W-:Y:S01]  /*c1d0*/  ULDC UR4, c[0x0][0x424] ;  /* 0x0001090000047ab9 */ /* 0x000fe20000000800 */
[----:B------:R-:W-:-:S03]  /*c1e0*/  UISETP.NE.AND.EX UP0, UPT, UR5, URZ, UPT, UP0 ;  /* 0x0000003f0500728c */ /* 0x000fc6000bf05300 */
[----:B------:R-:W-:Y:S01]  /*c1f0*/  @UP1 ULDC UR5, c[0x0][0x44c] ;  /* 0x0001130000051ab9 */ /* 0x000fe20000000800 */
[----:B0-----:R-:W-:Y:S01]  /*c200*/  ISETP.NE.U32.AND P0, PT, R2, RZ, PT ;  /* 0x000000ff0200720c */ /* 0x001fe20003f05070 */
[----:B------:R-:W-:-:S03]  /*c210*/  USEL UR41, UR4, 0x1, UP0 ;  /* 0x0000000104297887 */ /* 0x000fc60008000000 */
[----:B------:R-:W-:Y:S01]  /*c220*/  ISETP.NE.AND.EX P0, PT, R3, RZ, PT, P0 ;  /* 0x000000ff0300720c */ /* 0x000fe20003f05300 */
[----:B-1----:R-:W-:Y:S02]  /*c230*/  ULEA UR6, UR49, 0x7f, 0x7 ;  /* 0x0000007f31067891 */ /* 0x002fe4000f8e383f */
[----:B------:R-:W-:Y:S02]  /*c240*/  UIMAD UR41, UR41, UR7, URZ ;  /* 0x00000007292972a4 */ /* 0x000fe4000f8e023f */
[----:B------:R-:W-:Y:S01]  /*c250*/  UIMAD.WIDE.U32 UR4, UR6, UR5, URZ ;  /* 0x00000005060472a5 */ /* 0x000fe2000f8e003f */
[----:B------:R-:W-:-:S03]  /*c260*/  @UP1 ULDC UR7, c[0x0][0x450] ;  /* 0x0001140000071ab9 */ /* 0x000fc60000000800 */
[----:B------:R-:W-:-:S04]  /*c270*/  @UP1 USHF.R.U32.HI UR6, URZ, UR7, UR5 ;  /* 0x000000073f061299 */ /* 0x000fc80008011605 */
[----:B------:R-:W0:Y:S01]  /*c280*/  @P0 LDC.64 R2, c[0x0][0xa28] ;  /* 0x00028a00ff020b82 */ /* 0x000e220000000a00 */
[----:B------:R-:W-:Y:S02]  /*c290*/  UIADD3 UR5, UR41, 0x80, -UR8 ;  /* 0x0000008029057890 */ /* 0x000fe4000fffe808 */
[----:B------:R-:W-:Y:S02]  /*c2a0*/  UIADD3 UR4, UR41, 0x7f, URZ ;  /* 0x0000007f29047890 */ /* 0x000fe4000fffe03f */
[----:B------:R-:W-:Y:S02]  /*c2b0*/  UIADD3 UR6, UR5, UR6, URZ ;  /* 0x0000000605067290 */ /* 0x000fe4000fffe03f */
[----:B------:R-:W-:Y:S02]  /*c2c0*/  USHF.R.S32.HI UR5, URZ, 0x1f, UR4 ;  /* 0x0000001f3f057899 */ /* 0x000fe40008011404 */
[----:B------:R-:W-:Y:S02]  /*c2d0*/  USHF.R.S32.HI UR7, URZ, 0x1f, UR6 ;  /* 0x0000001f3f077899 */ /* 0x000fe40008011406 */
[----:B------:R-:W-:-:S02]  /*c2e0*/  ULEA.HI UR5, UR5, UR4, URZ, 0x7 ;  /* 0x0000000405057291 */ /* 0x000fc4000f8f383f */
[----:B------:R-:W-:Y:S02]  /*c2f0*/  ULEA.HI UR7, UR7, UR6, URZ, 0x7 ;  /* 0x0000000607077291 */ /* 0x000fe4000f8f383f */
[----:B------:R-:W-:Y:S02]  /*c300*/  USHF.R.S32.HI UR42, URZ, 0x7, UR5 ;  /* 0x000000073f2a7899 */ /* 0x000fe40008011405 */
[----:B------:R-:W-:-:S04]  /*c310*/  USHF.R.S32.HI UR46, URZ, 0x7, UR7 ;  /* 0x000000073f2e7899 */ /* 0x000fc80008011407 */
[----:B------:R-:W-:Y:S02]  /*c320*/  UISETP.LT.AND UP0, UPT, UR42, UR46, UPT ;  /* 0x0000002e2a00728c */ /* 0x000fe4000bf01270 */
[----:B------:R-:W-:Y:S01]  /*c330*/  UP2UR UR50, UPR, URZ, 0x2 ;  /* 0x000000023f327883 */ /* 0x000fe20008000000 */
[----:B0-----:R-:W-:Y:S01]  /*c340*/  @P0 IMAD.WIDE R2, R35, 0x4, R2 ;  /* 0x0000000423020825 */ /* 0x001fe200078e0202 */
[----:B------:R-:W-:-:S04]  /*c350*/  USEL UR11, UR42, UR46, UP0 ;  /* 0x0000002e2a0b7287 */ /* 0x000fc80008000000 */
[----:B------:R-:W-:Y:S01]  /*c360*/  UISETP.GE.AND UP1, UPT, UR11, 0x1, UPT ;  /* 0x000000010b00788c */ /* 0x000fe2000bf26270 */
[----:B------:R0:W5:Y:S01]  /*c370*/  @P0 LDG.E R31, desc[UR44][R2.64] ;  /* 0x0000002c021f0981 */ /* 0x000162000c1e1900 */
[----:B------:R-:W-:Y:S02]  /*c380*/  USHF.R.U32.HI UR9, URZ, 0x10, UR43 ;  /* 0x000000103f097899 */ /* 0x000fe4000801162b */
[----:B------:R-:W-:Y:S02]  /*c390*/  ULOP3.LUT UR43, UR43, 0xffff, URZ, 0xc0, !UPT ;  /* 0x0000ffff2b2b7892 */ /* 0x000fe4000f8ec03f */
[----:B------:R-:W-:Y:S01]  /*c3a0*/  PLOP3.LUT P0, PT, PT, PT, UP1, 0x80, 0x0 ;  /* 0x000000000000781c */ /* 0x000fe20003f0f018 */
[----:B------:R-:W-:Y:S01]  /*c3b0*/  UISETP.NE.AND UP0, UPT, UR9, URZ, UPT ;  /* 0x0000003f0900728c */ /* 0x000fe2000bf05270 */
[----:B------:R-:W-:-:S10]  /*c3c0*/  UMOV UR37, URZ ;  /* 0x0000003f00257c82 */ /* 0x000fd40008000000 */
[----:B------:R-:W-:Y:S01]  /*c3d0*/  @!UP0 ULDC UR9, c[0x0][0x9f0] ;  /* 0x00027c0000098ab9 */ /* 0x000fe20000000800 */
[----:B0-----:R-:W-:Y:S05]  /*c3e0*/  @!P0 BRA `(.L_x_2447) ;  /* 0x0000000000788947 */ /* 0x001fea0003800000 */
[----:B------:R-:W-:Y:S01]  /*c3f0*/  IABS R0, UR9 ;  /* 0x0000000900007c13 */ /* 0x000fe20008000000 */
[----:B------:R-:W-:Y:S02]  /*c400*/  UIADD3 UR6, UR9, -0x1, UR11 ;  /* 0xffffffff09067890 */ /* 0x000fe4000fffe00b */
[----:B------:R-:W-:Y:S01]  /*c410*/  IABS R4, UR9 ;  /* 0x0000000900047c13 */ /* 0x000fe20008000000 */
[----:B------:R-:W-:Y:S01]  /*c420*/  UMOV UR4, URZ ;  /* 0x0000003f00047c82 */ /* 0x000fe20008000000 */
        /* <DEDUP_REMOVED lines=26> */
.L_x_2447:
        /* <DEDUP_REMOVED lines=31> */
.L_x_2448:
        /* <DEDUP_REMOVED lines=20> */
.L_x_2450:
        /* <DEDUP_REMOVED lines=15> */
.L_x_2449:
        /* <DEDUP_REMOVED lines=20> */
[----:B0-----:R-:W0:Y:S01]  /*cb30*/  @P1 LDC R3, c[0x0][0x434] ;  /* 0x00010d00ff031b82 */ /* 0x001e220000000800 */
[----:B------:R-:W-:-:S03]  /*cb40*/  @P1 LOP3.LUT R23, R23, 0x8, RZ, 0xfc, !PT ;  /* 0x0000000817171812 */ /* 0x000fc600078efcff */
[----:B------:R-:W-:-:S04]  /*cb50*/  IMAD.MOV.U32 R9, RZ, RZ, R8 ;  /* 0x000000ffff097224 */ /* 0x000fc800078e0008 */
        /* <DEDUP_REMOVED lines=11> */
[----:B------:R-:W-:Y:S02]  /*cc10*/  @!P0 IMAD R11, R30, R5, R2 ;  /* 0x000000051e0b8224 */ /* 0x000fe400078e0202 */
[----:B------:R-:W-:-:S04]  /*cc20*/  @!P0 IMAD.MOV.U32 R2, RZ, RZ, R9 ;  /* 0x000000ffff028224 */ /* 0x000fc800078e0009 */
[----:B------:R-:W-:-:S03]  /*cc30*/  @!P0 IMAD.WIDE.U32 R4, R30, R4, R2 ;  /* 0x000000041e048225 */ /* 0x000fc600078e0002 */
[----:B----4-:R-:W-:Y:S01]  /*cc40*/  @!P0 LEA R2, P1, R4, R6, 0x2 ;  /* 0x0000000604028211 */ /* 0x010fe200078210ff */
[----:B------:R-:W-:Y:S01]  /*cc50*/  IMAD.SHL.U32 R6, R19, 0x8, RZ ;  /* 0x0000000813067824 */ /* 0x000fe200078e00ff */
[----:B------:R-:W-:-:S04]  /*cc60*/  @!P0 IADD3 R3, R5, R11, RZ ;  /* 0x0000000b05038210 */ /* 0x000fc80007ffe0ff */
        /* <DEDUP_REMOVED lines=10> */
.L_x_2493:
        /* <DEDUP_REMOVED lines=11> */
.L_x_2452:
        /* <DEDUP_REMOVED lines=8> */
[----:B------:R-:W-:Y:S01]  /*ce40*/  IMAD R10, R8, UR4, RZ ;  /* 0x00000004080a7c24 */ /* 0x000fe2000f8e02ff */
[----:B------:R-:W-:Y:S01]  /*ce50*/  IADD3 R3, R3, R9, RZ ;  /* 0x0000000903037210 */ /* 0x000fe20007ffe0ff */
[----:B------:R-:W-:Y:S02]  /*ce60*/  IMAD.MOV.U32 R9, RZ, RZ, 0x1 ;  /* 0x00000001ff097424 */ /* 0x000fe400078e00ff */
[C---:B------:R-:W-:Y:S02]  /*ce70*/  IMAD R11, R7.reuse, UR5, R10 ;  /* 0x00000005070b7c24 */ /* 0x040fe4000f8e020a */
[----:B------:R-:W-:Y:S01]  /*ce80*/  IMAD.WIDE.U32 R2, R7, UR4, R2 ;  /* 0x0000000407027c25 */ /* 0x000fe2000f8e0002 */
[----:B------:R-:W-:Y:S01]  /*ce90*/  SHF.L.U32 R9, R9, 0x1f, RZ ;  /* 0x0000001f09097819 */ /* 0x000fe200000006ff */
[----:B------:R-:W-:Y:S02]  /*cea0*/  ULDC.64 UR4, c[0x0][0x330] ;  /* 0x0000cc0000047ab9 */ /* 0x000fe40000000a00 */
[----:B------:R-:W-:Y:S01]  /*ceb0*/  IMAD.IADD R3, R3, 0x1, R11 ;  /* 0x0000000103037824 */ /* 0x000fe200078e020b */
[----:B------:R-:W0:Y:S01]  /*cec0*/  SYNCS.PHASECHK.TRANS64.TRYWAIT P0, [UR47+0x28840], R9 ;  /* 0x02884009ff0075a7 */ /* 0x000e22000800016f */
        /* <DEDUP_REMOVED lines=9> */
.L_x_2494:
        /* <DEDUP_REMOVED lines=19> */
[----:B------:R-:W-:Y:S01]  /*d090*/  IADD3 R5, R5, R9, RZ ;  /* 0x0000000905057210 */ /* 0x000fe20007ffe0ff */
[----:B------:R-:W-:Y:S01]  /*d0a0*/  IMAD R3, R22, R3, UR41 ;  /* 0x0000002916037e24 */ /* 0x000fe2000f8e0203 */
[----:B------:R-:W-:Y:S01]  /*d0b0*/  ULDC.64 UR6, c[0x0][0x2e8] ;  /* 0x0000ba0000067ab9 */ /* 0x000fe20000000a00 */
[----:B------:R-:W-:Y:S01]  /*d0c0*/  UIMAD UR4, UR40, UR5, UR4 ;  /* 0x00000005280472a4 */ /* 0x000fe2000f8e0204 */
[----:B------:R-:W-:-:S02]  /*d0d0*/  IMAD.SHL.U32 R19, R0, 0x8, RZ ;  /* 0x0000000800137824 */ /* 0x000fc400078e00ff */
[----:B------:R-:W-:Y:S01]  /*d0e0*/  IMAD.WIDE.U32 R4, R7, UR40, R4 ;  /* 0x0000002807047c25 */ /* 0x000fe2000f8e0004 */
[----:B------:R-:W-:Y:S02]  /*d0f0*/  IADD3 R6, -R28, R3, RZ ;  /* 0x000000031c067210 */ /* 0x000fe40007ffe1ff */
[----:B------:R-:W-:Y:S01]  /*d100*/  LOP3.LUT R19, R8, 0x200, R19, 0xf8, !PT ;  /* 0x0000020008137812 */ /* 0x000fe200078ef813 */
[----:B------:R-:W-:Y:S01]  /*d110*/  VIADD R3, R5, UR4 ;  /* 0x0000000405037c36 */ /* 0x000fe20008000000 */
[----:B------:R-:W-:Y:S01]  /*d120*/  LEA R0, P1, R4, UR6, 0x1 ;  /* 0x0000000604007c11 */ /* 0x000fe2000f8208ff */
[----:B------:R-:W-:Y:S01]  /*d130*/  UMOV UR4, 0xffffffff ;  /* 0xffffffff00047882 */ /* 0x000fe20000000000 */
[----:B------:R-:W-:Y:S02]  /*d140*/  ISETP.GE.AND P0, PT, R6, 0x1, PT ;  /* 0x000000010600780c */ /* 0x000fe40003f06270 */
[----:B------:R-:W-:Y:S01]  /*d150*/  LEA.HI.X R3, R4, UR7, R3, 0x1, P1 ;  /* 0x0000000704037c11 */ /* 0x000fe200088f0c03 */
        /* <DEDUP_REMOVED lines=17> */
[C---:B------:R-:W-:Y:S01]  /*d270*/  @P0 LEA R36, R19.reuse, UR47, 0x1 ;  /* 0x0000002f13240c11 */ /* 0x040fe2000f8e08ff */
[----:B------:R-:W1:Y:S01]  /*d280*/  SHFL.IDX PT, R14, R0, 0x4, 0x181f ;  /* 0x00981f00000e7f89 */ /* 0x000e6200000e0000 */
[C---:B------:R-:W-:Y:S01]  /*d290*/  @P0 IMAD.WIDE.U32 R20, R26.reuse, 0x2, R4 ;  /* 0x000000021a140825 */ /* 0x040fe200078e0004 */
[----:B---3--:R-:W-:Y:S02]  /*d2a0*/  MOV R5, R10 ;  /* 0x0000000a00057202 */ /* 0x008fe40000000f00 */
[----:B------:R-:W2:Y:S01]  /*d2b0*/  SHFL.IDX PT, R10, R3, 0x4, 0x181f ;  /* 0x00981f00030a7f89 */ /* 0x000ea200000e0000 */
[----:B----4-:R-:W-:Y:S01]  /*d2c0*/  IMAD.MOV.U32 R4, RZ, RZ, R37 ;  /* 0x000000ffff047224 */ /* 0x010fe200078e0025 */
[----:B------:R-:W-:Y:S02]  /*d2d0*/  @P1 LEA R37, R19, UR47, 0x1 ;  /* 0x0000002f13251c11 */ /* 0x000fe4000f8e08ff */
[----:B------:R-:W-:Y:S01]  /*d2e0*/  @P0 LDGSTS.E.BYPASS.LTC128B.128 [R36+0x18c00], desc[UR44][R20.64], !P3 ;  /* 0x18c0000014240fae */ /* 0x000fe2000d901d6c */
[----:B------:R-:W-:-:S03]  /*d2f0*/  @P1 IMAD.WIDE.U32 R8, R26, 0x2, R4 ;  /* 0x000000021a081825 */ /* 0x000fc600078e0004 */
[----:B------:R3:W-:Y:S01]  /*d300*/  @P0 LDGSTS.E.BYPASS.LTC128B.128 [R36+0x1cc00], desc[UR44][R20.64+0x80], !P2 ;  /* 0x1cc0008014240fae */ /* 0x0007e2000d101d6c */
[C---:B------:R-:W-:Y:S01]  /*d310*/  ISETP.GE.AND P0, PT, R6.reuse, 0x31, PT ;  /* 0x000000310600780c */ /* 0x040fe20003f06270 */
[----:B0-----:R-:W-:Y:S02]  /*d320*/  IMAD.MOV.U32 R4, RZ, RZ, R32 ;  /* 0x000000ffff047224 */ /* 0x001fe400078e0020 */
[----:B------:R-:W-:Y:S01]  /*d330*/  IMAD.MOV.U32 R5, RZ, RZ, R7 ;  /* 0x000000ffff057224 */ /* 0x000fe200078e0007 */
[----:B------:R-:W-:Y:S04]  /*d340*/  @P1 LDGSTS.E.BYPASS.LTC128B.128 [R37+0x19400], desc[UR44][R8.64], !P3 ;  /* 0x1940000008251fae */ /* 0x000fe8000d901d6c */
[----:B------:R0:W-:Y:S01]  /*d350*/  @P1 LDGSTS.E.BYPASS.LTC128B.128 [R37+0x1d400], desc[UR44][R8.64+0x80], !P2 ;  /* 0x1d40008008251fae */ /* 0x0001e2000d101d6c */
[----:B------:R-:W-:-:S03]  /*d360*/  ISETP.GE.AND P1, PT, R6, 0x51, PT ;  /* 0x000000510600780c */ /* 0x000fc60003f26270 */
[----:B------:R-:W4:Y:S01]  /*d370*/  SHFL.IDX PT, R32, R3, 0x5, 0x181f ;  /* 0x00b81f0003207f89 */ /* 0x000f2200000e0000 */
[----:B------:R-:W-:Y:S01]  /*d380*/  @P0 IMAD.WIDE.U32 R4, R26, 0x2, R4 ;  /* 0x000000021a040825 */ /* 0x000fe200078e0004 */
[----:B------:R-:W-:Y:S02]  /*d390*/  @P0 LEA R7, R19, UR47, 0x1 ;  /* 0x0000002f13070c11 */ /* 0x000fe4000f8e08ff */
[----:B---3--:R-:W-:Y:S04]  /*d3a0*/  SHFL.IDX PT, R36, R0, 0x6, 0x181f ;  /* 0x00d81f0000247f89 */ /* 0x008fe800000e0000 */
[----:B------:R-:W-:Y:S04]  /*d3b0*/  @P0 LDGSTS.E.BYPASS.LTC128B.128 [R7+0x19c00], desc[UR44][R4.64], !P3 ;  /* 0x19c0000004070fae */ /* 0x000fe8000d901d6c */
[----:B------:R3:W-:Y:S01]  /*d3c0*/  @P0 LDGSTS.E.BYPASS.LTC128B.128 [R7+0x1dc00], desc[UR44][R4.64+0x80], !P2 ;  /* 0x1dc0008004070fae */ /* 0x0007e2000d101d6c */
[----:B------:R-:W-:-:S03]  /*d3d0*/  ISETP.GE.AND P0, PT, R6, 0x41, PT ;  /* 0x000000410600780c */ /* 0x000fc60003f06270 */
[----:B0-----:R-:W0:Y:S04]  /*d3e0*/  SHFL.IDX PT, R37, R0, 0x5, 0x181f ;  /* 0x00b81f0000257f89 */ /* 0x001e2800000e0000 */
[----:B---3--:R-:W3:Y:S01]  /*d3f0*/  SHFL.IDX PT, R7, R3, 0x6, 0x181f ;  /* 0x00d81f0003077f89 */ /* 0x008ee200000e0000 */
[----:B-1----:R-:W-:Y:S01]  /*d400*/  MOV R4, R14 ;  /* 0x0000000e00047202 */ /* 0x002fe20000000f00 */
[----:B--2---:R-:W-:-:S04]  /*d410*/  IMAD.MOV.U32 R5, RZ, RZ, R10 ;  /* 0x000000ffff057224 */ /* 0x004fc800078e000a */
[C---:B------:R-:W-:Y:S01]  /*d420*/  @P0 LEA R10, R19.reuse, UR47, 0x1 ;  /* 0x0000002f130a0c11 */ /* 0x040fe2000f8e08ff */
[----:B------:R-:W1:Y:S01]  /*d430*/  SHFL.IDX PT, R3, R3, 0x7, 0x181f ;  /* 0x00f81f0003037f89 */ /* 0x000e6200000e0000 */
[----:B------:R-:W-:Y:S01]  /*d440*/  @P0 IMAD.WIDE.U32 R20, R26, 0x2, R4 ;  /* 0x000000021a140825 */ /* 0x000fe200078e0004 */
[----:B----4-:R-:W-:Y:S02]  /*d450*/  MOV R5, R32 ;  /* 0x0000002000057202 */ /* 0x010fe40000000f00 */
[----:B------:R2:W4:Y:S04]  /*d460*/  SHFL.IDX PT, R14, R0, 0x7, 0x181f ;  /* 0x00f81f00000e7f89 */ /* 0x00052800000e0000 */
[----:B------:R2:W-:Y:S04]  /*d470*/  @P0 LDGSTS.E.BYPASS.LTC128B.128 [R10+0x1a400], desc[UR44][R20.64], !P3 ;  /* 0x1a400000140a0fae */ /* 0x0005e8000d901d6c */
[----:B------:R2:W-:Y:S01]  /*d480*/  @P0 LDGSTS.E.BYPASS.LTC128B.128 [R10+0x1e400], desc[UR44][R20.64+0x80], !P2 ;  /* 0x1e400080140a0fae */ /* 0x0005e2000d101d6c */
[----:B------:R-:W-:Y:S01]  /*d490*/  ISETP.GE.AND P0, PT, R6, 0x61, PT ;  /* 0x000000610600780c */ /* 0x000fe20003f06270 */
[----:B0-----:R-:W-:Y:S01]  /*d4a0*/  IMAD.MOV.U32 R4, RZ, RZ, R37 ;  /* 0x000000ffff047224 */ /* 0x001fe200078e0025 */
[----:B------:R-:W-:-:S03]  /*d4b0*/  @P1 LEA R37, R19, UR47, 0x1 ;  /* 0x0000002f13251c11 */ /* 0x000fc6000f8e08ff */
[----:B------:R-:W-:-:S04]  /*d4c0*/  @P1 IMAD.WIDE.U32 R8, R26, 0x2, R4 ;  /* 0x000000021a081825 */ /* 0x000fc800078e0004 */
[----:B------:R-:W-:Y:S01]  /*d4d0*/  IMAD.MOV.U32 R4, RZ, RZ, R36 ;  /* 0x000000ffff047224 */ /* 0x000fe200078e0024 */
[----:B------:R2:W-:Y:S01]  /*d4e0*/  @P1 LDGSTS.E.BYPASS.LTC128B.128 [R37+0x1ac00], desc[UR44][R8.64], !P3 ;  /* 0x1ac0000008251fae */ /* 0x0005e2000d901d6c */
[----:B---3--:R-:W-:Y:S02]  /*d4f0*/  IMAD.MOV.U32 R5, RZ, RZ, R7 ;  /* 0x000000ffff057224 */ /* 0x008fe400078e0007 */
[----:B------:R-:W-:Y:S01]  /*d500*/  @P0 LEA R7, R19, UR47, 0x1 ;  /* 0x0000002f13070c11 */ /* 0x000fe2000f8e08ff */
[----:B------:R2:W-:Y:S01]  /*d510*/  @P1 LDGSTS.E.BYPASS.LTC128B.128 [R37+0x1ec00], desc[UR44][R8.64+0x80], !P2 ;  /* 0x1ec0008008251fae */ /* 0x0005e2000d101d6c */
[----:B------:R-:W-:-:S05]  /*d520*/  @P0 IMAD.WIDE.U32 R4, R26, 0x2, R4 ;  /* 0x000000021a040825 */ /* 0x000fca00078e0004 */
[----:B------:R2:W-:Y:S04]  /*d530*/  @P0 LDGSTS.E.BYPASS.LTC128B.128 [R7+0x1b400], desc[UR44][R4.64], !P3 ;  /* 0x1b40000004070fae */ /* 0x0005e8000d901d6c */
[----:B-1--4-:R2:W-:Y:S02]  /*d540*/  @P0 LDGSTS.E.BYPASS.LTC128B.128 [R7+0x1f400], desc[UR44][R4.64+0x80], !P2 ;  /* 0x1f40008004070fae */ /* 0x0125e4000d101d6c */
.L_x_2512:
[----:B------:R-:W-:Y:S01]  /*d550*/  ISETP.GE.AND P0, PT, R6, 0x71, PT ;  /* 0x000000710600780c */ /* 0x000fe20003f06270 */
[----:B--2---:R-:W-:Y:S01]  /*d560*/  IMAD.MOV.U32 R5, RZ, RZ, R3 ;  /* 0x000000ffff057224 */ /* 0x004fe200078e0003 */
[----:B------:R-:W-:-:S11]  /*d570*/  MOV R4, R14 ;  /* 0x0000000e00047202 */ /* 0x000fd60000000f00 */
        /* <DEDUP_REMOVED lines=14> */
.L_x_2455:
        /* <DEDUP_REMOVED lines=30> */
.L_x_2456:
[----:B------:R-:W-:Y:S01]  /*d840*/  UISETP.NE.AND UP0, UPT, UR50, URZ, UPT ;  /* 0x0000003f3200728c */ /* 0x000fe2000bf05270 */
[----:B------:R-:W-:Y:S01]  /*d850*/  MOV R4, UR38 ;  /* 0x0000002600047c02 */ /* 0x000fe20008000f00 */
[----:B------:R-:W0:Y:S01]  /*d860*/  LDC R0, c[0x0][0x448] ;  /* 0x00011200ff007b82 */ /* 0x000e220000000800 */
[----:B------:R-:W-:Y:S01]  /*d870*/  IADD3 R3, R33, R28, RZ ;  /* 0x0000001c21037210 */ /* 0x000fe20007ffe0ff */
[----:B------:R-:W-:Y:S01]  /*d880*/  IMAD.U32 R7, RZ, RZ, UR48 ;  /* 0x00000030ff077e24 */ /* 0x000fe2000f8e00ff */
[----:B------:R-:W-:Y:S01]  /*d890*/  ULDC.64 UR4, c[0x0][0x2e0] ;  /* 0x0000b80000047ab9 */ /* 0x000fe20000000a00 */
[----:B------:R-:W-:Y:S01]  /*d8a0*/  PLOP3.LUT P0, PT, PT, PT, UP0, 0x80, 0x0 ;  /* 0x000000000000781c */ /* 0x000fe20003f0f008 */
[----:B------:R-:W-:Y:S01]  /*d8b0*/  IMAD.MOV.U32 R6, RZ, RZ, R4 ;  /* 0x000000ffff067224 */ /* 0x000fe200078e0004 */
[----:B------:R-:W-:Y:S01]  /*d8c0*/  PLOP3.LUT P1, PT, PT, PT, UP0, 0x80, 0x0 ;  /* 0x000000000000781c */ /* 0x000fe20003f2f008 */
[----:B------:R-:W-:Y:S01]  /*d8d0*/  IMAD.U32 R4, RZ, RZ, UR49 ;  /* 0x00000031ff047e24 */ /* 0x000fe2000f8e00ff */
[----:B------:R-:W-:Y:S01]  /*d8e0*/  ULDC.64 UR6, c[0x0][0x280] ;  /* 0x0000a00000067ab9 */ /* 0x000fe20000000a00 */
[----:B------:R-:W-:-:S02]  /*d8f0*/  IMAD R32, R32, UR4, RZ ;  /* 0x0000000420207c24 */ /* 0x000fc4000f8e02ff */
[----:B------:R-:W-:Y:S02]  /*d900*/  IMAD R3, R4, 0x80, R3 ;  /* 0x0000008004037824 */ /* 0x000fe400078e0203 */
[----:B------:R-:W-:Y:S01]  /*d910*/  IMAD.WIDE.U32 R6, R35, UR4, R6 ;  /* 0x0000000423067c25 */ /* 0x000fe2000f8e0006 */
[----:B------:R-:W-:Y:S02]  /*d920*/  @UP0 ULDC UR4, c[0x0][0x44c] ;  /* 0x0001130000040ab9 */ /* 0x000fe40000000800 */
[----:B------:R-:W-:Y:S01]  /*d930*/  MOV R9, R3 ;  /* 0x0000000300097202 */ /* 0x000fe20000000f00 */
[----:B------:R-:W-:Y:S01]  /*d940*/  @P0 IMAD.HI.U32 R4, R3, UR4, RZ ;  /* 0x0000000403040c27 */ /* 0x000fe2000f8e00ff */
[----:B------:R-:W-:-:S03]  /*d950*/  @UP0 ULDC UR4, c[0x0][0x450] ;  /* 0x0001140000040ab9 */ /* 0x000fc60000000800 */
[----:B------:R-:W-:Y:S01]  /*d960*/  IMAD.U32 R5, RZ, RZ, UR39 ;  /* 0x00000027ff057e24 */ /* 0x000fe2000f8e00ff */
[----:B------:R-:W-:Y:S01]  /*d970*/  @P1 SHF.R.U32.HI R9, RZ, UR4, R4 ;  /* 0x00000004ff091c19 */ /* 0x000fe20008011604 */
[----:B------:R-:W-:Y:S01]  /*d980*/  IMAD R5, R35, UR5, R32 ;  /* 0x0000000523057c24 */ /* 0x000fe2000f8e0220 */
[----:B------:R-:W-:-:S03]  /*d990*/  ULDC.64 UR4, c[0x0][0x2d0] ;  /* 0x0000b40000047ab9 */ /* 0x000fc60000000a00 */
[----:B------:R-:W-:Y:S02]  /*d9a0*/  IMAD.MOV R4, RZ, RZ, -R9 ;  /* 0x000000ffff047224 */ /* 0x000fe400078e0a09 */
[----:B------:R-:W-:Y:S02]  /*d9b0*/  IMAD.IADD R7, R7, 0x1, R5 ;  /* 0x0000000107077824 */ /* 0x000fe400078e0205 */
        /* <DEDUP_REMOVED lines=8> */
[----:B------:R-:W-:Y:S02]  /*da40*/  IADD3 R5, R5, R9, RZ ;  /* 0x0000000905057210 */ /* 0x000fe40007ffe0ff */
[C---:B------:R-:W-:Y:S02]  /*da50*/  IMAD R7, R3.reuse, UR5, R6 ;  /* 0x0000000503077c24 */ /* 0x040fe4000f8e0206 */
[----:B------:R-:W-:Y:S01]  /*da60*/  IMAD.WIDE.U32 R4, R3, UR4, R4 ;  /* 0x0000000403047c25 */ /* 0x000fe2000f8e0004 */
[----:B------:R-:W-:-:S02]  /*da70*/  ULDC UR4, c[0x0][0x2b8] ;  /* 0x0000ae0000047ab9 */ /* 0x000fc40000000800 */
[----:B------:R-:W-:Y:S01]  /*da80*/  ISETP.GE.AND P0, PT, R26, UR4, PT ;  /* 0x000000041a007c0c */ /* 0x000fe2000bf06270 */
[----:B------:R-:W-:Y:S01]  /*da90*/  IMAD.IADD R7, R5, 0x1, R7 ;  /* 0x0000000105077824 */ /* 0x000fe200078e0207 */
[C---:B------:R-:W-:Y:S02]  /*daa0*/  LEA R6, P2, R4.reuse, UR6, 0x1 ;  /* 0x0000000604067c11 */ /* 0x040fe4000f8408ff */
[----:B------:R-:W-:Y:S01]  /*dab0*/  ISETP.GE.AND P1, PT, R25, UR4, PT ;  /* 0x0000000419007c0c */ /* 0x000fe2000bf26270 */
[----:B------:R-:W-:Y:S01]  /*dac0*/  UMOV UR4, 0xffffffff ;  /* 0xffffffff00047882 */ /* 0x000fe20000000000 */
[----:B------:R-:W-:Y:S02]  /*dad0*/  LEA.HI.X R7, R4, UR7, R7, 0x1, P2 ;  /* 0x0000000704077c11 */ /* 0x000fe400090f0c07 */
[----:B------:R-:W-:Y:S09]  /*dae0*/  BRA.DIV UR4, `(.L_x_2457) ;  /* 0x0000002e04787947 */ /* 0x000ff2000b800000 */
[----:B------:R-:W-:Y:S01]  /*daf0*/  SHFL.IDX PT, R5, R7, RZ, 0x181f ;  /* 0x00181fff07057589 */ /* 0x000fe200000e0000 */
[----:B------:R-:W-:Y:S01]  /*db00*/  IMAD.U32 R3, RZ, RZ, UR49 ;  /* 0x00000031ff037e24 */ /* 0x000fe2000f8e00ff */
[----:B------:R-:W-:Y:S02]  /*db10*/  ULDC UR4, c[0x0][0x288] ;  /* 0x0000a20000047ab9 */ /* 0x000fe40000000800 */
[----:B------:R-:W0:Y:S01]  /*db20*/  SHFL.IDX PT, R4, R6, RZ, 0x181f ;  /* 0x00181fff06047589 */ /* 0x000e2200000e0000 */
[----:B------:R-:W-:Y:S01]  /*db30*/  IMAD R0, R0, UR4, RZ ;  /* 0x0000000400007c24 */ /* 0x000fe2000f8e02ff */
[----:B------:R-:W-:Y:S02]  /*db40*/  LEA R3, R3, R28, 0x7 ;  /* 0x0000001c03037211 */ /* 0x000fe400078e38ff */
[----:B------:R-:W-:Y:S02]  /*db50*/  SHFL.IDX PT, R8, R7, 0x1, 0x181f ;  /* 0x00381f0007087f89 */ /* 0x000fe400000e0000 */
[C---:B------:R-:W-:Y:S01]  /*db60*/  ISETP.GE.AND P2, PT, R3.reuse, R0, PT ;  /* 0x000000000300720c */ /* 0x040fe20003f46270 */
[C---:B------:R-:W-:Y:S01]  /*db70*/  VIADD R9, R3.reuse, 0x10 ;  /* 0x0000001003097836 */ /* 0x040fe20000000000 */
[----:B------:R-:W1:Y:S01]  /*db80*/  SHFL.IDX PT, R14, R6, 0x1, 0x181f ;  /* 0x00381f00060e7f89 */ /* 0x000e6200000e0000 */
[----:B------:R-:W-:-:S03]  /*db90*/  VIADD R11, R3, 0x20 ;  /* 0x00000020030b7836 */ /* 0x000fc60000000000 */
[----:B------:R-:W-:Y:S07]  /*dba0*/  SHFL.IDX PT, R10, R7, 0x3, 0x181f ;  /* 0x00781f00070a7f89 */ /* 0x000fee00000e0000 */
[----:B------:R-:W-:Y:S01]  /*dbb0*/  @!P2 LEA R21, R19, UR47, 0x1 ;  /* 0x0000002f1315ac11 */ /* 0x000fe2000f8e08ff */
[----:B0-----:R-:W-:-:S05]  /*dbc0*/  @!P2 IMAD.WIDE.U32 R4, R26, 0x2, R4 ;  /* 0x000000021a04a825 */ /* 0x001fca00078e0004 */
[----:B------:R-:W-:Y:S04]  /*dbd0*/  @!P2 LDGSTS.E.BYPASS.LTC128B.128 [R21+0x10400], desc[UR44][R4.64], !P0 ;  /* 0x104000000415afae */ /* 0x000fe8000c101d6c */
[----:B------:R1:W-:Y:S01]  /*dbe0*/  @!P2 LDGSTS.E.BYPASS.LTC128B.128 [R21+0x14400], desc[UR44][R4.64+0x80], !P1 ;  /* 0x144000800415afae */ /* 0x0003e2000c901d6c */
[----:B------:R-:W-:Y:S01]  /*dbf0*/  ISETP.GE.AND P2, PT, R9, R0, PT ;  /* 0x000000000900720c */ /* 0x000fe20003f46270 */
[----:B-1----:R-:W-:Y:S01]  /*dc00*/  IMAD.MOV.U32 R4, RZ, RZ, R14 ;  /* 0x000000ffff047224 */ /* 0x002fe200078e000e */
[----:B------:R-:W-:Y:S01]  /*dc10*/  MOV R5, R8 ;  /* 0x0000000800057202 */ /* 0x000fe20000000f00 */
[----:B------:R-:W-:Y:S10]  /*dc20*/  SHFL.IDX PT, R14, R6, 0x3, 0x181f ;  /* 0x00781f00060e7f89 */ /* 0x000ff400000e0000 */
[----:B------:R-:W-:Y:S01]  /*dc30*/  @!P2 LEA R35, R19, UR47, 0x1 ;  /* 0x0000002f1323ac11 */ /* 0x000fe2000f8e08ff */
[----:B------:R-:W-:-:S02]  /*dc40*/  @!P2 IMAD.WIDE.U32 R8, R26, 0x2, R4 ;  /* 0x000000021a08a825 */ /* 0x000fc400078e0004 */
        /* <DEDUP_REMOVED lines=11> */
[----:B------:R-:W-:Y:S02]  /*dd00*/  ISETP.GE.AND P2, PT, R9, R0, PT ;  /* 0x000000000900720c */ /* 0x000fe40003f46270 */
[----:B0-----:R-:W-:Y:S01]  /*dd10*/  MOV R4, R14 ;  /* 0x0000000e00047202 */ /* 0x001fe20000000f00 */
        /* <DEDUP_REMOVED lines=9> */
[C---:B------:R-:W-:Y:S01]  /*ddb0*/  IADD3 R11, R3.reuse, 0x60, RZ ;  /* 0x00000060030b7810 */ /* 0x040fe20007ffe0ff */
        /* <DEDUP_REMOVED lines=22> */
.L_x_2529:
[----:B------:R-:W-:Y:S01]  /*df20*/  VIADD R3, R3, 0x70 ;  /* 0x0000007003037836 */ /* 0x000fe20000000000 */
[----:B------:R-:W-:Y:S01]  /*df30*/  BSSY B0, `(.L_x_2458) ;  /* 0x000000e000007945 */ /* 0x000fe20003800000 */
[----:B-12---:R-:W-:Y:S01]  /*df40*/  MOV R4, R14 ;  /* 0x0000000e00047202 */ /* 0x006fe20000000f00 */
[----:B------:R-:W-:Y:S02]  /*df50*/  IMAD.MOV.U32 R5, RZ, RZ, R10 ;  /* 0x000000ffff057224 */ /* 0x000fe400078e000a */
        /* <DEDUP_REMOVED lines=11> */
.L_x_2459:
[----:B------:R-:W-:Y:S05]  /*e010*/  BSYNC B0 ;  /* 0x0000000000007941 */ /* 0x000fea0003800000 */
.L_x_2458:
        /* <DEDUP_REMOVED lines=9> */
.L_x_2530:
[----:B------:R-:W-:Y:S01]  /*e0b0*/  MOV R8, 0x1 ;  /* 0x0000000100087802 */ /* 0x000fe20000000f00 */
[----:B------:R-:W-:Y:S01]  /*e0c0*/  IMAD.MOV.U32 R10, RZ, RZ, RZ ;  /* 0x000000ffff0a7224 */ /* 0x000fe200078e00ff */
[----:B------:R-:W-:Y:S06]  /*e0d0*/  @!P1 BRA `(.L_x_2461) ;  /* 0x00000010002c9947 */ /* 0x000fec0003800000 */
[----:B------:R-:W-:Y:S01]  /*e0e0*/  UIADD3 UR4, UR43, 0x1, URZ ;  /* 0x000000012b047890 */ /* 0x000fe2000fffe03f */
[----:B0-----:R-:W-:Y:S01]  /*e0f0*/  LOP3.LUT R0, RZ, UR42, RZ, 0x33, !PT ;  /* 0x0000002aff007c12 */ /* 0x001fe2000f8e33ff */
[----:B------:R-:W-:Y:S01]  /*e100*/  ULOP3.LUT UR5, URZ, UR46, URZ, 0x33, !UPT ;  /* 0x0000002e3f057292 */ /* 0x000fe2000f8e333f */
[----:B------:R-:W-:Y:S01]  /*e110*/  IADD3 R31, R33, R31, R28 ;  /* 0x0000001f211f7210 */ /* 0x000fe20007ffe01c */
[----:B------:R-:W-:Y:S01]  /*e120*/  UIMAD UR4, UR4, UR37, URZ ;  /* 0x00000025040472a4 */ /* 0x000fe2000f8e023f */
[----:B------:R-:W-:Y:S01]  /*e130*/  BSSY B0, `(.L_x_2461) ;  /* 0x0000105000007945 */ /* 0x000fe20003800000 */
[----:B------:R-:W-:Y:S01]  /*e140*/  MOV R9, 0x1 ;  /* 0x0000000100097802 */ /* 0x000fe20000000f00 */
[----:B------:R-:W-:Y:S02]  /*e150*/  IMAD.MOV.U32 R20, RZ, RZ, RZ ;  /* 0x000000ffff147224 */ /* 0x000fe400078e00ff */
[----:B------:R-:W-:Y:S01]  /*e160*/  VIADD R31, R31, 0xfffffe80 ;  /* 0xfffffe801f1f7836 */ /* 0x000fe20000000000 */
[----:B------:R-:W-:Y:S01]  /*e170*/  LOP3.LUT R3, RZ, UR4, RZ, 0x33, !PT ;  /* 0x00000004ff037c12 */ /* 0x000fe2000f8e33ff */
[----:B------:R-:W-:-:S02]  /*e180*/  ULDC UR4, c[0x0][0x2f4] ;  /* 0x0000bd0000047ab9 */ /* 0x000fc40000000800 */
[----:B------:R-:W-:Y:S02]  /*e190*/  ISETP.GE.AND P2, PT, R26, UR4, PT ;  /* 0x000000041a007c0c */ /* 0x000fe4000bf46270 */
[----:B------:R-:W-:Y:S02]  /*e1a0*/  VIMNMX3 R0, R0, UR5, R3, !PT ;  /* 0x0000000500007c0f */ /* 0x000fe4000f800103 */
[----:B------:R-:W-:Y:S02]  /*e1b0*/  IADD3 R3, -R28, UR41, RZ ;  /* 0x000000291c037c10 */ /* 0x000fe4000fffe1ff */
[----:B------:R-:W-:Y:S01]  /*e1c0*/  ISETP.GE.AND P1, PT, R25, UR4, PT ;  /* 0x0000000419007c0c */ /* 0x000fe2000bf26270 */
[C---:B------:R-:W-:Y:S01]  /*e1d0*/  IMAD R21, R0.reuse, -0x80, R31 ;  /* 0xffffff8000157824 */ /* 0x040fe200078e021f */
[C---:B------:R-:W-:Y:S01]  /*e1e0*/  IADD3 R22, -R0.reuse, -0x2, RZ ;  /* 0xfffffffe00167810 */ /* 0x040fe20007ffe1ff */
[----:B------:R-:W-:-:S05]  /*e1f0*/  IMAD R3, R0, 0x80, R3 ;  /* 0x0000008000037824 */ /* 0x000fca00078e0203 */
[----:B------:R-:W-:-:S07]  /*e200*/  IADD3 R31, R3, 0x100, RZ ;  /* 0x00000100031f7810 */ /* 0x000fce0007ffe0ff */
.L_x_2474:
        /* <DEDUP_REMOVED lines=26> */
.L_x_2462:
[----:B------:R-:W-:Y:S01]  /*e3b0*/  LEA R34, R10, UR47, 0x3 ;  /* 0x0000002f0a227c11 */ /* 0x000fe2000f8e18ff */
[----:B------:R-:W-:Y:S01]  /*e3c0*/  BSSY B1, `(.L_x_2463) ;  /* 0x0000004000017945 */ /* 0x000fe20003800000 */
[----:B------:R-:W-:-:S04]  /*e3d0*/  SHF.L.U32 R3, R8, 0x1f, RZ ;  /* 0x0000001f08037819 */ /* 0x000fc800000006ff */
[----:B------:R-:W0:Y:S02]  /*e3e0*/  SYNCS.PHASECHK.TRANS64.TRYWAIT P0, [R34+URZ+0x28840], R3 ;  /* 0x02884003220075a7 */ /* 0x000e24000800017f */
[----:B0-----:R-:W-:Y:S05]  /*e3f0*/  @!P0 BRA `(.L_x_2464) ;  /* 0x0000002c00c88947 */ /* 0x001fea0003800000 */
.L_x_2531:
[----:B------:R-:W-:Y:S05]  /*e400*/  BSYNC B1 ;  /* 0x0000000000017941 */ /* 0x000fea0003800000 */
.L_x_2463:
        /* <DEDUP_REMOVED lines=26> */
[----:B------:R-:W-:Y:S02]  /*e5b0*/  LEA.HI.X R5, R4, UR7, R5, 0x1, P0 ;  /* 0x0000000704057c11 */ /* 0x000fe400080f0c05 */
[----:B------:R-:W-:Y:S01]  /*e5c0*/  LEA R4, R10, R19, 0xe ;  /* 0x000000130a047211 */ /* 0x000fe200078e70ff */
        /* <DEDUP_REMOVED lines=15> */
[----:B0-----:R-:W-:-:S03]  /*e6c0*/  IADD3.X R13, RZ, R0, RZ, P0, !PT ;  /* 0x00000000ff0d7210 */ /* 0x001fc600007fe4ff */
        /* <DEDUP_REMOVED lines=31> */
.L_x_2549:
[----:B------:R-:W-:-:S04]  /*e8c0*/  IADD3 R6, P0, R6, R3, RZ ;  /* 0x0000000306067210 */ /* 0x000fc80007f1e0ff */
[----:B------:R-:W-:Y:S02]  /*e8d0*/  IADD3.X R7, RZ, R5, RZ, P0, !PT ;  /* 0x00000005ff077210 */ /* 0x000fe400007fe4ff */
[----:B------:R-:W-:-:S03]  /*e8e0*/  PLOP3.LUT P0, PT, PT, PT, PT, 0x80, 0x0 ;  /* 0x000000000000781c */ /* 0x000fc60003f0f070 */
[----:B------:R-:W-:Y:S01]  /*e8f0*/  @!PT LDS RZ, [RZ] ;  /* 0x00000000fffff984 */ /* 0x000fe20000000800 */
[----:B------:R-:W-:Y:S01]  /*e900*/  @!PT LDS RZ, [RZ] ;  /* 0x00000000fffff984 */ /* 0x000fe20000000800 */
[----:B------:R-:W-:Y:S01]  /*e910*/  @!PT LDS RZ, [RZ] ;  /* 0x00000000fffff984 */ /* 0x000fe20000000800 */
[----:B------:R1:W-:Y:S04]  /*e920*/  LDGSTS.E.BYPASS.LTC128B.128 [R4+0x1bc00], desc[UR44][R6.64], !P4 ;  /* 0x1bc0000006047fae */ /* 0x0003e8000e101d6c */
[----:B------:R1:W-:Y:S01]  /*e930*/  LDGSTS.E.BYPASS.LTC128B.128 [R4+0x1fc00], desc[UR44][R6.64+0x80], !P3 ;  /* 0x1fc0008006047fae */ /* 0x0003e2000d901d6c */
[----:B------:R-:W-:-:S05]  /*e940*/  NOP ;  /* 0x0000000000007918 */ /* 0x000fca0000000000 */
.L_x_2466:
        /* <DEDUP_REMOVED lines=10> */
.L_x_2467:
[----:B------:R2:W-:Y:S01]  /*e9f0*/  SYNCS.ARRIVE.TRANS64.A1T0 RZ, [R34+URZ+0x28830], RZ ;  /* 0x028830ff22ff79a7 */ /* 0x0005e2000810003f */
[----:B------:R-:W-:Y:S05]  /*ea00*/  @!P4 BRA `(.L_x_2468) ;  /* 0x000000000004c947 */ /* 0x000fea0003800000 */
[----:B------:R-:W-:Y:S01]  /*ea10*/  BPT.TRAP 0x1 ;  /* 0x000000040000795c */ /* 0x000fe20000300000 */
.L_x_2468:
[----:B------:R-:W-:Y:S01]  /*ea20*/  SHF.L.U32 R5, R9, 0x1f, RZ ;  /* 0x0000001f09057819 */ /* 0x000fe200000006ff */
[----:B------:R-:W-:Y:S01]  /*ea30*/  BSSY B1, `(.L_x_2469) ;  /* 0x0000004000017945 */ /* 0x000fe20003800000 */
[----:B------:R-:W-:-:S04]  /*ea40*/  LEA R0, R20, UR47, 0x3 ;  /* 0x0000002f14007c11 */ /* 0x000fc8000f8e18ff */
[----:B------:R-:W3:Y:S02]  /*ea50*/  SYNCS.PHASECHK.TRANS64.TRYWAIT P0, [R0+URZ+0x28860], R5 ;  /* 0x02886005000075a7 */ /* 0x000ee4000800017f */
[----:B---3--:R-:W-:Y:S05]  /*ea60*/  @!P0 BRA `(.L_x_2470) ;  /* 0x00000030009c8947 */ /* 0x008fea0003800000 */
.L_x_2550:
[----:B------:R-:W-:Y:S05]  /*ea70*/  BSYNC B1 ;  /* 0x0000000000017941 */ /* 0x000fea0003800000 */
.L_x_2469:
        /* <DEDUP_REMOVED lines=15> */
[----:B------:R-:W1:Y:S01]  /*eb70*/  SHFL.IDX PT, R14, R16, 0x2, 0x181f ;  /* 0x00581f00100e7f89 */ /* 0x000e6200000e0000 */
[----:B------:R-:W-:Y:S02]  /*eb80*/  IADD3.X R13, RZ, R6, RZ, P0, !PT ;  /* 0x00000006ff0d7210 */ /* 0x000fe400007fe4ff */
        /* <DEDUP_REMOVED lines=22> */
[----:B------:R-:W3:Y:S01]  /*ecf0*/  SHFL.IDX PT, R14, R16, 0x5, 0x181f ;  /* 0x00b81f00100e7f89 */ /* 0x000ee200000e0000 */
[----:B0-----:R-:W-:Y:S02]  /*ed00*/  IADD3.X R5, RZ, R6, RZ, P0, !PT ;  /* 0x00000006ff057210 */ /* 0x001fe400007fe4ff */
        /* <DEDUP_REMOVED lines=17> */
[----:B------:R3:W0:-:S12]  /*ee20*/  SHFL.IDX PT, R6, R2, 0x7, 0x181f ;  /* 0x00f81f0002067f89 */ /* 0x00061800000e0000 */
[----:B------:R3:W-:Y:S01]  /*ee30*/  LDGSTS.E.BYPASS.LTC128B.128 [R7+0x3400], desc[UR44][R4.64], !P0 ;  /* 0x0340000004077fae */ /* 0x0007e2000c101d6c */
[----:B------:R-:W-:-:S13]  /*ee40*/  ISETP.LT.OR P0, PT, R31, 0x61, P1 ;  /* 0x000000611f00780c */ /* 0x000fda0000f01670 */
[----:B01----:R3:W-:Y:S02]  /*ee50*/  LDGSTS.E.BYPASS.LTC128B.128 [R7+0x7400], desc[UR44][R4.64+0x80], !P0 ;  /* 0x0740008004077fae */ /* 0x0037e4000c101d6c */
.L_x_2568:
[----:B---3--:R-:W-:Y:S01]  /*ee60*/  IADD3 R2, P0, R14, R3, RZ ;  /* 0x000000030e027210 */ /* 0x008fe20007f1e0ff */
[----:B------:R-:W-:Y:S02]  /*ee70*/  ULDC.64 UR4, c[0x0][0x328] ;  /* 0x0000ca0000047ab9 */ /* 0x000fe40000000a00 */
[----:B------:R-:W-:Y:S01]  /*ee80*/  IMAD R36, R36, UR4, RZ ;  /* 0x0000000424247c24 */ /* 0x000fe2000f8e02ff */
[----:B------:R-:W-:Y:S01]  /*ee90*/  IADD3.X R3, RZ, R6, RZ, P0, !PT ;  /* 0x00000006ff037210 */ /* 0x000fe200007fe4ff */
[----:B0-----:R-:W-:Y:S01]  /*eea0*/  IMAD.WIDE.U32 R4, R35, UR4, RZ ;  /* 0x0000000423047c25 */ /* 0x001fe2000f8e00ff */
[----:B------:R-:W-:-:S03]  /*eeb0*/  ISETP.LT.OR P0, PT, R31, 0x71, P2 ;  /* 0x000000711f00780c */ /* 0x000fc60001701670 */
[----:B------:R-:W-:Y:S01]  /*eec0*/  IMAD R9, R35, UR5, R36 ;  /* 0x0000000523097c24 */ /* 0x000fe2000f8e0224 */
[----:B------:R-:W-:Y:S02]  /*eed0*/  ULDC.64 UR4, c[0x0][0x338] ;  /* 0x0000ce0000047ab9 */ /* 0x000fe40000000a00 */
[----:B------:R-:W-:Y:S02]  /*eee0*/  IMAD R33, R33, UR4, RZ ;  /* 0x0000000421217c24 */ /* 0x000fe4000f8e02ff */
[----:B------:R-:W-:Y:S02]  /*eef0*/  IMAD.IADD R5, R5, 0x1, R9 ;  /* 0x0000000105057824 */ /* 0x000fe400078e0209 */
[C---:B------:R-:W-:Y:S02]  /*ef00*/  IMAD R33, R32.reuse, UR5, R33 ;  /* 0x0000000520217c24 */ /* 0x040fe4000f8e0221 */
[----:B------:R-:W-:Y:S01]  /*ef10*/  IMAD.WIDE.U32 R4, R32, UR4, R4 ;  /* 0x0000000420047c25 */ /* 0x000fe2000f8e0004 */
[----:B------:R-:W-:Y:S01]  /*ef20*/  @!PT LDS RZ, [RZ] ;  /* 0x00000000fffff984 */ /* 0x000fe20000000800 */
[----:B------:R-:W-:Y:S01]  /*ef30*/  @!PT LDS RZ, [RZ] ;  /* 0x00000000fffff984 */ /* 0x000fe20000000800 */
[----:B------:R-:W-:Y:S01]  /*ef40*/  @!PT LDS RZ, [RZ] ;  /* 0x00000000fffff984 */ /* 0x000fe20000000800 */
[----:B------:R0:W-:Y:S01]  /*ef50*/  LDGSTS.E.BYPASS.LTC128B.128 [R7+0x3c00], desc[UR44][R2.64], !P0 ;  /* 0x03c0000002077fae */ /* 0x0001e2000c101d6c */
[----:B------:R-:W-:-:S02]  /*ef60*/  ISETP.LT.OR P0, PT, R31, 0x71, P1 ;  /* 0x000000711f00780c */ /* 0x000fc40000f01670 */
[----:B------:R-:W-:-:S11]  /*ef70*/  IMAD.IADD R33, R5, 0x1, R33 ;  /* 0x0000000105217824 */ /* 0x000fd600078e0221 */
[----:B------:R0:W-:Y:S01]  /*ef80*/  LDGSTS.E.BYPASS.LTC128B.128 [R7+0x7c00], desc[UR44][R2.64+0x80], !P0 ;  /* 0x07c0008002077fae */ /* 0x0001e2000c101d6c */
[----:B------:R-:W-:Y:S01]  /*ef90*/  PLOP3.LUT P0, PT, PT, PT, PT, 0x80, 0x0 ;  /* 0x000000000000781c */ /* 0x000fe20003f0f070 */
[----:B------:R-:W-:-:S12]  /*efa0*/  NOP ;  /* 0x0000000000007918 */ /* 0x000fd80000000000 */
.L_x_2472:
        /* <DEDUP_REMOVED lines=10> */
.L_x_2473:
[----:B------:R-:W-:Y:S01]  /*f050*/  R2UR UR4, R24 ;  /* 0x00000000180472ca */ /* 0x000fe200000e0000 */
[----:B------:R-:W-:Y:S01]  /*f060*/  ULDC.64 UR6, c[0x0][0x330] ;  /* 0x0000cc0000067ab9 */ /* 0x000fe20000000a00 */
[----:B------:R-:W-:Y:S01]  /*f070*/  IMAD.MOV.U32 R5, RZ, RZ, R33 ;  /* 0x000000ffff057224 */ /* 0x000fe200078e0021 */
[----:B0-----:R-:W-:Y:S01]  /*f080*/  MOV R3, UR6 ;  /* 0x0000000600037c02 */ /* 0x001fe20008000f00 */
[----:B------:R0:W-:Y:S01]  /*f090*/  SYNCS.ARRIVE.TRANS64.A1T0 RZ, [R0+URZ+0x28850], RZ ;  /* 0x028850ff00ff79a7 */ /* 0x0001e2000810003f */
[----:B------:R-:W-:Y:S01]  /*f0a0*/  IADD3 R22, R22, -0x1, RZ ;  /* 0xffffffff16167810 */ /* 0x000fe20007ffe0ff */
[----:B------:R-:W-:Y:S01]  /*f0b0*/  VIADD R31, R31, 0x80 ;  /* 0x000000801f1f7836 */ /* 0x000fe20000000000 */
[----:B------:R-:W-:Y:S01]  /*f0c0*/  MOV R20, R10 ;  /* 0x0000000a00147202 */ /* 0x000fe20000000f00 */
[----:B------:R-:W-:-:S04]  /*f0d0*/  IMAD.WIDE.U32 R4, R3, UR40, R4 ;  /* 0x0000002803047c25 */ /* 0x000fc8000f8e0004 */
[----:B------:R-:W-:Y:S01]  /*f0e0*/  VIADD R21, R21, 0xffffff80 ;  /* 0xffffff8015157836 */ /* 0x000fe20000000000 */
[----:B------:R-:W-:Y:S01]  /*f0f0*/  UIMAD UR4, UR4, UR6, URZ ;  /* 0x00000006040472a4 */ /* 0x000fe2000f8e023f */
[----:B------:R-:W-:-:S03]  /*f100*/  IMAD.MOV.U32 R9, RZ, RZ, R8 ;  /* 0x000000ffff097224 */ /* 0x000fc600078e0008 */
[----:B------:R-:W-:-:S03]  /*f110*/  UIMAD UR4, UR40, UR7, UR4 ;  /* 0x00000007280472a4 */ /* 0x000fc6000f8e0204 */
[----:B------:R-:W-:Y:S02]  /*f120*/  ULDC.64 UR6, c[0x0][0x318] ;  /* 0x0000c60000067ab9 */ /* 0x000fe40000000a00 */
[----:B------:R-:W-:Y:S01]  /*f130*/  LEA R16, P0, R4, UR6, 0x1 ;  /* 0x0000000604107c11 */ /* 0x000fe2000f8008ff */
[----:B------:R-:W-:-:S05]  /*f140*/  VIADD R3, R5, UR4 ;  /* 0x0000000405037c36 */ /* 0x000fca0008000000 */
[----:B------:R-:W-:Y:S02]  /*f150*/  LEA.HI.X R2, R4, UR7, R3, 0x1, P0 ;  /* 0x0000000704027c11 */ /* 0x000fe400080f0c03 */
[----:B------:R-:W-:-:S13]  /*f160*/  ISETP.GT.AND P0, PT, R22, UR51, PT ;  /* 0x0000003316007c0c */ /* 0x000fda000bf04270 */
[----:B0-----:R-:W-:Y:S05]  /*f170*/  @P0 BRA `(.L_x_2474) ;  /* 0xfffffff000240947 */ /* 0x001fea000383ffff */
[----:B------:R-:W-:Y:S05]  /*f180*/  BSYNC B0 ;  /* 0x0000000000007941 */ /* 0x000fea0003800000 */
.L_x_2461:
[----:B------:R-:W-:-:S13]  /*f190*/  ISETP.NE.AND P0, PT, R18, 0x3, PT ;  /* 0x000000031200780c */ /* 0x000fda0003f05270 */
[----:B------:R-:W-:Y:S05]  /*f1a0*/  @!P0 BRA `(.L_x_2475) ;  /* 0x0000000000048947 */ /* 0x000fea0003800000 */
[----:B------:R-:W-:Y:S01]  /*f1b0*/  BPT.TRAP 0x1 ;  /* 0x000000040000795c */ /* 0x000fe20000300000 */
.L_x_2475:
[----:B0-----:R-:W-:Y:S01]  /*f1c0*/  LEA R0, R10, UR47, 0x3 ;  /* 0x0000002f0a007c11 */ /* 0x001fe2000f8e18ff */
[----:B------:R-:W-:Y:S01]  /*f1d0*/  IMAD.MOV.U32 R3, RZ, RZ, -0x80 ;  /* 0xffffff80ff037424 */ /* 0x000fe200078e00ff */
[----:B------:R-:W-:Y:S01]  /*f1e0*/  SHF.L.U32 R5, R8, 0x1f, RZ ;  /* 0x0000001f08057819 */ /* 0x000fe200000006ff */
[----:B------:R-:W-:Y:S01]  /*f1f0*/  BSSY B0, `(.L_x_2476) ;  /* 0x0000006000007945 */ /* 0x000fe20003800000 */
[----:B------:R-:W-:Y:S01]  /*f200*/  LEA R6, R10, R19, 0xe ;  /* 0x000000130a067211 */ /* 0x000fe200078e70ff */
[----:B------:R-:W-:Y:S01]  /*f210*/  IMAD R3, R22, R3, UR41 ;  /* 0x0000002916037e24 */ /* 0x000fe2000f8e0203 */
[----:B------:R-:W0:Y:S03]  /*f220*/  SYNCS.PHASECHK.TRANS64.TRYWAIT P0, [R0+URZ+0x28860], R5 ;  /* 0x02886005000075a7 */ /* 0x000e26000800017f */
[----:B------:R-:W-:Y:S01]  /*f230*/  IMAD.IADD R28, R3, 0x1, -R28 ;  /* 0x00000001031c7824 */ /* 0x000fe200078e0a1c */
[----:B0-----:R-:W-:Y:S06]  /*f240*/  @!P0 BRA `(.L_x_2477) ;  /* 0x00000034006c8947 */ /* 0x001fec0003800000 */
.L_x_2569:
[----:B------:R-:W-:Y:S05]  /*f250*/  BSYNC B0 ;  /* 0x0000000000007941 */ /* 0x000fea0003800000 */
.L_x_2476:
        /* <DEDUP_REMOVED lines=16> */
[----:B0-----:R-:W-:-:S03]  /*f360*/  MOV R7, R5 ;  /* 0x0000000500077202 */ /* 0x001fc60000000f00 */
        /* <DEDUP_REMOVED lines=17> */
[----:B-1----:R-:W-:Y:S01]  /*f480*/  IMAD.MOV.U32 R13, RZ, RZ, R9 ;  /* 0x000000ffff0d7224 */ /* 0x002fe200078e0009 */
[----:B------:R-:W-:Y:S02]  /*f490*/  MOV R9, RZ ;  /* 0x000000ff00097202 */ /* 0x000fe40000000f00 */
        /* <DEDUP_REMOVED lines=9> */
[C---:B------:R-:W-:Y:S02]  /*f530*/  ISETP.LT.OR P4, PT, R28.reuse, 0x41, P1 ;  /* 0x000000411c00780c */ /* 0x040fe40000f81670 */
[----:B-----5:R-:W-:Y:S01]  /*f540*/  MOV R7, R19 ;  /* 0x0000001300077202 */ /* 0x020fe20000000f00 */
        /* <DEDUP_REMOVED lines=21> */
.L_x_2587:
        /* <DEDUP_REMOVED lines=12> */
.L_x_2479:
        /* <DEDUP_REMOVED lines=10> */
.L_x_2480:
[----:B------:R1:W-:Y:S02]  /*f800*/  SYNCS.ARRIVE.TRANS64.A1T0 RZ, [R0+URZ+0x28850], RZ ;  /* 0x028850ff00ff79a7 */ /* 0x0003e4000810003f */
[----:B-1----:R-:W-:-:S04]  /*f810*/  IADD3 R0, R10, 0x1, RZ ;  /* 0x000000010a007810 */ /* 0x002fc80007ffe0ff */
[----:B------:R-:W-:-:S04]  /*f820*/  ISETP.NE.AND P0, PT, R0, 0x2, PT ;  /* 0x000000020000780c */ /* 0x000fc80003f05270 */
[----:B0-----:R-:W-:Y:S02]  /*f830*/  SEL R3, RZ, 0x1, P0 ;  /* 0x00000001ff037807 */ /* 0x001fe40000000000 */
[----:B------:R-:W-:Y:S02]  /*f840*/  SEL R0, R0, RZ, P0 ;  /* 0x000000ff00007207 */ /* 0x000fe40000000000 */
[----:B------:R-:W-:-:S07]  /*f850*/  LOP3.LUT R8, R8, R3, RZ, 0x3c, !PT ;  /* 0x0000000308087212 */ /* 0x000fce00078e3cff */
.L_x_2446:
[----:B------:R-:W0:Y:S01]  /*f860*/  S2R R3, SR_CgaCtaId ;  /* 0x0000000000037919 */ /* 0x000e220000008800 */
[----:B------:R-:W-:Y:S02]  /*f870*/  MOV R2, 0x400 ;  /* 0x0000040000027802 */ /* 0x000fe40000000f00 */
[----:B------:R-:W-:Y:S02]  /*f880*/  SHF.L.U32 R9, R9, 0x1f, RZ ;  /* 0x0000001f09097819 */ /* 0x000fe400000006ff */
[----:B0-----:R-:W-:-:S04]  /*f890*/  LEA R7, R3, R2, 0x18 ;  /* 0x0000000203077211 */ /* 0x001fc800078ec0ff */
[----:B------:R-:W0:Y:S02]  /*f8a0*/  SYNCS.PHASECHK.TRANS64.TRYWAIT P0, [R7+URZ+0x28820], R9 ;  /* 0x02882009070075a7 */ /* 0x000e24000800017f */
[----:B0-----:R-:W-:Y:S05]  /*f8b0*/  @!P0 BRA `(.L_x_2481) ;  /* 0x00000038007c8947 */ /* 0x001fea0003800000 */
.L_x_2588:
[----:B------:R-:W-:-:S03]  /*f8c0*/  UMOV UR4, 0xffffffff ;  /* 0xffffffff00047882 */ /* 0x000fc60000000000 */
[----:B------:R-:W-:Y:S05]  /*f8d0*/  BRA.DIV UR4, `(.L_x_2482) ;  /* 0x0000003a04887947 */ /* 0x000fea000b800000 */
[----:B------:R1:W3:Y:S02]  /*f8e0*/  SHFL.IDX PT, R14, R17, RZ, 0x1f ;  /* 0x00001fff110e7589 */ /* 0x0002e400000e0000 */
.L_x_2591:
[----:B---3--:R-:W-:-:S13]  /*f8f0*/  ISETP.NE.AND P0, PT, R14, RZ, PT ;  /* 0x000000ff0e00720c */ /* 0x008fda0003f05270 */
[----:B------:R-:W-:Y:S05]  /*f900*/  @P0 BRA `(.L_x_2402) ;  /* 0x0000000000880947 */ /* 0x000fea0003800000 */
[----:B------:R-:W-:-:S03]  /*f910*/  UMOV UR4, 0xffffffff ;  /* 0xffffffff00047882 */ /* 0x000fc60000000000 */
[----:B------:R-:W-:Y:S05]  /*f920*/  BRA.DIV UR4, `(.L_x_2483) ;  /* 0x0000003a049c7947 */ /* 0x000fea000b800000 */
[----:B------:R-:W-:-:S13]  /*f930*/  ELECT P6, URZ, PT ;  /* 0x00000000003f782f */ /* 0x000fda00038c0000 */
.L_x_2594:
[----:B------:R-:W-:Y:S05]  /*f940*/  @!P6 BRA `(.L_x_2402) ;  /* 0x000000000078e947 */ /* 0x000fea0003800000 */
[----:B------:R-:W-:-:S06]  /*f950*/  ULOP3.LUT UR4, UR36, 0x2, URZ, 0xfc, !UPT ;  /* 0x0000000224047892 */ /* 0x000fcc000f8efc3f */
[----:B------:R-:W-:-:S05]  /*f960*/  IMAD.U32 R2, RZ, RZ, UR4 ;  /* 0x00000004ff027e24 */ /* 0x000fca000f8e00ff */
[----:B------:R-:W-:-:S13]  /*f970*/  ISETP.NE.AND P0, PT, R2, 0x3, PT ;  /* 0x000000030200780c */ /* 0x000fda0003f05270 */
[----:B------:R-:W-:Y:S05]  /*f980*/  @!P0 BRA `(.L_x_2484) ;  /* 0x0000000000048947 */ /* 0x000fea0003800000 */
[----:B------:R-:W-:Y:S01]  /*f990*/  BPT.TRAP 0x1 ;  /* 0x000000040000795c */ /* 0x000fe20000300000 */
.L_x_2484:
[----:B------:R-:W-:Y:S01]  /*f9a0*/  IMAD R5, R0, 0x8, R7 ;  /* 0x0000000800057824 */ /* 0x000fe200078e0207 */
[----:B------:R-:W-:Y:S02]  /*f9b0*/  SHF.L.U32 R2, R8, 0x1f, RZ ;  /* 0x0000001f08027819 */ /* 0x000fe400000006ff */
[----:B------:R-:W-:Y:S02]  /*f9c0*/  IADD3 R0, R0, 0x1, RZ ;  /* 0x0000000100007810 */ /* 0x000fe40007ffe0ff */
[----:B------:R-:W3:Y:S02]  /*f9d0*/  SYNCS.PHASECHK.TRANS64.TRYWAIT P1, [R5+URZ+0x28840], R2 ;  /* 0x02884002050075a7 */ /* 0x000ee4000802017f */
[----:B------:R-:W-:-:S04]  /*f9e0*/  ISETP.NE.AND P2, PT, R0, 0x2, PT ;  /* 0x000000020000780c */ /* 0x000fc80003f45270 */
[----:B------:R-:W-:Y:S01]  /*f9f0*/  SEL R3, RZ, 0x1, P2 ;  /* 0x00000001ff037807 */ /* 0x000fe20001000000 */
[----:B---3--:R-:W-:Y:S08]  /*fa00*/  @!P1 BRA `(.L_x_2485) ;  /* 0x0000003800849947 */ /* 0x008ff00003800000 */
.L_x_2595:
[----:B------:R-:W-:Y:S02]  /*fa10*/  SEL R0, R0, RZ, P2 ;  /* 0x000000ff00007207 */ /* 0x000fe40001000000 */
[----:B------:R-:W-:Y:S01]  /*fa20*/  LOP3.LUT R3, R8, R3, RZ, 0x3c, !PT ;  /* 0x0000000308037212 */ /* 0x000fe200078e3cff */
[----:B------:R-:W-:Y:S06]  /*fa30*/  @!P0 BRA `(.L_x_2486) ;  /* 0x0000000000048947 */ /* 0x000fec0003800000 */
[----:B------:R-:W-:Y:S01]  /*fa40*/  BPT.TRAP 0x1 ;  /* 0x000000040000795c */ /* 0x000fe20000300000 */
.L_x_2486:
[----:B0-----:R-:W-:Y:S01]  /*fa50*/  IMAD R7, R0, 0x8, R7 ;  /* 0x0000000800077824 */ /* 0x001fe200078e0207 */
[----:B------:R-:W-:-:S04]  /*fa60*/  SHF.L.U32 R0, R3, 0x1f, RZ ;  /* 0x0000001f03007819 */ /* 0x000fc800000006ff */
[----:B------:R-:W0:Y:S02]  /*fa70*/  SYNCS.PHASECHK.TRANS64.TRYWAIT P1, [R7+URZ+0x28840], R0 ;  /* 0x02884000070075a7 */ /* 0x000e24000802017f */
[----:B0-----:R-:W-:Y:S05]  /*fa80*/  @!P1 BRA `(.L_x_2487) ;  /* 0x0000003800789947 */ /* 0x001fea0003800000 */
.L_x_2596:
[----:B------:R-:W-:Y:S05]  /*fa90*/  @!P0 BRA `(.L_x_2488) ;  /* 0x0000000000048947 */ /* 0x000fea0003800000 */
[----:B------:R-:W-:Y:S01]  /*faa0*/  BPT.TRAP 0x1 ;  /* 0x000000040000795c */ /* 0x000fe20000300000 */
.L_x_2488:
[----:B------:R-:W4:Y:S02]  /*fab0*/  SYNCS.PHASECHK.TRANS64.TRYWAIT P1, [R5+URZ+0x28860], R2 ;  /* 0x02886002050075a7 */ /* 0x000f24000802017f */
[----:B----4-:R-:W-:Y:S05]  /*fac0*/  @!P1 BRA `(.L_x_2489) ;  /* 0x00000038007c9947 */ /* 0x010fea0003800000 */
.L_x_2597:
[----:B------:R-:W-:Y:S05]  /*fad0*/  @!P0 BRA `(.L_x_2490) ;  /* 0x0000000000048947 */ /* 0x000fea0003800000 */
[----:B------:R-:W-:Y:S01]  /*fae0*/  BPT.TRAP 0x1 ;  /* 0x000000040000795c */ /* 0x000fe20000300000 */
.L_x_2490:
[----:B------:R0:W0:Y:S02]  /*faf0*/  SYNCS.PHASECHK.TRANS64.TRYWAIT P0, [R7+URZ+0x28860], R0 ;  /* 0x02886000070075a7 */ /* 0x000024000800017f */
[----:B0-----:R-:W-:Y:S05]  /*fb00*/  @!P0 NANOSLEEP.SYNCS 0x989680 ;  /* 0x009896800000895d */ /* 0x001fea0003900000 */
[----:B------:R-:W0:Y:S02]  /*fb10*/  @!P0 SYNCS.PHASECHK.TRANS64 P0, [R7+URZ+0x28860], R0 ;  /* 0x02886000070085a7 */ /* 0x000e24000800007f */
[----:B0-----:R-:W-:Y:S05]  /*fb20*/  @!P0 BRA `(.L_x_2490) ;  /* 0xfffffffc00f08947 */ /* 0x001fea000383ffff */
.L_x_2402:
[----:B------:R-:W-:Y:S05]  /*fb30*/  BSYNC B6 ;  /* 0x0000000000067941 */ /* 0x000fea0003800000 */
.L_x_2399:
[----:B------:R-:W-:Y:S05]  /*fb40*/  EXIT ;  /* 0x000000000000794d */ /* 0x000fea0003800000 */
.L_x_2406:
[----:B0-----:R-:W-:-:S04]  /*fb50*/  IMAD.U32 R3, RZ, RZ, UR41 ;  /* 0x00000029ff037e24 */ /* 0x001fc8000f8e00ff */
[----:B------:R0:W1:Y:S03]  /*fb60*/  SYNCS.PHASECHK.TRANS64.TRYWAIT P0, [R3+URZ+0x28800], R0 ;  /* 0x02880000030075a7 */ /* 0x000066000800017f */
[----:B-1----:R-:W-:Y:S05]  /*fb70*/  @!P0 NANOSLEEP.SYNCS 0x989680 ;  /* 0x009896800000895d */ /* 0x002fea0003900000 */
[----:B------:R-:W1:Y:S02]  /*fb80*/  @!P0 SYNCS.PHASECHK.TRANS64 P0, [R3+URZ+0x28800], R0 ;  /* 0x02880000030085a7 */ /* 0x000e64000800007f */
[----:B-1----:R-:W-:Y:S05]  /*fb90*/  @!P0 BRA `(.L_x_2406) ;  /* 0xfffffffc00ec8947 */ /* 0x002fea000383ffff */
[----:B------:R-:W-:Y:S05]  /*fba0*/  BRA `(.L_x_2491) ;  /* 0xffffff1400f07947 */ /* 0x000fea000383ffff */
.L_x_2410:
[----:B-1----:R-:W-:-:S04]  /*fbb0*/  MOV R3, UR41 ;  /* 0x0000002900037c02 */ /* 0x002fc80008000f00 */
[----:B------:R1:W2:Y:S03]  /*fbc0*/  SYNCS.PHASECHK.TRANS64.TRYWAIT P1, [R3+URZ+0x28830], R0 ;  /* 0x02883000030075a7 */ /* 0x0002a6000802017f */
[----:B--2---:R-:W-:Y:S05]  /*fbd0*/  @!P1 NANOSLEEP.SYNCS 0x989680 ;  /* 0x009896800000995d */ /* 0x004fea0003900000 */
[----:B------:R-:W2:Y:S02]  /*fbe0*/  @!P1 SYNCS.PHASECHK.TRANS64 P1, [R3+URZ+0x28830], R0 ;  /* 0x02883000030095a7 */ /* 0x000ea4000802007f */
[----:B--2---:R-:W-:Y:S05]  /*fbf0*/  @!P1 BRA `(.L_x_2410) ;  /* 0xfffffffc00ec9947 */ /* 0x004fea000383ffff */
[----:B------:R-:W-:Y:S05]  /*fc00*/  BRA `(.L_x_2409) ;  /* 0xffffff18000c7947 */ /* 0x000fea000383ffff */
.L_x_2416:
[----:B-1----:R-:W-:-:S04]  /*fc10*/  IMAD.U32 R11, RZ, RZ, UR4 ;  /* 0x00000004ff0b7e24 */ /* 0x002fc8000f8e00ff */
[----:B------:R1:W2:Y:S03]  /*fc20*/  SYNCS.PHASECHK.TRANS64.TRYWAIT P1, [R11+URZ+0x28830], R10 ;  /* 0x0288300a0b0075a7 */ /* 0x0002a6000802017f */
[----:B--2---:R-:W-:Y:S05]  /*fc30*/  @!P1 NANOSLEEP.SYNCS 0x989680 ;  /* 0x009896800000995d */ /* 0x004fea0003900000 */
[----:B------:R-:W2:Y:S02]  /*fc40*/  @!P1 SYNCS.PHASECHK.TRANS64 P1, [R11+URZ+0x28830], R10 ;  /* 0x0288300a0b0095a7 */ /* 0x000ea4000802007f */
[----:B--2---:R-:W-:Y:S05]  /*fc50*/  @!P1 BRA `(.L_x_2416) ;  /* 0xfffffffc00ec9947 */ /* 0x004fea000383ffff */
[----:B------:R-:W-:Y:S05]  /*fc60*/  BRA `(.L_x_2413) ;  /* 0xffffff4400b87947 */ /* 0x000fea000383ffff */
.L_x_2420:
[----:B-1----:R-:W-:-:S04]  /*fc70*/  IMAD.U32 R11, RZ, RZ, UR4 ;  /* 0x00000004ff0b7e24 */ /* 0x002fc8000f8e00ff */
[----:B------:R1:W2:Y:S03]  /*fc80*/  SYNCS.PHASECHK.TRANS64.TRYWAIT P1, [R11+URZ+0x28850], R10 ;  /* 0x0288500a0b0075a7 */ /* 0x0002a6000802017f */
[----:B--2---:R-:W-:Y:S05]  /*fc90*/  @!P1 NANOSLEEP.SYNCS 0x989680 ;  /* 0x009896800000995d */ /* 0x004fea0003900000 */
[----:B------:R-:W2:Y:S02]  /*fca0*/  @!P1 SYNCS.PHASECHK.TRANS64 P1, [R11+URZ+0x28850], R10 ;  /* 0x0288500a0b0095a7 */ /* 0x000ea4000802007f */
[----:B--2---:R-:W-:Y:S05]  /*fcb0*/  @!P1 BRA `(.L_x_2420) ;  /* 0xfffffffc00ec9947 */ /* 0x004fea000383ffff */
[----:B------:R-:W-:Y:S05]  /*fcc0*/  BRA `(.L_x_2417) ;  /* 0xffffff48008c7947 */ /* 0x000fea000383ffff */
.L_x_2428:
[----:B-1----:R-:W-:-:S04]  /*fcd0*/  MOV R10, UR4 ;  /* 0x00000004000a7c02 */ /* 0x002fc80008000f00 */
[----:B------:R1:W2:Y:S03]  /*fce0*/  SYNCS.PHASECHK.TRANS64.TRYWAIT P1, [R10+URZ+0x28830], R9 ;  /* 0x028830090a0075a7 */ /* 0x0002a6000802017f */
[----:B--2---:R-:W-:Y:S05]  /*fcf0*/  @!P1 NANOSLEEP.SYNCS 0x989680 ;  /* 0x009896800000995d */ /* 0x004fea0003900000 */
[----:B------:R-:W2:Y:S02]  /*fd00*/  @!P1 SYNCS.PHASECHK.TRANS64 P1, [R10+URZ+0x28830], R9 ;  /* 0x028830090a0095a7 */ /* 0x000ea4000802007f */
[----:B--2---:R-:W-:Y:S05]  /*fd10*/  @!P1 BRA `(.L_x_2428) ;  /* 0xfffffffc00ec9947 */ /* 0x004fea000383ffff */
[----:B------:R-:W-:Y:S05]  /*fd20*/  BRA `(.L_x_2425) ;  /* 0xffffff78001c7947 */ /* 0x000fea000383ffff */
.L_x_2432:
[----:B-1----:R-:W-:-:S04]  /*fd30*/  IMAD.U32 R10, RZ, RZ, UR4 ;  /* 0x00000004ff0a7e24 */ /* 0x002fc8000f8e00ff */
[----:B------:R1:W2:Y:S03]  /*fd40*/  SYNCS.PHASECHK.TRANS64.TRYWAIT P1, [R10+URZ+0x28850], R9 ;  /* 0x028850090a0075a7 */ /* 0x0002a6000802017f */
[----:B--2---:R-:W-:Y:S05]  /*fd50*/  @!P1 NANOSLEEP.SYNCS 0x989680 ;  /* 0x009896800000995d */ /* 0x004fea0003900000 */
[----:B------:R-:W2:Y:S02]  /*fd60*/  @!P1 SYNCS.PHASECHK.TRANS64 P1, [R10+URZ+0x28850], R9 ;  /* 0x028850090a0095a7 */ /* 0x000ea4000802007f */
[----:B--2---:R-:W-:Y:S05]  /*fd70*/  @!P1 BRA `(.L_x_2432) ;  /* 0xfffffffc00ec9947 */ /* 0x004fea000383ffff */
[----:B------:R-:W-:Y:S05]  /*fd80*/  BRA `(.L_x_2429) ;  /* 0xffffff7800e07947 */ /* 0x000fea000383ffff */
.L_x_2439:
[----:B-1----:R-:W-:-:S04]  /*fd90*/  IMAD.U32 R5, RZ, RZ, UR5 ;  /* 0x00000005ff057e24 */ /* 0x002fc8000f8e00ff */
[----:B------:R1:W2:Y:S03]  /*fda0*/  SYNCS.PHASECHK.TRANS64.TRYWAIT P1, [R5+URZ+0x28850], R2 ;  /* 0x02885002050075a7 */ /* 0x0002a6000802017f */
[----:B--2---:R-:W-:Y:S05]  /*fdb0*/  @!P1 NANOSLEEP.SYNCS 0x989680 ;  /* 0x009896800000995d */ /* 0x004fea0003900000 */
[----:B------:R-:W2:Y:S02]  /*fdc0*/  @!P1 SYNCS.PHASECHK.TRANS64 P1, [R5+URZ+0x28850], R2 ;  /* 0x02885002050095a7 */ /* 0x000ea4000802007f */
[----:B--2---:R-:W-:Y:S05]  /*fdd0*/  @!P1 BRA `(.L_x_2439) ;  /* 0xfffffffc00ec9947 */ /* 0x004fea000383ffff */
[----:B------:R-:W-:Y:S05]  /*fde0*/  BRA `(.L_x_2438) ;  /* 0xffffff9c00cc7947 */ /* 0x000fea000383ffff */
.L_x_2451:
[----:B------:R-:W-:Y:S01]  /*fdf0*/  MOV R13, R17 ;  /* 0x00000011000d7202 */ /* 0x000fe20000000f00 */
[----:B------:R-:W-:Y:S01]  /*fe00*/  IMAD.MOV.U32 R12, RZ, RZ, RZ ;  /* 0x000000ffff0c7224 */ /* 0x000fe200078e00ff */
[----:B------:R-:W-:Y:S01]  /*fe10*/  MOV R15, 0xffffffff ;  /* 0xffffffff000f7802 */ /* 0x000fe20000000f00 */
[----:B------:R-:W-:-:S07]  /*fe20*/  IMAD.MOV.U32 R11, RZ, RZ, 0x1f ;  /* 0x0000001fff0b7424 */ /* 0x000fce00078e00ff */
[----:B-----5:R-:W-:Y:S05]  /*fe30*/  WARPSYNC.COLLECTIVE R15, `(.L_x_2492) ;  /* 0x000000000f087348 */ /* 0x020fea0003c00000 */
[----:B------:R0:W1:Y:S02]  /*fe40*/  SHFL.IDX P6, R14, R13, R12, R11 ;  /* 0x0000000c0d0e7389 */ /* 0x00006400000c000b */
[----:B01---5:R-:W-:Y:S01]  /*fe50*/  ENDCOLLECTIVE ;  /* 0x000000000000791b */ /* 0x023fe20003800000 */
.L_x_2492:
[----:B------:R-:W-:Y:S05]  /*fe60*/  BRA `(.L_x_2493) ;  /* 0xffffffcc00a87947 */ /* 0x000fea000383ffff */
.L_x_2453:
[----:B0-----:R-:W-:-:S04]  /*fe70*/  IMAD.U32 R10, RZ, RZ, UR47 ;  /* 0x0000002fff0a7e24 */ /* 0x001fc8000f8e00ff */
[----:B------:R0:W1:Y:S03]  /*fe80*/  SYNCS.PHASECHK.TRANS64.TRYWAIT P0, [R10+URZ+0x28840], R9 ;  /* 0x028840090a0075a7 */ /* 0x000066000800017f */
[----:B-1----:R-:W-:Y:S05]  /*fe90*/  @!P0 NANOSLEEP.SYNCS 0x989680 ;  /* 0x009896800000895d */ /* 0x002fea0003900000 */
[----:B------:R-:W1:Y:S02]  /*fea0*/  @!P0 SYNCS.PHASECHK.TRANS64 P0, [R10+URZ+0x28840], R9 ;  /* 0x028840090a0085a7 */ /* 0x000e64000800007f */
[----:B-1----:R-:W-:Y:S05]  /*feb0*/  @!P0 BRA `(.L_x_2453) ;  /* 0xfffffffc00ec8947 */ /* 0x002fea000383ffff */
[----:B------:R-:W-:Y:S05]  /*fec0*/  BRA `(.L_x_2494) ;  /* 0xffffffd000247947 */ /* 0x000fea000383ffff */
.L_x_2454:
        /* <DEDUP_REMOVED lines=8> */
.L_x_2496:
[----:B------:R-:W-:Y:S05]  /*ff50*/  BSYNC B0 ;  /* 0x0000000000007941 */ /* 0x000fea0003800000 */
.L_x_2495:
[----:B------:R-:W-:Y:S01]  /*ff60*/  IMAD.MOV.U32 R13, RZ, RZ, R0 ;  /* 0x000000ffff0d7224 */ /* 0x000fe200078e0000 */
[----:B------:R-:W-:Y:S01]  /*ff70*/  MOV R11, 0x181f ;  /* 0x0000181f000b7802 */ /* 0x000fe20000000f00 */
[----:B------:R-:W-:Y:S01]  /*ff80*/  IMAD.MOV.U32 R12, RZ, RZ, RZ ;  /* 0x000000ffff0c7224 */ /* 0x000fe200078e00ff */
[----:B------:R-:W-:Y:S01]  /*ff90*/  MOV R5, R14 ;  /* 0x0000000e00057202 */ /* 0x000fe20000000f00 */
[----:B------:R-:W-:Y:S01]  /*ffa0*/  IMAD.MOV.U32 R15, RZ, RZ, -0x1 ;  /* 0xffffffffff0f7424 */ /* 0x000fe200078e00ff */
[----:B------:R-:W-:-:S07]  /*ffb0*/  @P0 LEA R9, R19, UR47, 0x1 ;  /* 0x0000002f13090c11 */ /* 0x000fce000f8e08ff */
[----:B------:R-:W-:Y:S05]  /*ffc0*/  WARPSYNC.COLLECTIVE R15, `(.L_x_2497) ;  /* 0x000000000f087348 */ /* 0x000fea0003c00000 */
[----:B------:R0:W1:Y:S02]  /*ffd0*/  SHFL.IDX P6, R14, R13, R12, R11 ;  /* 0x0000000c0d0e7389 */ /* 0x00006400000c000b */
[----:B01----:R-:W-:Y:S01]  /*ffe0*/  ENDCOLLECTIVE ;  /* 0x000000000000791b */ /* 0x003fe20003800000 */
.L_x_2497:
[----:B------:R-:W-:Y:S01]  /*fff0*/  MOV R13, R3 ;  /* 0x00000003000d7202 */ /* 0x000fe20000000f00 */
[----:B------:R-:W-:Y:S02]  /*10000*/  IMAD.MOV.U32 R12, RZ, RZ, 0x1 ;  /* 0x00000001ff0c7424 */ /* 0x000fe400078e00ff */
[----:B------:R-:W-:-:S07]  /*10010*/  IMAD.MOV.U32 R4, RZ, RZ, R14 ;  /* 0x000000ffff047224 */ /* 0x000fce00078e000e */
[----:B------:R-:W-:Y:S05]  /*10020*/  WARPSYNC.COLLECTIVE R15, `(.L_x_2498) ;  /* 0x000000000f087348 */ /* 0x000fea0003c00000 */
[----:B------:R0:W1:Y:S02]  /*10030*/  SHFL.IDX P6, R14, R13, R12, R11 ;  /* 0x0000000c0d0e7389 */ /* 0x00006400000c000b */
[----:B01----:R-:W-:Y:S01]  /*10040*/  ENDCOLLECTIVE ;  /* 0x000000000000791b */ /* 0x003fe20003800000 */
.L_x_2498:
[----:B------:R-:W-:-:S05]  /*10050*/  @P0 IMAD.WIDE.U32 R4, R26, 0x2, R4 ;  /* 0x000000021a040825 */ /* 0x000fca00078e0004 */
[----:B------:R-:W-:Y:S01]  /*10060*/  @!PT LDS RZ, [RZ] ;  /* 0x00000000fffff984 */ /* 0x000fe20000000800 */
[----:B------:R-:W-:Y:S01]  /*10070*/  @!PT LDS RZ, [RZ] ;  /* 0x00000000fffff984 */ /* 0x000fe20000000800 */
[----:B------:R-:W-:Y:S01]  /*10080*/  @!PT LDS RZ, [RZ] ;  /* 0x00000000fffff984 */ /* 0x000fe20000000800 */
[----:B------:R0:W-:Y:S04]  /*10090*/  @P0 LDGSTS.E.BYPASS.LTC128B.128 [R9+0x18400], desc[UR44][R4.64], !P3 ;  /* 0x1840000004090fae */ /* 0x0001e8000d901d6c */
[----:B------:R0:W-:Y:S01]  /*100a0*/  @P0 LDGSTS.E.BYPASS.LTC128B.128 [R9+0x1c400], desc[UR44][R4.64+0x80], !P2 ;  /* 0x1c40008004090fae */ /* 0x0001e2000d101d6c */
[----:B------:R-:W-:Y:S02]  /*100b0*/  ISETP.GE.AND P0, PT, R6, 0x11, PT ;  /* 0x000000110600780c */ /* 0x000fe40003f06270 */
[----:B------:R-:W-:Y:S01]  /*100c0*/  MOV R13, R0 ;  /* 0x00000000000d7202 */ /* 0x000fe20000000f00 */
[----:B------:R-:W-:-:S10]  /*100d0*/  IMAD.MOV.U32 R8, RZ, RZ, R14 ;  /* 0x000000ffff087224 */ /* 0x000fd400078e000e */
[----:B0-----:R-:W-:-:S07]  /*100e0*/  @P0 LEA R36, R19, UR47, 0x1 ;  /* 0x0000002f13240c11 */ /* 0x001fce000f8e08ff */
[----:B------:R-:W-:Y:S05]  /*100f0*/  WARPSYNC.COLLECTIVE R15, `(.L_x_2499) ;  /* 0x000000000f087348 */ /* 0x000fea0003c00000 */
[----:B------:R0:W1:Y:S02]  /*10100*/  SHFL.IDX P6, R14, R13, R12, R11 ;  /* 0x0000000c0d0e7389 */ /* 0x00006400000c000b */
[----:B01----:R-:W-:Y:S01]  /*10110*/  ENDCOLLECTIVE ;  /* 0x000000000000791b */ /* 0x003fe20003800000 */
.L_x_2499:
[----:B------:R-:W-:Y:S01]  /*10120*/  IMAD.MOV.U32 R5, RZ, RZ, R8 ;  /* 0x000000ffff057224 */ /* 0x000fe200078e0008 */
[----:B------:R-:W-:Y:S01]  /*10130*/  MOV R13, R3 ;  /* 0x00000003000d7202 */ /* 0x000fe20000000f00 */
[----:B------:R-:W-:Y:S02]  /*10140*/  IMAD.MOV.U32 R12, RZ, RZ, 0x2 ;  /* 0x00000002ff0c7424 */ /* 0x000fe400078e00ff */
[----:B------:R-:W-:-:S07]  /*10150*/  IMAD.MOV.U32 R4, RZ, RZ, R14 ;  /* 0x000000ffff047224 */ /* 0x000fce00078e000e */
[----:B------:R-:W-:Y:S05]  /*10160*/  WARPSYNC.COLLECTIVE R15, `(.L_x_2500) ;  /* 0x000000000f087348 */ /* 0x000fea0003c00000 */
[----:B------:R0:W1:Y:S02]  /*10170*/  SHFL.IDX P6, R14, R13, R12, R11 ;  /* 0x0000000c0d0e7389 */ /* 0x00006400000c000b */
[----:B01----:R-:W-:Y:S01]  /*10180*/  ENDCOLLECTIVE ;  /* 0x000000000000791b */ /* 0x003fe20003800000 */
.L_x_2500:
        /* <DEDUP_REMOVED lines=9> */
[----:B0-----:R-:W-:Y:S05]  /*10220*/  WARPSYNC.COLLECTIVE R15, `(.L_x_2501) ;  /* 0x000000000f087348 */ /* 0x001fea0003c00000 */
[----:B------:R1:W2:Y:S02]  /*10230*/  SHFL.IDX P6, R14, R13, R12, R11 ;  /* 0x0000000c0d0e7389 */ /* 0x0002a400000c000b */
[----:B012---:R-:W-:Y:S01]  /*10240*/  ENDCOLLECTIVE ;  /* 0x000000000000791b */ /* 0x007fe20003800000 */
.L_x_2501:
[----:B------:R-:W-:Y:S01]  /*10250*/  MOV R5, R10 ;  /* 0x0000000a00057202 */ /* 0x000fe20000000f00 */
[----:B------:R-:W-:Y:S02]  /*10260*/  IMAD.MOV.U32 R13, RZ, RZ, R3 ;  /* 0x000000ffff0d7224 */ /* 0x000fe400078e0003 */
[----:B------:R-:W-:Y:S02]  /*10270*/  IMAD.MOV.U32 R12, RZ, RZ, 0x3 ;  /* 0x00000003ff0c7424 */ /* 0x000fe400078e00ff */
[----:B------:R-:W-:-:S07]  /*10280*/  IMAD.MOV.U32 R37, RZ, RZ, R14 ;  /* 0x000000ffff257224 */ /* 0x000fce00078e000e */
[----:B------:R-:W-:Y:S05]  /*10290*/  WARPSYNC.COLLECTIVE R15, `(.L_x_2502) ;  /* 0x000000000f087348 */ /* 0x000fea0003c00000 */
[----:B------:R0:W1:Y:S02]  /*102a0*/  SHFL.IDX P6, R14, R13, R12, R11 ;  /* 0x0000000c0d0e7389 */ /* 0x00006400000c000b */
[----:B01----:R-:W-:Y:S01]  /*102b0*/  ENDCOLLECTIVE ;  /* 0x000000000000791b */ /* 0x003fe20003800000 */
.L_x_2502:
[----:B------:R-:W-:Y:S01]  /*102c0*/  IMAD.MOV.U32 R4, RZ, RZ, R37 ;  /* 0x000000ffff047224 */ /* 0x000fe200078e0025 */
        /* <DEDUP_REMOVED lines=13> */
.L_x_2503:
[----:B------:R-:W-:Y:S01]  /*103a0*/  IMAD.MOV.U32 R5, RZ, RZ, R7 ;  /* 0x000000ffff057224 */ /* 0x000fe200078e0007 */
[----:B------:R-:W-:Y:S01]  /*103b0*/  @P0 LEA R7, R19, UR47, 0x1 ;  /* 0x0000002f13070c11 */ /* 0x000fe2000f8e08ff */
[----:B------:R-:W-:Y:S01]  /*103c0*/  IMAD.MOV.U32 R13, RZ, RZ, R3 ;  /* 0x000000ffff0d7224 */ /* 0x000fe200078e0003 */
[----:B------:R-:W-:Y:S01]  /*103d0*/  MOV R12, 0x4 ;  /* 0x00000004000c7802 */ /* 0x000fe20000000f00 */
[----:B------:R-:W-:-:S07]  /*103e0*/  IMAD.MOV.U32 R32, RZ, RZ, R14 ;  /* 0x000000ffff207224 */ /* 0x000fce00078e000e */
[----:B------:R-:W-:Y:S05]  /*103f0*/  WARPSYNC.COLLECTIVE R15, `(.L_x_2504) ;  /* 0x000000000f087348 */ /* 0x000fea0003c00000 */
[----:B------:R0:W1:Y:S02]  /*10400*/  SHFL.IDX P6, R14, R13, R12, R11 ;  /* 0x0000000c0d0e7389 */ /* 0x00006400000c000b */
[----:B01----:R-:W-:Y:S01]  /*10410*/  ENDCOLLECTIVE ;  /* 0x000000000000791b */ /* 0x003fe20003800000 */
.L_x_2504:
[----:B------:R-:W-:-:S05]  /*10420*/  MOV R4, R32 ;  /* 0x0000002000047202 */ /* 0x000fca0000000f00 */
        /* <DEDUP_REMOVED lines=12> */
.L_x_2505:
[----:B------:R-:W-:Y:S01]  /*104f0*/  IMAD.MOV.U32 R5, RZ, RZ, R10 ;  /* 0x000000ffff057224 */ /* 0x000fe200078e000a */
[----:B------:R-:W-:Y:S01]  /*10500*/  @P0 LEA R10, R19, UR47, 0x1 ;  /* 0x0000002f130a0c11 */ /* 0x000fe2000f8e08ff */
[----:B------:R-:W-:Y:S01]  /*10510*/  IMAD.MOV.U32 R13, RZ, RZ, R3 ;  /* 0x000000ffff0d7224 */ /* 0x000fe200078e0003 */
[----:B------:R-:W-:Y:S02]  /*10520*/  MOV R12, 0x5 ;  /* 0x00000005000c7802 */ /* 0x000fe40000000f00 */
[----:B------:R-:W-:-:S07]  /*10530*/  MOV R4, R14 ;  /* 0x0000000e00047202 */ /* 0x000fce0000000f00 */
[----:B------:R-:W-:Y:S05]  /*10540*/  WARPSYNC.COLLECTIVE R15, `(.L_x_2506) ;  /* 0x000000000f087348 */ /* 0x000fea0003c00000 */
[----:B------:R0:W1:Y:S02]  /*10550*/  SHFL.IDX P6, R14, R13, R12, R11 ;  /* 0x0000000c0d0e7389 */ /* 0x00006400000c000b */
[----:B01----:R-:W-:Y:S01]  /*10560*/  ENDCOLLECTIVE ;  /* 0x000000000000791b */ /* 0x003fe20003800000 */
.L_x_2506:
        /* <DEDUP_REMOVED lines=12> */
.L_x_2507:
[----:B------:R-:W-:Y:S01]  /*10630*/  IMAD.MOV.U32 R5, RZ, RZ, R32 ;  /* 0x000000ffff057224 */ /* 0x000fe200078e0020 */
[----:B------:R-:W-:Y:S01]  /*10640*/  MOV R13, R3 ;  /* 0x00000003000d7202 */ /* 0x000fe20000000f00 */
[----:B------:R-:W-:Y:S01]  /*10650*/  IMAD.MOV.U32 R12, RZ, RZ, 0x6 ;  /* 0x00000006ff0c7424 */ /* 0x000fe200078e00ff */
[----:B------:R-:W-:-:S07]  /*10660*/  MOV R37, R14 ;  /* 0x0000000e00257202 */ /* 0x000fce0000000f00 */
[----:B------:R-:W-:Y:S05]  /*10670*/  WARPSYNC.COLLECTIVE R15, `(.L_x_2508) ;  /* 0x000000000f087348 */ /* 0x000fea0003c00000 */
[----:B------:R0:W1:Y:S02]  /*10680*/  SHFL.IDX P6, R14, R13, R12, R11 ;  /* 0x0000000c0d0e7389 */ /* 0x00006400000c000b */
[----:B01----:R-:W-:Y:S01]  /*10690*/  ENDCOLLECTIVE ;  /* 0x000000000000791b */ /* 0x003fe20003800000 */
.L_x_2508:
[----:B------:R-:W-:Y:S01]  /*106a0*/  IMAD.MOV.U32 R4, RZ, RZ, R37 ;  /* 0x000000ffff047224 */ /* 0x000fe200078e0025 */
[----:B------:R-:W-:-:S03]  /*106b0*/  @P0 LEA R37, R19, UR47, 0x1 ;  /* 0x0000002f13250c11 */ /* 0x000fc6000f8e08ff */
        /* <DEDUP_REMOVED lines=12> */
.L_x_2509:
        /* <DEDUP_REMOVED lines=8> */
.L_x_2510:
        /* <DEDUP_REMOVED lines=12> */
.L_x_2511:
[----:B------:R-:W-:Y:S05]  /*108c0*/  BRA `(.L_x_2512) ;  /* 0xffffffcc00207947 */ /* 0x000fea000383ffff */
.L_x_2457:
[----:B------:R-:W-:Y:S01]  /*108d0*/  IMAD.MOV.U32 R13, RZ, RZ, R7 ;  /* 0x000000ffff0d7224 */ /* 0x000fe200078e0007 */
[----:B------:R-:W-:Y:S01]  /*108e0*/  MOV R12, RZ ;  /* 0x000000ff000c7202 */ /* 0x000fe20000000f00 */
[----:B------:R-:W-:Y:S01]  /*108f0*/  IMAD.MOV.U32 R11, RZ, RZ, 0x181f ;  /* 0x0000181fff0b7424 */ /* 0x000fe200078e00ff */
[----:B------:R-:W-:Y:S01]  /*10900*/  MOV R3, UR49 ;  /* 0x0000003100037c02 */ /* 0x000fe20008000f00 */
[----:B------:R-:W-:-:S04]  /*10910*/  IMAD.MOV.U32 R15, RZ, RZ, -0x1 ;  /* 0xffffffffff0f7424 */ /* 0x000fc800078e00ff */
[----:B------:R-:W-:-:S07]  /*10920*/  IMAD R3, R3, 0x80, R28 ;  /* 0x0000008003037824 */ /* 0x000fce00078e021c */
[----:B------:R-:W-:Y:S05]  /*10930*/  WARPSYNC.COLLECTIVE R15, `(.L_x_2513) ;  /* 0x000000000f087348 */ /* 0x000fea0003c00000 */
[----:B------:R0:W1:Y:S02]  /*10940*/  SHFL.IDX P6, R14, R13, R12, R11 ;  /* 0x0000000c0d0e7389 */ /* 0x00006400000c000b */
[----:B01----:R-:W-:Y:S01]  /*10950*/  ENDCOLLECTIVE ;  /* 0x000000000000791b */ /* 0x003fe20003800000 */
.L_x_2513:
[----:B------:R-:W-:Y:S02]  /*10960*/  VIADD R9, R3, 0x10 ;  /* 0x0000001003097836 */ /* 0x000fe40000000000 */
[----:B------:R-:W-:Y:S01]  /*10970*/  IMAD.MOV.U32 R13, RZ, RZ, R6 ;  /* 0x000000ffff0d7224 */ /* 0x000fe200078e0006 */
[----:B------:R-:W-:-:S07]  /*10980*/  MOV R5, R14 ;  /* 0x0000000e00057202 */ /* 0x000fce0000000f00 */
[----:B------:R-:W-:Y:S05]  /*10990*/  WARPSYNC.COLLECTIVE R15, `(.L_x_2514) ;  /* 0x000000000f087348 */ /* 0x000fea0003c00000 */
[----:B------:R0:W1:Y:S02]  /*109a0*/  SHFL.IDX P6, R14, R13, R12, R11 ;  /* 0x0000000c0d0e7389 */ /* 0x00006400000c000b */
[----:B01----:R-:W-:Y:S01]  /*109b0*/  ENDCOLLECTIVE ;  /* 0x000000000000791b */ /* 0x003fe20003800000 */
.L_x_2514:
[----:B------:R-:W-:Y:S02]  /*109c0*/  ULDC UR4, c[0x0][0x288] ;  /* 0x0000a20000047ab9 */ /* 0x000fe40000000800 */
[----:B------:R-:W-:-:S05]  /*109d0*/  IMAD R0, R0, UR4, RZ ;  /* 0x0000000400007c24 */ /* 0x000fca000f8e02ff */
[----:B------:R-:W-:Y:S02]  /*109e0*/  ISETP.GE.AND P2, PT, R3, R0, PT ;  /* 0x000000000300720c */ /* 0x000fe40003f46270 */
[----:B------:R-:W-:Y:S01]  /*109f0*/  MOV R13, R7 ;  /* 0x00000007000d7202 */ /* 0x000fe20000000f00 */
[----:B------:R-:W-:-:S10]  /*10a00*/  IMAD.MOV.U32 R12, RZ, RZ, 0x1 ;  /* 0x00000001ff0c7424 */ /* 0x000fd400078e00ff */
[----:B------:R-:W-:Y:S01]  /*10a10*/  @!P2 LEA R21, R19, UR47, 0x1 ;  /* 0x0000002f1315ac11 */ /* 0x000fe2000f8e08ff */
[----:B------:R-:W-:-:S07]  /*10a20*/  IMAD.MOV.U32 R4, RZ, RZ, R14 ;  /* 0x000000ffff047224 */ /* 0x000fce00078e000e */
[----:B------:R-:W-:Y:S05]  /*10a30*/  WARPSYNC.COLLECTIVE R15, `(.L_x_2515) ;  /* 0x000000000f087348 */ /* 0x000fea0003c00000 */
[----:B------:R0:W1:Y:S02]  /*10a40*/  SHFL.IDX P6, R14, R13, R12, R11 ;  /* 0x0000000c0d0e7389 */ /* 0x00006400000c000b */
[----:B01----:R-:W-:Y:S01]  /*10a50*/  ENDCOLLECTIVE ;  /* 0x000000000000791b */ /* 0x003fe20003800000 */
.L_x_2515:
        /* <DEDUP_REMOVED lines=13> */
.L_x_2516:
[----:B------:R-:W-:Y:S02]  /*10b30*/  IMAD.MOV.U32 R5, RZ, RZ, R8 ;  /* 0x000000ffff057224 */ /* 0x000fe400078e0008 */
[----:B------:R-:W-:Y:S02]  /*10b40*/  IMAD.MOV.U32 R13, RZ, RZ, R7 ;  /* 0x000000ffff0d7224 */ /* 0x000fe400078e0007 */
[----:B------:R-:W-:Y:S02]  /*10b50*/  IMAD.MOV.U32 R12, RZ, RZ, 0x2 ;  /* 0x00000002ff0c7424 */ /* 0x000fe400078e00ff */
[----:B------:R-:W-:-:S07]  /*10b60*/  IMAD.MOV.U32 R4, RZ, RZ, R14 ;  /* 0x000000ffff047224 */ /* 0x000fce00078e000e */
[----:B------:R-:W-:Y:S05]  /*10b70*/  WARPSYNC.COLLECTIVE R15, `(.L_x_2517) ;  /* 0x000000000f087348 */ /* 0x000fea0003c00000 */
[----:B------:R0:W1:Y:S02]  /*10b80*/  SHFL.IDX P6, R14, R13, R12, R11 ;  /* 0x0000000c0d0e7389 */ /* 0x00006400000c000b */
[----:B01----:R-:W-:Y:S01]  /*10b90*/  ENDCOLLECTIVE ;  /* 0x000000000000791b */ /* 0x003fe20003800000 */
.L_x_2517:
[----:B------:R-:W-:Y:S01]  /*10ba0*/  @!P2 IMAD.WIDE.U32 R8, R26, 0x2, R4 ;  /* 0x000000021a08a825 */ /* 0x000fe200078e0004 */
[----:B------:R-:W-:-:S04]  /*10bb0*/  IADD3 R5, R3, 0x20, RZ ;  /* 0x0000002003057810 */ /* 0x000fc80007ffe0ff */
[----:B------:R-:W-:Y:S01]  /*10bc0*/  @!PT LDS RZ, [RZ] ;  /* 0x00000000fffff984 */ /* 0x000fe20000000800 */
[----:B------:R-:W-:Y:S01]  /*10bd0*/  @!PT LDS RZ, [RZ] ;  /* 0x00000000fffff984 */ /* 0x000fe20000000800 */
[----:B------:R-:W-:Y:S01]  /*10be0*/  @!PT LDS RZ, [RZ] ;  /* 0x00000000fffff984 */ /* 0x000fe20000000800 */
[----:B------:R-:W-:Y:S04]  /*10bf0*/  @!P2 LDGSTS.E.BYPASS.LTC128B.128 [R35+0x10c00], desc[UR44][R8.64], !P0 ;  /* 0x10c000000823afae */ /* 0x000fe8000c101d6c */
[----:B------:R0:W-:Y:S01]  /*10c00*/  @!P2 LDGSTS.E.BYPASS.LTC128B.128 [R35+0x14c00], desc[UR44][R8.64+0x80], !P1 ;  /* 0x14c000800823afae */ /* 0x0001e2000c901d6c */
[----:B------:R-:W-:Y:S01]  /*10c10*/  ISETP.GE.AND P2, PT, R5, R0, PT ;  /* 0x000000000500720c */ /* 0x000fe20003f46270 */
[----:B------:R-:W-:Y:S01]  /*10c20*/  IMAD.MOV.U32 R13, RZ, RZ, R6 ;  /* 0x000000ffff0d7224 */ /* 0x000fe200078e0006 */
[----:B0-----:R-:W-:Y:S02]  /*10c30*/  IADD3 R9, R3, 0x30, RZ ;  /* 0x0000003003097810 */ /* 0x001fe40007ffe0ff */
[----:B------:R-:W-:-:S09]  /*10c40*/  MOV R5, R14 ;  /* 0x0000000e00057202 */ /* 0x000fd20000000f00 */
[----:B------:R-:W-:Y:S05]  /*10c50*/  WARPSYNC.COLLECTIVE R15, `(.L_x_2518) ;  /* 0x000000000f087348 */ /* 0x000fea0003c00000 */
[----:B------:R0:W1:Y:S02]  /*10c60*/  SHFL.IDX P6, R14, R13, R12, R11 ;  /* 0x0000000c0d0e7389 */ /* 0x00006400000c000b */
[----:B01----:R-:W-:Y:S01]  /*10c70*/  ENDCOLLECTIVE ;  /* 0x000000000000791b */ /* 0x003fe20003800000 */
.L_x_2518:
[----:B------:R-:W-:Y:S01]  /*10c80*/  @!P2 LEA R21, R19, UR47, 0x1 ;  /* 0x0000002f1315ac11 */ /* 0x000fe2000f8e08ff */
[----:B------:R-:W-:Y:S02]  /*10c90*/  IMAD.MOV.U32 R13, RZ, RZ, R7 ;  /* 0x000000ffff0d7224 */ /* 0x000fe400078e0007 */
[----:B------:R-:W-:Y:S02]  /*10ca0*/  IMAD.MOV.U32 R12, RZ, RZ, 0x3 ;  /* 0x00000003ff0c7424 */ /* 0x000fe400078e00ff */
[----:B------:R-:W-:-:S07]  /*10cb0*/  IMAD.MOV.U32 R4, RZ, RZ, R14 ;  /* 0x000000ffff047224 */ /* 0x000fce00078e000e */
[----:B------:R-:W-:Y:S05]  /*10cc0*/  WARPSYNC.COLLECTIVE R15, `(.L_x_2519) ;  /* 0x000000000f087348 */ /* 0x000fea0003c00000 */
[----:B------:R0:W1:Y:S02]  /*10cd0*/  SHFL.IDX P6, R14, R13, R12, R11 ;  /* 0x0000000c0d0e7389 */ /* 0x00006400000c000b */
[----:B01----:R-:W-:Y:S01]  /*10ce0*/  ENDCOLLECTIVE ;  /* 0x000000000000791b */ /* 0x003fe20003800000 */
.L_x_2519:
        /* <DEDUP_REMOVED lines=12> */
.L_x_2520:
        /* <DEDUP_REMOVED lines=8> */
.L_x_2521:
        /* <DEDUP_REMOVED lines=15> */
.L_x_2522:
[----:B------:R-:W-:Y:S01]  /*10f20*/  IMAD.MOV.U32 R13, RZ, RZ, R7 ;  /* 0x000000ffff0d7224 */ /* 0x000fe200078e0007 */
[----:B------:R-:W-:Y:S02]  /*10f30*/  MOV R12, 0x5 ;  /* 0x00000005000c7802 */ /* 0x000fe40000000f00 */
[----:B------:R-:W-:-:S07]  /*10f40*/  MOV R4, R14 ;  /* 0x0000000e00047202 */ /* 0x000fce0000000f00 */
[----:B------:R-:W-:Y:S05]  /*10f50*/  WARPSYNC.COLLECTIVE R15, `(.L_x_2523) ;  /* 0x000000000f087348 */ /* 0x000fea0003c00000 */
[----:B------:R0:W1:Y:S02]  /*10f60*/  SHFL.IDX P6, R14, R13, R12, R11 ;  /* 0x0000000c0d0e7389 */ /* 0x00006400000c000b */
[----:B01----:R-:W-:Y:S01]  /*10f70*/  ENDCOLLECTIVE ;  /* 0x000000000000791b */ /* 0x003fe20003800000 */
.L_x_2523:
        /* <DEDUP_REMOVED lines=12> */
.L_x_2524:
        /* <DEDUP_REMOVED lines=8> */
.L_x_2525:
        /* <DEDUP_REMOVED lines=13> */
.L_x_2526:
[----:B------:R-:W-:Y:S01]  /*11190*/  @!P2 LEA R21, R19, UR47, 0x1 ;  /* 0x0000002f1315ac11 */ /* 0x000fe2000f8e08ff */
[----:B------:R-:W-:Y:S01]  /*111a0*/  IMAD.MOV.U32 R13, RZ, RZ, R7 ;  /* 0x000000ffff0d7224 */ /* 0x000fe200078e0007 */
[----:B------:R-:W-:Y:S01]  /*111b0*/  MOV R12, 0x7 ;  /* 0x00000007000c7802 */ /* 0x000fe20000000f00 */
[----:B------:R-:W-:-:S07]  /*111c0*/  IMAD.MOV.U32 R4, RZ, RZ, R14 ;  /* 0x000000ffff047224 */ /* 0x000fce00078e000e */
[----:B------:R-:W-:Y:S05]  /*111d0*/  WARPSYNC.COLLECTIVE R15, `(.L_x_2527) ;  /* 0x000000000f087348 */ /* 0x000fea0003c00000 */
[----:B------:R0:W1:Y:S02]  /*111e0*/  SHFL.IDX P6, R14, R13, R12, R11 ;  /* 0x0000000c0d0e7389 */ /* 0x00006400000c000b */
[----:B01----:R-:W-:Y:S01]  /*111f0*/  ENDCOLLECTIVE ;  /* 0x000000000000791b */ /* 0x003fe20003800000 */
.L_x_2527:
        /* <DEDUP_REMOVED lines=11> */
.L_x_2528:
[----:B------:R-:W-:Y:S05]  /*112b0*/  BRA `(.L_x_2529) ;  /* 0xffffffcc00187947 */ /* 0x000fea000383ffff */
.L_x_2460:
[----:B0-----:R-:W-:-:S04]  /*112c0*/  MOV R3, UR47 ;  /* 0x0000002f00037c02 */ /* 0x001fc80008000f00 */
[----:B------:R0:W1:Y:S03]  /*112d0*/  SYNCS.PHASECHK.TRANS64.TRYWAIT P0, [R3+URZ+0x28820], R0 ;  /* 0x02882000030075a7 */ /* 0x000066000800017f */
[----:B-1----:R-:W-:Y:S05]  /*112e0*/  @!P0 NANOSLEEP.SYNCS 0x989680 ;  /* 0x009896800000895d */ /* 0x002fea0003900000 */
[----:B------:R-:W1:Y:S02]  /*112f0*/  @!P0 SYNCS.PHASECHK.TRANS64 P0, [R3+URZ+0x28820], R0 ;  /* 0x02882000030085a7 */ /* 0x000e64000800007f */
[----:B-1----:R-:W-:Y:S05]  /*11300*/  @!P0 BRA `(.L_x_2460) ;  /* 0xfffffffc00ec8947 */ /* 0x002fea000383ffff */
[----:B------:R-:W-:Y:S05]  /*11310*/  BRA `(.L_x_2530) ;  /* 0xffffffcc00647947 */ /* 0x000fea000383ffff */
.L_x_2464:
[----:B0-----:R0:W1:Y:S02]  /*11320*/  SYNCS.PHASECHK.TRANS64.TRYWAIT P0, [R34+URZ+0x28840], R3 ;  /* 0x02884003220075a7 */ /* 0x001064000800017f */
[----:B-1----:R-:W-:Y:S05]  /*11330*/  @!P0 NANOSLEEP.SYNCS 0x989680 ;  /* 0x009896800000895d */ /* 0x002fea0003900000 */
[----:B------:R-:W1:Y:S02]  /*11340*/  @!P0 SYNCS.PHASECHK.TRANS64 P0, [R34+URZ+0x28840], R3 ;  /* 0x02884003220085a7 */ /* 0x000e64000800007f */
[----:B-1----:R-:W-:Y:S05]  /*11350*/  @!P0 BRA `(.L_x_2464) ;  /* 0xfffffffc00f08947 */ /* 0x002fea000383ffff */
[----:B------:R-:W-:Y:S05]  /*11360*/  BRA `(.L_x_2531) ;  /* 0xffffffd000247947 */ /* 0x000fea000383ffff */
.L_x_2465:
        /* <DEDUP_REMOVED lines=8> */
.L_x_2533:
[----:B------:R-:W-:Y:S05]  /*113f0*/  BSYNC B1 ;  /* 0x0000000000017941 */ /* 0x000fea0003800000 */
.L_x_2532:
[----:B------:R-:W-:Y:S01]  /*11400*/  MOV R13, R6 ;  /* 0x00000006000d7202 */ /* 0x000fe20000000f00 */
[----:B------:R-:W-:Y:S01]  /*11410*/  IMAD.MOV.U32 R12, RZ, RZ, RZ ;  /* 0x000000ffff0c7224 */ /* 0x000fe200078e00ff */
[----:B------:R-:W-:Y:S01]  /*11420*/  MOV R15, 0xffffffff ;  /* 0xffffffff000f7802 */ /* 0x000fe20000000f00 */
[----:B------:R-:W-:Y:S01]  /*11430*/  IMAD.MOV.U32 R11, RZ, RZ, 0x181f ;  /* 0x0000181fff0b7424 */ /* 0x000fe200078e00ff */
[----:B------:R-:W-:Y:S01]  /*11440*/  LEA R4, R4, UR47, 0x1 ;  /* 0x0000002f04047c11 */ /* 0x000fe2000f8e08ff */
[----:B------:R-:W-:Y:S02]  /*11450*/  IMAD.MOV.U32 R0, RZ, RZ, R14 ;  /* 0x000000ffff007224 */ /* 0x000fe400078e000e */
[----:B------:R-:W-:-:S07]  /*11460*/  IMAD.SHL.U32 R3, R26, 0x2, RZ ;  /* 0x000000021a037824 */ /* 0x000fce00078e00ff */
[----:B------:R-:W-:Y:S05]  /*11470*/  WARPSYNC.COLLECTIVE R15, `(.L_x_2534) ;  /* 0x000000000f087348 */ /* 0x000fea0003c00000 */
[----:B------:R0:W1:Y:S02]  /*11480*/  SHFL.IDX P6, R14, R13, R12, R11 ;  /* 0x0000000c0d0e7389 */ /* 0x00006400000c000b */
[----:B01----:R-:W-:Y:S01]  /*11490*/  ENDCOLLECTIVE ;  /* 0x000000000000791b */ /* 0x003fe20003800000 */
.L_x_2534:
        /* <DEDUP_REMOVED lines=13> */
.L_x_2535:
[----:B------:R-:W-:Y:S01]  /*11570*/  IMAD.MOV.U32 R13, RZ, RZ, R6 ;  /* 0x000000ffff0d7224 */ /* 0x000fe200078e0006 */
[----:B------:R-:W-:-:S07]  /*11580*/  MOV R0, R14 ;  /* 0x0000000e00007202 */ /* 0x000fce0000000f00 */
[----:B------:R-:W-:Y:S05]  /*11590*/  WARPSYNC.COLLECTIVE R15, `(.L_x_2536) ;  /* 0x000000000f087348 */ /* 0x000fea0003c00000 */
[----:B------:R0:W1:Y:S02]  /*115a0*/  SHFL.IDX P6, R14, R13, R12, R11 ;  /* 0x0000000c0d0e7389 */ /* 0x00006400000c000b */
[----:B01----:R-:W-:Y:S01]  /*115b0*/  ENDCOLLECTIVE ;  /* 0x000000000000791b */ /* 0x003fe20003800000 */
.L_x_2536:
[----:B------:R-:W-:Y:S02]  /*115c0*/  IMAD.MOV.U32 R13, RZ, RZ, R5 ;  /* 0x000000ffff0d7224 */ /* 0x000fe400078e0005 */
[----:B------:R-:W-:Y:S02]  /*115d0*/  IMAD.MOV.U32 R12, RZ, RZ, 0x2 ;  /* 0x00000002ff0c7424 */ /* 0x000fe400078e00ff */
        /* <DEDUP_REMOVED lines=12> */
.L_x_2537:
[----:B------:R-:W-:Y:S02]  /*116a0*/  IMAD.MOV.U32 R13, RZ, RZ, R6 ;  /* 0x000000ffff0d7224 */ /* 0x000fe400078e0006 */
[----:B------:R-:W-:-:S07]  /*116b0*/  IMAD.MOV.U32 R7, RZ, RZ, R14 ;  /* 0x000000ffff077224 */ /* 0x000fce00078e000e */
[----:B------:R-:W-:Y:S05]  /*116c0*/  WARPSYNC.COLLECTIVE R15, `(.L_x_2538) ;  /* 0x000000000f087348 */ /* 0x000fea0003c00000 */
[----:B------:R0:W1:Y:S02]  /*116d0*/  SHFL.IDX P6, R14, R13, R12, R11 ;  /* 0x0000000c0d0e7389 */ /* 0x00006400000c000b */
[----:B01----:R-:W-:Y:S01]  /*116e0*/  ENDCOLLECTIVE ;  /* 0x000000000000791b */ /* 0x003fe20003800000 */
.L_x_2538:
[----:B------:R-:W-:Y:S02]  /*116f0*/  IMAD.MOV.U32 R13, RZ, RZ, R5 ;  /* 0x000000ffff0d7224 */ /* 0x000fe400078e0005 */
[----:B------:R-:W-:Y:S01]  /*11700*/  IMAD.MOV.U32 R12, RZ, RZ, 0x3 ;  /* 0x00000003ff0c7424 */ /* 0x000fe200078e00ff */
        /* <DEDUP_REMOVED lines=11> */
.L_x_2539:
[----:B------:R-:W-:Y:S02]  /*117c0*/  IMAD.MOV.U32 R13, RZ, RZ, R6 ;  /* 0x000000ffff0d7224 */ /* 0x000fe400078e0006 */
[----:B------:R-:W-:-:S07]  /*117d0*/  IMAD.MOV.U32 R0, RZ, RZ, R14 ;  /* 0x000000ffff007224 */ /* 0x000fce00078e000e */
[----:B------:R-:W-:Y:S05]  /*117e0*/  WARPSYNC.COLLECTIVE R15, `(.L_x_2540) ;  /* 0x000000000f087348 */ /* 0x000fea0003c00000 */
[----:B------:R0:W1:Y:S02]  /*117f0*/  SHFL.IDX P6, R14, R13, R12, R11 ;  /* 0x0000000c0d0e7389 */ /* 0x00006400000c000b */
[----:B01----:R-:W-:Y:S01]  /*11800*/  ENDCOLLECTIVE ;  /* 0x000000000000791b */ /* 0x003fe20003800000 */
.L_x_2540:
[----:B------:R-:W-:Y:S01]  /*11810*/  IMAD.MOV.U32 R13, RZ, RZ, R5 ;  /* 0x000000ffff0d7224 */ /* 0x000fe200078e0005 */
[----:B------:R-:W-:Y:S02]  /*11820*/  MOV R12, 0x4 ;  /* 0x00000004000c7802 */ /* 0x000fe40000000f00 */
        /* <DEDUP_REMOVED lines=12> */
.L_x_2541:
[----:B------:R-:W-:Y:S01]  /*118f0*/  MOV R13, R6 ;  /* 0x00000006000d7202 */ /* 0x000fe20000000f00 */
[----:B------:R-:W-:-:S07]  /*11900*/  IMAD.MOV.U32 R0, RZ, RZ, R14 ;  /* 0x000000ffff007224 */ /* 0x000fce00078e000e */
[----:B------:R-:W-:Y:S05]  /*11910*/  WARPSYNC.COLLECTIVE R15, `(.L_x_2542) ;  /* 0x000000000f087348 */ /* 0x000fea0003c00000 */
[----:B------:R0:W1:Y:S02]  /*11920*/  SHFL.IDX P6, R14, R13, R12, R11 ;  /* 0x0000000c0d0e7389 */ /* 0x00006400000c000b */
[----:B01----:R-:W-:Y:S01]  /*11930*/  ENDCOLLECTIVE ;  /* 0x000000000000791b */ /* 0x003fe20003800000 */
.L_x_2542:
        /* <DEDUP_REMOVED lines=14> */
.L_x_2543:
[----:B------:R-:W-:Y:S01]  /*11a20*/  IMAD.MOV.U32 R13, RZ, RZ, R6 ;  /* 0x000000ffff0d7224 */ /* 0x000fe200078e0006 */
[----:B------:R-:W-:-:S07]  /*11a30*/  MOV R7, R14 ;  /* 0x0000000e00077202 */ /* 0x000fce0000000f00 */
[----:B------:R-:W-:Y:S05]  /*11a40*/  WARPSYNC.COLLECTIVE R15, `(.L_x_2544) ;  /* 0x000000000f087348 */ /* 0x000fea0003c00000 */
[----:B------:R0:W1:Y:S02]  /*11a50*/  SHFL.IDX P6, R14, R13, R12, R11 ;  /* 0x0000000c0d0e7389 */ /* 0x00006400000c000b */
[----:B01----:R-:W-:Y:S01]  /*11a60*/  ENDCOLLECTIVE ;  /* 0x000000000000791b */ /* 0x003fe20003800000 */
.L_x_2544:
        /* <DEDUP_REMOVED lines=13> */
.L_x_2545:
[----:B------:R-:W-:Y:S01]  /*11b40*/  IMAD.MOV.U32 R13, RZ, RZ, R6 ;  /* 0x000000ffff0d7224 */ /* 0x000fe200078e0006 */
[----:B------:R-:W-:-:S07]  /*11b50*/  MOV R0, R14 ;  /* 0x0000000e00007202 */ /* 0x000fce0000000f00 */
[----:B------:R-:W-:Y:S05]  /*11b60*/  WARPSYNC.COLLECTIVE R15, `(.L_x_2546) ;  /* 0x000000000f087348 */ /* 0x000fea0003c00000 */
[----:B------:R0:W1:Y:S02]  /*11b70*/  SHFL.IDX P6, R14, R13, R12, R11 ;  /* 0x0000000c0d0e7389 */ /* 0x00006400000c000b */
[----:B01----:R-:W-:Y:S01]  /*11b80*/  ENDCOLLECTIVE ;  /* 0x000000000000791b */ /* 0x003fe20003800000 */
.L_x_2546:
        /* <DEDUP_REMOVED lines=14> */
.L_x_2547:
[----:B------:R-:W-:Y:S02]  /*11c70*/  IMAD.MOV.U32 R13, RZ, RZ, R6 ;  /* 0x000000ffff0d7224 */ /* 0x000fe400078e0006 */
[----:B------:R-:W-:-:S07]  /*11c80*/  IMAD.MOV.U32 R5, RZ, RZ, R14 ;  /* 0x000000ffff057224 */ /* 0x000fce00078e000e */
[----:B------:R-:W-:Y:S05]  /*11c90*/  WARPSYNC.COLLECTIVE R15, `(.L_x_2548) ;  /* 0x000000000f087348 */ /* 0x000fea0003c00000 */
[----:B------:R0:W1:Y:S02]  /*11ca0*/  SHFL.IDX P6, R14, R13, R12, R11 ;  /* 0x0000000c0d0e7389 */ /* 0x00006400000c000b */
[----:B01----:R-:W-:Y:S01]  /*11cb0*/  ENDCOLLECTIVE ;  /* 0x000000000000791b */ /* 0x003fe20003800000 */
.L_x_2548:
[----:B------:R-:W-:Y:S01]  /*11cc0*/  MOV R6, R14 ;  /* 0x0000000e00067202 */ /* 0x000fe20000000f00 */
[----:B------:R-:W-:Y:S06]  /*11cd0*/  BRA `(.L_x_2549) ;  /* 0xffffffc800f87947 */ /* 0x000fec000383ffff */
.L_x_2470:
[----:B---3--:R3:W4:Y:S02]  /*11ce0*/  SYNCS.PHASECHK.TRANS64.TRYWAIT P0, [R0+URZ+0x28860], R5 ;  /* 0x02886005000075a7 */ /* 0x008724000800017f */
[----:B----4-:R-:W-:Y:S05]  /*11cf0*/  @!P0 NANOSLEEP.SYNCS 0x989680 ;  /* 0x009896800000895d */ /* 0x010fea0003900000 */
[----:B------:R-:W4:Y:S02]  /*11d00*/  @!P0 SYNCS.PHASECHK.TRANS64 P0, [R0+URZ+0x28860], R5 ;  /* 0x02886005000085a7 */ /* 0x000f24000800007f */
[----:B----4-:R-:W-:Y:S05]  /*11d10*/  @!P0 BRA `(.L_x_2470) ;  /* 0xfffffffc00f08947 */ /* 0x010fea000383ffff */
[----:B------:R-:W-:Y:S05]  /*11d20*/  BRA `(.L_x_2550) ;  /* 0xffffffcc00507947 */ /* 0x000fea000383ffff */
.L_x_2471:
[----:B------:R-:W-:Y:S01]  /*11d30*/  BSSY B1, `(.L_x_2551) ;  /* 0x0000008000017945 */ /* 0x000fe20003800000 */
[----:B0-----:R-:W-:Y:S01]  /*11d40*/  IMAD.MOV.U32 R13, RZ, RZ, R2 ;  /* 0x000000ffff0d7224 */ /* 0x001fe200078e0002 */
[----:B------:R-:W-:Y:S01]  /*11d50*/  MOV R11, 0x181f ;  /* 0x0000181f000b7802 */ /* 0x000fe20000000f00 */
[----:B------:R-:W-:Y:S02]  /*11d60*/  IMAD.MOV.U32 R12, RZ, RZ, RZ ;  /* 0x000000ffff0c7224 */ /* 0x000fe400078e00ff */
[----:B------:R-:W-:-:S07]  /*11d70*/  IMAD.MOV.U32 R15, RZ, RZ, -0x1 ;  /* 0xffffffffff0f7424 */ /* 0x000fce00078e00ff */
[----:B--23--:R-:W-:Y:S05]  /*11d80*/  WARPSYNC.COLLECTIVE R15, `(.L_x_2552) ;  /* 0x000000000f087348 */ /* 0x00cfea0003c00000 */
[----:B------:R0:W1:Y:S02]  /*11d90*/  SHFL.IDX P6, R14, R13, R12, R11 ;  /* 0x0000000c0d0e7389 */ /* 0x00006400000c000b */
[----:B0123--:R-:W-:Y:S01]  /*11da0*/  ENDCOLLECTIVE ;  /* 0x000000000000791b */ /* 0x00ffe20003800000 */
.L_x_2552:
[----:B------:R-:W-:Y:S05]  /*11db0*/  BSYNC B1 ;  /* 0x0000000000017941 */ /* 0x000fea0003800000 */
.L_x_2551:
[----:B------:R-:W-:Y:S01]  /*11dc0*/  MOV R13, R16 ;  /* 0x00000010000d7202 */ /* 0x000fe20000000f00 */
[----:B------:R-:W-:Y:S01]  /*11dd0*/  IMAD.MOV.U32 R12, RZ, RZ, RZ ;  /* 0x000000ffff0c7224 */ /* 0x000fe200078e00ff */
[----:B------:R-:W-:Y:S01]  /*11de0*/  MOV R15, 0xffffffff ;  /* 0xffffffff000f7802 */ /* 0x000fe20000000f00 */
[----:B------:R-:W-:Y:S01]  /*11df0*/  IMAD.MOV.U32 R11, RZ, RZ, 0x181f ;  /* 0x0000181fff0b7424 */ /* 0x000fe200078e00ff */
[----:B------:R-:W-:Y:S01]  /*11e00*/  LEA R7, R7, UR47, 0x1 ;  /* 0x0000002f07077c11 */ /* 0x000fe2000f8e08ff */
[----:B------:R-:W-:-:S07]  /*11e10*/  IMAD.MOV.U32 R5, RZ, RZ, R14 ;  /* 0x000000ffff057224 */ /* 0x000fce00078e000e */
[----:B------:R-:W-:Y:S05]  /*11e20*/  WARPSYNC.COLLECTIVE R15, `(.L_x_2553) ;  /* 0x000000000f087348 */ /* 0x000fea0003c00000 */
[----:B------:R0:W1:Y:S02]  /*11e30*/  SHFL.IDX P6, R14, R13, R12, R11 ;  /* 0x0000000c0d0e7389 */ /* 0x00006400000c000b */
[----:B01----:R-:W-:Y:S01]  /*11e40*/  ENDCOLLECTIVE ;  /* 0x000000000000791b */ /* 0x003fe20003800000 */
.L_x_2553:
[----:B------:R-:W-:Y:S01]  /*11e50*/  IMAD.MOV.U32 R13, RZ, RZ, R2 ;  /* 0x000000ffff0d7224 */ /* 0x000fe200078e0002 */
[----:B------:R-:W-:Y:S02]  /*11e60*/  MOV R12, 0x1 ;  /* 0x00000001000c7802 */ /* 0x000fe40000000f00 */
[----:B------:R-:W-:-:S13]  /*11e70*/  IADD3 R4, P0, R14, R3, RZ ;  /* 0x000000030e047210 */ /* 0x000fda0007f1e0ff */
[----:B------:R-:W-:Y:S05]  /*11e80*/  WARPSYNC.COLLECTIVE R15, `(.L_x_2554) ;  /* 0x000000000f087348 */ /* 0x000fea0003c00000 */
[----:B------:R0:W1:Y:S02]  /*11e90*/  SHFL.IDX P6, R14, R13, R12, R11 ;  /* 0x0000000c0d0e7389 */ /* 0x00006400000c000b */
[----:B01----:R-:W-:Y:S01]  /*11ea0*/  ENDCOLLECTIVE ;  /* 0x000000000000791b */ /* 0x003fe20003800000 */
.L_x_2554:
        /* <DEDUP_REMOVED lines=12> */
.L_x_2555:
        /* <DEDUP_REMOVED lines=10> */
.L_x_2556:
[----:B------:R-:W-:Y:S02]  /*12010*/  IADD3.X R5, RZ, R6, RZ, P0, !PT ;  /* 0x00000006ff057210 */ /* 0x000fe400007fe4ff */
        /* <DEDUP_REMOVED lines=11> */
.L_x_2557:
        /* <DEDUP_REMOVED lines=10> */
.L_x_2558:
        /* <DEDUP_REMOVED lines=12> */
.L_x_2559:
        /* <DEDUP_REMOVED lines=10> */
.L_x_2560:
        /* <DEDUP_REMOVED lines=12> */
.L_x_2561:
        /* <DEDUP_REMOVED lines=10> */
.L_x_2562:
        /* <DEDUP_REMOVED lines=12> */
.L_x_2563:
        /* <DEDUP_REMOVED lines=10> */
.L_x_2564:
        /* <DEDUP_REMOVED lines=12> */
.L_x_2565:
        /* <DEDUP_REMOVED lines=10> */
.L_x_2566:
        /* <DEDUP_REMOVED lines=12> */
.L_x_2567:
[----:B------:R-:W-:Y:S01]  /*127b0*/  @!PT LDS RZ, [RZ] ;  /* 0x00000000fffff984 */ /* 0x000fe20000000800 */
[----:B------:R-:W-:Y:S01]  /*127c0*/  @!PT LDS RZ, [RZ] ;  /* 0x00000000fffff984 */ /* 0x000fe20000000800 */
[----:B------:R-:W-:Y:S01]  /*127d0*/  @!PT LDS RZ, [RZ] ;  /* 0x00000000fffff984 */ /* 0x000fe20000000800 */
[----:B------:R0:W-:Y:S01]  /*127e0*/  LDGSTS.E.BYPASS.LTC128B.128 [R7+0x7400], desc[UR44][R4.64+0x80], !P0 ;  /* 0x0740008004077fae */ /* 0x0001e2000c101d6c */
[----:B------:R-:W-:Y:S05]  /*127f0*/  BRA `(.L_x_2568) ;  /* 0xffffffc400987947 */ /* 0x000fea000383ffff */
.L_x_2477:
[----:B0-----:R0:W1:Y:S02]  /*12800*/  SYNCS.PHASECHK.TRANS64.TRYWAIT P0, [R0+URZ+0x28860], R5 ;  /* 0x02886005000075a7 */ /* 0x001064000800017f */
[----:B-1----:R-:W-:Y:S05]  /*12810*/  @!P0 NANOSLEEP.SYNCS 0x989680 ;  /* 0x009896800000895d */ /* 0x002fea0003900000 */
[----:B------:R-:W1:Y:S02]  /*12820*/  @!P0 SYNCS.PHASECHK.TRANS64 P0, [R0+URZ+0x28860], R5 ;  /* 0x02886005000085a7 */ /* 0x000e64000800007f */
[----:B-1----:R-:W-:Y:S05]  /*12830*/  @!P0 BRA `(.L_x_2477) ;  /* 0xfffffffc00f08947 */ /* 0x002fea000383ffff */
[----:B------:R-:W-:Y:S05]  /*12840*/  BRA `(.L_x_2569) ;  /* 0xffffffc800807947 */ /* 0x000fea000383ffff */
.L_x_2478:
[----:B------:R-:W-:Y:S01]  /*12850*/  BSSY B0, `(.L_x_2570) ;  /* 0x0000008000007945 */ /* 0x000fe20003800000 */
[----:B------:R-:W-:Y:S01]  /*12860*/  MOV R13, R2 ;  /* 0x00000002000d7202 */ /* 0x000fe20000000f00 */
[----:B------:R-:W-:Y:S01]  /*12870*/  IMAD.MOV.U32 R12, RZ, RZ, RZ ;  /* 0x000000ffff0c7224 */ /* 0x000fe200078e00ff */
[----:B------:R-:W-:Y:S01]  /*12880*/  MOV R15, 0xffffffff ;  /* 0xffffffff000f7802 */ /* 0x000fe20000000f00 */
[----:B------:R-:W-:-:S07]  /*12890*/  IMAD.MOV.U32 R11, RZ, RZ, 0x181f ;  /* 0x0000181fff0b7424 */ /* 0x000fce00078e00ff */
[----:B0-2---:R-:W-:Y:S05]  /*128a0*/  WARPSYNC.COLLECTIVE R15, `(.L_x_2571) ;  /* 0x000000000f087348 */ /* 0x005fea0003c00000 */
[----:B------:R1:W3:Y:S02]  /*128b0*/  SHFL.IDX P6, R14, R13, R12, R11 ;  /* 0x0000000c0d0e7389 */ /* 0x0002e400000c000b */
[----:B0123--:R-:W-:Y:S01]  /*128c0*/  ENDCOLLECTIVE ;  /* 0x000000000000791b */ /* 0x00ffe20003800000 */
.L_x_2571:
[----:B------:R-:W-:Y:S05]  /*128d0*/  BSYNC B0 ;  /* 0x0000000000007941 */ /* 0x000fea0003800000 */
.L_x_2570:
        /* <DEDUP_REMOVED lines=9> */
.L_x_2572:
[----:B------:R-:W-:Y:S02]  /*12970*/  ULDC UR4, c[0x0][0x2f4] ;  /* 0x0000bd0000047ab9 */ /* 0x000fe40000000800 */
[----:B------:R-:W-:Y:S02]  /*12980*/  ISETP.GE.AND P0, PT, R25, UR4, PT ;  /* 0x0000000419007c0c */ /* 0x000fe4000bf06270 */
[----:B------:R-:W-:Y:S02]  /*12990*/  ISETP.GE.AND P1, PT, R26, UR4, PT ;  /* 0x000000041a007c0c */ /* 0x000fe4000bf26270 */
[C---:B------:R-:W-:Y:S02]  /*129a0*/  ISETP.LT.OR P3, PT, R28.reuse, 0x1, P0 ;  /* 0x000000011c00780c */ /* 0x040fe40000761670 */
[----:B------:R-:W-:Y:S01]  /*129b0*/  ISETP.LT.OR P2, PT, R28, 0x1, P1 ;  /* 0x000000011c00780c */ /* 0x000fe20000f41670 */
[----:B------:R-:W-:Y:S02]  /*129c0*/  IMAD.MOV.U32 R13, RZ, RZ, R2 ;  /* 0x000000ffff0d7224 */ /* 0x000fe400078e0002 */
[----:B------:R-:W-:Y:S01]  /*129d0*/  IMAD.MOV.U32 R12, RZ, RZ, 0x1 ;  /* 0x00000001ff0c7424 */ /* 0x000fe200078e00ff */
[----:B------:R-:W-:-:S09]  /*129e0*/  MOV R4, R14 ;  /* 0x0000000e00047202 */ /* 0x000fd20000000f00 */
[----:B------:R-:W-:Y:S05]  /*129f0*/  WARPSYNC.COLLECTIVE R15, `(.L_x_2573) ;  /* 0x000000000f087348 */ /* 0x000fea0003c00000 */
[----:B------:R0:W1:Y:S02]  /*12a00*/  SHFL.IDX P6, R14, R13, R12, R11 ;  /* 0x0000000c0d0e7389 */ /* 0x00006400000c000b */
[----:B01----:R-:W-:Y:S01]  /*12a10*/  ENDCOLLECTIVE ;  /* 0x000000000000791b */ /* 0x003fe20003800000 */
.L_x_2573:
        /* <DEDUP_REMOVED lines=13> */
.L_x_2574:
[----:B------:R-:W-:Y:S01]  /*12af0*/  MOV R5, R19 ;  /* 0x0000001300057202 */ /* 0x000fe20000000f00 */
[----:B------:R-:W-:Y:S02]  /*12b00*/  IMAD.MOV.U32 R13, RZ, RZ, R2 ;  /* 0x000000ffff0d7224 */ /* 0x000fe400078e0002 */
[----:B------:R-:W-:Y:S02]  /*12b10*/  IMAD.MOV.U32 R12, RZ, RZ, 0x2 ;  /* 0x00000002ff0c7424 */ /* 0x000fe400078e00ff */
[----:B------:R-:W-:-:S07]  /*12b20*/  IMAD.MOV.U32 R4, RZ, RZ, R14 ;  /* 0x000000ffff047224 */ /* 0x000fce00078e000e */
[----:B------:R-:W-:Y:S05]  /*12b30*/  WARPSYNC.COLLECTIVE R15, `(.L_x_2575) ;  /* 0x000000000f087348 */ /* 0x000fea0003c00000 */
[----:B------:R0:W1:Y:S02]  /*12b40*/  SHFL.IDX P6, R14, R13, R12, R11 ;  /* 0x0000000c0d0e7389 */ /* 0x00006400000c000b */
[----:B01----:R-:W-:Y:S01]  /*12b50*/  ENDCOLLECTIVE ;  /* 0x000000000000791b */ /* 0x003fe20003800000 */
.L_x_2575:
        /* <DEDUP_REMOVED lines=13> */
.L_x_2576:
[----:B------:R-:W-:Y:S02]  /*12c30*/  IMAD.MOV.U32 R5, RZ, RZ, R23 ;  /* 0x000000ffff057224 */ /* 0x000fe400078e0017 */
[----:B------:R-:W-:Y:S01]  /*12c40*/  IMAD.MOV.U32 R13, RZ, RZ, R2 ;  /* 0x000000ffff0d7224 */ /* 0x000fe200078e0002 */
[----:B------:R-:W-:Y:S01]  /*12c50*/  MOV R12, 0x3 ;  /* 0x00000003000c7802 */ /* 0x000fe20000000f00 */
[----:B------:R-:W-:-:S07]  /*12c60*/  IMAD.MOV.U32 R22, RZ, RZ, R14 ;  /* 0x000000ffff167224 */ /* 0x000fce00078e000e */
[----:B------:R-:W-:Y:S05]  /*12c70*/  WARPSYNC.COLLECTIVE R15, `(.L_x_2577) ;  /* 0x000000000f087348 */ /* 0x000fea0003c00000 */
[----:B------:R0:W1:Y:S02]  /*12c80*/  SHFL.IDX P6, R14, R13, R12, R11 ;  /* 0x0000000c0d0e7389 */ /* 0x00006400000c000b */
[----:B01----:R-:W-:Y:S01]  /*12c90*/  ENDCOLLECTIVE ;  /* 0x000000000000791b */ /* 0x003fe20003800000 */
.L_x_2577:
        /* <DEDUP_REMOVED lines=14> */
.L_x_2578:
[----:B------:R-:W-:Y:S01]  /*12d80*/  IMAD.MOV.U32 R5, RZ, RZ, R21 ;  /* 0x000000ffff057224 */ /* 0x000fe200078e0015 */
[----:B------:R-:W-:Y:S01]  /*12d90*/  MOV R13, R2 ;  /* 0x00000002000d7202 */ /* 0x000fe20000000f00 */
[----:B------:R-:W-:Y:S01]  /*12da0*/  IMAD.MOV.U32 R12, RZ, RZ, 0x4 ;  /* 0x00000004ff0c7424 */ /* 0x000fe200078e00ff */
[----:B------:R-:W-:-:S07]  /*12db0*/  MOV R20, R14 ;  /* 0x0000000e00147202 */ /* 0x000fce0000000f00 */
[----:B------:R-:W-:Y:S05]  /*12dc0*/  WARPSYNC.COLLECTIVE R15, `(.L_x_2579) ;  /* 0x000000000f087348 */ /* 0x000fea0003c00000 */
[----:B------:R0:W1:Y:S02]  /*12dd0*/  SHFL.IDX P6, R14, R13, R12, R11 ;  /* 0x0000000c0d0e7389 */ /* 0x00006400000c000b */
[----:B01----:R-:W-:Y:S01]  /*12de0*/  ENDCOLLECTIVE ;  /* 0x000000000000791b */ /* 0x003fe20003800000 */
.L_x_2579:
        /* <DEDUP_REMOVED lines=14> */
.L_x_2580:
[----:B------:R-:W-:Y:S01]  /*12ed0*/  MOV R5, R9 ;  /* 0x0000000900057202 */ /* 0x000fe20000000f00 */
[----:B------:R-:W-:Y:S02]  /*12ee0*/  IMAD.MOV.U32 R9, RZ, RZ, RZ ;  /* 0x000000ffff097224 */ /* 0x000fe400078e00ff */
[----:B------:R-:W-:Y:S02]  /*12ef0*/  IMAD.MOV.U32 R13, RZ, RZ, R2 ;  /* 0x000000ffff0d7224 */ /* 0x000fe400078e0002 */
[----:B------:R-:W-:Y:S02]  /*12f00*/  IMAD.MOV.U32 R12, RZ, RZ, 0x5 ;  /* 0x00000005ff0c7424 */ /* 0x000fe400078e00ff */
[----:B------:R-:W-:-:S07]  /*12f10*/  IMAD.MOV.U32 R24, RZ, RZ, R14 ;  /* 0x000000ffff187224 */ /* 0x000fce00078e000e */
[----:B------:R-:W-:Y:S05]  /*12f20*/  WARPSYNC.COLLECTIVE R15, `(.L_x_2581) ;  /* 0x000000000f087348 */ /* 0x000fea0003c00000 */
[----:B------:R0:W1:Y:S02]  /*12f30*/  SHFL.IDX P6, R14, R13, R12, R11 ;  /* 0x0000000c0d0e7389 */ /* 0x00006400000c000b */
[----:B01----:R-:W-:Y:S01]  /*12f40*/  ENDCOLLECTIVE ;  /* 0x000000000000791b */ /* 0x003fe20003800000 */
.L_x_2581:
        /* <DEDUP_REMOVED lines=14> */
.L_x_2582:
[----:B------:R-:W-:Y:S01]  /*13030*/  MOV R5, R19 ;  /* 0x0000001300057202 */ /* 0x000fe20000000f00 */
[----:B------:R-:W-:Y:S02]  /*13040*/  IMAD.MOV.U32 R13, RZ, RZ, R2 ;  /* 0x000000ffff0d7224 */ /* 0x000fe400078e0002 */
[----:B------:R-:W-:Y:S02]  /*13050*/  IMAD.MOV.U32 R12, RZ, RZ, 0x6 ;  /* 0x00000006ff0c7424 */ /* 0x000fe400078e00ff */
[----:B------:R-:W-:-:S07]  /*13060*/  IMAD.MOV.U32 R4, RZ, RZ, R14 ;  /* 0x000000ffff047224 */ /* 0x000fce00078e000e */
[----:B------:R-:W-:Y:S05]  /*13070*/  WARPSYNC.COLLECTIVE R15, `(.L_x_2583) ;  /* 0x000000000f087348 */ /* 0x000fea0003c00000 */
[----:B------:R0:W1:Y:S02]  /*13080*/  SHFL.IDX P6, R14, R13, R12, R11 ;  /* 0x0000000c0d0e7389 */ /* 0x00006400000c000b */
[----:B01----:R-:W-:Y:S01]  /*13090*/  ENDCOLLECTIVE ;  /* 0x000000000000791b */ /* 0x003fe20003800000 */
.L_x_2583:
        /* <DEDUP_REMOVED lines=13> */
.L_x_2584:
[----:B------:R-:W-:Y:S02]  /*13170*/  IMAD.MOV.U32 R5, RZ, RZ, R25 ;  /* 0x000000ffff057224 */ /* 0x000fe400078e0019 */
[----:B------:R-:W-:Y:S01]  /*13180*/  IMAD.MOV.U32 R13, RZ, RZ, R2 ;  /* 0x000000ffff0d7224 */ /* 0x000fe200078e0002 */
[----:B------:R-:W-:Y:S01]  /*13190*/  MOV R12, 0x7 ;  /* 0x00000007000c7802 */ /* 0x000fe20000000f00 */
[----:B------:R-:W-:-:S07]  /*131a0*/  IMAD.MOV.U32 R30, RZ, RZ, R14 ;  /* 0x000000ffff1e7224 */ /* 0x000fce00078e000e */
[----:B------:R-:W-:Y:S05]  /*131b0*/  WARPSYNC.COLLECTIVE R15, `(.L_x_2585) ;  /* 0x000000000f087348 */ /* 0x000fea0003c00000 */
[----:B------:R0:W1:Y:S02]  /*131c0*/  SHFL.IDX P6, R14, R13, R12, R11 ;  /* 0x0000000c0d0e7389 */ /* 0x00006400000c000b */
[----:B01----:R-:W-:Y:S01]  /*131d0*/  ENDCOLLECTIVE ;  /* 0x000000000000791b */ /* 0x003fe20003800000 */
.L_x_2585:
[----:B------:R-:W-:-:S05]  /*131e0*/  MOV R4, R30 ;  /* 0x0000001e00047202 */ /* 0x000fca0000000f00 */
        /* <DEDUP_REMOVED lines=11> */
.L_x_2586:
[----:B------:R-:W-:Y:S05]  /*132a0*/  BRA `(.L_x_2587) ;  /* 0xffffffc000fc7947 */ /* 0x000fea000383ffff */
.L_x_2481:
[----:B0-----:R0:W1:Y:S02]  /*132b0*/  SYNCS.PHASECHK.TRANS64.TRYWAIT P0, [R7+URZ+0x28820], R9 ;  /* 0x02882009070075a7 */ /* 0x001064000800017f */
[----:B-1----:R-:W-:Y:S05]  /*132c0*/  @!P0 NANOSLEEP.SYNCS 0x989680 ;  /* 0x009896800000895d */ /* 0x002fea0003900000 */
[----:B------:R-:W1:Y:S02]  /*132d0*/  @!P0 SYNCS.PHASECHK.TRANS64 P0, [R7+URZ+0x28820], R9 ;  /* 0x02882009070085a7 */ /* 0x000e64000800007f */
[----:B-1----:R-:W-:Y:S05]  /*132e0*/  @!P0 BRA `(.L_x_2481) ;  /* 0xfffffffc00f08947 */ /* 0x002fea000383ffff */
[----:B------:R-:W-:Y:S05]  /*132f0*/  BRA `(.L_x_2588) ;  /* 0xffffffc400707947 */ /* 0x000fea000383ffff */
.L_x_2482:
[----:B------:R-:W-:Y:S01]  /*13300*/  BSSY B0, `(.L_x_2589) ;  /* 0x0000008000007945 */ /* 0x000fe20003800000 */
[----:B------:R-:W-:Y:S01]  /*13310*/  MOV R13, R17 ;  /* 0x00000011000d7202 */ /* 0x000fe20000000f00 */
[----:B------:R-:W-:Y:S01]  /*13320*/  IMAD.MOV.U32 R12, RZ, RZ, RZ ;  /* 0x000000ffff0c7224 */ /* 0x000fe200078e00ff */
[----:B------:R-:W-:Y:S01]  /*13330*/  MOV R11, 0x1f ;  /* 0x0000001f000b7802 */ /* 0x000fe20000000f00 */
[----:B------:R-:W-:-:S07]  /*13340*/  IMAD.MOV.U32 R15, RZ, RZ, -0x1 ;  /* 0xffffffffff0f7424 */ /* 0x000fce00078e00ff */
[----:B0-2--5:R-:W-:Y:S05]  /*13350*/  WARPSYNC.COLLECTIVE R15, `(.L_x_2590) ;  /* 0x000000000f087348 */ /* 0x025fea0003c00000 */
[----:B------:R1:W3:Y:S02]  /*13360*/  SHFL.IDX P6, R14, R13, R12, R11 ;  /* 0x0000000c0d0e7389 */ /* 0x0002e400000c000b */
[----:B0123-5:R-:W-:Y:S01]  /*13370*/  ENDCOLLECTIVE ;  /* 0x000000000000791b */ /* 0x02ffe20003800000 */
.L_x_2590:
[----:B------:R-:W-:Y:S05]  /*13380*/  BSYNC B0 ;  /* 0x0000000000007941 */ /* 0x000fea0003800000 */
.L_x_2589:
[----:B------:R-:W-:Y:S05]  /*13390*/  BRA `(.L_x_2591) ;  /* 0xffffffc400547947 */ /* 0x000fea000383ffff */
.L_x_2483:
[----:B------:R-:W-:Y:S01]  /*133a0*/  BSSY B0, `(.L_x_2592) ;  /* 0x0000006000007945 */ /* 0x000fe20003800000 */
[----:B------:R-:W-:-:S07]  /*133b0*/  MOV R15, 0xffffffff ;  /* 0xffffffff000f7802 */ /* 0x000fce0000000f00 */
[----:B012--5:R-:W-:Y:S05]  /*133c0*/  WARPSYNC.COLLECTIVE R15, `(.L_x_2593) ;  /* 0x000000000f0c7348 */ /* 0x027fea0003c00000 */
[----:B------:R-:W-:Y:S02]  /*133d0*/  ELECT P6, UR62, PT ;  /* 0x00000000003e782f */ /* 0x000fe400038c0000 */
[----:B------:R-:W-:Y:S01]  /*133e0*/  MOV R14, UR62 ;  /* 0x0000003e000e7c02 */ /* 0x000fe20008000f00 */
[----:B012--5:R-:W-:Y:S10]  /*133f0*/  ENDCOLLECTIVE ;  /* 0x000000000000791b */ /* 0x027ff40003800000 */
.L_x_2593:
[----:B------:R-:W-:Y:S05]  /*13400*/  BSYNC B0 ;  /* 0x0000000000007941 */ /* 0x000fea0003800000 */
.L_x_2592:
[----:B------:R-:W-:Y:S05]  /*13410*/  BRA `(.L_x_2594) ;  /* 0xffffffc400487947 */ /* 0x000fea000383ffff */
.L_x_2485:
[----:B---3--:R3:W4:Y:S02]  /*13420*/  SYNCS.PHASECHK.TRANS64.TRYWAIT P1, [R5+URZ+0x28840], R2 ;  /* 0x02884002050075a7 */ /* 0x008724000802017f */
[----:B----4-:R-:W-:Y:S05]  /*13430*/  @!P1 NANOSLEEP.SYNCS 0x989680 ;  /* 0x009896800000995d */ /* 0x010fea0003900000 */
[----:B------:R-:W4:Y:S02]  /*13440*/  @!P1 SYNCS.PHASECHK.TRANS64 P1, [R5+URZ+0x28840], R2 ;  /* 0x02884002050095a7 */ /* 0x000f24000802007f */
[----:B----4-:R-:W-:Y:S05]  /*13450*/  @!P1 BRA `(.L_x_2485) ;  /* 0xfffffffc00f09947 */ /* 0x010fea000383ffff */
[----:B------:R-:W-:Y:S05]  /*13460*/  BRA `(.L_x_2595) ;  /* 0xffffffc400687947 */ /* 0x000fea000383ffff */
.L_x_2487:
[----:B0-----:R0:W4:Y:S02]  /*13470*/  SYNCS.PHASECHK.TRANS64.TRYWAIT P1, [R7+URZ+0x28840], R0 ;  /* 0x02884000070075a7 */ /* 0x001124000802017f */
[----:B----4-:R-:W-:Y:S05]  /*13480*/  @!P1 NANOSLEEP.SYNCS 0x989680 ;  /* 0x009896800000995d */ /* 0x010fea0003900000 */
[----:B------:R-:W4:Y:S02]  /*13490*/  @!P1 SYNCS.PHASECHK.TRANS64 P1, [R7+URZ+0x28840], R0 ;  /* 0x02884000070095a7 */ /* 0x000f24000802007f */
[----:B----4-:R-:W-:Y:S05]  /*134a0*/  @!P1 BRA `(.L_x_2487) ;  /* 0xfffffffc00f09947 */ /* 0x010fea000383ffff */
[----:B------:R-:W-:Y:S05]  /*134b0*/  BRA `(.L_x_2596) ;  /* 0xffffffc400747947 */ /* 0x000fea000383ffff */
.L_x_2489:
[----:B----4-:R4:W0:Y:S02]  /*134c0*/  SYNCS.PHASECHK.TRANS64.TRYWAIT P1, [R5+URZ+0x28860], R2 ;  /* 0x02886002050075a7 */ /* 0x010824000802017f */
[----:B0-----:R-:W-:Y:S05]  /*134d0*/  @!P1 NANOSLEEP.SYNCS 0x989680 ;  /* 0x009896800000995d */ /* 0x001fea0003900000 */
[----:B------:R-:W0:Y:S02]  /*134e0*/  @!P1 SYNCS.PHASECHK.TRANS64 P1, [R5+URZ+0x28860], R2 ;  /* 0x02886002050095a7 */ /* 0x000e24000802007f */
[----:B0-----:R-:W-:Y:S05]  /*134f0*/  @!P1 BRA `(.L_x_2489) ;  /* 0xfffffffc00f09947 */ /* 0x001fea000383ffff */
[----:B------:R-:W-:Y:S05]  /*13500*/  BRA `(.L_x_2597) ;  /* 0xffffffc400707947 */ /* 0x000fea000383ffff */
.L_x_2598:
        /* <DEDUP_REMOVED lines=15> */
.L_x_3548:


//--------------------- .text._ZN7cutlass13device_kernelIN5flash11enable_sm90INS1_16FlashAttnFwdSm90INS1_25CollectiveMainloopFwdSm90ILi2EN4cute5tupleIJNS5_1CILi1EEES8_S8_EEENS6_IJNS7_ILi128EEESA_SA_EEELi128ENS_10bfloat16_tEfNS_4arch4Sm90ELb1ELb0ELb1ELb1ELb1ELb0ELb0ELb1ELb1ELb1ELb1ELb0EEENS1_21CollectiveEpilogueFwdISB_S9_SC_SE_Li256ELb1ELb1ELb1ELb0EEENS1_36VarlenDynamicPersistentTileSchedulerILi128ELi128ELi256ELi128ELb1ELb1ELb1ELb1ELb1ELb1EEEEEEEEEvNT_6ParamsE --------------------------
	.section	.text._ZN7cutlass13device_kernelIN5flash11enable_sm90INS1_16FlashAttnFwdSm90INS1_25CollectiveMainloopFwdSm90ILi2EN4cute5tupleIJNS5_1CILi1EEES8_S8_EEENS6_IJNS7_ILi128EEESA_SA_EEELi128ENS_10bfloat16_tEfNS_4arch4Sm90ELb1ELb0ELb1ELb1ELb1ELb0ELb0ELb1ELb1ELb1ELb1ELb0EEENS1_21CollectiveEpilogueFwdISB_S9_SC_SE_Li256ELb1ELb1ELb1ELb0EEENS1_36VarlenDynamicPersistentTileSchedulerILi128ELi128ELi256ELi128ELb1ELb1ELb1ELb1ELb1ELb1EEEEEEEEEvNT_6ParamsE,"ax",@progbits
	.align	128
.text._ZN7cutlass13device_kernelIN5flash11enable_sm90INS1_16FlashAttnFwdSm90INS1_25CollectiveMainloopFwdSm90ILi2EN4cute5tupleIJNS5_1CILi1EEES8_S8_EEENS6_IJNS7_ILi128EEESA_SA_EEELi128ENS_10bfloat16_tEfNS_4arch4Sm90ELb1ELb0ELb1ELb1ELb1ELb0ELb0ELb1ELb1ELb1ELb1ELb0EEENS1_21CollectiveEpilogueFwdISB_S9_SC_SE_Li256ELb1ELb1ELb1ELb0EEENS1_36VarlenDynamicPersistentTileSchedulerILi128ELi128ELi256ELi128ELb1ELb1ELb1ELb1ELb1ELb1EEEEEEEEEvNT_6ParamsE:
        .type           _ZN7cutlass13device_kernelIN5flash11enable_sm90INS1_16FlashAttnFwdSm90INS1_25CollectiveMainloopFwdSm90ILi2EN4cute5tupleIJNS5_1CILi1EEES8_S8_EEENS6_IJNS7_ILi128EEESA_SA_EEELi128ENS_10bfloat16_tEfNS_4arch4Sm90ELb1ELb0ELb1ELb1ELb1ELb0ELb0ELb1ELb1ELb1ELb1ELb0EEENS1_21CollectiveEpilogueFwdISB_S9_SC_SE_Li256ELb1ELb1ELb1ELb0EEENS1_36VarlenDynamicPersistentTileSchedulerILi128ELi128ELi256ELi128ELb1ELb1ELb1ELb1ELb1ELb1EEEEEEEEEvNT_6ParamsE,@function
        .size           _ZN7cutlass13device_kernelIN5flash11enable_sm90INS1_16FlashAttnFwdSm90INS1_25CollectiveMainloopFwdSm90ILi2EN4cute5tupleIJNS5_1CILi1EEES8_S8_EEENS6_IJNS7_ILi128EEESA_SA_EEELi128ENS_10bfloat16_tEfNS_4arch4Sm90ELb1ELb0ELb1ELb1ELb1ELb0ELb0ELb1ELb1ELb1ELb1ELb0EEENS1_21CollectiveEpilogueFwdISB_S9_SC_SE_Li256ELb1ELb1ELb1ELb0EEENS1_36VarlenDynamicPersistentTileSchedulerILi128ELi128ELi256ELi128ELb1ELb1ELb1ELb1ELb1ELb1EEEEEEEEEvNT_6ParamsE,(.L_x_3549 - _ZN7cutlass13device_kernelIN5flash11enable_sm90INS1_16FlashAttnFwdSm90INS1_25CollectiveMainloopFwdSm90ILi2EN4cute5tupleIJNS5_1CILi1EEES8_S8_EEENS6_IJNS7_ILi128EEESA_SA_EEELi128ENS_10bfloat16_tEfNS_4arch4Sm90ELb1ELb0ELb1ELb1ELb1ELb0ELb0ELb1ELb1ELb1ELb1ELb0EEENS1_21CollectiveEpilogueFwdISB_S9_SC_SE_Li256ELb1ELb1ELb1ELb0EEENS1_36VarlenDynamicPersistentTileSchedulerILi128ELi128ELi256ELi128ELb1ELb1ELb1ELb1ELb1ELb1EEEEEEEEEvNT_6ParamsE)
        .other          _ZN7cutlass13device_kernelIN5flash11enable_sm90INS1_16FlashAttnFwdSm90INS1_25CollectiveMainloopFwdSm90ILi2EN4cute5tupleIJNS5_1CILi1EEES8_S8_EEENS6_IJNS7_ILi128EEESA_SA_EEELi128ENS_10bfloat16_tEfNS_4arch4Sm90ELb1ELb0ELb1ELb1ELb1ELb0ELb0ELb1ELb1ELb1ELb1ELb0EEENS1_21CollectiveEpilogueFwdISB_S9_SC_SE_Li256ELb1ELb1ELb1ELb0EEENS1_36VarlenDynamicPersistentTileSchedulerILi128ELi128ELi256ELi128ELb1ELb1ELb1ELb1ELb1ELb1EEEEEEEEEvNT_6ParamsE,@"STO_CUDA_ENTRY STV_DEFAULT"
_ZN7cutlass13device_kernelIN5flash11enable_sm90INS1_16FlashAttnFwdSm90INS1_25CollectiveMainloopFwdSm90ILi2EN4cute5tupleIJNS5_1CILi1EEES8_S8_EEENS6_IJNS7_ILi128EEESA_SA_EEELi128ENS_10bfloat16_tEfNS_4arch4Sm90ELb1ELb0ELb1ELb1ELb1ELb0ELb0ELb1ELb1ELb1ELb1ELb0EEENS1_21CollectiveEpilogueFwdISB_S9_SC_SE_Li256ELb1ELb1ELb1ELb0EEENS1_36VarlenDynamicPersistentTileSchedulerILi128ELi128ELi256ELi128ELb1ELb1ELb1ELb1ELb1ELb1EEEEEEEEEvNT_6ParamsE:
        /* <DEDUP_REMOVED lines=45> */
.L_x_2599:
        /* <DEDUP_REMOVED lines=22> */
.L_x_2600:
        /* <DEDUP_REMOVED lines=18> */
.L_x_2601:
        /* <DEDUP_REMOVED lines=22> */
.L_x_2602:
        /* <DEDUP_REMOVED lines=23> */
.L_x_2603:
        /* <DEDUP_REMOVED lines=10> */
.L_x_2605:
[----:B------:R-:W-:-:S08]  /*08c0*/  NOP ;  /* 0x0000000000007918 */ /* 0x000fd00000000000 */
[----:B------:R-:W1:Y:S02]  /*08d0*/  USETMAXREG.TRY_ALLOC.CTAPOOL UP0, 0xe8 ;  /* 0x000000e8000079c8 */ /* 0x000e640008000600 */
[----:B-1----:R-:W-:-:S13]  /*08e0*/  PLOP3.LUT P0, PT, PT, PT, UP0, 0x80, 0x0 ;  /* 0x000000000000781c */ /* 0x002fda0003f0f008 */
[----:B------:R-:W-:Y:S05]  /*08f0*/  @!P0 BRA `(.L_x_2605) ;  /* 0xfffffffc00f08947 */ /* 0x000fea000383ffff */
[----:B0-----:R-:W0:Y:S01]  /*0900*/  S2R R2, SR_TID.X ;  /* 0x0000000000027919 */ /* 0x001e220000002100 */
        /* <DEDUP_REMOVED lines=13> */
[----:B------:R-:W2:Y:S01]  /*09e0*/  LDL R3, [R1+0x20] ;  /* 0x0000200001037983 */ /* 0x000ea20000100800 */
[----:B------:R-:W-:Y:S01]  /*09f0*/  VIADD R219, R2, 0xffffff80 ;  /* 0xffffff8002db7836 */ /* 0x000fe20000000000 */
[----:B------:R-:W-:Y:S01]  /*0a00*/  R2UR UR6, R33 ;  /* 0x00000000210672ca */ /* 0x000fe200000e0000 */
[----:B------:R-:W-:Y:S01]  /*0a10*/  UMOV UR60, URZ ;  /* 0x0000003f003c7c82 */ /* 0x000fe20008000000 */
[----:B------:R-:W-:Y:S01]  /*0a20*/  R2UR UR5, R34 ;  /* 0x00000000220572ca */ /* 0x000fe200000e0000 */
[----:B------:R-:W-:Y:S01]  /*0a30*/  UMOV UR39, URZ ;  /* 0x0000003f00277c82 */ /* 0x000fe20008000000 */
[----:B------:R-:W-:Y:S01]  /*0a40*/  SHF.R.S32.HI R0, RZ, 0x1f, R219 ;  /* 0x0000001fff007819 */ /* 0x000fe200000114db */
[----:B------:R-:W-:-:S03]  /*0a50*/  UMOV UR38, URZ ;  /* 0x0000003f00267c82 */ /* 0x000fc60008000000 */
[CC--:B------:R-:W-:Y:S02]  /*0a60*/  LEA.HI R4, R0.reuse, R219.reuse, RZ, 0x5 ;  /* 0x000000db00047211 */ /* 0x0c0fe400078f28ff */
[----:B------:R-:W-:-:S03]  /*0a70*/  LEA.HI R2, R0, R219, RZ, 0x4 ;  /* 0x000000db00027211 */ /* 0x000fc600078f20ff */
[----:B------:R-:W-:Y:S01]  /*0a80*/  IMAD.SHL.U32 R6, R4, 0x20, RZ ;  /* 0x0000002004067824 */ /* 0x000fe200078e00ff */
[----:B------:R-:W-:Y:S02]  /*0a90*/  LOP3.LUT R4, R2, 0x3fffff0, RZ, 0xc0, !PT ;  /* 0x03fffff002047812 */ /* 0x000fe400078ec0ff */
[----:B------:R-:W-:Y:S02]  /*0aa0*/  SHF.R.S32.HI R5, RZ, 0x4, R2 ;  /* 0x00000004ff057819 */ /* 0x000fe40000011402 */
[----:B------:R-:W-:Y:S01]  /*0ab0*/  LOP3.LUT R7, R6, 0xfffffc00, RZ, 0xc0, !PT ;  /* 0xfffffc0006077812 */ /* 0x000fe200078ec0ff */
[----:B------:R-:W-:Y:S01]  /*0ac0*/  IMAD.IADD R4, R219, 0x1, -R4 ;  /* 0x00000001db047824 */ /* 0x000fe200078e0a04 */
[----:B------:R-:W-:-:S03]  /*0ad0*/  LEA.HI R2, R2, R5, RZ, 0x1 ;  /* 0x0000000502027211 */ /* 0x000fc600078f08ff */
[----:B------:R-:W-:Y:S01]  /*0ae0*/  IMAD R7, R4, 0x40, R7 ;  /* 0x0000004004077824 */ /* 0x000fe200078e0207 */
[----:B------:R-:W-:Y:S02]  /*0af0*/  LEA.HI R4, R0, R219, RZ, 0x2 ;  /* 0x000000db00047211 */ /* 0x000fe400078f10ff */
[----:B------:R-:W-:Y:S02]  /*0b00*/  LOP3.LUT R2, R2, 0x1ffffffe, RZ, 0xc0, !PT ;  /* 0x1ffffffe02027812 */ /* 0x000fe400078ec0ff */
[----:B------:R-:W-:-:S03]  /*0b10*/  LOP3.LUT R4, R4, 0xfffffffc, RZ, 0xc0, !PT ;  /* 0xfffffffc04047812 */ /* 0x000fc600078ec0ff */
[----:B------:R-:W-:Y:S01]  /*0b20*/  IMAD.IADD R2, R5, 0x1, -R2 ;  /* 0x0000000105027824 */ /* 0x000fe200078e0a02 */
[----:B------:R-:W-:-:S03]  /*0b30*/  IADD3 R4, R219, -R4, RZ ;  /* 0x80000004db047210 */ /* 0x000fc60007ffe0ff */
[----:B------:R-:W-:Y:S01]  /*0b40*/  IMAD R216, R2, 0x8, R7 ;  /* 0x0000000802d87824 */ /* 0x000fe200078e0207 */
[----:B------:R-:W-:-:S04]  /*0b50*/  LEA.HI R2, R4, R4, RZ, 0x1 ;  /* 0x0000000404027211 */ /* 0x000fc800078f08ff */
[----:B------:R-:W-:-:S05]  /*0b60*/  LOP3.LUT R5, R2, 0x1ffffffe, RZ, 0xc0, !PT ;  /* 0x1ffffffe02057812 */ /* 0x000fca00078ec0ff */
[----:B------:R-:W-:Y:S01]  /*0b70*/  IMAD.IADD R4, R4, 0x1, -R5 ;  /* 0x0000000104047824 */ /* 0x000fe200078e0a05 */
[----:B--2---:R-:W-:Y:S02]  /*0b80*/  R2UR UR4, R3 ;  /* 0x00000000030472ca */ /* 0x004fe400000e0000 */
[CC--:B------:R-:W-:Y:S02]  /*0b90*/  LEA.HI R3, R0.reuse, R219.reuse, RZ, 0x7 ;  /* 0x000000db00037211 */ /* 0x0c0fe400078f38ff */
[----:B------:R-:W-:Y:S02]  /*0ba0*/  LEA.HI R0, R0, R219, RZ, 0x3 ;  /* 0x000000db00007211 */ /* 0x000fe400078f18ff */
[----:B------:R-:W-:Y:S02]  /*0bb0*/  LOP3.LUT R198, R3, 0xffffff80, RZ, 0xc0, !PT ;  /* 0xffffff8003c67812 */ /* 0x000fe400078ec0ff */
[----:B------:R-:W-:Y:S02]  /*0bc0*/  SHF.R.S32.HI R214, RZ, 0x7, R3 ;  /* 0x00000007ffd67819 */ /* 0x000fe40000011403 */
[----:B------:R-:W-:Y:S01]  /*0bd0*/  LOP3.LUT R2, R0, 0xfffffff8, RZ, 0xc0, !PT ;  /* 0xfffffff800027812 */ /* 0x000fe200078ec0ff */
[----:B------:R-:W-:Y:S01]  /*0be0*/  IMAD.IADD R198, R219, 0x1, -R198 ;  /* 0x00000001dbc67824 */ /* 0x000fe200078e0ac6 */
[----:B------:R-:W-:Y:S01]  /*0bf0*/  LEA.HI R3, R3, R214, RZ, 0x1 ;  /* 0x000000d603037211 */ /* 0x000fe200078f08ff */
[----:B------:R-:W-:Y:S01]  /*0c00*/  ULOP3.LUT UR61, UR4, 0x1, URZ, 0xfc, !UPT ;  /* 0x00000001043d7892 */ /* 0x000fe2000f8efc3f */
[----:B------:R-:W-:Y:S01]  /*0c10*/  SHF.R.S32.HI R197, RZ, 0x3, R0 ;  /* 0x00000003ffc57819 */ /* 0x000fe20000011400 */
[----:B------:R-:W-:Y:S01]  /*0c20*/  IMAD.IADD R19, R219, 0x1, -R2 ;  /* 0x00000001db137824 */ /* 0x000fe200078e0a02 */
[----:B------:R-:W-:-:S02]  /*0c30*/  SHF.R.S32.HI R9, RZ, 0x1f, R198 ;  /* 0x0000001fff097819 */ /* 0x000fc400000114c6 */
[----:B------:R-:W-:Y:S01]  /*0c40*/  LOP3.LUT R3, R3, 0x3fffffe, RZ, 0xc0, !PT ;  /* 0x03fffffe03037812 */ /* 0x000fe200078ec0ff */
[----:B------:R-:W-:Y:S01]  /*0c50*/  IMAD.SHL.U32 R2, R19, 0x8, RZ ;  /* 0x0000000813027824 */ /* 0x000fe200078e00ff */
[CC--:B------:R-:W-:Y:S02]  /*0c60*/  LEA.HI R8, R9.reuse, R198.reuse, RZ, 0x2 ;  /* 0x000000c609087211 */ /* 0x0c0fe400078f10ff */
[----:B------:R-:W-:Y:S01]  /*0c70*/  LEA.HI R9, R9, R198, RZ, 0x5 ;  /* 0x000000c609097211 */ /* 0x000fe200078f28ff */
[----:B------:R-:W-:Y:S01]  /*0c80*/  IMAD.IADD R3, R214, 0x1, -R3 ;  /* 0x00000001d6037824 */ /* 0x000fe200078e0a03 */
[--C-:B------:R-:W-:Y:S01]  /*0c90*/  SHF.R.S32.HI R6, RZ, 0x2, R8.reuse ;  /* 0x00000002ff067819 */ /* 0x100fe20000011408 */
[----:B------:R-:W-:Y:S01]  /*0ca0*/  VIADD R18, R2, 0x40 ;  /* 0x0000004002127836 */ /* 0x000fe20000000000 */
[----:B------:R-:W-:Y:S02]  /*0cb0*/  SHF.R.S32.HI R11, RZ, 0x1f, R8 ;  /* 0x0000001fff0b7819 */ /* 0x000fe40000011408 */
[----:B------:R-:W-:-:S02]  /*0cc0*/  LOP3.LUT R5, R8, 0x7ffffffc, RZ, 0xc0, !PT ;  /* 0x7ffffffc08057812 */ /* 0x000fc400078ec0ff */
[----:B------:R-:W-:Y:S02]  /*0cd0*/  LEA.HI R11, R11, R6, RZ, 0x3 ;  /* 0x000000060b0b7211 */ /* 0x000fe400078f18ff */
[----:B------:R-:W-:Y:S01]  /*0ce0*/  SHF.R.S32.HI R9, RZ, 0x5, R9 ;  /* 0x00000005ff097819 */ /* 0x000fe20000011409 */
[----:B------:R-:W-:Y:S01]  /*0cf0*/  IMAD.IADD R5, R198, 0x1, -R5 ;  /* 0x00000001c6057824 */ /* 0x000fe200078e0a05 */
[----:B------:R-:W-:Y:S02]  /*0d00*/  LOP3.LUT R11, R11, 0xfffffff8, RZ, 0xc0, !PT ;  /* 0xfffffff80b0b7812 */ /* 0x000fe400078ec0ff */
[----:B------:R-:W-:Y:S02]  /*0d10*/  SHF.R.S32.HI R218, RZ, 0x1f, R2 ;  /* 0x0000001fffda7819 */ /* 0x000fe40000011402 */
[----:B------:R-:W-:Y:S01]  /*0d20*/  SHF.L.U32 R16, R5, 0x1, RZ ;  /* 0x0000000105107819 */ /* 0x000fe200000006ff */
[----:B------:R-:W-:Y:S01]  /*0d30*/  IMAD.IADD R6, R6, 0x1, -R11 ;  /* 0x0000000106067824 */ /* 0x000fe200078e0a0b */
[----:B------:R-:W-:-:S02]  /*0d40*/  SHF.R.S32.HI R217, RZ, 0x1f, R18 ;  /* 0x0000001fffd97819 */ /* 0x000fc40000011412 */
[C---:B------:R-:W-:Y:S01]  /*0d50*/  IADD3 R187, R16.reuse, 0x50, RZ ;  /* 0x0000005010bb7810 */ /* 0x040fe20007ffe0ff */
[----:B------:R-:W-:Y:S02]  /*0d60*/  IMAD R6, R9, 0x10, R6 ;  /* 0x0000001009067824 */ /* 0x000fe400078e0206 */
[C---:B------:R-:W-:Y:S01]  /*0d70*/  VIADD R196, R16.reuse, 0x8 ;  /* 0x0000000810c47836 */ /* 0x040fe20000000000 */
[----:B------:R-:W-:Y:S01]  /*0d80*/  SHF.R.S32.HI R204, RZ, 0x1f, R187 ;  /* 0x0000001fffcc7819 */ /* 0x000fe200000114bb */
[C---:B------:R-:W-:Y:S02]  /*0d90*/  VIADD R195, R16.reuse, 0x10 ;  /* 0x0000001010c37836 */ /* 0x040fe40000000000 */
        /* <DEDUP_REMOVED lines=24> */
[----:B------:R-:W-:Y:S01]  /*0f20*/  IMAD R215, R3, 0x40, R6 ;  /* 0x0000004003d77824 */ /* 0x000fe200078e0206 */
[----:B------:R-:W-:-:S02]  /*0f30*/  SHF.R.S32.HI R200, RZ, 0x1f, R23 ;  /* 0x0000001fffc87819 */ /* 0x000fc40000011417 */
[----:B------:R-:W-:Y:S01]  /*0f40*/  SHF.R.S32.HI R199, RZ, 0x1f, R22 ;  /* 0x0000001fffc77819 */ /* 0x000fe20000011416 */
[----:B------:R-:W-:-:S07]  /*0f50*/  IMAD R17, R4, 0x8, R215 ;  /* 0x0000000804117824 */ /* 0x000fce00078e02d7 */
.L_x_2669:
[----:B0-2-4-:R-:W0:Y:S01]  /*0f60*/  LDC.64 R4, c[0x0][0xc88] ;  /* 0x00032200ff047b82 */ /* 0x015e220000000a00 */
[----:B------:R-:W-:Y:S01]  /*0f70*/  ULDC.64 UR8, c[0x0][0xa28] ;  /* 0x00028a0000087ab9 */ /* 0x000fe20000000a00 */
[----:B------:R-:W-:Y:S01]  /*0f80*/  ULDC.64 UR10, c[0x0][0xa18] ;  /* 0x00028600000a7ab9 */ /* 0x000fe20000000a00 */
[----:B------:R-:W-:Y:S01]  /*0f90*/  ULDC UR4, c[0x0][0x424] ;  /* 0x0001090000047ab9 */ /* 0x000fe20000000800 */
[----:B------:R-:W-:Y:S01]  /*0fa0*/  ULDC UR7, c[0x0][0x2f0] ;  /* 0x0000bc0000077ab9 */ /* 0x000fe20000000800 */
[----:B0-----:R-:W-:-:S06]  /*0fb0*/  IMAD.WIDE R4, R35, 0x4, R4 ;  /* 0x0000000423047825 */ /* 0x001fcc00078e0204 */
[----:B------:R-:W2:Y:S01]  /*0fc0*/  LDG.E R4, desc[UR36][R4.64] ;  /* 0x0000002404047981 */ /* 0x000ea2000c1e1900 */
[----:B------:R-:W-:Y:S02]  /*0fd0*/  UISETP.NE.U32.AND UP0, UPT, UR8, URZ, UPT ;  /* 0x0000003f0800728c */ /* 0x000fe4000bf05070 */
[----:B------:R-:W-:Y:S02]  /*0fe0*/  UISETP.NE.U32.AND UP1, UPT, UR10, URZ, UPT ;  /* 0x0000003f0a00728c */ /* 0x000fe4000bf25070 */
[----:B------:R-:W-:Y:S02]  /*0ff0*/  UISETP.NE.AND.EX UP0, UPT, UR9, URZ, UPT, UP0 ;  /* 0x0000003f0900728c */ /* 0x000fe4000bf05300 */
[----:B------:R-:W-:-:S04]  /*1000*/  UISETP.NE.AND.EX UP1, UPT, UR11, URZ, UPT, UP1 ;  /* 0x0000003f0b00728c */ /* 0x000fc8000bf25310 */
[----:B------:R-:W-:Y:S02]  /*1010*/  PLOP3.LUT P0, PT, PT, PT, UP0, 0x80, 0x0 ;  /* 0x000000000000781c */ /* 0x000fe40003f0f008 */
[----:B------:R-:W-:Y:S02]  /*1020*/  PLOP3.LUT P2, PT, PT, PT, UP1, 0x80, 0x0 ;  /* 0x000000000000781c */ /* 0x000fe40003f4f018 */
[----:B--2---:R-:W-:-:S13]  /*1030*/  R2UR UR53, R4 ;  /* 0x00000000043572ca */ /* 0x004fda00000e0000 */
[----:B------:R-:W-:Y:S02]  /*1040*/  USHF.R.S32.HI UR58, URZ, 0x1f, UR53 ;  /* 0x0000001f3f3a7899 */ /* 0x000fe40008011435 */
[----:B------:R-:W-:-:S04]  /*1050*/  @UP0 ULEA UR8, UP2, UR53, UR8, 0x2 ;  /* 0x0000000835080291 */ /* 0x000fc8000f84103f */
[----:B------:R-:W-:Y:S02]  /*1060*/  @UP0 ULEA.HI.X UR9, UR53, UR9, UR58, 0x2, UP2 ;  /* 0x0000000935090291 */ /* 0x000fe400090f143a */
[----:B------:R-:W-:Y:S01]  /*1070*/  @UP1 ULEA UR10, UP0, UR53, UR10, 0x2 ;  /* 0x0000000a350a1291 */ /* 0x000fe2000f80103f */
[----:B------:R-:W-:-:S03]  /*1080*/  IMAD.U32 R4, RZ, RZ, UR8 ;  /* 0x00000008ff047e24 */ /* 0x000fc6000f8e00ff */
[----:B------:R-:W-:Y:S01]  /*1090*/  @UP1 ULEA.HI.X UR11, UR53, UR11, UR58, 0x2, UP0 ;  /* 0x0000000b350b1291 */ /* 0x000fe200080f143a */
[----:B------:R-:W-:Y:S01]  /*10a0*/  IMAD.U32 R5, RZ, RZ, UR9 ;  /* 0x00000009ff057e24 */ /* 0x000fe2000f8e00ff */
[----:B------:R-:W-:Y:S01]  /*10b0*/  ULDC.64 UR8, c[0x0][0x418] ;  /* 0x0001060000087ab9 */ /* 0x000fe20000000a00 */
[----:B------:R-:W-:-:S03]  /*10c0*/  IMAD.U32 R6, RZ, RZ, UR10 ;  /* 0x0000000aff067e24 */ /* 0x000fc6000f8e00ff */
[----:B---3--:R-:W-:Y:S01]  /*10d0*/  MOV R7, UR11 ;  /* 0x0000000b00077c02 */ /* 0x008fe20008000f00 */
[----:B------:R-:W2:Y:S01]  /*10e0*/  @P0 LDG.E R4, desc[UR36][R4.64] ;  /* 0x0000002404040981 */ /* 0x000ea2000c1e1900 */
[----:B------:R-:W-:Y:S01]  /*10f0*/  UISETP.NE.U32.AND UP0, UPT, UR8, URZ, UPT ;  /* 0x0000003f0800728c */ /* 0x000fe2000bf05070 */
[----:B------:R-:W-:Y:S02]  /*1100*/  ULDC.64 UR10, c[0x0][0xa20] ;  /* 0x00028800000a7ab9 */ /* 0x000fe40000000a00 */
[----:B------:R-:W3:Y:S01]  /*1110*/  @P2 LDG.E R6, desc[UR36][R6.64] ;  /* 0x0000002406062981 */ /* 0x000ee2000c1e1900 */
[----:B------:R-:W-:Y:S01]  /*1120*/  UISETP.NE.AND.EX UP0, UPT, UR9, URZ, UPT, UP0 ;  /* 0x0000003f0900728c */ /* 0x000fe2000bf05300 */
[----:B------:R-:W-:Y:S01]  /*1130*/  ISETP.NE.U32.AND P1, PT, RZ, UR10, PT ;  /* 0x0000000aff007c0c */ /* 0x000fe2000bf25070 */
[----:B------:R-:W-:Y:S01]  /*1140*/  UMOV UR48, URZ ;  /* 0x0000003f00307c82 */ /* 0x000fe20008000000 */
[----:B------:R-:W-:Y:S02]  /*1150*/  ULOP3.LUT UR56, UR5, 0xffff, URZ, 0xc0, !UPT ;  /* 0x0000ffff05387892 */ /* 0x000fe4000f8ec03f */
[----:B------:R-:W-:Y:S01]  /*1160*/  USEL UR4, UR4, 0x1, UP0 ;  /* 0x0000000104047887 */ /* 0x000fe20008000000 */
[----:B------:R-:W-:-:S03]  /*1170*/  ISETP.NE.AND.EX P1, PT, RZ, UR11, PT, P1 ;  /* 0x0000000bff007c0c */ /* 0x000fc6000bf25310 */
[----:B------:R-:W-:Y:S01]  /*1180*/  UIMAD UR4, UR4, UR7, URZ ;  /* 0x00000007040472a4 */ /* 0x000fe2000f8e023f */
        /* <DEDUP_REMOVED lines=17> */
.L_x_2606:
[----:B------:R-:W-:Y:S05]  /*12a0*/  @!P1 BRA `(.L_x_2607) ;  /* 0x00000000001c9947 */ /* 0x000fea0003800000 */
[----:B------:R-:W-:-:S04]  /*12b0*/  ULEA UR4, UP0, UR53, UR10, 0x2 ;  /* 0x0000000a35047291 */ /* 0x000fc8000f80103f */
[----:B------:R-:W-:Y:S02]  /*12c0*/  ULEA.HI.X UR7, UR53, UR11, UR58, 0x2, UP0 ;  /* 0x0000000b35077291 */ /* 0x000fe400080f143a */
[----:B------:R-:W-:-:S04]  /*12d0*/  IMAD.U32 R4, RZ, RZ, UR4 ;  /* 0x00000004ff047e24 */ /* 0x000fc8000f8e00ff */
[----:B------:R-:W-:-:S05]  /*12e0*/  IMAD.U32 R5, RZ, RZ, UR7 ;  /* 0x00000007ff057e24 */ /* 0x000fca000f8e00ff */
[----:B------:R-:W2:Y:S02]  /*12f0*/  LDG.E R4, desc[UR36][R4.64] ;  /* 0x0000002404047981 */ /* 0x000ea4000c1e1900 */
[----:B--2---:R-:W-:Y:S01]  /*1300*/  R2UR UR4, R4 ;  /* 0x00000000040472ca */ /* 0x004fe200000e0000 */
[----:B------:R-:W-:-:S14]  /*1310*/  BRA `(.L_x_2608) ;  /* 0x0000000000347947 */ /* 0x000fdc0003800000 */
.L_x_2607:
        /* <DEDUP_REMOVED lines=13> */
.L_x_2608:
[----:B------:R-:W-:Y:S01]  /*13f0*/  ULDC UR7, c[0x0][0x448] ;  /* 0x0001120000077ab9 */ /* 0x000fe20000000800 */
[----:B------:R-:W-:Y:S02]  /*1400*/  USHF.L.U32 UR43, UR6, 0x7, URZ ;  /* 0x00000007062b7899 */ /* 0x000fe4000800063f */
[----:B------:R-:W-:Y:S02]  /*1410*/  UISETP.NE.AND UP0, UPT, UR7, 0x1, UPT ;  /* 0x000000010700788c */ /* 0x000fe4000bf05270 */
[----:B------:R-:W-:Y:S02]  /*1420*/  UIADD3 UR8, UR43, 0x7f, URZ ;  /* 0x0000007f2b087890 */ /* 0x000fe4000fffe03f */
[----:B------:R-:W-:Y:S02]  /*1430*/  UIADD3 UR48, -UR48, UR4, URZ ;  /* 0x0000000430307290 */ /* 0x000fe4000fffe13f */
[----:B------:R-:W-:Y:S02]  /*1440*/  UP2UR UR52, UPR, URZ, 0x1 ;  /* 0x000000013f347883 */ /* 0x000fe40008000000 */
[----:B------:R-:W-:-:S03]  /*1450*/  UIADD3 UR9, UR48, 0x80, -UR50 ;  /* 0x0000008030097890 */ /* 0x000fc6000fffe832 */
[----:B------:R-:W-:Y:S01]  /*1460*/  @UP0 ULDC UR6, c[0x0][0x44c] ;  /* 0x0001130000060ab9 */ /* 0x000fe20000000800 */
[----:B------:R-:W-:Y:S01]  /*1470*/  @UP0 ULDC UR4, c[0x0][0x450] ;  /* 0x0001140000040ab9 */ /* 0x000fe20000000800 */
[----:B------:R-:W-:-:S04]  /*1480*/  UIMAD.WIDE.U32 UR6, UR8, UR6, URZ ;  /* 0x00000006080672a5 */ /* 0x000fc8000f8e003f */
[----:B------:R-:W-:Y:S02]  /*1490*/  @UP0 USHF.R.U32.HI UR8, URZ, UR4, UR7 ;  /* 0x000000043f080299 */ /* 0x000fe40008011607 */
[----:B------:R-:W-:Y:S02]  /*14a0*/  UIADD3 UR4, UR48, 0x7f, URZ ;  /* 0x0000007f30047890 */ /* 0x000fe4000fffe03f */
[----:B------:R-:W-:Y:S02]  /*14b0*/  UIADD3 UR8, UR9, UR8, URZ ;  /* 0x0000000809087290 */ /* 0x000fe4000fffe03f */
[----:B------:R-:W-:Y:S02]  /*14c0*/  USHF.R.S32.HI UR6, URZ, 0x1f, UR4 ;  /* 0x0000001f3f067899 */ /* 0x000fe40008011404 */
[----:B------:R-:W-:Y:S02]  /*14d0*/  USHF.R.S32.HI UR7, URZ, 0x1f, UR8 ;  /* 0x0000001f3f077899 */ /* 0x000fe40008011408 */
[----:B------:R-:W-:-:S02]  /*14e0*/  ULEA.HI UR6, UR6, UR4, URZ, 0x7 ;  /* 0x0000000406067291 */ /* 0x000fc4000f8f383f */
[----:B------:R-:W-:Y:S02]  /*14f0*/  ULEA.HI UR7, UR7, UR8, URZ, 0x7 ;  /* 0x0000000807077291 */ /* 0x000fe4000f8f383f */
[----:B------:R-:W-:Y:S02]  /*1500*/  USHF.R.S32.HI UR6, URZ, 0x7, UR6 ;  /* 0x000000073f067899 */ /* 0x000fe40008011406 */
[----:B------:R-:W-:Y:S02]  /*1510*/  USHF.R.S32.HI UR7, URZ, 0x7, UR7 ;  /* 0x000000073f077899 */ /* 0x000fe40008011407 */
[----:B------:R-:W-:Y:S02]  /*1520*/  ULOP3.LUT UR4, UR5, 0xff000000, URZ, 0xc0, !UPT ;  /* 0xff00000005047892 */ /* 0x000fe4000f8ec03f */
[----:B------:R-:W-:Y:S02]  /*1530*/  UISETP.LT.AND UP0, UPT, UR6, UR7, UPT ;  /* 0x000000070600728c */ /* 0x000fe4000bf01270 */
[----:B------:R-:W-:-:S02]  /*1540*/  ULOP3.LUT UR5, UR5, 0xff0000, URZ, 0xc0, !UPT ;  /* 0x00ff000005057892 */ /* 0x000fc4000f8ec03f */
[----:B------:R-:W-:Y:S02]  /*1550*/  USEL UR9, UR6, UR7, UP0 ;  /* 0x0000000706097287 */ /* 0x000fe40008000000 */
[----:B------:R-:W-:Y:S02]  /*1560*/  USHF.R.U32.HI UR4, URZ, 0x8, UR4 ;  /* 0x000000083f047899 */ /* 0x000fe40008011604 */
[----:B------:R-:W-:Y:S02]  /*1570*/  UISETP.GE.AND UP0, UPT, UR9, 0x1, UPT ;  /* 0x000000010900788c */ /* 0x000fe4000bf06270 */
        /* <DEDUP_REMOVED lines=8> */
[----:B------:R-:W-:-:S03]  /*1600*/  USEL UR10, UR54, UR4, UP0 ;  /* 0x00000004360a7287 */ /* 0x000fc60008000000 */
[----:B------:R-:W-:Y:S01]  /*1610*/  UMOV UR4, URZ ;  /* 0x0000003f00047c82 */ /* 0x000fe20008000000 */
[----:B------:R-:W-:Y:S02]  /*1620*/  UIADD3 UR6, UR10, -0x1, UR9 ;  /* 0xffffffff0a067890 */ /* 0x000fe4000fffe009 */
[----:B------:R-:W-:-:S04]  /*1630*/  IMAD.U32 R4, RZ, RZ, UR10 ;  /* 0x0000000aff047e24 */ /* 0x000fc8000f8e00ff */
[----:B------:R-:W-:Y:S01]  /*1640*/  IMAD.U32 R5, RZ, RZ, UR6 ;  /* 0x00000006ff057e24 */ /* 0x000fe2000f8e00ff */
[-C--:B------:R-:W-:Y:S01]  /*1650*/  IABS R0, R4.reuse ;  /* 0x0000000400007213 */ /* 0x080fe20000000000 */
[----:B------:R-:W-:Y:S01]  /*1660*/  ULOP3.LUT UR6, UR6, UR10, URZ, 0x3c, !UPT ;  /* 0x0000000a06067292 */ /* 0x000fe2000f8e3c3f */
[----:B------:R-:W-:Y:S02]  /*1670*/  IABS R6, R4 ;  /* 0x0000000400067213 */ /* 0x000fe40000000000 */
[----:B------:R-:W-:Y:S02]  /*1680*/  R2UR UR11, R0 ;  /* 0x00000000000b72ca */ /* 0x000fe400000e0000 */
[----:B------:R-:W-:-:S04]  /*1690*/  IABS R5, R5 ;  /* 0x0000000500057213 */ /* 0x000fc80000000000 */
[----:B------:R-:W-:-:S04]  /*16a0*/  MOV R4, R5 ;  /* 0x0000000500047202 */ /* 0x000fc80000000f00 */
[----:B------:R-:W-:-:S03]  /*16b0*/  R2UR UR8, R4 ;  /* 0x00000000040872ca */ /* 0x000fc600000e0000 */
        /* <DEDUP_REMOVED lines=22> */
.L_x_2609:
[----:B------:R-:W-:Y:S01]  /*1820*/  UIMAD UR51, UR57, UR4, URZ ;  /* 0x00000004393372a4 */ /* 0x000fe2000f8e023f */
[----:B------:R-:W-:Y:S01]  /*1830*/  IMAD.U32 R0, RZ, RZ, UR9 ;  /* 0x00000009ff007e24 */ /* 0x000fe2000f8e00ff */
[----:B------:R-:W-:Y:S01]  /*1840*/  PLOP3.LUT P0, PT, PT, PT, PT, 0x80, 0x0 ;  /* 0x000000000000781c */ /* 0x000fe20003f0f070 */
[----:B------:R-:W-:Y:S01]  /*1850*/  IMAD.U32 R3, RZ, RZ, UR4 ;  /* 0x00000004ff037e24 */ /* 0x000fe2000f8e00ff */
[----:B------:R-:W-:Y:S02]  /*1860*/  CS2R R150, SRZ ;  /* 0x0000000000967805 */ /* 0x000fe4000001ff00 */
[----:B------:R-:W-:Y:S02]  /*1870*/  CS2R R148, SRZ ;  /* 0x0000000000947805 */ /* 0x000fe4000001ff00 */
[----:B------:R-:W-:Y:S02]  /*1880*/  CS2R R146, SRZ ;  /* 0x0000000000927805 */ /* 0x000fe4000001ff00 */
[----:B------:R-:W-:-:S02]  /*1890*/  CS2R R144, SRZ ;  /* 0x0000000000907805 */ /* 0x000fc4000001ff00 */
[----:B------:R-:W-:Y:S01]  /*18a0*/  VIADDMNMX R3, R3, UR51, R0, PT ;  /* 0x0000003303037c46 */ /* 0x000fe2000b800100 */
[----:B------:R-:W-:Y:S01]  /*18b0*/  IMAD.MOV.U32 R0, RZ, RZ, RZ ;  /* 0x000000ffff007224 */ /* 0x000fe200078e00ff */
[----:B------:R-:W-:Y:S02]  /*18c0*/  CS2R R142, SRZ ;  /* 0x00000000008e7805 */ /* 0x000fe4000001ff00 */
[----:B------:R-:W-:Y:S02]  /*18d0*/  CS2R R140, SRZ ;  /* 0x00000000008c7805 */ /* 0x000fe4000001ff00 */
[----:B------:R-:W-:Y:S01]  /*18e0*/  R2UR UR41, R3 ;  /* 0x00000000032972ca */ /* 0x000fe200000e0000 */
[----:B------:R-:W-:Y:S01]  /*18f0*/  IMAD.MOV.U32 R3, RZ, RZ, RZ ;  /* 0x000000ffff037224 */ /* 0x000fe200078e00ff */
        /* <DEDUP_REMOVED lines=11> */
[----:B------:R-:W-:Y:S01]  /*19b0*/  UISETP.GT.AND UP0, UPT, UR41, UR51, UPT ;  /* 0x000000332900728c */ /* 0x000fe2000bf04270 */
[----:B------:R-:W-:Y:S02]  /*19c0*/  CS2R R116, SRZ ;  /* 0x0000000000747805 */ /* 0x000fe4000001ff00 */
[----:B------:R-:W-:Y:S02]  /*19d0*/  CS2R R114, SRZ ;  /* 0x0000000000727805 */ /* 0x000fe4000001ff00 */
[----:B------:R-:W-:-:S02]  /*19e0*/  CS2R R112, SRZ ;  /* 0x0000000000707805 */ /* 0x000fc4000001ff00 */
[----:B------:R-:W-:Y:S02]  /*19f0*/  CS2R R110, SRZ ;  /* 0x00000000006e7805 */ /* 0x000fe4000001ff00 */
[----:B------:R-:W-:Y:S02]  /*1a00*/  CS2R R108, SRZ ;  /* 0x00000000006c7805 */ /* 0x000fe4000001ff00 */
[----:B------:R-:W-:Y:S02]  /*1a10*/  PLOP3.LUT P1, PT, PT, PT, UP0, 0x80, 0x0 ;  /* 0x000000000000781c */ /* 0x000fe40003f2f008 */
        /* <DEDUP_REMOVED lines=42> */
.L_x_2611:
[----:B------:R-:W-:Y:S01]  /*1cc0*/  ULEA.HI UR4, UR60, UR60, URZ, 0x1 ;  /* 0x0000003c3c047291 */ /* 0x000fe2000f8f083f */
[----:B------:R-:W-:-:S03]  /*1cd0*/  IMAD.U32 R3, RZ, RZ, UR61 ;  /* 0x0000003dff037e24 */ /* 0x000fc6000f8e00ff */
[----:B------:R-:W-:Y:S02]  /*1ce0*/  ULOP3.LUT UR4, UR4, 0xfffffffe, URZ, 0xc0, !UPT ;  /* 0xfffffffe04047892 */ /* 0x000fe4000f8ec03f */
[----:B------:R-:W-:Y:S02]  /*1cf0*/  ISETP.NE.AND P0, PT, R3, 0x3, PT ;  /* 0x000000030300780c */ /* 0x000fe40003f05270 */
[----:B------:R-:W-:-:S06]  /*1d00*/  UIADD3 UR4, UR60, -UR4, URZ ;  /* 0x800000043c047290 */ /* 0x000fcc000fffe03f */
[----:B------:R-:W-:-:S05]  /*1d10*/  IMAD.U32 R0, RZ, RZ, UR4 ;  /* 0x00000004ff007e24 */ /* 0x000fca000f8e00ff */
[----:B------:R-:W-:-:S04]  /*1d20*/  SHF.L.U32 R0, R0, 0x1f, RZ ;  /* 0x0000001f00007819 */ /* 0x000fc800000006ff */
[----:B------:R-:W0:Y:S02]  /*1d30*/  SYNCS.PHASECHK.TRANS64.TRYWAIT P1, [UR40+0x28800], R0 ;  /* 0x02880000ff0075a7 */ /* 0x000e240008020168 */
[----:B0-----:R-:W-:Y:S05]  /*1d40*/  @!P1 BRA `(.L_x_2612) ;  /* 0x0000012000e09947 */ /* 0x001fea0003800000 */
.L_x_2758:
[----:B------:R-:W-:Y:S05]  /*1d50*/  @!P0 BRA `(.L_x_2613) ;  /* 0x0000000000048947 */ /* 0x000fea0003800000 */
[----:B------:R-:W-:Y:S01]  /*1d60*/  BPT.TRAP 0x1 ;  /* 0x000000040000795c */ /* 0x000fe20000300000 */
.L_x_2613:
[----:B0-----:R-:W-:Y:S02]  /*1d70*/  IMAD.U32 R0, RZ, RZ, UR38 ;  /* 0x00000026ff007e24 */ /* 0x001fe4000f8e00ff */
[----:B------:R-:W-:-:S03]  /*1d80*/  IMAD.U32 R3, RZ, RZ, UR39 ;  /* 0x00000027ff037e24 */ /* 0x000fc6000f8e00ff */
[----:B------:R-:W-:Y:S02]  /*1d90*/  LEA R0, R0, UR40, 0x3 ;  /* 0x0000002800007c11 */ /* 0x000fe4000f8e18ff */
[----:B------:R-:W-:-:S04]  /*1da0*/  SHF.L.U32 R3, R3, 0x1f, RZ ;  /* 0x0000001f03037819 */ /* 0x000fc800000006ff */
[----:B------:R0:W1:Y:S01]  /*1db0*/  SYNCS.PHASECHK.TRANS64.TRYWAIT P1, [R0+URZ+0x28830], R3 ;  /* 0x02883003000075a7 */ /* 0x000062000802017f */
[----:B------:R-:W-:Y:S05]  /*1dc0*/  @!P0 BRA `(.L_x_2614) ;  /* 0x0000000000048947 */ /* 0x000fea0003800000 */
[----:B------:R-:W-:Y:S01]  /*1dd0*/  BPT.TRAP 0x1 ;  /* 0x000000040000795c */ /* 0x000fe20000300000 */
.L_x_2614:
[----:B-1----:R-:W-:Y:S05]  /*1de0*/  @P1 BRA `(.L_x_2615) ;  /* 0x0000000000081947 */ /* 0x002fea0003800000 */
[----:B------:R-:W1:Y:S02]  /*1df0*/  SYNCS.PHASECHK.TRANS64.TRYWAIT P1, [R0+URZ+0x28830], R3 ;  /* 0x02883003000075a7 */ /* 0x000e64000802017f */
[----:B-1----:R-:W-:Y:S05]  /*1e00*/  @!P1 BRA `(.L_x_2616) ;  /* 0x0000012000c89947 */ /* 0x002fea0003800000 */
.L_x_2615:
[----:B------:R-:W-:Y:S05]  /*1e10*/  WARPSYNC.ALL ;  /* 0x0000000000007948 */ /* 0x000fea0003800000 */
[----:B------:R-:W-:Y:S01]  /*1e20*/  UIADD3 UR4, UR40, 0x18400, URZ ;  /* 0x0001840028047890 */ /* 0x000fe2000fffe03f */
[----:B------:R-:W-:Y:S01]  /*1e30*/  WARPGROUP.ARRIVE ;  /* 0x00000000000079c5 */ /* 0x000fe20000000000 */
[----:B------:R-:W-:Y:S02]  /*1e40*/  ULOP3.LUT UR44, UR42, 0x10000, URZ, 0xfc, !UPT ;  /* 0x000100002a2c7892 */ /* 0x000fe4000f8efc3f */
[----:B------:R-:W-:Y:S01]  /*1e50*/  USHF.R.U32.HI UR4, URZ, 0x4, UR4 ;  /* 0x000000043f047899 */ /* 0x000fe20008011604 */
[----:B------:R-:W-:Y:S01]  /*1e60*/  UMOV UR45, 0x40000040 ;  /* 0x40000040002d7882 */ /* 0x000fe20000000000 */
[----:B------:R-:W-:-:S02]  /*1e70*/  UMOV UR47, 0x40000040 ;  /* 0x40000040002f7882 */ /* 0x000fc40000000000 */
[----:B------:R-:W-:Y:S02]  /*1e80*/  ULOP3.LUT UR4, UR4, 0x3fff, URZ, 0xc0, !UPT ;  /* 0x00003fff04047892 */ /* 0x000fe4000f8ec03f */
[----:B------:R-:W-:Y:S02]  /*1e90*/  UIADD3 UR8, UR44, 0x2, URZ ;  /* 0x000000022c087890 */ /* 0x000fe4000fffe03f */
[----:B------:R-:W-:Y:S01]  /*1ea0*/  ULOP3.LUT UR4, UR4, 0x10000, URZ, 0xfc, !UPT ;  /* 0x0001000004047892 */ /* 0x000fe2000f8efc3f */
[----:B------:R-:W-:Y:S01]  /*1eb0*/  UMOV UR9, 0x40000040 ;  /* 0x4000004000097882 */ /* 0x000fe20000000000 */
[----:B------:R-:W-:Y:S02]  /*1ec0*/  UMOV UR11, 0x40000040 ;  /* 0x40000040000b7882 */ /* 0x000fe40000000000 */
        /* <DEDUP_REMOVED lines=51> */
.L_x_2617:
[----:B------:R-:W-:Y:S01]  /*2200*/  UISETP.NE.AND UP0, UPT, UR52, URZ, UPT ;  /* 0x0000003f3400728c */ /* 0x000fe2000bf05270 */
[----:B------:R-:W-:Y:S01]  /*2210*/  R2UR UR14, R0 ;  /* 0x00000000000e72ca */ /* 0x000fe200000e0000 */
[----:B------:R-:W-:Y:S01]  /*2220*/  ULDC UR6, c[0x0][0x9d8] ;  /* 0x0002760000067ab9 */ /* 0x000fe20000000800 */
[----:B------:R-:W-:Y:S01]  /*2230*/  ULDC UR10, c[0x0][0x988] ;  /* 0x00026200000a7ab9 */ /* 0x000fe20000000800 */
[----:B------:R-:W-:Y:S01]  /*2240*/  FMUL.FTZ R6, R50, UR6 ;  /* 0x0000000632067c20 */ /* 0x000fe20008410000 */
[----:B------:R-:W-:Y:S01]  /*2250*/  VIADD R50, R17, UR43 ;  /* 0x0000002b11327c36 */ /* 0x000fe20008000000 */
[----:B------:R-:W-:Y:S01]  /*2260*/  PLOP3.LUT P1, PT, PT, PT, UP0, 0x80, 0x0 ;  /* 0x000000000000781c */ /* 0x000fe20003f2f008 */
[----:B------:R-:W-:Y:S01]  /*2270*/  FMUL.FTZ R5, R29, UR6 ;  /* 0x000000061d057c20 */ /* 0x000fe20008410000 */
[----:B------:R-:W-:Y:S01]  /*2280*/  PLOP3.LUT P2, PT, PT, PT, UP0, 0x80, 0x0 ;  /* 0x000000000000781c */ /* 0x000fe20003f4f008 */
[----:B------:R2:W-:Y:S01]  /*2290*/  MUFU.TANH R29, R6 ;  /* 0x00000006001d7308 */ /* 0x0005e20000002400 */
[----:B------:R-:W-:Y:S01]  /*22a0*/  FMUL.FTZ R26, R26, UR6 ;  /* 0x000000061a1a7c20 */ /* 0x000fe20008410000 */
[----:B------:R-:W-:Y:S01]  /*22b0*/  @UP0 ULDC UR5, c[0x0][0x44c] ;  /* 0x0001130000050ab9 */ /* 0x000fe20000000800 */
[----:B------:R-:W-:Y:S01]  /*22c0*/  FMUL.FTZ R27, R27, UR6 ;  /* 0x000000061b1b7c20 */ /* 0x000fe20008410000 */
[----:B------:R-:W-:Y:S01]  /*22d0*/  FMUL.FTZ R30, R30, UR6 ;  /* 0x000000061e1e7c20 */ /* 0x000fe20008410000 */
[----:B------:R-:W-:Y:S01]  /*22e0*/  FMUL.FTZ R4, R25, UR6 ;  /* 0x0000000619047c20 */ /* 0x000fe20008410000 */
[----:B------:R-:W-:Y:S01]  /*22f0*/  FMUL.FTZ R10, R37, UR6 ;  /* 0x00000006250a7c20 */ /* 0x000fe20008410000 */
[----:B------:R-:W-:Y:S01]  /*2300*/  FMUL.FTZ R25, R52, UR6 ;  /* 0x0000000634197c20 */ /* 0x000fe20008410000 */
[----:B------:R3:W4:Y:S01]  /*2310*/  MUFU.TANH R99, R26 ;  /* 0x0000001a00637308 */ /* 0x0007220000002400 */
[----:B------:R-:W-:-:S02]  /*2320*/  IMAD.U32 R37, RZ, RZ, UR50 ;  /* 0x00000032ff257e24 */ /* 0x000fc4000f8e00ff */
[----:B------:R-:W-:Y:S01]  /*2330*/  FMUL.FTZ R31, R31, UR6 ;  /* 0x000000061f1f7c20 */ /* 0x000fe20008410000 */
[----:B--2---:R-:W-:Y:S01]  /*2340*/  @P1 IMAD.HI.U32 R6, R50, UR5, RZ ;  /* 0x0000000532061c27 */ /* 0x004fe2000f8e00ff */
[----:B------:R-:W-:-:S03]  /*2350*/  @UP0 ULDC UR5, c[0x0][0x450] ;  /* 0x0001140000050ab9 */ /* 0x000fc60000000800 */
[----:B------:R-:W-:Y:S01]  /*2360*/  FMUL.FTZ R34, R34, UR6 ;  /* 0x0000000622227c20 */ /* 0x000fe20008410000 */
[----:B------:R-:W-:Y:S01]  /*2370*/  FMUL.FTZ R14, R45, UR6 ;  /* 0x000000062d0e7c20 */ /* 0x000fe20008410000 */
[----:B------:R-:W-:Y:S01]  /*2380*/  FMUL.FTZ R35, R35, UR6 ;  /* 0x0000000623237c20 */ /* 0x000fe20008410000 */
[----:B------:R-:W-:Y:S01]  /*2390*/  @P2 SHF.R.U32.HI R50, RZ, UR5, R6 ;  /* 0x00000005ff322c19 */ /* 0x000fe20008011606 */
[----:B------:R-:W-:Y:S01]  /*23a0*/  UMOV UR5, 0xffffff80 ;  /* 0xffffff8000057882 */ /* 0x000fe20000000000 */
[----:B------:R-:W2:Y:S01]  /*23b0*/  MUFU.TANH R97, R27 ;  /* 0x0000001b00617308 */ /* 0x000ea20000002400 */
[----:B------:R-:W-:Y:S01]  /*23c0*/  UIMAD UR5, UR41, UR5, 0x80 ;  /* 0x00000080290574a4 */ /* 0x000fe2000f8e0205 */
[----:B------:R-:W-:Y:S01]  /*23d0*/  FMUL.FTZ R38, R38, UR6 ;  /* 0x0000000626267c20 */ /* 0x000fe20008410000 */
[----:B------:R-:W5:Y:S01]  /*23e0*/  SHFL.IDX PT, R6, R50, 0x1, 0x1c1f ;  /* 0x003c1f0032067f89 */ /* 0x000f6200000e0000 */
[----:B------:R-:W-:Y:S01]  /*23f0*/  FMUL.FTZ R39, R39, UR6 ;  /* 0x0000000627277c20 */ /* 0x000fe20008410000 */
[----:B------:R-:W-:Y:S01]  /*2400*/  FMUL.FTZ R7, R28, UR6 ;  /* 0x000000061c077c20 */ /* 0x000fe20008410000 */
[----:B------:R-:W-:Y:S01]  /*2410*/  FMUL.FTZ R42, R42, UR6 ;  /* 0x000000062a2a7c20 */ /* 0x000fe20008410000 */
[----:B------:R-:W-:Y:S01]  /*2420*/  MOV R95, UR5 ;  /* 0x00000005005f7c02 */ /* 0x000fe20008000f00 */
[----:B------:R-:W2:Y:S01]  /*2430*/  MUFU.TANH R30, R30 ;  /* 0x0000001e001e7308 */ /* 0x000ea20000002400 */
[----:B------:R-:W-:Y:S01]  /*2440*/  FMUL.FTZ R43, R43, UR6 ;  /* 0x000000062b2b7c20 */ /* 0x000fe20008410000 */
[----:B------:R-:W-:Y:S01]  /*2450*/  FMUL.FTZ R46, R46, UR6 ;  /* 0x000000062e2e7c20 */ /* 0x000fe20008410000 */
[C-C-:B------:R-:W-:Y:S01]  /*2460*/  IADD3 R52, -R16.reuse, 0x1, R95.reuse ;  /* 0x0000000110347810 */ /* 0x140fe20007ffe15f */
[----:B------:R-:W-:Y:S01]  /*2470*/  FMUL.FTZ R59, R59, UR6 ;  /* 0x000000063b3b7c20 */ /* 0x000fe20008410000 */
[----:B------:R-:W-:Y:S01]  /*2480*/  IADD3 R95, -R16, UR48, R95 ;  /* 0x00000030105f7c10 */ /* 0x000fe2000fffe15f */
[----:B------:R-:W-:Y:S01]  /*2490*/  FMUL.FTZ R47, R47, UR6 ;  /* 0x000000062f2f7c20 */ /* 0x000fe20008410000 */
[----:B------:R-:W-:Y:S01]  /*24a0*/  IADD3 R52, -R37, UR48, R52 ;  /* 0x0000003025347c10 */ /* 0x000fe2000fffe134 */
[----:B------:R-:W2:Y:S01]  /*24b0*/  MUFU.TANH R31, R31 ;  /* 0x0000001f001f7308 */ /* 0x000ea20000002400 */
[----:B------:R-:W-:Y:S01]  /*24c0*/  FMUL.FTZ R11, R36, UR6 ;  /* 0x00000006240b7c20 */ /* 0x000fe20008410000 */
[----:B------:R-:W-:Y:S01]  /*24d0*/  FMUL.FTZ R55, R55, UR6 ;  /* 0x0000000637377c20 */ /* 0x000fe20008410000 */
[----:B---3--:R-:W-:Y:S01]  /*24e0*/  FMUL.FTZ R26, R57, UR6 ;  /* 0x00000006391a7c20 */ /* 0x008fe20008410000 */
[----:B------:R-:W-:Y:S01]  /*24f0*/  FMUL.FTZ R8, R33, UR6 ;  /* 0x0000000621087c20 */ /* 0x000fe20008410000 */
[----:B------:R-:W-:Y:S01]  /*2500*/  FMUL.FTZ R51, R51, UR6 ;  /* 0x0000000633337c20 */ /* 0x000fe20008410000 */
[----:B------:R-:W-:Y:S01]  /*2510*/  FMUL.FTZ R54, R54, UR6 ;  /* 0x0000000636367c20 */ /* 0x000fe20008410000 */
[----:B01----:R-:W-:Y:S01]  /*2520*/  FMUL.FTZ R3, R24, UR6 ;  /* 0x0000000618037c20 */ /* 0x003fe20008410000 */
[----:B------:R-:W0:Y:S01]  /*2530*/  MUFU.TANH R34, R34 ;  /* 0x0000002200227308 */ /* 0x000e220000002400 */
[----:B------:R-:W-:Y:S01]  /*2540*/  FMUL.FTZ R9, R32, UR6 ;  /* 0x0000000620097c20 */ /* 0x000fe20008410000 */
[----:B------:R-:W-:Y:S01]  /*2550*/  FMUL.FTZ R24, R53, UR6 ;  /* 0x0000000635187c20 */ /* 0x000fe20008410000 */
[--C-:B-----5:R-:W-:Y:S01]  /*2560*/  VIADDMNMX R45, R6, R52, R95.reuse, PT ;  /* 0x00000034062d7246 */ /* 0x120fe2000380015f */
[----:B------:R-:W-:Y:S01]  /*2570*/  FMUL.FTZ R6, R63, UR6 ;  /* 0x000000063f067c20 */ /* 0x000fe20008410000 */
[----:B------:R-:W-:Y:S01]  /*2580*/  FMUL.FTZ R58, R58, UR6 ;  /* 0x000000063a3a7c20 */ /* 0x000fe20008410000 */
[----:B------:R-:W-:Y:S01]  /*2590*/  FMUL.FTZ R20, R49, UR6 ;  /* 0x0000000631147c20 */ /* 0x000fe20008410000 */
[C---:B------:R-:W-:Y:S01]  /*25a0*/  ISETP.GT.AND P1, PT, R45.reuse, RZ, PT ;  /* 0x000000ff2d00720c */ /* 0x040fe20003f24270 */
[----:B------:R-:W1:Y:S01]  /*25b0*/  MUFU.TANH R35, R35 ;  /* 0x0000002300237308 */ /* 0x000e620000002400 */
[C---:B------:R-:W-:Y:S01]  /*25c0*/  ISETP.GT.AND P2, PT, R45.reuse, 0x1, PT ;  /* 0x000000012d00780c */ /* 0x040fe20003f44270 */
[----:B------:R-:W-:Y:S01]  /*25d0*/  FMUL.FTZ R62, R62, UR6 ;  /* 0x000000063e3e7c20 */ /* 0x000fe20008410000 */
[----:B------:R-:W-:Y:S01]  /*25e0*/  ISETP.GT.AND P3, PT, R45, 0x8, PT ;  /* 0x000000082d00780c */ /* 0x000fe20003f64270 */
[----:B------:R-:W-:Y:S01]  /*25f0*/  FMUL.FTZ R66, R66, UR6 ;  /* 0x0000000642427c20 */ /* 0x000fe20008410000 */
[----:B----4-:R-:W-:Y:S01]  /*2600*/  FSEL R99, R99, -INF , P1 ;  /* 0xff80000063637808 */ /* 0x010fe20000800000 */
[----:B------:R-:W-:Y:S01]  /*2610*/  FMUL.FTZ R67, R67, UR6 ;  /* 0x0000000643437c20 */ /* 0x000fe20008410000 */
[----:B--2---:R-:W-:Y:S01]  /*2620*/  FSEL R97, R97, -INF , P2 ;  /* 0xff80000061617808 */ /* 0x004fe20001000000 */
[----:B------:R-:W-:Y:S01]  /*2630*/  MUFU.TANH R38, R38 ;  /* 0x0000002600267308 */ /* 0x000fe20000002400 */
[----:B------:R-:W-:Y:S01]  /*2640*/  ISETP.GT.AND P1, PT, R45, 0x9, PT ;  /* 0x000000092d00780c */ /* 0x000fe20003f24270 */
[----:B------:R-:W-:Y:S01]  /*2650*/  FMUL.FTZ R70, R70, UR6 ;  /* 0x0000000646467c20 */ /* 0x000fe20008410000 */
[----:B------:R-:W-:Y:S01]  /*2660*/  FSEL R93, R30, -INF , P3 ;  /* 0xff8000001e5d7808 */ /* 0x000fe20001800000 */
        /* <DEDUP_REMOVED lines=11> */
[----:B0-----:R-:W-:Y:S01]  /*2720*/  FSEL R89, R34, -INF , P2 ;  /* 0xff80000022597808 */ /* 0x001fe20001000000 */
[----:B------:R-:W-:Y:S01]  /*2730*/  MUFU.TANH R42, R42 ;  /* 0x0000002a002a7308 */ /* 0x000fe20000002400 */
[----:B------:R-:W-:Y:S01]  /*2740*/  FMNMX.FTZ R28, R91, R28, !PT ;  /* 0x0000001c5b1c7209 */ /* 0x000fe20007810000 */
[----:B------:R-:W-:Y:S01]  /*2750*/  FMUL.FTZ R79, R79, UR6 ;  /* 0x000000064f4f7c20 */ /* 0x000fe20008410000 */
[----:B------:R-:W-:Y:S01]  /*2760*/  ISETP.GT.AND P2, PT, R45, 0x18, PT ;  /* 0x000000182d00780c */ /* 0x000fe20003f44270 */
[----:B------:R-:W-:Y:S01]  /*2770*/  FMUL.FTZ R82, R82, UR6 ;  /* 0x0000000652527c20 */ /* 0x000fe20008410000 */
[----:B-1----:R-:W-:Y:S01]  /*2780*/  FSEL R63, R35, -INF , P1 ;  /* 0xff800000233f7808 */ /* 0x002fe20000800000 */
[----:B------:R-:W-:Y:S01]  /*2790*/  FMUL.FTZ R12, R41, UR6 ;  /* 0x00000006290c7c20 */ /* 0x000fe20008410000 */
[----:B------:R-:W-:Y:S01]  /*27a0*/  FMNMX.FTZ R28, R89, R28, !PT ;  /* 0x0000001c591c7209 */ /* 0x000fe20007810000 */
[----:B------:R-:W0:Y:S01]  /*27b0*/  MUFU.TANH R43, R43 ;  /* 0x0000002b002b7308 */ /* 0x000e220000002400 */
[----:B------:R-:W-:Y:S01]  /*27c0*/  ISETP.GT.AND P1, PT, R45, 0x19, PT ;  /* 0x000000192d00780c */ /* 0x000fe20003f24270 */
[----:B------:R-:W-:Y:S01]  /*27d0*/  FMUL.FTZ R83, R83, UR6 ;  /* 0x0000000653537c20 */ /* 0x000fe20008410000 */
[----:B------:R-:W-:Y:S01]  /*27e0*/  FMNMX.FTZ R28, R63, R28, !PT ;  /* 0x0000001c3f1c7209 */ /* 0x000fe20007810000 */
[----:B------:R-:W-:Y:S01]  /*27f0*/  FMUL.FTZ R86, R86, UR6 ;  /* 0x0000000656567c20 */ /* 0x000fe20008410000 */
[----:B--2---:R-:W-:Y:S01]  /*2800*/  FSEL R57, R39, -INF , P1 ;  /* 0xff80000027397808 */ /* 0x004fe20000800000 */
[----:B------:R-:W-:Y:S01]  /*2810*/  FMUL.FTZ R15, R44, UR6 ;  /* 0x000000062c0f7c20 */ /* 0x000fe20008410000 */
[----:B------:R-:W-:Y:S01]  /*2820*/  ISETP.GT.AND P1, PT, R45, 0x21, PT ;  /* 0x000000212d00780c */ /* 0x000fe20003f24270 */
[----:B------:R-:W-:Y:S01]  /*2830*/  MUFU.TANH R46, R46 ;  /* 0x0000002e002e7308 */ /* 0x000fe20000002400 */
[----:B------:R-:W-:Y:S01]  /*2840*/  FMUL.FTZ R87, R87, UR6 ;  /* 0x0000000657577c20 */ /* 0x000fe20008410000 */
[----:B------:R-:W-:Y:S01]  /*2850*/  FMUL.FTZ R21, R48, UR6 ;  /* 0x0000000630157c20 */ /* 0x000fe20008410000 */
[----:B------:R-:W-:Y:S01]  /*2860*/  FMUL.FTZ R61, R61, UR6 ;  /* 0x000000063d3d7c20 */ /* 0x000fe20008410000 */
[----:B------:R-:W1:Y:S01]  /*2870*/  SHFL.IDX PT, R50, R50, RZ, 0x1c1f ;  /* 0x001c1fff32327589 */ /* 0x000e6200000e0000 */
[----:B------:R-:W-:Y:S01]  /*2880*/  FMUL.FTZ R27, R56, UR6 ;  /* 0x00000006381b7c20 */ /* 0x000fe20008410000 */
[----:B------:R-:W-:Y:S01]  /*2890*/  FMUL.FTZ R60, R60, UR6 ;  /* 0x000000063c3c7c20 */ /* 0x000fe20008410000 */
[----:B------:R-:W-:Y:S01]  /*28a0*/  FMUL.FTZ R64, R64, UR6 ;  /* 0x0000000640407c20 */ /* 0x000fe20008410000 */
[----:B------:R2:W-:Y:S01]  /*28b0*/  MUFU.TANH R36, R59 ;  /* 0x0000003b00247308 */ /* 0x0005e20000002400 */
        /* <DEDUP_REMOVED lines=8> */
[----:B--2---:R-:W-:Y:S01]  /*2940*/  FSEL R59, R38, -INF , P2 ;  /* 0xff800000263b7808 */ /* 0x004fe20001000000 */
[----:B------:R-:W-:Y:S01]  /*2950*/  FMUL.FTZ R76, R76, UR6 ;  /* 0x000000064c4c7c20 */ /* 0x000fe20008410000 */
[----:B------:R-:W-:Y:S01]  /*2960*/  ISETP.GT.AND P2, PT, R45, 0x20, PT ;  /* 0x000000202d00780c */ /* 0x000fe20003f44270 */
[----:B------:R-:W-:Y:S01]  /*2970*/  FMUL.FTZ R77, R77, UR6 ;  /* 0x000000064d4d7c20 */ /* 0x000fe20008410000 */
[----:B------:R-:W-:Y:S01]  /*2980*/  FMNMX.FTZ R28, R59, R28, !PT ;  /* 0x0000001c3b1c7209 */ /* 0x000fe20007810000 */
[----:B------:R-:W-:Y:S01]  /*2990*/  FMUL.FTZ R80, R80, UR6 ;  /* 0x0000000650507c20 */ /* 0x000fe20008410000 */
[----:B------:R-:W-:Y:S01]  /*29a0*/  FMUL.FTZ R81, R81, UR6 ;  /* 0x0000000651517c20 */ /* 0x000fe20008410000 */
[----:B------:R2:W-:Y:S01]  /*29b0*/  MUFU.TANH R33, R55 ;  /* 0x0000003700217308 */ /* 0x0005e20000002400 */
[----:B------:R-:W-:Y:S01]  /*29c0*/  FMNMX.FTZ R28, R57, R28, !PT ;  /* 0x0000001c391c7209 */ /* 0x000fe20007810000 */
[----:B------:R-:W-:Y:S01]  /*29d0*/  FMUL.FTZ R84, R84, UR6 ;  /* 0x0000000654547c20 */ /* 0x000fe20008410000 */
[----:B------:R-:W-:Y:S01]  /*29e0*/  FMUL.FTZ R85, R85, UR6 ;  /* 0x0000000655557c20 */ /* 0x000fe20008410000 */
[----:B-1----:R-:W-:Y:S01]  /*29f0*/  VIADDMNMX R95, R50, R52, R95, PT ;  /* 0x00000034325f7246 */ /* 0x002fe2000380015f */
[----:B------:R-:W-:Y:S01]  /*2a00*/  @UP0 ULDC UR6, c[0x0][0x44c] ;  /* 0x0001130000060ab9 */ /* 0x000fe20000000800 */
[----:B------:R-:W-:Y:S01]  /*2a10*/  @UP0 ULDC UR15, c[0x0][0x450] ;  /* 0x00011400000f0ab9 */ /* 0x000fe20000000800 */
[----:B------:R-:W-:Y:S01]  /*2a20*/  UIMAD.WIDE.U32 UR6, UR43, UR6, URZ ;  /* 0x000000062b0672a5 */ /* 0x000fe2000f8e003f */
[----:B------:R1:W3:Y:S01]  /*2a30*/  MUFU.TANH R32, R51 ;  /* 0x0000003300207308 */ /* 0x0002e20000002400 */
[----:B--2---:R-:W-:Y:S01]  /*2a40*/  FSEL R55, R42, -INF , P2 ;  /* 0xff8000002a377808 */ /* 0x004fe20001000000 */
[----:B------:R-:W-:Y:S01]  /*2a50*/  UMOV UR11, UR43 ;  /* 0x0000002b000b7c82 */ /* 0x000fe20008000000 */
[----:B------:R-:W-:Y:S01]  /*2a60*/  ISETP.GT.AND P2, PT, R45, 0x28, PT ;  /* 0x000000282d00780c */ /* 0x000fe20003f44270 */
[----:B------:R-:W-:Y:S01]  /*2a70*/  @UP0 USHF.R.U32.HI UR11, URZ, UR15, UR7 ;  /* 0x0000000f3f0b0299 */ /* 0x000fe20008011607 */
[----:B------:R-:W-:Y:S01]  /*2a80*/  FMNMX.FTZ R28, R55, R28, !PT ;  /* 0x0000001c371c7209 */ /* 0x000fe20007810000 */
[----:B------:R-:W-:Y:S01]  /*2a90*/  UIADD3 UR5, UR41, -0x2, URZ ;  /* 0xfffffffe29057890 */ /* 0x000fe2000fffe03f */
[----:B0-----:R-:W-:Y:S01]  /*2aa0*/  FSEL R49, R47, -INF , P1 ;  /* 0xff8000002f317808 */ /* 0x001fe20000800000 */
[----:B------:R-:W0:Y:S01]  /*2ab0*/  MUFU.TANH R54, R54 ;  /* 0x0000003600367308 */ /* 0x000e220000002400 */
[----:B-1----:R-:W-:Y:S01]  /*2ac0*/  FSEL R51, R46, -INF , P2 ;  /* 0xff8000002e337808 */ /* 0x002fe20001000000 */
[----:B------:R-:W-:Y:S01]  /*2ad0*/  UIADD3 UR7, UR11, UR48, -UR50 ;  /* 0x000000300b077290 */ /* 0x000fe2000fffe832 */
[----:B------:R-:W-:Y:S01]  /*2ae0*/  FMNMX.FTZ R28, R53, R28, !PT ;  /* 0x0000001c351c7209 */ /* 0x000fe20007810000 */
[----:B------:R-:W-:Y:S01]  /*2af0*/  UIADD3 UR6, UR14, 0x28840, URZ ;  /* 0x000288400e067890 */ /* 0x000fe2000fffe03f */
[----:B------:R-:W-:Y:S01]  /*2b00*/  ISETP.GT.AND P2, PT, R45, 0x30, PT ;  /* 0x000000302d00780c */ /* 0x000fe20003f44270 */
[----:B------:R-:W-:Y:S01]  /*2b10*/  USHF.R.S32.HI UR11, URZ, 0x1f, UR7 ;  /* 0x0000001f3f0b7899 */ /* 0x000fe20008011407 */
[----:B------:R-:W-:Y:S01]  /*2b20*/  FMNMX.FTZ R28, R51, R28, !PT ;  /* 0x0000001c331c7209 */ /* 0x000fe20007810000 */
[----:B------:R-:W1:Y:S01]  /*2b30*/  MUFU.TANH R58, R58 ;  /* 0x0000003a003a7308 */ /* 0x000e620000002400 */
[----:B------:R-:W-:Y:S01]  /*2b40*/  ISETP.GT.AND P1, PT, R45, 0x31, PT ;  /* 0x000000312d00780c */ /* 0x000fe20003f24270 */
[----:B------:R-:W-:Y:S01]  /*2b50*/  ULEA.HI UR11, UR11, UR7, URZ, 0x7 ;  /* 0x000000070b0b7291 */ /* 0x000fe2000f8f383f */
[----:B------:R-:W-:Y:S01]  /*2b60*/  FSEL R47, R29, -INF , P2 ;  /* 0xff8000001d2f7808 */ /* 0x000fe20001000000 */
[----:B------:R-:W-:Y:S01]  /*2b70*/  UPRMT UR6, UR55, 0x654, UR6 ;  /* 0x0000065437067896 */ /* 0x000fe20008000006 */
[----:B------:R-:W-:Y:S01]  /*2b80*/  FMNMX.FTZ R28, R49, R28, !PT ;  /* 0x0000001c311c7209 */ /* 0x000fe20007810000 */
[----:B------:R-:W-:Y:S01]  /*2b90*/  USHF.R.S32.HI UR11, URZ, 0x7, UR11 ;  /* 0x000000073f0b7899 */ /* 0x000fe2000801140b */
[----:B------:R-:W-:Y:S01]  /*2ba0*/  ISETP.GT.AND P2, PT, R45, 0x38, PT ;  /* 0x000000382d00780c */ /* 0x000fe20003f44270 */
[----:B------:R-:W2:Y:S01]  /*2bb0*/  MUFU.TANH R62, R62 ;  /* 0x0000003e003e7308 */ /* 0x000ea20000002400 */
[----:B---3--:R-:W-:Y:S01]  /*2bc0*/  FSEL R42, R32, -INF , P1 ;  /* 0xff800000202a7808 */ /* 0x008fe20000800000 */
[----:B------:R-:W-:Y:S01]  /*2bd0*/  UISETP.LT.AND UP0, UPT, UR51, UR11, UPT ;  /* 0x0000000b3300728c */ /* 0x000fe2000bf01270 */
[----:B------:R-:W-:-:S02]  /*2be0*/  FMNMX.FTZ R29, R47, R28, !PT ;  /* 0x0000001c2f1d7209 */ /* 0x000fc40007810000 */
[----:B------:R-:W-:Y:S02]  /*2bf0*/  CS2R R150, SRZ ;  /* 0x0000000000967805 */ /* 0x000fe4000001ff00 */
[C---:B------:R-:W-:Y:S01]  /*2c00*/  ISETP.GT.AND P1, PT, R45.reuse, 0x39, PT ;  /* 0x000000392d00780c */ /* 0x040fe20003f24270 */
[----:B------:R-:W-:Y:S01]  /*2c10*/  USEL UR42, UR51, UR11, !UP0 ;  /* 0x0000000b332a7287 */ /* 0x000fe2000c000000 */
[----:B0-----:R-:W-:Y:S01]  /*2c20*/  FSEL R34, R54, -INF , P2 ;  /* 0xff80000036227808 */ /* 0x001fe20001000000 */
[----:B------:R0:W3:Y:S01]  /*2c30*/  MUFU.TANH R37, R6 ;  /* 0x0000000600257308 */ /* 0x0000e20000002400 */
[----:B------:R-:W-:Y:S01]  /*2c40*/  FMNMX.FTZ R31, R42, R29, !PT ;  /* 0x0000001d2a1f7209 */ /* 0x000fe20007810000 */
[----:B------:R-:W-:Y:S01]  /*2c50*/  UISETP.GE.AND UP0, UPT, UR5, UR42, UPT ;  /* 0x0000002a0500728c */ /* 0x000fe2000bf06270 */
[----:B------:R-:W-:Y:S01]  /*2c60*/  ISETP.GT.AND P2, PT, R45, 0x40, PT ;  /* 0x000000402d00780c */ /* 0x000fe20003f44270 */
[----:B------:R-:W-:Y:S01]  /*2c70*/  SYNCS.ARRIVE.TRANS64.RED.A1T0 RZ, [UR6], RZ ;  /* 0x000000ffffff79a7 */ /* 0x000fe20008100406 */
[----:B------:R-:W-:-:S02]  /*2c80*/  FSEL R29, R33, -INF , P1 ;  /* 0xff800000211d7808 */ /* 0x000fc40000800000 */
[----:B------:R-:W-:Y:S02]  /*2c90*/  CS2R R148, SRZ ;  /* 0x0000000000947805 */ /* 0x000fe4000001ff00 */
[----:B------:R-:W-:Y:S01]  /*2ca0*/  ISETP.GT.AND P1, PT, R45, 0x41, PT ;  /* 0x000000412d00780c */ /* 0x000fe20003f24270 */
[----:B------:R-:W4:Y:S01]  /*2cb0*/  MUFU.TANH R66, R66 ;  /* 0x0000004200427308 */ /* 0x000f220000002400 */
[----:B0-----:R-:W-:Y:S02]  /*2cc0*/  FMNMX.FTZ R6, R34, R31, !PT ;  /* 0x0000001f22067209 */ /* 0x001fe40007810000 */
[----:B------:R-:W-:Y:S02]  /*2cd0*/  CS2R R146, SRZ ;  /* 0x0000000000927805 */ /* 0x000fe4000001ff00 */
[----:B-1----:R-:W-:Y:S02]  /*2ce0*/  FSEL R28, R58, -INF , P2 ;  /* 0xff8000003a1c7808 */ /* 0x002fe40001000000 */
[----:B------:R-:W-:-:S02]  /*2cf0*/  CS2R R144, SRZ ;  /* 0x0000000000907805 */ /* 0x000fc4000001ff00 */
[----:B------:R-:W-:Y:S02]  /*2d00*/  FMNMX.FTZ R31, R29, R6, !PT ;  /* 0x000000061d1f7209 */ /* 0x000fe40007810000 */
[----:B------:R-:W-:Y:S02]  /*2d10*/  CS2R R142, SRZ ;  /* 0x00000000008e7805 */ /* 0x000fe4000001ff00 */
[----:B------:R-:W-:Y:S01]  /*2d20*/  ISETP.GT.AND P2, PT, R45, 0x48, PT ;  /* 0x000000482d00780c */ /* 0x000fe20003f44270 */
[----:B------:R-:W0:Y:S01]  /*2d30*/  MUFU.TANH R67, R67 ;  /* 0x0000004300437308 */ /* 0x000e220000002400 */
[----:B------:R-:W-:Y:S02]  /*2d40*/  FSEL R30, R36, -INF , P1 ;  /* 0xff800000241e7808 */ /* 0x000fe40000800000 */
[----:B------:R-:W-:Y:S02]  /*2d50*/  CS2R R140, SRZ ;  /* 0x00000000008c7805 */ /* 0x000fe4000001ff00 */
[----:B------:R-:W-:-:S02]  /*2d60*/  FMNMX.FTZ R33, R28, R31, !PT ;  /* 0x0000001f1c217209 */ /* 0x000fc40007810000 */
[----:B------:R-:W-:Y:S02]  /*2d70*/  CS2R R138, SRZ ;  /* 0x00000000008a7805 */ /* 0x000fe4000001ff00 */
[----:B------:R-:W-:Y:S02]  /*2d80*/  ISETP.GT.AND P1, PT, R45, 0x49, PT ;  /* 0x000000492d00780c */ /* 0x000fe40003f24270 */
[----:B------:R-:W-:Y:S02]  /*2d90*/  CS2R R136, SRZ ;  /* 0x0000000000887805 */ /* 0x000fe4000001ff00 */
[----:B--2---:R-:W-:Y:S01]  /*2da0*/  FSEL R31, R62, -INF , P2 ;  /* 0xff8000003e1f7808 */ /* 0x004fe20001000000 */
[----:B------:R-:W1:Y:S01]  /*2db0*/  MUFU.TANH R70, R70 ;  /* 0x0000004600467308 */ /* 0x000e620000002400 */
[----:B------:R-:W-:Y:S02]  /*2dc0*/  FMNMX.FTZ R6, R30, R33, !PT ;  /* 0x000000211e067209 */ /* 0x000fe40007810000 */
[----:B------:R-:W-:-:S02]  /*2dd0*/  CS2R R134, SRZ ;  /* 0x0000000000867805 */ /* 0x000fc4000001ff00 */
[----:B------:R-:W-:Y:S02]  /*2de0*/  ISETP.GT.AND P2, PT, R45, 0x50, PT ;  /* 0x000000502d00780c */ /* 0x000fe40003f44270 */
[----:B------:R-:W-:Y:S02]  /*2df0*/  CS2R R132, SRZ ;  /* 0x0000000000847805 */ /* 0x000fe4000001ff00 */
[----:B---3--:R-:W-:Y:S02]  /*2e00*/  FSEL R32, R37, -INF , P1 ;  /* 0xff80000025207808 */ /* 0x008fe40000800000 */
[----:B------:R-:W-:Y:S02]  /*2e10*/  CS2R R130, SRZ ;  /* 0x0000000000827805 */ /* 0x000fe4000001ff00 */
[----:B------:R-:W-:Y:S01]  /*2e20*/  FMNMX.FTZ R35, R31, R6, !PT ;  /* 0x000000061f237209 */ /* 0x000fe20007810000 */
[----:B------:R-:W2:Y:S01]  /*2e30*/  MUFU.TANH R71, R71 ;  /* 0x0000004700477308 */ /* 0x000ea20000002400 */
[----:B------:R-:W-:-:S02]  /*2e40*/  ISETP.GT.AND P1, PT, R45, 0x51, PT ;  /* 0x000000512d00780c */ /* 0x000fc40003f24270 */
[----:B------:R-:W-:Y:S02]  /*2e50*/  CS2R R128, SRZ ;  /* 0x0000000000807805 */ /* 0x000fe4000001ff00 */
[----:B----4-:R-:W-:Y:S02]  /*2e60*/  FSEL R33, R66, -INF , P2 ;  /* 0xff80000042217808 */ /* 0x010fe40001000000 */
[----:B------:R-:W-:Y:S02]  /*2e70*/  CS2R R126, SRZ ;  /* 0x00000000007e7805 */ /* 0x000fe4000001ff00 */
[----:B------:R-:W-:Y:S02]  /*2e80*/  FMNMX.FTZ R6, R32, R35, !PT ;  /* 0x0000002320067209 */ /* 0x000fe40007810000 */
[----:B------:R-:W-:Y:S02]  /*2e90*/  CS2R R124, SRZ ;  /* 0x00000000007c7805 */ /* 0x000fe4000001ff00 */
[----:B------:R-:W-:Y:S01]  /*2ea0*/  ISETP.GT.AND P2, PT, R45, 0x58, PT ;  /* 0x000000582d00780c */ /* 0x000fe20003f44270 */
[----:B------:R-:W3:Y:S01]  /*2eb0*/  MUFU.TANH R38, R74 ;  /* 0x0000004a00267308 */ /* 0x000ee20000002400 */
[----:B0-----:R-:W-:-:S02]  /*2ec0*/  FSEL R35, R67, -INF , P1 ;  /* 0xff80000043237808 */ /* 0x001fc40000800000 */
[----:B------:R-:W-:Y:S02]  /*2ed0*/  CS2R R122, SRZ ;  /* 0x00000000007a7805 */ /* 0x000fe4000001ff00 */
[----:B------:R-:W-:Y:S02]  /*2ee0*/  FMNMX.FTZ R6, R33, R6, !PT ;  /* 0x0000000621067209 */ /* 0x000fe40007810000 */
[----:B------:R-:W-:Y:S02]  /*2ef0*/  CS2R R120, SRZ ;  /* 0x0000000000787805 */ /* 0x000fe4000001ff00 */
[----:B------:R-:W-:Y:S02]  /*2f00*/  ISETP.GT.AND P1, PT, R45, 0x59, PT ;  /* 0x000000592d00780c */ /* 0x000fe40003f24270 */
[----:B------:R-:W-:Y:S02]  /*2f10*/  CS2R R118, SRZ ;  /* 0x0000000000767805 */ /* 0x000fe4000001ff00 */
[----:B-1----:R-:W-:Y:S01]  /*2f20*/  FSEL R36, R70, -INF , P2 ;  /* 0xff80000046247808 */ /* 0x002fe20001000000 */
[----:B------:R-:W0:Y:S01]  /*2f30*/  MUFU.TANH R75, R75 ;  /* 0x0000004b004b7308 */ /* 0x000e220000002400 */
[----:B------:R-:W-:-:S02]  /*2f40*/  FMNMX.FTZ R39, R35, R6, !PT ;  /* 0x0000000623277209 */ /* 0x000fc40007810000 */
[----:B------:R-:W-:Y:S02]  /*2f50*/  CS2R R116, SRZ ;  /* 0x0000000000747805 */ /* 0x000fe4000001ff00 */
[----:B------:R-:W-:Y:S02]  /*2f60*/  ISETP.GT.AND P2, PT, R45, 0x60, PT ;  /* 0x000000602d00780c */ /* 0x000fe40003f44270 */
[----:B------:R-:W-:Y:S02]  /*2f70*/  CS2R R114, SRZ ;  /* 0x0000000000727805 */ /* 0x000fe4000001ff00 */
[----:B--2---:R-:W-:Y:S02]  /*2f80*/  FSEL R37, R71, -INF , P1 ;  /* 0xff80000047257808 */ /* 0x004fe40000800000 */
[----:B------:R-:W-:Y:S02]  /*2f90*/  CS2R R112, SRZ ;  /* 0x0000000000707805 */ /* 0x000fe4000001ff00 */
[----:B------:R-:W-:Y:S01]  /*2fa0*/  FMNMX.FTZ R6, R36, R39, !PT ;  /* 0x0000002724067209 */ /* 0x000fe20007810000 */
[----:B------:R-:W1:Y:S01]  /*2fb0*/  MUFU.TANH R40, R78 ;  /* 0x0000004e00287308 */ /* 0x000e620000002400 */
[----:B------:R-:W-:-:S02]  /*2fc0*/  ISETP.GT.AND P1, PT, R45, 0x61, PT ;  /* 0x000000612d00780c */ /* 0x000fc40003f24270 */
[----:B------:R-:W-:Y:S02]  /*2fd0*/  CS2R R110, SRZ ;  /* 0x00000000006e7805 */ /* 0x000fe4000001ff00 */
[----:B---3--:R-:W-:Y:S02]  /*2fe0*/  FSEL R38, R38, -INF , P2 ;  /* 0xff80000026267808 */ /* 0x008fe40001000000 */
[----:B------:R-:W-:Y:S02]  /*2ff0*/  CS2R R108, SRZ ;  /* 0x00000000006c7805 */ /* 0x000fe4000001ff00 */
[----:B------:R-:W-:Y:S02]  /*3000*/  FMNMX.FTZ R41, R37, R6, !PT ;  /* 0x0000000625297209 */ /* 0x000fe40007810000 */
[----:B------:R-:W-:Y:S02]  /*3010*/  CS2R R106, SRZ ;  /* 0x00000000006a7805 */ /* 0x000fe4000001ff00 */
[----:B------:R-:W-:Y:S01]  /*3020*/  ISETP.GT.AND P2, PT, R45, 0x68, PT ;  /* 0x000000682d00780c */ /* 0x000fe20003f44270 */
[----:B------:R-:W2:Y:S01]  /*3030*/  MUFU.TANH R43, R79 ;  /* 0x0000004f002b7308 */ /* 0x000ea20000002400 */
[----:B0-----:R-:W-:-:S02]  /*3040*/  FSEL R39, R75, -INF , P1 ;  /* 0xff8000004b277808 */ /* 0x001fc40000800000 */
[----:B------:R-:W-:Y:S02]  /*3050*/  CS2R R104, SRZ ;  /* 0x0000000000687805 */ /* 0x000fe4000001ff00 */
[----:B------:R-:W-:Y:S02]  /*3060*/  FMNMX.FTZ R6, R38, R41, !PT ;  /* 0x0000002926067209 */ /* 0x000fe40007810000 */
[----:B------:R-:W-:Y:S02]  /*3070*/  CS2R R102, SRZ ;  /* 0x0000000000667805 */ /* 0x000fe4000001ff00 */
[----:B------:R-:W-:Y:S02]  /*3080*/  ISETP.GT.AND P1, PT, R45, 0x69, PT ;  /* 0x000000692d00780c */ /* 0x000fe40003f24270 */
[----:B------:R-:W-:Y:S02]  /*3090*/  CS2R R100, SRZ ;  /* 0x0000000000647805 */ /* 0x000fe4000001ff00 */
[----:B------:R-:W-:Y:S01]  /*30a0*/  FMNMX.FTZ R41, R39, R6, !PT ;  /* 0x0000000627297209 */ /* 0x000fe20007810000 */
[----:B------:R-:W0:Y:S01]  /*30b0*/  MUFU.TANH R82, R82 ;  /* 0x0000005200527308 */ /* 0x000e220000002400 */
[----:B-1----:R-:W-:-:S02]  /*30c0*/  FSEL R40, R40, -INF , P2 ;  /* 0xff80000028287808 */ /* 0x002fc40001000000 */
[----:B------:R-:W-:Y:S02]  /*30d0*/  ISETP.GT.AND P2, PT, R45, 0x70, PT ;  /* 0x000000702d00780c */ /* 0x000fe40003f44270 */
[----:B------:R-:W-:Y:S02]  /*30e0*/  FMNMX.FTZ R6, R40, R41, !PT ;  /* 0x0000002928067209 */ /* 0x000fe40007810000 */
[----:B------:R-:W-:Y:S01]  /*30f0*/  ISETP.GT.AND P3, PT, R95, 0x8, PT ;  /* 0x000000085f00780c */ /* 0x000fe20003f64270 */
        /* <DEDUP_REMOVED lines=12> */
[----:B------:R-:W-:Y:S01]  /*31c0*/  MUFU.TANH R71, R61 ;  /* 0x0000003d00477308 */ /* 0x000fe20000002400 */
[----:B--2---:R-:W-:Y:S02]  /*31d0*/  FSEL R45, R86, -INF , P2 ;  /* 0xff800000562d7808 */ /* 0x004fe40001000000 */
[----:B------:R-:W-:Y:S02]  /*31e0*/  ISETP.GT.AND P2, PT, R95, 0x1, PT ;  /* 0x000000015f00780c */ /* 0x000fe40003f44270 */
[----:B------:R-:W-:-:S03]  /*31f0*/  FMNMX.FTZ R67, R45, R6, !PT ;  /* 0x000000062d437209 */ /* 0x000fc60007810000 */
[----:B------:R-:W-:Y:S01]  /*3200*/  MUFU.TANH R3, R3 ;  /* 0x0000000300037308 */ /* 0x000fe20000002400 */
[----:B0-----:R-:W-:-:S04]  /*3210*/  FSEL R46, R46, -INF , P1 ;  /* 0xff8000002e2e7808 */ /* 0x001fc80000800000 */
[----:B------:R-:W-:-:S03]  /*3220*/  FMNMX.FTZ R67, R46, R67, !PT ;  /* 0x000000432e437209 */ /* 0x000fc60007810000 */
[----:B------:R-:W-:Y:S02]  /*3230*/  MUFU.TANH R4, R4 ;  /* 0x0000000400047308 */ /* 0x000fe40000002400 */
[----:B------:R-:W0:Y:S06]  /*3240*/  SHFL.BFLY PT, R6, R67, 0x2, 0x1f ;  /* 0x0c401f0043067f89 */ /* 0x000e2c00000e0000 */
[----:B------:R-:W1:Y:S08]  /*3250*/  MUFU.TANH R7, R7 ;  /* 0x0000000700077308 */ /* 0x000e700000002400 */
[----:B------:R-:W-:Y:S08]  /*3260*/  MUFU.TANH R5, R5 ;  /* 0x0000000500057308 */ /* 0x000ff00000002400 */
[----:B------:R-:W2:Y:S01]  /*3270*/  MUFU.TANH R9, R9 ;  /* 0x0000000900097308 */ /* 0x000ea20000002400 */
[----:B-1----:R-:W-:-:S02]  /*3280*/  FSEL R50, R7, -INF , P3 ;  /* 0xff80000007327808 */ /* 0x002fc40001800000 */
[----:B0-----:R-:W-:-:S05]  /*3290*/  FMNMX.FTZ R48, R67, R6, !PT ;  /* 0x0000000643307209 */ /* 0x001fca0007810000 */
[----:B------:R-:W0:Y:S01]  /*32a0*/  SHFL.BFLY PT, R61, R48, 0x1, 0x1f ;  /* 0x0c201f00303d7f89 */ /* 0x000e2200000e0000 */
[----:B------:R-:W1:Y:S08]  /*32b0*/  MUFU.TANH R8, R8 ;  /* 0x0000000800087308 */ /* 0x000e700000002400 */
[----:B------:R-:W3:Y:S08]  /*32c0*/  MUFU.TANH R11, R11 ;  /* 0x0000000b000b7308 */ /* 0x000ef00000002400 */
[----:B------:R-:W4:Y:S01]  /*32d0*/  MUFU.TANH R10, R10 ;  /* 0x0000000a000a7308 */ /* 0x000f220000002400 */
[----:B0-----:R-:W-:-:S07]  /*32e0*/  FMNMX.FTZ R6, R48, R61, !PT ;  /* 0x0000003d30067209 */ /* 0x001fce0007810000 */
[----:B------:R-:W0:Y:S01]  /*32f0*/  MUFU.TANH R13, R13 ;  /* 0x0000000d000d7308 */ /* 0x000e220000002400 */
[----:B------:R-:W-:Y:S02]  /*3300*/  FSEL R61, R4, -INF , P2 ;  /* 0xff800000043d7808 */ /* 0x000fe40001000000 */
[C---:B------:R-:W-:Y:S01]  /*3310*/  FSETP.NEU.FTZ.AND P1, PT, R6.reuse, -INF , PT ;  /* 0xff8000000600780b */ /* 0x040fe20003f3d000 */
[----:B------:R-:W-:Y:S01]  /*3320*/  FMUL.FTZ R48, R6, UR10 ;  /* 0x0000000a06307c20 */ /* 0x000fe20008410000 */
[----:B------:R-:W-:-:S03]  /*3330*/  ISETP.GT.AND P2, PT, R95, 0x10, PT ;  /* 0x000000105f00780c */ /* 0x000fc60003f44270 */
[----:B------:R-:W5:Y:S01]  /*3340*/  MUFU.TANH R12, R12 ;  /* 0x0000000c000c7308 */ /* 0x000f620000002400 */
[----:B------:R-:W-:Y:S02]  /*3350*/  FSEL R48, R48, RZ, P1 ;  /* 0x000000ff30307208 */ /* 0x000fe40000800000 */
[----:B------:R-:W-:Y:S02]  /*3360*/  ISETP.GT.AND P1, PT, R95, RZ, PT ;  /* 0x000000ff5f00720c */ /* 0x000fe40003f24270 */
[----:B--2---:R-:W-:Y:S01]  /*3370*/  FSEL R56, R9, -INF , P2 ;  /* 0xff80000009387808 */ /* 0x004fe20001000000 */
[--C-:B------:R-:W-:Y:S01]  /*3380*/  FFMA.FTZ R179, R59, UR10, -R48.reuse ;  /* 0x0000000a3bb37c23 */ /* 0x100fe20008010830 */
[----:B------:R-:W-:Y:S01]  /*3390*/  FSEL R54, R3, -INF , P1 ;  /* 0xff80000003367808 */ /* 0x000fe20000800000 */
[----:B------:R-:W2:Y:S01]  /*33a0*/  MUFU.TANH R15, R15 ;  /* 0x0000000f000f7308 */ /* 0x000ea20000002400 */
[----:B------:R-:W-:Y:S01]  /*33b0*/  ISETP.GT.AND P1, PT, R95, 0x9, PT ;  /* 0x000000095f00780c */ /* 0x000fe20003f24270 */
[--C-:B------:R-:W-:Y:S01]  /*33c0*/  FFMA.FTZ R173, R55, UR10, -R48.reuse ;  /* 0x0000000a37ad7c23 */ /* 0x100fe20008010830 */
[----:B------:R-:W-:Y:S01]  /*33d0*/  FMNMX.FTZ R3, R54, R61, !PT ;  /* 0x0000003d36037209 */ /* 0x000fe20007810000 */
[--C-:B------:R-:W-:Y:S01]  /*33e0*/  FFMA.FTZ R175, R51, UR10, -R48.reuse ;  /* 0x0000000a33af7c23 */ /* 0x100fe20008010830 */
[----:B------:R-:W-:Y:S01]  /*33f0*/  FSEL R52, R5, -INF , P1 ;  /* 0xff80000005347808 */ /* 0x000fe20000800000 */
[--C-:B------:R-:W-:Y:S01]  /*3400*/  FFMA.FTZ R5, R63, UR10, -R48.reuse ;  /* 0x0000000a3f057c23 */ /* 0x100fe20008010830 */
[----:B------:R-:W-:Y:S01]  /*3410*/  FMNMX.FTZ R3, R50, R3, !PT ;  /* 0x0000000332037209 */ /* 0x000fe20007810000 */
[----:B------:R-:W2:Y:S01]  /*3420*/  MUFU.TANH R14, R14 ;  /* 0x0000000e000e7308 */ /* 0x000ea20000002400 */
[----:B------:R-:W-:Y:S01]  /*3430*/  ISETP.GT.AND P1, PT, R95, 0x11, PT ;  /* 0x000000115f00780c */ /* 0x000fe20003f24270 */
[--C-:B------:R-:W-:Y:S01]  /*3440*/  FFMA.FTZ R169, R47, UR10, -R48.reuse ;  /* 0x0000000a2fa97c23 */ /* 0x100fe20008010830 */
[----:B------:R-:W-:Y:S01]  /*3450*/  FMNMX.FTZ R3, R52, R3, !PT ;  /* 0x0000000334037209 */ /* 0x000fe20007810000 */
[--C-:B------:R-:W-:Y:S01]  /*3460*/  FFMA.FTZ R171, R34, UR10, -R48.reuse ;  /* 0x0000000a22ab7c23 */ /* 0x100fe20008010830 */
[----:B------:R-:W-:Y:S01]  /*3470*/  ISETP.GT.AND P2, PT, R95, 0x18, PT ;  /* 0x000000185f00780c */ /* 0x000fe20003f44270 */
[--C-:B------:R-:W-:Y:S01]  /*3480*/  FFMA.FTZ R167, R31, UR10, -R48.reuse ;  /* 0x0000000a1fa77c23 */ /* 0x100fe20008010830 */
[----:B-1----:R-:W-:Y:S01]  /*3490*/  FSEL R58, R8, -INF , P1 ;  /* 0xff800000083a7808 */ /* 0x002fe20000800000 */
[----:B------:R4:W-:Y:S01]  /*34a0*/  MUFU.TANH R70, R60 ;  /* 0x0000003c00467308 */ /* 0x0009e20000002400 */
[----:B------:R-:W-:Y:S01]  /*34b0*/  FMNMX.FTZ R3, R56, R3, !PT ;  /* 0x0000000338037209 */ /* 0x000fe20007810000 */
[--C-:B------:R-:W-:Y:S01]  /*34c0*/  FFMA.FTZ R155, R40, UR10, -R48.reuse ;  /* 0x0000000a289b7c23 */ /* 0x100fe20008010830 */
[----:B------:R-:W-:Y:S01]  /*34d0*/  ISETP.GT.AND P1, PT, R95, 0x19, PT ;  /* 0x000000195f00780c */ /* 0x000fe20003f24270 */
[--C-:B------:R-:W-:Y:S01]  /*34e0*/  FFMA.FTZ R40, R44, UR10, -R48.reuse ;  /* 0x0000000a2c287c23 */ /* 0x100fe20008010830 */
[----:B---3--:R-:W-:Y:S01]  /*34f0*/  FSEL R11, R11, -INF , P2 ;  /* 0xff8000000b0b7808 */ /* 0x008fe20001000000 */
[--C-:B------:R-:W-:Y:S01]  /*3500*/  FFMA.FTZ R181, R99, UR10, -R48.reuse ;  /* 0x0000000a63b57c23 */ /* 0x100fe20008010830 */
[----:B------:R-:W-:Y:S01]  /*3510*/  FMNMX.FTZ R62, R58, R3, !PT ;  /* 0x000000033a3e7209 */ /* 0x000fe20007810000 */
[----:B------:R-:W1:Y:S01]  /*3520*/  MUFU.TANH R21, R21 ;  /* 0x0000001500157308 */ /* 0x000e620000002400 */
[----:B------:R-:W-:Y:S01]  /*3530*/  ISETP.GT.AND P2, PT, R95, 0x20, PT ;  /* 0x000000205f00780c */ /* 0x000fe20003f44270 */
[--C-:B------:R-:W-:Y:S01]  /*3540*/  FFMA.FTZ R97, R97, UR10, -R48.reuse ;  /* 0x0000000a61617c23 */ /* 0x100fe20008010830 */
[----:B----4-:R-:W-:Y:S01]  /*3550*/  FSEL R60, R10, -INF , P1 ;  /* 0xff8000000a3c7808 */ /* 0x010fe20000800000 */
[--C-:B------:R-:W-:Y:S01]  /*3560*/  FFMA.FTZ R183, R93, UR10, -R48.reuse ;  /* 0x0000000a5db77c23 */ /* 0x100fe20008010830 */
[----:B------:R-:W-:Y:S01]  /*3570*/  FMNMX.FTZ R3, R11, R62, !PT ;  /* 0x0000003e0b037209 */ /* 0x000fe20007810000 */
[--C-:B------:R-:W-:Y:S01]  /*3580*/  FFMA.FTZ R8, R91, UR10, -R48.reuse ;  /* 0x0000000a5b087c23 */ /* 0x100fe20008010830 */
[----:B------:R-:W-:Y:S01]  /*3590*/  ISETP.GT.AND P1, PT, R95, 0x21, PT ;  /* 0x000000215f00780c */ /* 0x000fe20003f24270 */
[----:B------:R-:W3:Y:S01]  /*35a0*/  MUFU.TANH R20, R20 ;  /* 0x0000001400147308 */ /* 0x000ee20000002400 */
[----:B0-----:R-:W-:Y:S01]  /*35b0*/  FSEL R13, R13, -INF , P2 ;  /* 0xff8000000d0d7808 */ /* 0x001fe20001000000 */
[--C-:B------:R-:W-:Y:S01]  /*35c0*/  FFMA.FTZ R177, R89, UR10, -R48.reuse ;  /* 0x0000000a59b17c23 */ /* 0x100fe20008010830 */
[----:B------:R-:W-:Y:S01]  /*35d0*/  FMNMX.FTZ R10, R60, R3, !PT ;  /* 0x000000033c0a7209 */ /* 0x000fe20007810000 */
[--C-:B------:R-:W-:Y:S01]  /*35e0*/  FFMA.FTZ R165, R28, UR10, -R48.reuse ;  /* 0x0000000a1ca57c23 */ /* 0x100fe20008010830 */
[----:B------:R-:W-:Y:S01]  /*35f0*/  ISETP.GT.AND P2, PT, R95, 0x28, PT ;  /* 0x000000285f00780c */ /* 0x000fe20003f44270 */
[--C-:B------:R-:W-:Y:S01]  /*3600*/  FFMA.FTZ R28, R30, UR10, -R48.reuse ;  /* 0x0000000a1e1c7c23 */ /* 0x100fe20008010830 */
[----:B-----5:R-:W-:Y:S01]  /*3610*/  FSEL R62, R12, -INF , P1 ;  /* 0xff8000000c3e7808 */ /* 0x020fe20000800000 */
[----:B------:R-:W0:Y:S01]  /*3620*/  MUFU.TANH R25, R25 ;  /* 0x0000001900197308 */ /* 0x000e220000002400 */
[----:B------:R-:W-:Y:S01]  /*3630*/  FMNMX.FTZ R3, R13, R10, !PT ;  /* 0x0000000a0d037209 */ /* 0x000fe20007810000 */
[--C-:B------:R-:W-:Y:S01]  /*3640*/  FFMA.FTZ R30, R32, UR10, -R48.reuse ;  /* 0x0000000a201e7c23 */ /* 0x100fe20008010830 */
[----:B------:R-:W-:Y:S01]  /*3650*/  ISETP.GT.AND P1, PT, R95, 0x29, PT ;  /* 0x000000295f00780c */ /* 0x000fe20003f24270 */
[--C-:B------:R-:W-:Y:S01]  /*3660*/  FFMA.FTZ R161, R33, UR10, -R48.reuse ;  /* 0x0000000a21a17c23 */ /* 0x100fe20008010830 */
[----:B--2---:R-:W-:Y:S01]  /*3670*/  FSEL R15, R15, -INF , P2 ;  /* 0xff8000000f0f7808 */ /* 0x004fe20001000000 */
[--C-:B------:R-:W-:Y:S01]  /*3680*/  FFMA.FTZ R32, R35, UR10, -R48.reuse ;  /* 0x0000000a23207c23 */ /* 0x100fe20008010830 */
[----:B------:R-:W-:Y:S01]  /*3690*/  FMNMX.FTZ R12, R62, R3, !PT ;  /* 0x000000033e0c7209 */ /* 0x000fe20007810000 */
[----:B------:R-:W-:Y:S01]  /*36a0*/  MUFU.TANH R24, R24 ;  /* 0x0000001800187308 */ /* 0x000fe20000002400 */
[----:B------:R-:W-:Y:S01]  /*36b0*/  ISETP.GT.AND P2, PT, R95, 0x30, PT ;  /* 0x000000305f00780c */ /* 0x000fe20003f44270 */
[--C-:B------:R-:W-:Y:S01]  /*36c0*/  FFMA.FTZ R163, R36, UR10, -R48.reuse ;  /* 0x0000000a24a37c23 */ /* 0x100fe20008010830 */
[----:B------:R-:W-:Y:S01]  /*36d0*/  FSEL R63, R14, -INF , P1 ;  /* 0xff8000000e3f7808 */ /* 0x000fe20000800000 */
[--C-:B------:R-:W-:Y:S01]  /*36e0*/  FFMA.FTZ R153, R38, UR10, -R48.reuse ;  /* 0x0000000a26997c23 */ /* 0x100fe20008010830 */
[----:B------:R-:W-:Y:S01]  /*36f0*/  FMNMX.FTZ R12, R15, R12, !PT ;  /* 0x0000000c0f0c7209 */ /* 0x000fe20007810000 */
[--C-:B------:R-:W-:Y:S01]  /*3700*/  FFMA.FTZ R36, R39, UR10, -R48.reuse ;  /* 0x0000000a27247c23 */ /* 0x100fe20008010830 */
[----:B------:R-:W-:Y:S01]  /*3710*/  ISETP.GT.AND P1, PT, R95, 0x31, PT ;  /* 0x000000315f00780c */ /* 0x000fe20003f24270 */
[----:B------:R-:W2:Y:S01]  /*3720*/  MUFU.TANH R27, R27 ;  /* 0x0000001b001b7308 */ /* 0x000ea20000002400 */
[----:B-1----:R-:W-:Y:S01]  /*3730*/  FSEL R59, R21, -INF , P2 ;  /* 0xff800000153b7808 */ /* 0x002fe20001000000 */
[--C-:B------:R-:W-:Y:S01]  /*3740*/  FFMA.FTZ R38, R43, UR10, -R48.reuse ;  /* 0x0000000a2b267c23 */ /* 0x100fe20008010830 */
[----:B------:R-:W-:Y:S01]  /*3750*/  FMNMX.FTZ R12, R63, R12, !PT ;  /* 0x0000000c3f0c7209 */ /* 0x000fe20007810000 */
[--C-:B------:R-:W-:Y:S01]  /*3760*/  FFMA.FTZ R157, R41, UR10, -R48.reuse ;  /* 0x0000000a299d7c23 */ /* 0x100fe20008010830 */
[----:B------:R-:W-:Y:S01]  /*3770*/  ISETP.GT.AND P2, PT, R95, 0x38, PT ;  /* 0x000000385f00780c */ /* 0x000fe20003f44270 */
[--C-:B------:R-:W-:Y:S01]  /*3780*/  FFMA.FTZ R159, R45, UR10, -R48.reuse ;  /* 0x0000000a2d9f7c23 */ /* 0x100fe20008010830 */
[----:B------:R-:W-:Y:S01]  /*3790*/  FMNMX.FTZ R3, R59, R12, !PT ;  /* 0x0000000c3b037209 */ /* 0x000fe20007810000 */
[----:B------:R-:W1:Y:S01]  /*37a0*/  MUFU.TANH R26, R26 ;  /* 0x0000001a001a7308 */ /* 0x000e620000002400 */
[----:B------:R-:W-:Y:S01]  /*37b0*/  FFMA.FTZ R46, R46, UR10, -R48 ;  /* 0x0000000a2e2e7c23 */ /* 0x000fe20008010830 */
[----:B------:R-:W-:-:S02]  /*37c0*/  CS2R R98, SRZ ;  /* 0x0000000000627805 */ /* 0x000fc4000001ff00 */
[----:B------:R-:W-:Y:S02]  /*37d0*/  CS2R R92, SRZ ;  /* 0x00000000005c7805 */ /* 0x000fe4000001ff00 */
[----:B------:R-:W-:Y:S02]  /*37e0*/  CS2R R90, SRZ ;  /* 0x00000000005a7805 */ /* 0x000fe4000001ff00 */
[----:B------:R-:W-:Y:S01]  /*37f0*/  CS2R R88, SRZ ;  /* 0x0000000000587805 */ /* 0x000fe2000001ff00 */
[----:B------:R3:W4:Y:S08]  /*3800*/  MUFU.TANH R74, R64 ;  /* 0x00000040004a7308 */ /* 0x0007300000002400 */
[----:B------:R5:W-:Y:S01]  /*3810*/  MUFU.EX2 R10, R5 ;  /* 0x00000005000a7308 */ /* 0x000be20000000800 */
[----:B---3--:R-:W-:-:S02]  /*3820*/  FSEL R64, R20, -INF , P1 ;  /* 0xff80000014407808 */ /* 0x008fc40000800000 */
[----:B------:R-:W-:Y:S02]  /*3830*/  ISETP.GT.AND P1, PT, R95, 0x39, PT ;  /* 0x000000395f00780c */ /* 0x000fe40003f24270 */
[----:B------:R-:W-:-:S03]  /*3840*/  FMNMX.FTZ R14, R64, R3, !PT ;  /* 0x00000003400e7209 */ /* 0x000fc60007810000 */
[----:B------:R3:W4:Y:S01]  /*3850*/  MUFU.TANH R75, R65 ;  /* 0x00000041004b7308 */ /* 0x0007220000002400 */
[--C-:B-----5:R-:W-:Y:S01]  /*3860*/  FFMA.FTZ R5, R57, UR10, -R48.reuse ;  /* 0x0000000a39057c23 */ /* 0x120fe20008010830 */
[----:B0-----:R-:W-:Y:S02]  /*3870*/  FSEL R57, R25, -INF , P2 ;  /* 0xff80000019397808 */ /* 0x001fe40001000000 */
[----:B------:R-:W-:Y:S02]  /*3880*/  ISETP.GT.AND P2, PT, R95, 0x40, PT ;  /* 0x000000405f00780c */ /* 0x000fe40003f44270 */
[----:B------:R-:W-:Y:S02]  /*3890*/  FMNMX.FTZ R14, R57, R14, !PT ;  /* 0x0000000e390e7209 */ /* 0x000fe40007810000 */
[----:B--2---:R-:W-:Y:S01]  /*38a0*/  FSEL R55, R27, -INF , P2 ;  /* 0xff8000001b377808 */ /* 0x004fe20001000000 */
[----:B------:R0:W-:Y:S01]  /*38b0*/  MUFU.EX2 R12, R5 ;  /* 0x00000005000c7308 */ /* 0x0001e20000000800 */
[----:B---3--:R-:W-:Y:S01]  /*38c0*/  FSEL R65, R24, -INF , P1 ;  /* 0xff80000018417808 */ /* 0x008fe20000800000 */
[----:B------:R-:W-:Y:S01]  /*38d0*/  FFMA.FTZ R24, R49, UR10, -R48 ;  /* 0x0000000a31187c23 */ /* 0x000fe20008010830 */
[----:B------:R-:W-:-:S02]  /*38e0*/  ISETP.GT.AND P1, PT, R95, 0x41, PT ;  /* 0x000000415f00780c */ /* 0x000fc40003f24270 */
[----:B------:R-:W-:Y:S02]  /*38f0*/  FMNMX.FTZ R14, R65, R14, !PT ;  /* 0x0000000e410e7209 */ /* 0x000fe40007810000 */
[----:B------:R-:W-:Y:S01]  /*3900*/  ISETP.GT.AND P2, PT, R95, 0x48, PT ;  /* 0x000000485f00780c */ /* 0x000fe20003f44270 */
[----:B------:R4:W2:Y:S01]  /*3910*/  MUFU.TANH R78, R68 ;  /* 0x00000044004e7308 */ /* 0x0008a20000002400 */
[----:B-1----:R-:W-:Y:S01]  /*3920*/  FSEL R66, R26, -INF , P1 ;  /* 0xff8000001a427808 */ /* 0x002fe20000800000 */
[----:B0-----:R-:W-:Y:S01]  /*3930*/  FFMA.FTZ R5, R53, UR10, -R48 ;  /* 0x0000000a35057c23 */ /* 0x001fe20008010830 */
[----:B------:R-:W-:Y:S02]  /*3940*/  FMNMX.FTZ R3, R55, R14, !PT ;  /* 0x0000000e37037209 */ /* 0x000fe40007810000 */
[----:B------:R-:W-:Y:S02]  /*3950*/  ISETP.GT.AND P1, PT, R95, 0x49, PT ;  /* 0x000000495f00780c */ /* 0x000fe40003f24270 */
[----:B------:R-:W-:Y:S01]  /*3960*/  FSEL R53, R70, -INF , P2 ;  /* 0xff80000046357808 */ /* 0x000fe20001000000 */
[----:B------:R-:W0:Y:S01]  /*3970*/  MUFU.TANH R69, R69 ;  /* 0x0000004500457308 */ /* 0x000e220000002400 */
[----:B------:R-:W-:-:S02]  /*3980*/  FMNMX.FTZ R20, R66, R3, !PT ;  /* 0x0000000342147209 */ /* 0x000fc40007810000 */
[----:B------:R-:W-:Y:S02]  /*3990*/  ISETP.GT.AND P2, PT, R95, 0x50, PT ;  /* 0x000000505f00780c */ /* 0x000fe40003f44270 */
[----:B------:R-:W-:Y:S02]  /*39a0*/  FSEL R67, R71, -INF , P1 ;  /* 0xff80000047437808 */ /* 0x000fe40000800000 */
[----:B------:R-:W-:Y:S01]  /*39b0*/  FMNMX.FTZ R20, R53, R20, !PT ;  /* 0x0000001435147209 */ /* 0x000fe20007810000 */
[----:B------:R-:W1:Y:S01]  /*39c0*/  MUFU.TANH R72, R72 ;  /* 0x0000004800487308 */ /* 0x000e620000002400 */
[----:B------:R-:W-:Y:S02]  /*39d0*/  ISETP.GT.AND P1, PT, R95, 0x51, PT ;  /* 0x000000515f00780c */ /* 0x000fe40003f24270 */
[----:B----4-:R-:W-:Y:S02]  /*39e0*/  FSEL R68, R74, -INF , P2 ;  /* 0xff8000004a447808 */ /* 0x010fe40001000000 */
[----:B------:R-:W-:-:S02]  /*39f0*/  FMNMX.FTZ R3, R67, R20, !PT ;  /* 0x0000001443037209 */ /* 0x000fc40007810000 */
[----:B------:R-:W-:Y:S01]  /*3a00*/  ISETP.GT.AND P2, PT, R95, 0x58, PT ;  /* 0x000000585f00780c */ /* 0x000fe20003f44270 */
[----:B------:R-:W3:Y:S01]  /*3a10*/  MUFU.TANH R73, R73 ;  /* 0x0000004900497308 */ /* 0x000ee20000002400 */
[----:B------:R-:W-:Y:S02]  /*3a20*/  FSEL R51, R75, -INF , P1 ;  /* 0xff8000004b337808 */ /* 0x000fe40000800000 */
[----:B------:R-:W-:Y:S02]  /*3a30*/  FMNMX.FTZ R20, R68, R3, !PT ;  /* 0x0000000344147209 */ /* 0x000fe40007810000 */
[----:B------:R-:W-:Y:S02]  /*3a40*/  ISETP.GT.AND P1, PT, R95, 0x59, PT ;  /* 0x000000595f00780c */ /* 0x000fe40003f24270 */
[----:B--2---:R-:W-:Y:S01]  /*3a50*/  FSEL R21, R78, -INF , P2 ;  /* 0xff8000004e157808 */ /* 0x004fe20001000000 */
[----:B------:R-:W-:Y:S01]  /*3a60*/  MUFU.TANH R76, R76 ;  /* 0x0000004c004c7308 */ /* 0x000fe20000002400 */
[----:B------:R-:W-:-:S02]  /*3a70*/  FMNMX.FTZ R20, R51, R20, !PT ;  /* 0x0000001433147209 */ /* 0x000fc40007810000 */
[----:B------:R-:W-:Y:S02]  /*3a80*/  ISETP.GT.AND P2, PT, R95, 0x60, PT ;  /* 0x000000605f00780c */ /* 0x000fe40003f44270 */
[----:B0-----:R-:W-:Y:S01]  /*3a90*/  FSEL R25, R69, -INF , P1 ;  /* 0xff80000045197808 */ /* 0x001fe20000800000 */
[----:B------:R-:W-:Y:S01]  /*3aa0*/  FFMA.FTZ R69, R29, UR10, -R48 ;  /* 0x0000000a1d457c23 */ /* 0x000fe20008010830 */
[----:B------:R-:W-:Y:S01]  /*3ab0*/  FMNMX.FTZ R20, R21, R20, !PT ;  /* 0x0000001415147209 */ /* 0x000fe20007810000 */
[----:B------:R-:W0:Y:S01]  /*3ac0*/  MUFU.TANH R77, R77 ;  /* 0x0000004d004d7308 */ /* 0x000e220000002400 */
[----:B------:R-:W-:Y:S02]  /*3ad0*/  ISETP.GT.AND P1, PT, R95, 0x61, PT ;  /* 0x000000615f00780c */ /* 0x000fe40003f24270 */
[----:B-1----:R-:W-:Y:S02]  /*3ae0*/  FSEL R47, R72, -INF , P2 ;  /* 0xff800000482f7808 */ /* 0x002fe40001000000 */
[----:B------:R-:W-:-:S02]  /*3af0*/  FMNMX.FTZ R20, R25, R20, !PT ;  /* 0x0000001419147209 */ /* 0x000fc40007810000 */
[----:B------:R-:W-:Y:S01]  /*3b00*/  ISETP.GT.AND P2, PT, R95, 0x68, PT ;  /* 0x000000685f00780c */ /* 0x000fe20003f44270 */
[----:B------:R-:W1:Y:S01]  /*3b10*/  MUFU.TANH R80, R80 ;  /* 0x0000005000507308 */ /* 0x000e620000002400 */
[----:B---3--:R-:W-:Y:S02]  /*3b20*/  FSEL R27, R73, -INF , P1 ;  /* 0xff800000491b7808 */ /* 0x008fe40000800000 */
[----:B------:R-:W-:Y:S02]  /*3b30*/  FMNMX.FTZ R26, R47, R20, !PT ;  /* 0x000000142f1a7209 */ /* 0x000fe40007810000 */
[----:B------:R-:W-:Y:S02]  /*3b40*/  ISETP.GT.AND P1, PT, R95, 0x69, PT ;  /* 0x000000695f00780c */ /* 0x000fe40003f24270 */
[----:B------:R-:W-:Y:S01]  /*3b50*/  FMNMX.FTZ R3, R27, R26, !PT ;  /* 0x0000001a1b037209 */ /* 0x000fe20007810000 */
[----:B------:R-:W-:Y:S01]  /*3b60*/  MUFU.TANH R81, R81 ;  /* 0x0000005100517308 */ /* 0x000fe20000002400 */
[----:B0-----:R-:W-:-:S02]  /*3b70*/  FSEL R49, R77, -INF , P1 ;  /* 0xff8000004d317808 */ /* 0x001fc40000800000 */
[----:B------:R-:W-:-:S05]  /*3b80*/  ISETP.GT.AND P1, PT, R95, 0x71, PT ;  /* 0x000000715f00780c */ /* 0x000fca0003f24270 */
[----:B------:R0:W-:Y:S08]  /*3b90*/  MUFU.EX2 R14, R5 ;  /* 0x00000005000e7308 */ /* 0x0001f00000000800 */
[----:B------:R-:W2:Y:S01]  /*3ba0*/  MUFU.TANH R84, R84 ;  /* 0x0000005400547308 */ /* 0x000ea20000002400 */
[----:B0-----:R-:W-:Y:S01]  /*3bb0*/  FFMA.FTZ R5, R42, UR10, -R48 ;  /* 0x0000000a2a057c23 */ /* 0x001fe20008010830 */
[----:B------:R-:W-:-:S02]  /*3bc0*/  FSEL R42, R76, -INF , P2 ;  /* 0xff8000004c2a7808 */ /* 0x000fc40001000000 */
[----:B------:R-:W-:Y:S02]  /*3bd0*/  ISETP.GT.AND P2, PT, R95, 0x70, PT ;  /* 0x000000705f00780c */ /* 0x000fe40003f44270 */
[----:B------:R-:W-:Y:S02]  /*3be0*/  FMNMX.FTZ R26, R42, R3, !PT ;  /* 0x000000032a1a7209 */ /* 0x000fe40007810000 */
[----:B------:R-:W0:Y:S01]  /*3bf0*/  MUFU.TANH R85, R85 ;  /* 0x0000005500557308 */ /* 0x000e220000002400 */
[----:B-1----:R-:W-:Y:S02]  /*3c00*/  FSEL R3, R80, -INF , P2 ;  /* 0xff80000050037808 */ /* 0x002fe40001000000 */
[----:B------:R-:W-:Y:S02]  /*3c10*/  FMNMX.FTZ R26, R49, R26, !PT ;  /* 0x0000001a311a7209 */ /* 0x000fe40007810000 */
[----:B------:R-:W-:Y:S02]  /*3c20*/  ISETP.GT.AND P2, PT, R95, 0x78, PT ;  /* 0x000000785f00780c */ /* 0x000fe40003f44270 */
[----:B------:R-:W-:Y:S01]  /*3c30*/  FMNMX.FTZ R34, R3, R26, !PT ;  /* 0x0000001a03227209 */ /* 0x000fe20007810000 */
[----:B------:R1:W-:Y:S01]  /*3c40*/  MUFU.EX2 R20, R5 ;  /* 0x0000000500147308 */ /* 0x0003e20000000800 */
[----:B--2---:R-:W-:-:S07]  /*3c50*/  FSEL R29, R84, -INF , P2 ;  /* 0xff800000541d7808 */ /* 0x004fce0001000000 */
[----:B------:R-:W-:Y:S01]  /*3c60*/  MUFU.EX2 R181, R181 ;  /* 0x000000b500b57308 */ /* 0x000fe20000000800 */
[----:B-1----:R-:W-:Y:S02]  /*3c70*/  FSEL R5, R81, -INF , P1 ;  /* 0xff80000051057808 */ /* 0x002fe40000800000 */
[----:B------:R-:W-:Y:S02]  /*3c80*/  ISETP.GT.AND P1, PT, R95, 0x79, PT ;  /* 0x000000795f00780c */ /* 0x000fe40003f24270 */
[----:B------:R-:W-:Y:S02]  /*3c90*/  CS2R R94, SRZ ;  /* 0x00000000005e7805 */ /* 0x000fe4000001ff00 */
[----:B------:R-:W-:Y:S02]  /*3ca0*/  FMNMX.FTZ R34, R5, R34, !PT ;  /* 0x0000002205227209 */ /* 0x000fe40007810000 */
[----:B0-----:R-:W-:Y:S01]  /*3cb0*/  FSEL R9, R85, -INF , P1 ;  /* 0xff80000055097808 */ /* 0x001fe20000800000 */
[----:B------:R0:W-:Y:S01]  /*3cc0*/  MUFU.EX2 R4, R97 ;  /* 0x0000006100047308 */ /* 0x0001e20000000800 */
[----:B------:R-:W-:-:S04]  /*3cd0*/  FMNMX.FTZ R34, R29, R34, !PT ;  /* 0x000000221d227209 */ /* 0x000fc80007810000 */
[----:B------:R-:W-:-:S03]  /*3ce0*/  FMNMX.FTZ R34, R9, R34, !PT ;  /* 0x0000002209227209 */ /* 0x000fc60007810000 */
[----:B------:R-:W-:Y:S01]  /*3cf0*/  MUFU.EX2 R183, R183 ;  /* 0x000000b700b77308 */ /* 0x000fe20000000800 */
[----:B0-----:R-:W-:Y:S01]  /*3d00*/  CS2R R96, SRZ ;  /* 0x0000000000607805 */ /* 0x001fe2000001ff00 */
[----:B------:R-:W0:Y:S06]  /*3d10*/  SHFL.BFLY PT, R7, R34, 0x2, 0x1f ;  /* 0x0c401f0022077f89 */ /* 0x000e2c00000e0000 */
[----:B------:R-:W-:Y:S08]  /*3d20*/  MUFU.EX2 R8, R8 ;  /* 0x0000000800087308 */ /* 0x000ff00000000800 */
[----:B------:R-:W-:Y:S08]  /*3d30*/  MUFU.EX2 R177, R177 ;  /* 0x000000b100b17308 */ /* 0x000ff00000000800 */
[----:B------:R-:W-:Y:S01]  /*3d40*/  MUFU.EX2 R179, R179 ;  /* 0x000000b300b37308 */ /* 0x000fe20000000800 */
[----:B0-----:R-:W-:Y:S01]  /*3d50*/  FMNMX.FTZ R31, R34, R7, !PT ;  /* 0x00000007221f7209 */ /* 0x001fe20007810000 */
[----:B------:R-:W-:-:S04]  /*3d60*/  FFMA.FTZ R34, R37, UR10, -R48 ;  /* 0x0000000a25227c23 */ /* 0x000fc80008010830 */
[----:B------:R-:W0:Y:S02]  /*3d70*/  SHFL.BFLY PT, R70, R31, 0x1, 0x1f ;  /* 0x0c201f001f467f89 */ /* 0x000e2400000e0000 */
[----:B------:R-:W-:Y:S08]  /*3d80*/  MUFU.EX2 R173, R173 ;  /* 0x000000ad00ad7308 */ /* 0x000ff00000000800 */
[----:B------:R-:W-:Y:S08]  /*3d90*/  MUFU.EX2 R175, R175 ;  /* 0x000000af00af7308 */ /* 0x000ff00000000800 */
[----:B------:R-:W-:Y:S01]  /*3da0*/  MUFU.EX2 R24, R24 ;  /* 0x0000001800187308 */ /* 0x000fe20000000800 */
[----:B0-----:R-:W-:-:S07]  /*3db0*/  FMNMX.FTZ R7, R31, R70, !PT ;  /* 0x000000461f077209 */ /* 0x001fce0007810000 */
[----:B------:R-:W-:Y:S01]  /*3dc0*/  MUFU.EX2 R169, R169 ;  /* 0x000000a900a97308 */ /* 0x000fe20000000800 */
[C---:B------:R-:W-:Y:S01]  /*3dd0*/  FSETP.NEU.FTZ.AND P1, PT, R7.reuse, -INF , PT ;  /* 0xff8000000700780b */ /* 0x040fe20003f3d000 */
[----:B------:R-:W-:-:S06]  /*3de0*/  FMUL.FTZ R31, R7, UR10 ;  /* 0x0000000a071f7c20 */ /* 0x000fcc0008410000 */
[----:B------:R-:W-:Y:S01]  /*3df0*/  MUFU.EX2 R171, R171 ;  /* 0x000000ab00ab7308 */ /* 0x000fe20000000800 */
[----:B------:R-:W-:Y:S02]  /*3e00*/  FSEL R44, R31, RZ, P1 ;  /* 0x000000ff1f2c7208 */ /* 0x000fe40000800000 */
[----:B------:R-:W-:-:S03]  /*3e10*/  PLOP3.LUT P1, PT, PT, PT, UP0, 0x80, 0x0 ;  /* 0x000000000000781c */ /* 0x000fc60003f2f008 */
[--C-:B------:R-:W-:Y:S01]  /*3e20*/  FFMA.FTZ R54, R54, UR10, -R44.reuse ;  /* 0x0000000a36367c23 */ /* 0x100fe2000801082c */
        /* <DEDUP_REMOVED lines=29> */
[----:B------:R1:W2:Y:S01]  /*4000*/  MUFU.EX2 R31, R52 ;  /* 0x00000034001f7308 */ /* 0x0002a20000000800 */
[----:B0-----:R-:W-:Y:S01]  /*4010*/  FADD.FTZ R35, R54, R61 ;  /* 0x0000003d36237221 */ /* 0x001fe20000010000 */
[--C-:B------:R-:W-:Y:S01]  /*4020*/  FFMA.FTZ R49, R49, UR10, -R44.reuse ;  /* 0x0000000a31317c23 */ /* 0x100fe2000801082c */
[--C-:B------:R-:W-:Y:S01]  /*4030*/  FFMA.FTZ R3, R3, UR10, -R44.reuse ;  /* 0x0000000a03037c23 */ /* 0x100fe2000801082c */
[--C-:B------:R-:W-:Y:S01]  /*4040*/  FFMA.FTZ R5, R5, UR10, -R44.reuse ;  /* 0x0000000a05057c23 */ /* 0x100fe2000801082c */
[--C-:B------:R-:W-:Y:S01]  /*4050*/  FFMA.FTZ R29, R29, UR10, -R44.reuse ;  /* 0x0000000a1d1d7c23 */ /* 0x100fe2000801082c */
[----:B------:R-:W-:Y:S01]  /*4060*/  FFMA.FTZ R9, R9, UR10, -R44 ;  /* 0x0000000a09097c23 */ /* 0x000fe2000801082c */
[----:B------:R-:W-:Y:S01]  /*4070*/  F2FP.BF16.F32.PACK_AB R180, R61, R54 ;  /* 0x000000363db4723e */ /* 0x000fe200000010ff */
[----:B------:R-:W0:Y:S01]  /*4080*/  MUFU.EX2 R56, R56 ;  /* 0x0000003800387308 */ /* 0x000e220000000800 */
[----:B-1----:R-:W-:Y:S01]  /*4090*/  FADD.FTZ R52, R181, R4 ;  /* 0x00000004b5347221 */ /* 0x002fe20000010000 */
[----:B------:R-:W-:-:S06]  /*40a0*/  F2FP.BF16.F32.PACK_AB R181, R4, R181 ;  /* 0x000000b504b5723e */ /* 0x000fcc00000010ff */
[----:B------:R1:W3:Y:S01]  /*40b0*/  MUFU.EX2 R33, R58 ;  /* 0x0000003a00217308 */ /* 0x0002e20000000800 */
[----:B--2---:R-:W-:-:S07]  /*40c0*/  F2FP.BF16.F32.PACK_AB R182, R31, R50 ;  /* 0x000000321fb6723e */ /* 0x004fce00000010ff */
[----:B------:R-:W2:Y:S01]  /*40d0*/  MUFU.EX2 R11, R11 ;  /* 0x0000000b000b7308 */ /* 0x000ea20000000800 */
[----:B-1----:R-:W-:Y:S01]  /*40e0*/  FADD.FTZ R58, R50, R35 ;  /* 0x00000023323a7221 */ /* 0x002fe20000010000 */
[----:B------:R-:W-:Y:S01]  /*40f0*/  FADD.FTZ R35, R183, R52 ;  /* 0x00000034b7237221 */ /* 0x000fe20000010000 */
[C---:B------:R-:W-:Y:S02]  /*4100*/  F2FP.BF16.F32.PACK_AB R183, R8.reuse, R183 ;  /* 0x000000b708b7723e */ /* 0x040fe400000010ff */
[----:B------:R-:W-:Y:S01]  /*4110*/  FADD.FTZ R37, R31, R58 ;  /* 0x0000003a1f257221 */ /* 0x000fe20000010000 */
[----:B------:R-:W-:Y:S02]  /*4120*/  FADD.FTZ R52, R8, R35 ;  /* 0x0000002308347221 */ /* 0x000fe40000010000 */
[----:B------:R-:W1:Y:S01]  /*4130*/  MUFU.EX2 R60, R60 ;  /* 0x0000003c003c7308 */ /* 0x000e620000000800 */
[----:B0-----:R-:W-:Y:S01]  /*4140*/  FADD.FTZ R0, R56, R37 ;  /* 0x0000002538007221 */ /* 0x001fe20000010000 */
[----:B------:R-:W-:Y:S01]  /*4150*/  FADD.FTZ R35, R177, R52 ;  /* 0x00000034b1237221 */ /* 0x000fe20000010000 */
[----:B------:R-:W-:-:S02]  /*4160*/  F2FP.BF16.F32.PACK_AB R177, R10, R177 ;  /* 0x000000b10ab1723e */ /* 0x000fc400000010ff */
[C---:B---3--:R-:W-:Y:S01]  /*4170*/  FADD.FTZ R0, R33.reuse, R0 ;  /* 0x0000000021007221 */ /* 0x048fe20000010000 */
[----:B------:R-:W-:Y:S01]  /*4180*/  FADD.FTZ R48, R10, R35 ;  /* 0x000000230a307221 */ /* 0x000fe20000010000 */
[----:B------:R-:W-:Y:S01]  /*4190*/  F2FP.BF16.F32.PACK_AB R176, R33, R56 ;  /* 0x0000003821b0723e */ /* 0x000fe200000010ff */
[----:B------:R-:W0:Y:S01]  /*41a0*/  MUFU.EX2 R13, R13 ;  /* 0x0000000d000d7308 */ /* 0x000e220000000800 */
[----:B--2---:R-:W-:Y:S01]  /*41b0*/  FADD.FTZ R35, R11, R0 ;  /* 0x000000000b237221 */ /* 0x004fe20000010000 */
[----:B------:R-:W-:Y:S01]  /*41c0*/  FADD.FTZ R37, R179, R48 ;  /* 0x00000030b3257221 */ /* 0x000fe20000010000 */
[----:B------:R-:W-:-:S03]  /*41d0*/  F2FP.BF16.F32.PACK_AB R179, R12, R179 ;  /* 0x000000b30cb3723e */ /* 0x000fc600000010ff */
[----:B------:R-:W-:Y:S02]  /*41e0*/  FADD.FTZ R48, R12, R37 ;  /* 0x000000250c307221 */ /* 0x000fe40000010000 */
[----:B------:R-:W2:Y:S01]  /*41f0*/  MUFU.EX2 R62, R62 ;  /* 0x0000003e003e7308 */ /* 0x000ea20000000800 */
[C---:B-1----:R-:W-:Y:S01]  /*4200*/  FADD.FTZ R0, R60.reuse, R35 ;  /* 0x000000233c007221 */ /* 0x042fe20000010000 */
[----:B------:R-:W-:Y:S01]  /*4210*/  FADD.FTZ R37, R173, R48 ;  /* 0x00000030ad257221 */ /* 0x000fe20000010000 */
[----:B------:R-:W-:Y:S02]  /*4220*/  F2FP.BF16.F32.PACK_AB R178, R60, R11 ;  /* 0x0000000b3cb2723e */ /* 0x000fe400000010ff */
[C---:B------:R-:W-:Y:S01]  /*4230*/  F2FP.BF16.F32.PACK_AB R173, R14.reuse, R173 ;  /* 0x000000ad0ead723e */ /* 0x040fe200000010ff */
[----:B------:R-:W-:Y:S02]  /*4240*/  FADD.FTZ R48, R14, R37 ;  /* 0x000000250e307221 */ /* 0x000fe40000010000 */
[----:B------:R-:W1:Y:S01]  /*4250*/  MUFU.EX2 R15, R15 ;  /* 0x0000000f000f7308 */ /* 0x000e620000000800 */
[----:B0-----:R-:W-:Y:S01]  /*4260*/  FADD.FTZ R35, R13, R0 ;  /* 0x000000000d237221 */ /* 0x001fe20000010000 */
[----:B------:R-:W-:Y:S01]  /*4270*/  FADD.FTZ R37, R175, R48 ;  /* 0x00000030af257221 */ /* 0x000fe20000010000 */
[----:B------:R-:W-:-:S03]  /*4280*/  F2FP.BF16.F32.PACK_AB R175, R24, R175 ;  /* 0x000000af18af723e */ /* 0x000fc600000010ff */
[----:B------:R-:W-:Y:S02]  /*4290*/  FADD.FTZ R48, R24, R37 ;  /* 0x0000002518307221 */ /* 0x000fe40000010000 */
[----:B------:R-:W0:Y:S01]  /*42a0*/  MUFU.EX2 R174, R63 ;  /* 0x0000003f00ae7308 */ /* 0x000e220000000800 */
[C---:B--2---:R-:W-:Y:S01]  /*42b0*/  FADD.FTZ R0, R62.reuse, R35 ;  /* 0x000000233e007221 */ /* 0x044fe20000010000 */
[----:B------:R-:W-:-:S06]  /*42c0*/  F2FP.BF16.F32.PACK_AB R172, R62, R13 ;  /* 0x0000000d3eac723e */ /* 0x000fcc00000010ff */
[----:B------:R-:W-:Y:S01]  /*42d0*/  MUFU.EX2 R59, R59 ;  /* 0x0000003b003b7308 */ /* 0x000fe20000000800 */
[----:B-1----:R-:W-:-:S07]  /*42e0*/  FADD.FTZ R35, R15, R0 ;  /* 0x000000000f237221 */ /* 0x002fce0000010000 */
[----:B------:R-:W1:Y:S01]  /*42f0*/  MUFU.EX2 R64, R64 ;  /* 0x0000004000407308 */ /* 0x000e620000000800 */
[C---:B0-----:R-:W-:Y:S01]  /*4300*/  FADD.FTZ R0, R174.reuse, R35 ;  /* 0x00000023ae007221 */ /* 0x041fe20000010000 */
[----:B------:R-:W-:Y:S01]  /*4310*/  FADD.FTZ R35, R169, R48 ;  /* 0x00000030a9237221 */ /* 0x000fe20000010000 */
[----:B------:R-:W-:Y:S02]  /*4320*/  F2FP.BF16.F32.PACK_AB R174, R174, R15 ;  /* 0x0000000faeae723e */ /* 0x000fe400000010ff */
[C---:B------:R-:W-:Y:S01]  /*4330*/  F2FP.BF16.F32.PACK_AB R169, R20.reuse, R169 ;  /* 0x000000a914a9723e */ /* 0x040fe200000010ff */
[----:B------:R-:W-:Y:S02]  /*4340*/  FADD.FTZ R4, R20, R35 ;  /* 0x0000002314047221 */ /* 0x000fe40000010000 */
[----:B------:R-:W-:Y:S02]  /*4350*/  MUFU.EX2 R57, R57 ;  /* 0x0000003900397308 */ /* 0x000fe40000000800 */
[----:B------:R-:W-:-:S06]  /*4360*/  FADD.FTZ R35, R171, R4 ;  /* 0x00000004ab237221 */ /* 0x000fcc0000010000 */
[----:B------:R-:W-:Y:S01]  /*4370*/  MUFU.EX2 R170, R65 ;  /* 0x0000004100aa7308 */ /* 0x000fe20000000800 */
[----:B-1----:R-:W-:-:S07]  /*4380*/  F2FP.BF16.F32.PACK_AB R168, R64, R59 ;  /* 0x0000003b40a8723e */ /* 0x002fce00000010ff */
[----:B------:R-:W0:Y:S08]  /*4390*/  MUFU.EX2 R26, R69 ;  /* 0x00000045001a7308 */ /* 0x000e300000000800 */
[----:B------:R-:W1:Y:S08]  /*43a0*/  MUFU.EX2 R55, R55 ;  /* 0x0000003700377308 */ /* 0x000e700000000800 */
[----:B------:R2:W-:Y:S01]  /*43b0*/  MUFU.EX2 R162, R25 ;  /* 0x0000001900a27308 */ /* 0x0005e20000000800 */
[C---:B0-----:R-:W-:Y:S01]  /*43c0*/  FADD.FTZ R4, R26.reuse, R35 ;  /* 0x000000231a047221 */ /* 0x041fe20000010000 */
[----:B------:R-:W-:-:S06]  /*43d0*/  F2FP.BF16.F32.PACK_AB R171, R26, R171 ;  /* 0x000000ab1aab723e */ /* 0x000fcc00000010ff */
[----:B------:R-:W-:Y:S01]  /*43e0*/  MUFU.EX2 R165, R165 ;  /* 0x000000a500a57308 */ /* 0x000fe20000000800 */
[----:B--2---:R-:W-:-:S04]  /*43f0*/  FADD.FTZ R25, R59, R0 ;  /* 0x000000003b197221 */ /* 0x004fc80000010000 */
[----:B------:R-:W-:-:S03]  /*4400*/  FADD.FTZ R0, R64, R25 ;  /* 0x0000001940007221 */ /* 0x000fc60000010000 */
[----:B------:R-:W0:Y:S01]  /*4410*/  MUFU.EX2 R66, R66 ;  /* 0x0000004200427308 */ /* 0x000e220000000800 */
[----:B------:R-:W-:-:S04]  /*4420*/  FADD.FTZ R25, R57, R0 ;  /* 0x0000000039197221 */ /* 0x000fc80000010000 */
[C---:B------:R-:W-:Y:S01]  /*4430*/  FADD.FTZ R0, R170.reuse, R25 ;  /* 0x00000019aa007221 */ /* 0x040fe20000010000 */
[----:B------:R-:W-:Y:S02]  /*4440*/  F2FP.BF16.F32.PACK_AB R170, R170, R57 ;  /* 0x00000039aaaa723e */ /* 0x000fe400000010ff */
[----:B------:R-:W-:Y:S01]  /*4450*/  MUFU.EX2 R28, R28 ;  /* 0x0000001c001c7308 */ /* 0x000fe20000000800 */
[----:B-1----:R-:W-:-:S07]  /*4460*/  FADD.FTZ R25, R55, R0 ;  /* 0x0000000037197221 */ /* 0x002fce0000010000 */
[----:B------:R-:W1:Y:S01]  /*4470*/  MUFU.EX2 R53, R53 ;  /* 0x0000003500357308 */ /* 0x000e620000000800 */
[C---:B0-----:R-:W-:Y:S01]  /*4480*/  FADD.FTZ R0, R66.reuse, R25 ;  /* 0x0000001942007221 */ /* 0x041fe20000010000 */
[----:B------:R-:W-:-:S06]  /*4490*/  F2FP.BF16.F32.PACK_AB R164, R66, R55 ;  /* 0x0000003742a4723e */ /* 0x000fcc00000010ff */
[----:B------:R-:W-:Y:S08]  /*44a0*/  MUFU.EX2 R167, R167 ;  /* 0x000000a700a77308 */ /* 0x000ff00000000800 */
[----:B------:R-:W0:Y:S01]  /*44b0*/  MUFU.EX2 R166, R67 ;  /* 0x0000004300a67308 */ /* 0x000e220000000800 */
[----:B-1----:R-:W-:-:S07]  /*44c0*/  FADD.FTZ R25, R53, R0 ;  /* 0x0000000035197221 */ /* 0x002fce0000010000 */
[----:B------:R-:W-:Y:S08]  /*44d0*/  MUFU.EX2 R30, R30 ;  /* 0x0000001e001e7308 */ /* 0x000ff00000000800 */
[----:B------:R-:W1:Y:S01]  /*44e0*/  MUFU.EX2 R68, R68 ;  /* 0x0000004400447308 */ /* 0x000e620000000800 */
[C---:B0-----:R-:W-:Y:S01]  /*44f0*/  FADD.FTZ R25, R166.reuse, R25 ;  /* 0x00000019a6197221 */ /* 0x041fe20000010000 */
[----:B------:R-:W-:-:S06]  /*4500*/  F2FP.BF16.F32.PACK_AB R166, R166, R53 ;  /* 0x00000035a6a6723e */ /* 0x000fcc00000010ff */
[----:B------:R-:W0:Y:S08]  /*4510*/  MUFU.EX2 R161, R161 ;  /* 0x000000a100a17308 */ /* 0x000e300000000800 */
[----:B------:R2:W-:Y:S08]  /*4520*/  MUFU.EX2 R152, R27 ;  /* 0x0000001b00987308 */ /* 0x0005f00000000800 */
[----:B------:R-:W3:Y:S01]  /*4530*/  MUFU.EX2 R51, R51 ;  /* 0x0000003300337308 */ /* 0x000ee20000000800 */
[----:B--2---:R-:W-:Y:S01]  /*4540*/  FADD.FTZ R27, R165, R4 ;  /* 0x00000004a51b7221 */ /* 0x004fe20000010000 */
[----:B------:R-:W-:-:S03]  /*4550*/  F2FP.BF16.F32.PACK_AB R165, R28, R165 ;  /* 0x000000a51ca5723e */ /* 0x000fc600000010ff */
[----:B------:R-:W-:-:S03]  /*4560*/  FADD.FTZ R4, R28, R27 ;  /* 0x0000001b1c047221 */ /* 0x000fc60000010000 */
[----:B------:R-:W2:Y:S01]  /*4570*/  MUFU.EX2 R32, R32 ;  /* 0x0000002000207308 */ /* 0x000ea20000000800 */
[----:B------:R-:W-:Y:S01]  /*4580*/  FADD.FTZ R11, R167, R4 ;  /* 0x00000004a70b7221 */ /* 0x000fe20000010000 */
[----:B-1----:R-:W-:Y:S01]  /*4590*/  FADD.FTZ R4, R68, R25 ;  /* 0x0000001944047221 */ /* 0x002fe20000010000 */
[C---:B------:R-:W-:Y:S02]  /*45a0*/  F2FP.BF16.F32.PACK_AB R167, R30.reuse, R167 ;  /* 0x000000a71ea7723e */ /* 0x040fe400000010ff */
[----:B------:R-:W-:-:S03]  /*45b0*/  FADD.FTZ R0, R30, R11 ;  /* 0x0000000b1e007221 */ /* 0x000fc60000010000 */
[----:B------:R-:W1:Y:S01]  /*45c0*/  MUFU.EX2 R21, R21 ;  /* 0x0000001500157308 */ /* 0x000e620000000800 */
[----:B0-----:R-:W-:Y:S01]  /*45d0*/  FADD.FTZ R11, R161, R0 ;  /* 0x00000000a10b7221 */ /* 0x001fe20000010000 */
[C---:B---3--:R-:W-:Y:S01]  /*45e0*/  FADD.FTZ R4, R51.reuse, R4 ;  /* 0x0000000433047221 */ /* 0x048fe20000010000 */
[----:B------:R-:W-:-:S05]  /*45f0*/  F2FP.BF16.F32.PACK_AB R160, R51, R68 ;  /* 0x0000004433a0723e */ /* 0x000fca00000010ff */
[----:B------:R-:W0:Y:S01]  /*4600*/  MUFU.EX2 R163, R163 ;  /* 0x000000a300a37308 */ /* 0x000e220000000800 */
[C---:B--2---:R-:W-:Y:S01]  /*4610*/  FADD.FTZ R0, R32.reuse, R11 ;  /* 0x0000000b20007221 */ /* 0x044fe20000010000 */
[----:B------:R-:W-:-:S06]  /*4620*/  F2FP.BF16.F32.PACK_AB R161, R32, R161 ;  /* 0x000000a120a1723e */ /* 0x000fcc00000010ff */
[----:B------:R-:W2:Y:S01]  /*4630*/  MUFU.EX2 R34, R34 ;  /* 0x0000002200227308 */ /* 0x000ea20000000800 */
[----:B-1----:R-:W-:-:S07]  /*4640*/  FADD.FTZ R11, R21, R4 ;  /* 0x00000004150b7221 */ /* 0x002fce0000010000 */
[----:B------:R-:W-:Y:S01]  /*4650*/  MUFU.EX2 R47, R47 ;  /* 0x0000002f002f7308 */ /* 0x000fe20000000800 */
[----:B0-----:R-:W-:Y:S01]  /*4660*/  FADD.FTZ R13, R163, R0 ;  /* 0x00000000a30d7221 */ /* 0x001fe20000010000 */
[C---:B------:R-:W-:Y:S01]  /*4670*/  FADD.FTZ R0, R162.reuse, R11 ;  /* 0x0000000ba2007221 */ /* 0x040fe20000010000 */
[----:B------:R-:W-:-:S05]  /*4680*/  F2FP.BF16.F32.PACK_AB R162, R162, R21 ;  /* 0x00000015a2a2723e */ /* 0x000fca00000010ff */
[----:B------:R-:W0:Y:S01]  /*4690*/  MUFU.EX2 R153, R153 ;  /* 0x0000009900997308 */ /* 0x000e220000000800 */
[C---:B--2---:R-:W-:Y:S01]  /*46a0*/  FADD.FTZ R4, R34.reuse, R13 ;  /* 0x0000000d22047221 */ /* 0x044fe20000010000 */
[----:B------:R-:W-:-:S06]  /*46b0*/  F2FP.BF16.F32.PACK_AB R163, R34, R163 ;  /* 0x000000a322a3723e */ /* 0x000fcc00000010ff */
[----:B------:R-:W1:Y:S08]  /*46c0*/  MUFU.EX2 R36, R36 ;  /* 0x0000002400247308 */ /* 0x000e700000000800 */
[----:B------:R-:W-:Y:S01]  /*46d0*/  MUFU.EX2 R42, R42 ;  /* 0x0000002a002a7308 */ /* 0x000fe20000000800 */
[----:B0-----:R-:W-:-:S07]  /*46e0*/  FADD.FTZ R11, R153, R4 ;  /* 0x00000004990b7221 */ /* 0x001fce0000010000 */
[----:B------:R-:W-:Y:S01]  /*46f0*/  MUFU.EX2 R155, R155 ;  /* 0x0000009b009b7308 */ /* 0x000fe20000000800 */
[----:B-1----:R-:W-:-:S07]  /*4700*/  F2FP.BF16.F32.PACK_AB R153, R36, R153 ;  /* 0x000000992499723e */ /* 0x002fce00000010ff */
[----:B------:R-:W0:Y:S08]  /*4710*/  MUFU.EX2 R49, R49 ;  /* 0x0000003100317308 */ /* 0x000e300000000800 */
[----:B------:R-:W1:Y:S08]  /*4720*/  MUFU.EX2 R38, R38 ;  /* 0x0000002600267308 */ /* 0x000e700000000800 */
[----:B------:R-:W2:Y:S01]  /*4730*/  MUFU.EX2 R3, R3 ;  /* 0x0000000300037308 */ /* 0x000ea20000000800 */
[----:B0-----:R-:W-:-:S07]  /*4740*/  F2FP.BF16.F32.PACK_AB R154, R49, R42 ;  /* 0x0000002a319a723e */ /* 0x001fce00000010ff */
[----:B------:R0:W-:Y:S08]  /*4750*/  MUFU.EX2 R156, R5 ;  /* 0x00000005009c7308 */ /* 0x0001f00000000800 */
[----:B------:R-:W3:Y:S01]  /*4760*/  MUFU.EX2 R157, R157 ;  /* 0x0000009d009d7308 */ /* 0x000ee20000000800 */
[----:B0-----:R-:W-:Y:S01]  /*4770*/  FADD.FTZ R5, R47, R0 ;  /* 0x000000002f057221 */ /* 0x001fe20000010000 */
[----:B------:R-:W-:-:S03]  /*4780*/  FADD.FTZ R0, R36, R11 ;  /* 0x0000000b24007221 */ /* 0x000fc60000010000 */
[C---:B------:R-:W-:Y:S01]  /*4790*/  FADD.FTZ R5, R152.reuse, R5 ;  /* 0x0000000598057221 */ /* 0x040fe20000010000 */
[----:B------:R-:W-:Y:S02]  /*47a0*/  F2FP.BF16.F32.PACK_AB R152, R152, R47 ;  /* 0x0000002f9898723e */ /* 0x000fe400000010ff */
[----:B------:R-:W0:Y:S01]  /*47b0*/  MUFU.EX2 R40, R40 ;  /* 0x0000002800287308 */ /* 0x000e220000000800 */
[----:B------:R-:W-:Y:S01]  /*47c0*/  FADD.FTZ R4, R42, R5 ;  /* 0x000000052a047221 */ /* 0x000fe20000010000 */
[----:B------:R-:W-:Y:S01]  /*47d0*/  FADD.FTZ R5, R155, R0 ;  /* 0x000000009b057221 */ /* 0x000fe20000010000 */
[C---:B-1----:R-:W-:Y:S02]  /*47e0*/  F2FP.BF16.F32.PACK_AB R155, R38.reuse, R155 ;  /* 0x0000009b269b723e */ /* 0x042fe400000010ff */
[----:B------:R-:W-:Y:S01]  /*47f0*/  FADD.FTZ R4, R49, R4 ;  /* 0x0000000431047221 */ /* 0x000fe20000010000 */
[----:B------:R-:W-:Y:S02]  /*4800*/  FADD.FTZ R0, R38, R5 ;  /* 0x0000000526007221 */ /* 0x000fe40000010000 */
[----:B------:R-:W1:Y:S01]  /*4810*/  MUFU.EX2 R29, R29 ;  /* 0x0000001d001d7308 */ /* 0x000e620000000800 */
[----:B--2---:R-:W-:-:S07]  /*4820*/  FADD.FTZ R5, R3, R4 ;  /* 0x0000000403057221 */ /* 0x004fce0000010000 */
[----:B------:R-:W2:Y:S08]  /*4830*/  MUFU.EX2 R159, R159 ;  /* 0x0000009f009f7308 */ /* 0x000eb00000000800 */
[----:B------:R3:W4:Y:S08]  /*4840*/  MUFU.EX2 R158, R9 ;  /* 0x00000009009e7308 */ /* 0x0007300000000800 */
[----:B------:R-:W5:Y:S01]  /*4850*/  MUFU.EX2 R46, R46 ;  /* 0x0000002e002e7308 */ /* 0x000f620000000800 */
[----:B---3--:R-:W-:Y:S01]  /*4860*/  FADD.FTZ R9, R157, R0 ;  /* 0x000000009d097221 */ /* 0x008fe20000010000 */
[C---:B------:R-:W-:Y:S01]  /*4870*/  FADD.FTZ R0, R156.reuse, R5 ;  /* 0x000000059c007221 */ /* 0x040fe20000010000 */
[----:B------:R-:W-:-:S02]  /*4880*/  F2FP.BF16.F32.PACK_AB R156, R156, R3 ;  /* 0x000000039c9c723e */ /* 0x000fc400000010ff */
[C---:B0-----:R-:W-:Y:S01]  /*4890*/  FADD.FTZ R4, R40.reuse, R9 ;  /* 0x0000000928047221 */ /* 0x041fe20000010000 */
[----:B-1----:R-:W-:Y:S01]  /*48a0*/  FADD.FTZ R5, R29, R0 ;  /* 0x000000001d057221 */ /* 0x002fe20000010000 */
[----:B------:R-:W-:Y:S02]  /*48b0*/  F2FP.BF16.F32.PACK_AB R157, R40, R157 ;  /* 0x0000009d289d723e */ /* 0x000fe400000010ff */
[----:B--2---:R-:W-:Y:S01]  /*48c0*/  FADD.FTZ R3, R159, R4 ;  /* 0x000000049f037221 */ /* 0x004fe20000010000 */
[C---:B----4-:R-:W-:Y:S01]  /*48d0*/  FADD.FTZ R0, R158.reuse, R5 ;  /* 0x000000059e007221 */ /* 0x050fe20000010000 */
[----:B------:R-:W-:Y:S02]  /*48e0*/  F2FP.BF16.F32.PACK_AB R158, R158, R29 ;  /* 0x0000001d9e9e723e */ /* 0x000fe400000010ff */
[C---:B-----5:R-:W-:Y:S01]  /*48f0*/  FADD.FTZ R3, R46.reuse, R3 ;  /* 0x000000032e037221 */ /* 0x060fe20000010000 */
[----:B------:R-:W-:Y:S01]  /*4900*/  F2FP.BF16.F32.PACK_AB R159, R46, R159 ;  /* 0x0000009f2e9f723e */ /* 0x000fe200000010ff */
[----:B------:R-:W-:Y:S06]  /*4910*/  @!P1 BRA `(.L_x_2618) ;  /* 0x0000003000949947 */ /* 0x000fec0003800000 */
[----:B------:R-:W-:Y:S01]  /*4920*/  IMAD.MOV.U32 R5, RZ, RZ, R6 ;  /* 0x000000ffff057224 */ /* 0x000fe200078e0006 */
[----:B------:R-:W-:Y:S01]  /*4930*/  UMOV UR6, UR39 ;  /* 0x0000002700067c82 */ /* 0x000fe20008000000 */
[----:B------:R-:W-:Y:S01]  /*4940*/  IMAD.MOV.U32 R4, RZ, RZ, R7 ;  /* 0x000000ffff047224 */ /* 0x000fe200078e0007 */
[----:B------:R-:W-:Y:S01]  /*4950*/  UMOV UR7, UR38 ;  /* 0x0000002600077c82 */ /* 0x000fe20008000000 */
[----:B------:R-:W-:Y:S01]  /*4960*/  IMAD.MOV.U32 R151, RZ, RZ, RZ ;  /* 0x000000ffff977224 */ /* 0x000fe200078e00ff */
[----:B------:R-:W-:Y:S01]  /*4970*/  ULDC UR41, c[0x0][0x9d8] ;  /* 0x0002760000297ab9 */ /* 0x000fe20000000800 */
[----:B------:R-:W-:-:S05]  /*4980*/  ULDC UR59, c[0x0][0x988] ;  /* 0x00026200003b7ab9 */ /* 0x000fca0000000800 */
.L_x_2629:
[----:B------:R-:W-:Y:S01]  /*4990*/  ISETP.NE.AND P2, PT, RZ, UR49, PT ;  /* 0x00000031ff007c0c */ /* 0x000fe2000bf45270 */
[----:B------:R-:W-:-:S04]  /*49a0*/  UISETP.NE.AND UP0, UPT, UR7, 0x1, UPT ;  /* 0x000000010700788c */ /* 0x000fc8000bf05270 */
[----:B------:R-:W-:-:S04]  /*49b0*/  USEL UR39, URZ, 0x1, UP0 ;  /* 0x000000013f277887 */ /* 0x000fc80008000000 */
[----:B------:R-:W-:-:S04]  /*49c0*/  ULOP3.LUT UR39, UR6, UR39, URZ, 0x3c, !UPT ;  /* 0x0000002706277292 */ /* 0x000fc8000f8e3c3f */
[----:B------:R-:W-:Y:S08]  /*49d0*/  @P2 BRA `(.L_x_2619) ;  /* 0x0000000000382947 */ /* 0x000ff00003800000 */
[----:B------:R-:W-:Y:S05]  /*49e0*/  @!P0 BRA `(.L_x_2620) ;  /* 0x0000000000048947 */ /* 0x000fea0003800000 */
[----:B------:R-:W-:Y:S01]  /*49f0*/  BPT.TRAP 0x1 ;  /* 0x000000040000795c */ /* 0x000fe20000300000 */
.L_x_2620:
        /* <DEDUP_REMOVED lines=9> */
.L_x_2621:
[----:B-1----:R-:W-:Y:S05]  /*4a90*/  @P1 BRA `(.L_x_2619) ;  /* 0x0000000000081947 */ /* 0x002fea0003800000 */
[----:B------:R-:W1:Y:S02]  /*4aa0*/  SYNCS.PHASECHK.TRANS64.TRYWAIT P1, [UR10+0x28830], R6 ;  /* 0x02883006ff0075a7 */ /* 0x000e64000802014a */
[----:B-1----:R-:W-:Y:S05]  /*4ab0*/  @!P1 BRA `(.L_x_2622) ;  /* 0x000000f400b09947 */ /* 0x002fea0003800000 */
.L_x_2619:
        /* <DEDUP_REMOVED lines=51> */
.L_x_2624:
[----:B------:R-:W-:Y:S01]  /*4df0*/  ULEA UR10, UR7, UR40, 0x3 ;  /* 0x00000028070a7291 */ /* 0x000fe2000f8e183f */
[----:B------:R-:W-:-:S05]  /*4e00*/  IMAD.U32 R6, RZ, RZ, UR6 ;  /* 0x00000006ff067e24 */ /* 0x000fca000f8e00ff */
[----:B------:R-:W-:-:S04]  /*4e10*/  SHF.L.U32 R6, R6, 0x1f, RZ ;  /* 0x0000001f06067819 */ /* 0x000fc800000006ff */
[----:B------:R0:W1:Y:S01]  /*4e20*/  SYNCS.PHASECHK.TRANS64.TRYWAIT P1, [UR10+0x28850], R6 ;  /* 0x02885006ff0075a7 */ /* 0x000062000802014a */
[----:B------:R-:W-:Y:S05]  /*4e30*/  @!P0 BRA `(.L_x_2625) ;  /* 0x0000000000048947 */ /* 0x000fea0003800000 */
[----:B------:R-:W-:Y:S01]  /*4e40*/  BPT.TRAP 0x1 ;  /* 0x000000040000795c */ /* 0x000fe20000300000 */
.L_x_2625:
[----:B-1----:R-:W-:Y:S05]  /*4e50*/  @P1 BRA `(.L_x_2623) ;  /* 0x0000000000081947 */ /* 0x002fea0003800000 */
[----:B------:R-:W1:Y:S02]  /*4e60*/  SYNCS.PHASECHK.TRANS64.TRYWAIT P1, [UR10+0x28850], R6 ;  /* 0x02885006ff0075a7 */ /* 0x000e64000802014a */
[----:B-1----:R-:W-:Y:S05]  /*4e70*/  @!P1 BRA `(.L_x_2626) ;  /* 0x000000f000d89947 */ /* 0x002fea0003800000 */
.L_x_2623:
        /* <DEDUP_REMOVED lines=51> */
.L_x_2627:
[----:B------:R-:W-:Y:S01]  /*51b0*/  UISETP.NE.AND UP0, UPT, UR52, URZ, UPT ;  /* 0x0000003f3400728c */ /* 0x000fe2000bf05270 */
[----:B------:R-:W-:Y:S01]  /*51c0*/  FMUL.FTZ R153, R37, UR41 ;  /* 0x0000002925997c20 */ /* 0x000fe20008410000 */
[----:B------:R-:W-:Y:S02]  /*51d0*/  VIADD R37, R17, UR43 ;  /* 0x0000002b11257c36 */ /* 0x000fe40008000000 */
[----:B0-----:R-:W-:Y:S01]  /*51e0*/  FMUL.FTZ R6, R27, UR41 ;  /* 0x000000291b067c20 */ /* 0x001fe20008410000 */
[----:B------:R-:W-:Y:S01]  /*51f0*/  FMUL.FTZ R161, R29, UR41 ;  /* 0x000000291da17c20 */ /* 0x000fe20008410000 */
[----:B------:R-:W-:Y:S01]  /*5200*/  FMUL.FTZ R7, R24, UR41 ;  /* 0x0000002918077c20 */ /* 0x000fe20008410000 */
[----:B------:R-:W-:Y:S01]  /*5210*/  PLOP3.LUT P1, PT, PT, PT, UP0, 0x80, 0x0 ;  /* 0x000000000000781c */ /* 0x000fe20003f2f008 */
[----:B------:R-:W-:Y:S01]  /*5220*/  IMAD.U32 R29, RZ, RZ, UR48 ;  /* 0x00000030ff1d7e24 */ /* 0x000fe2000f8e00ff */
[----:B------:R-:W-:Y:S01]  /*5230*/  PLOP3.LUT P2, PT, PT, PT, UP0, 0x80, 0x0 ;  /* 0x000000000000781c */ /* 0x000fe20003f4f008 */
[----:B------:R-:W-:Y:S01]  /*5240*/  FMUL.FTZ R21, R44, UR41 ;  /* 0x000000292c157c20 */ /* 0x000fe20008410000 */
[----:B------:R-:W-:Y:S01]  /*5250*/  FMUL.FTZ R13, R25, UR41 ;  /* 0x00000029190d7c20 */ /* 0x000fe20008410000 */
[----:B------:R-:W-:Y:S01]  /*5260*/  @UP0 ULDC UR6, c[0x0][0x44c] ;  /* 0x0001130000060ab9 */ /* 0x000fe20000000800 */
[----:B------:R-:W-:Y:S01]  /*5270*/  FMUL.FTZ R44, R50, UR41 ;  /* 0x00000029322c7c20 */ /* 0x000fe20008410000 */
[----:B------:R-:W0:Y:S01]  /*5280*/  MUFU.TANH R7, R7 ;  /* 0x0000000700077308 */ /* 0x000e220000002400 */
[----:B------:R-:W-:Y:S01]  /*5290*/  FMUL.FTZ R14, R28, UR41 ;  /* 0x000000291c0e7c20 */ /* 0x000fe20008410000 */
[----:B------:R-:W-:Y:S01]  /*52a0*/  FMUL.FTZ R155, R36, UR41 ;  /* 0x00000029249b7c20 */ /* 0x000fe20008410000 */
[----:B------:R-:W-:Y:S01]  /*52b0*/  FMUL.FTZ R159, R32, UR41 ;  /* 0x00000029209f7c20 */ /* 0x000fe20008410000 */
[----:B------:R-:W-:Y:S01]  /*52c0*/  FMUL.FTZ R157, R33, UR41 ;  /* 0x00000029219d7c20 */ /* 0x000fe20008410000 */
[----:B------:R-:W-:Y:S01]  /*52d0*/  FMUL.FTZ R15, R40, UR41 ;  /* 0x00000029280f7c20 */ /* 0x000fe20008410000 */
[----:B------:R-:W-:Y:S01]  /*52e0*/  @P1 IMAD.HI.U32 R27, R37, UR6, RZ ;  /* 0x00000006251b1c27 */ /* 0x000fe2000f8e00ff */
[----:B------:R-:W-:Y:S01]  /*52f0*/  @UP0 ULDC UR6, c[0x0][0x450] ;  /* 0x0001140000060ab9 */ /* 0x000fe20000000800 */
[----:B------:R-:W1:Y:S02]  /*5300*/  MUFU.TANH R13, R13 ;  /* 0x0000000d000d7308 */ /* 0x000e640000002400 */
[----:B------:R-:W-:Y:S01]  /*5310*/  FMUL.FTZ R20, R41, UR41 ;  /* 0x0000002929147c20 */ /* 0x000fe20008410000 */
[----:B------:R-:W-:Y:S01]  /*5320*/  FMUL.FTZ R24, R45, UR41 ;  /* 0x000000292d187c20 */ /* 0x000fe20008410000 */
[----:B------:R-:W-:Y:S01]  /*5330*/  @P2 SHF.R.U32.HI R37, RZ, UR6, R27 ;  /* 0x00000006ff252c19 */ /* 0x000fe2000801161b */
[----:B------:R-:W-:Y:S01]  /*5340*/  UMOV UR6, 0xffffff80 ;  /* 0xffffff8000067882 */ /* 0x000fe20000000000 */
[----:B------:R-:W-:Y:S01]  /*5350*/  FMUL.FTZ R25, R48, UR41 ;  /* 0x0000002930197c20 */ /* 0x000fe20008410000 */
[----:B------:R-:W-:Y:S01]  /*5360*/  UIMAD UR6, UR5, UR6, 0x1 ;  /* 0x00000001050674a4 */ /* 0x000fe2000f8e0206 */
[----:B------:R-:W-:Y:S01]  /*5370*/  FMUL.FTZ R8, R26, UR41 ;  /* 0x000000291a087c20 */ /* 0x000fe20008410000 */
[----:B------:R-:W2:Y:S01]  /*5380*/  SHFL.IDX PT, R27, R37, RZ, 0x1c1f ;  /* 0x001c1fff251b7589 */ /* 0x000ea200000e0000 */
[----:B------:R-:W3:Y:S01]  /*5390*/  MUFU.TANH R14, R14 ;  /* 0x0000000e000e7308 */ /* 0x000ee20000002400 */
[----:B------:R-:W-:Y:S01]  /*53a0*/  FMUL.FTZ R26, R49, UR41 ;  /* 0x00000029311a7c20 */ /* 0x000fe20008410000 */
[----:B------:R-:W-:Y:S01]  /*53b0*/  FMUL.FTZ R45, R51, UR41 ;  /* 0x00000029332d7c20 */ /* 0x000fe20008410000 */
[----:B------:R-:W-:Y:S01]  /*53c0*/  IADD3 R50, R29, UR6, -R16 ;  /* 0x000000061d327c10 */ /* 0x000fe2000fffe810 */
[----:B------:R-:W-:Y:S01]  /*53d0*/  FMUL.FTZ R51, R52, UR41 ;  /* 0x0000002934337c20 */ /* 0x000fe20008410000 */
[----:B------:R-:W-:Y:S01]  /*53e0*/  FMUL.FTZ R10, R30, UR41 ;  /* 0x000000291e0a7c20 */ /* 0x000fe20008410000 */
[----:B------:R-:W-:Y:S01]  /*53f0*/  FMUL.FTZ R30, R61, UR41 ;  /* 0x000000293d1e7c20 */ /* 0x000fe20008410000 */
[----:B------:R-:W-:Y:S01]  /*5400*/  IADD3 R50, R50, -UR50, RZ ;  /* 0x8000003232327c10 */ /* 0x000fe2000fffe0ff */
[----:B------:R-:W4:Y:S01]  /*5410*/  MUFU.TANH R161, R161 ;  /* 0x000000a100a17308 */ /* 0x000f220000002400 */
[----:B------:R-:W-:Y:S01]  /*5420*/  FMUL.FTZ R12, R34, UR41 ;  /* 0x00000029220c7c20 */ /* 0x000fe20008410000 */
[----:B------:R-:W-:Y:S01]  /*5430*/  FMUL.FTZ R34, R53, UR41 ;  /* 0x0000002935227c20 */ /* 0x000fe20008410000 */
[----:B------:R-:W-:Y:S01]  /*5440*/  FMUL.FTZ R49, R59, UR41 ;  /* 0x000000293b317c20 */ /* 0x000fe20008410000 */
[----:B------:R-:W-:Y:S01]  /*5450*/  FMUL.FTZ R11, R35, UR41 ;  /* 0x00000029230b7c20 */ /* 0x000fe20008410000 */
[----:B------:R-:W-:Y:S01]  /*5460*/  FMUL.FTZ R35, R56, UR41 ;  /* 0x0000002938237c20 */ /* 0x000fe20008410000 */
[----:B------:R-:W-:Y:S01]  /*5470*/  FMUL.FTZ R33, R57, UR41 ;  /* 0x0000002939217c20 */ /* 0x000fe20008410000 */
[----:B------:R-:W-:Y:S01]  /*5480*/  FMUL.FTZ R41, R43, UR41 ;  /* 0x000000292b297c20 */ /* 0x000fe20008410000 */
[----:B------:R-:W5:Y:S01]  /*5490*/  MUFU.TANH R159, R159 ;  /* 0x0000009f009f7308 */ /* 0x000f620000002400 */
[----:B------:R-:W-:Y:S01]  /*54a0*/  FMUL.FTZ R43, R47, UR41 ;  /* 0x000000292f2b7c20 */ /* 0x000fe20008410000 */
[----:B------:R-:W-:Y:S01]  /*54b0*/  FMUL.FTZ R47, R55, UR41 ;  /* 0x00000029372f7c20 */ /* 0x000fe20008410000 */
[----:B------:R-:W-:Y:S01]  /*54c0*/  FMUL.FTZ R32, R60, UR41 ;  /* 0x000000293c207c20 */ /* 0x000fe20008410000 */
[----:B------:R-:W-:Y:S01]  /*54d0*/  FMUL.FTZ R64, R64, UR41 ;  /* 0x0000002940407c20 */ /* 0x000fe20008410000 */
[----:B------:R-:W-:Y:S01]  /*54e0*/  FMUL.FTZ R9, R31, UR41 ;  /* 0x000000291f097c20 */ /* 0x000fe20008410000 */
[----:B------:R-:W-:Y:S01]  /*54f0*/  FMUL.FTZ R68, R68, UR41 ;  /* 0x0000002944447c20 */ /* 0x000fe20008410000 */
[----:B--2---:R-:W-:Y:S01]  /*5500*/  IMAD.IADD R36, R50, 0x1, R27 ;  /* 0x0000000132247824 */ /* 0x004fe200078e021b */
[----:B------:R-:W2:Y:S01]  /*5510*/  MUFU.TANH R157, R157 ;  /* 0x0000009d009d7308 */ /* 0x000ea20000002400 */
[----:B------:R-:W-:Y:S01]  /*5520*/  FMUL.FTZ R69, R69, UR41 ;  /* 0x0000002945457c20 */ /* 0x000fe20008410000 */
[----:B------:R-:W-:Y:S01]  /*5530*/  FMUL.FTZ R72, R72, UR41 ;  /* 0x0000002948487c20 */ /* 0x000fe20008410000 */
[----:B------:R-:W-:Y:S01]  /*5540*/  FMUL.FTZ R73, R73, UR41 ;  /* 0x0000002949497c20 */ /* 0x000fe20008410000 */
[----:B------:R-:W-:Y:S01]  /*5550*/  ISETP.GT.AND P1, PT, R36, RZ, PT ;  /* 0x000000ff2400720c */ /* 0x000fe20003f24270 */
[----:B------:R-:W-:Y:S01]  /*5560*/  FMUL.FTZ R76, R76, UR41 ;  /* 0x000000294c4c7c20 */ /* 0x000fe20008410000 */
[C---:B------:R-:W-:Y:S01]  /*5570*/  ISETP.GT.AND P2, PT, R36.reuse, 0x1, PT ;  /* 0x000000012400780c */ /* 0x040fe20003f44270 */
[----:B------:R-:W-:Y:S01]  /*5580*/  FMUL.FTZ R77, R77, UR41 ;  /* 0x000000294d4d7c20 */ /* 0x000fe20008410000 */
[----:B0-----:R-:W-:Y:S01]  /*5590*/  FSEL R163, R7, -INF , P1 ;  /* 0xff80000007a37808 */ /* 0x001fe20000800000 */
[----:B------:R-:W0:Y:S01]  /*55a0*/  MUFU.TANH R155, R155 ;  /* 0x0000009b009b7308 */ /* 0x000e220000002400 */
        /* <DEDUP_REMOVED lines=8> */
[----:B---3--:R-:W-:Y:S01]  /*5630*/  FSEL R167, R14, -INF , P1 ;  /* 0xff8000000ea77808 */ /* 0x008fe20000800000 */
[----:B------:R-:W-:Y:S01]  /*5640*/  FMUL.FTZ R84, R84, UR41 ;  /* 0x0000002954547c20 */ /* 0x000fe20008410000 */
[----:B------:R-:W-:Y:S01]  /*5650*/  FMNMX.FTZ R28, R165, R28, !PT ;  /* 0x0000001ca51c7209 */ /* 0x000fe20007810000 */
[----:B------:R-:W-:Y:S01]  /*5660*/  FMUL.FTZ R85, R85, UR41 ;  /* 0x0000002955557c20 */ /* 0x000fe20008410000 */
[----:B------:R-:W-:Y:S01]  /*5670*/  ISETP.GT.AND P1, PT, R36, 0x10, PT ;  /* 0x000000102400780c */ /* 0x000fe20003f24270 */
[----:B------:R-:W-:Y:S01]  /*5680*/  FMUL.FTZ R38, R38, UR41 ;  /* 0x0000002926267c20 */ /* 0x000fe20008410000 */
[----:B----4-:R-:W-:Y:S01]  /*5690*/  FSEL R161, R161, -INF , P2 ;  /* 0xff800000a1a17808 */ /* 0x010fe20001000000 */
[----:B------:R-:W3:Y:S01]  /*56a0*/  MUFU.TANH R15, R15 ;  /* 0x0000000f000f7308 */ /* 0x000ee20000002400 */
        /* <DEDUP_REMOVED lines=10> */
[----:B--2---:R-:W-:Y:S01]  /*5750*/  FSEL R157, R157, -INF , P2 ;  /* 0xff8000009d9d7808 */ /* 0x004fe20001000000 */
[----:B------:R-:W-:Y:S01]  /*5760*/  UMOV UR10, UR59 ;  /* 0x0000003b000a7c82 */ /* 0x000fe20008000000 */
[----:B------:R-:W-:Y:S01]  /*5770*/  FMNMX.FTZ R28, R159, R28, !PT ;  /* 0x0000001c9f1c7209 */ /* 0x000fe20007810000 */
[----:B------:R-:W-:Y:S01]  /*5780*/  FMUL.FTZ R48, R58, UR41 ;  /* 0x000000293a307c20 */ /* 0x000fe20008410000 */
[----:B------:R-:W-:Y:S01]  /*5790*/  ISETP.GT.AND P2, PT, R36, 0x19, PT ;  /* 0x000000192400780c */ /* 0x000fe20003f44270 */
[----:B------:R-:W2:Y:S01]  /*57a0*/  MUFU.TANH R21, R21 ;  /* 0x0000001500157308 */ /* 0x000ea20000002400 */
[----:B0-----:R-:W-:Y:S01]  /*57b0*/  FSEL R155, R155, -INF , P1 ;  /* 0xff8000009b9b7808 */ /* 0x001fe20000800000 */
[----:B------:R-:W-:Y:S01]  /*57c0*/  FMUL.FTZ R66, R66, UR41 ;  /* 0x0000002942427c20 */ /* 0x000fe20008410000 */
[----:B------:R-:W-:Y:S01]  /*57d0*/  FMNMX.FTZ R28, R157, R28, !PT ;  /* 0x0000001c9d1c7209 */ /* 0x000fe20007810000 */
[----:B------:R-:W-:Y:S01]  /*57e0*/  FMUL.FTZ R67, R67, UR41 ;  /* 0x0000002943437c20 */ /* 0x000fe20008410000 */
[----:B------:R-:W-:Y:S01]  /*57f0*/  ISETP.GT.AND P1, PT, R36, 0x20, PT ;  /* 0x000000202400780c */ /* 0x000fe20003f24270 */
[----:B------:R-:W-:Y:S01]  /*5800*/  FMUL.FTZ R70, R70, UR41 ;  /* 0x0000002946467c20 */ /* 0x000fe20008410000 */
[----:B-1----:R-:W-:Y:S01]  /*5810*/  FSEL R153, R153, -INF , P2 ;  /* 0xff80000099997808 */ /* 0x002fe20001000000 */
[----:B------:R-:W0:Y:S01]  /*5820*/  MUFU.TANH R24, R24 ;  /* 0x0000001800187308 */ /* 0x000e220000002400 */
[----:B------:R-:W-:Y:S01]  /*5830*/  FMNMX.FTZ R28, R155, R28, !PT ;  /* 0x0000001c9b1c7209 */ /* 0x000fe20007810000 */
[----:B------:R-:W-:Y:S01]  /*5840*/  FMUL.FTZ R71, R71, UR41 ;  /* 0x0000002947477c20 */ /* 0x000fe20008410000 */
[----:B------:R-:W-:Y:S01]  /*5850*/  ISETP.GT.AND P2, PT, R36, 0x21, PT ;  /* 0x000000212400780c */ /* 0x000fe20003f44270 */
[----:B------:R-:W-:Y:S01]  /*5860*/  FMUL.FTZ R60, R83, UR41 ;  /* 0x00000029533c7c20 */ /* 0x000fe20008410000 */
[----:B---3--:R-:W-:Y:S01]  /*5870*/  FSEL R65, R15, -INF , P1 ;  /* 0xff8000000f417808 */ /* 0x008fe20000800000 */
[----:B------:R-:W-:Y:S01]  /*5880*/  FMUL.FTZ R58, R86, UR41 ;  /* 0x00000029563a7c20 */ /* 0x000fe20008410000 */
[----:B------:R-:W-:Y:S01]  /*5890*/  FMNMX.FTZ R28, R153, R28, !PT ;  /* 0x0000001c991c7209 */ /* 0x000fe20007810000 */
[----:B------:R-:W1:Y:S01]  /*58a0*/  MUFU.TANH R25, R25 ;  /* 0x0000001900197308 */ /* 0x000e620000002400 */
[----:B------:R-:W-:Y:S01]  /*58b0*/  ISETP.GT.AND P1, PT, R36, 0x28, PT ;  /* 0x000000282400780c */ /* 0x000fe20003f24270 */
[----:B------:R-:W-:Y:S01]  /*58c0*/  ULEA UR6, UR38, UR40, 0x3 ;  /* 0x0000002826067291 */ /* 0x000fe2000f8e183f */
[----:B----4-:R-:W-:-:S02]  /*58d0*/  FSEL R61, R20, -INF , P2 ;  /* 0xff800000143d7808 */ /* 0x010fc40001000000 */
[----:B------:R-:W-:Y:S01]  /*58e0*/  FMNMX.FTZ R28, R65, R28, !PT ;  /* 0x0000001c411c7209 */ /* 0x000fe20007810000 */
[----:B------:R-:W-:Y:S01]  /*58f0*/  UIADD3 UR6, UR6, 0x28840, URZ ;  /* 0x0002884006067890 */ /* 0x000fe2000fffe03f */
[C---:B------:R-:W-:Y:S01]  /*5900*/  ISETP.GT.AND P2, PT, R36.reuse, 0x29, PT ;  /* 0x000000292400780c */ /* 0x040fe20003f44270 */
[----:B------:R-:W3:Y:S01]  /*5910*/  MUFU.TANH R26, R26 ;  /* 0x0000001a001a7308 */ /* 0x000ee20000002400 */
[----:B--2---:R-:W-:Y:S01]  /*5920*/  FSEL R59, R21, -INF , P1 ;  /* 0xff800000153b7808 */ /* 0x004fe20000800000 */
[----:B------:R-:W-:Y:S01]  /*5930*/  UPRMT UR6, UR55, 0x654, UR6 ;  /* 0x0000065437067896 */ /* 0x000fe20008000006 */
[----:B------:R-:W-:Y:S02]  /*5940*/  FMNMX.FTZ R28, R61, R28, !PT ;  /* 0x0000001c3d1c7209 */ /* 0x000fe40007810000 */
[----:B------:R-:W-:Y:S02]  /*5950*/  ISETP.GT.AND P1, PT, R36, 0x30, PT ;  /* 0x000000302400780c */ /* 0x000fe40003f24270 */
[----:B0-----:R-:W-:Y:S01]  /*5960*/  FSEL R57, R24, -INF , P2 ;  /* 0xff80000018397808 */ /* 0x001fe20001000000 */
[----:B------:R-:W0:Y:S01]  /*5970*/  MUFU.TANH R51, R51 ;  /* 0x0000003300337308 */ /* 0x000e220000002400 */
[----:B------:R-:W-:-:S02]  /*5980*/  FMNMX.FTZ R28, R59, R28, !PT ;  /* 0x0000001c3b1c7209 */ /* 0x000fc40007810000 */
[C---:B------:R-:W-:Y:S01]  /*5990*/  ISETP.GT.AND P2, PT, R36.reuse, 0x31, PT ;  /* 0x000000312400780c */ /* 0x040fe20003f44270 */
[----:B------:R-:W-:Y:S01]  /*59a0*/  SYNCS.ARRIVE.TRANS64.RED.A1T0 RZ, [UR6], RZ ;  /* 0x000000ffffff79a7 */ /* 0x000fe20008100406 */
[----:B-1----:R-:W-:Y:S02]  /*59b0*/  FSEL R55, R25, -INF , P1 ;  /* 0xff80000019377808 */ /* 0x002fe40000800000 */
[----:B------:R-:W-:Y:S01]  /*59c0*/  FMNMX.FTZ R28, R57, R28, !PT ;  /* 0x0000001c391c7209 */ /* 0x000fe20007810000 */
[----:B------:R-:W1:Y:S01]  /*59d0*/  MUFU.TANH R34, R34 ;  /* 0x0000002200227308 */ /* 0x000e620000002400 */
[----:B------:R-:W-:Y:S02]  /*59e0*/  ISETP.GT.AND P1, PT, R36, 0x38, PT ;  /* 0x000000382400780c */ /* 0x000fe40003f24270 */
[----:B---3--:R-:W-:Y:S02]  /*59f0*/  FSEL R53, R26, -INF , P2 ;  /* 0xff8000001a357808 */ /* 0x008fe40001000000 */
[----:B------:R-:W-:-:S02]  /*5a00*/  FMNMX.FTZ R28, R55, R28, !PT ;  /* 0x0000001c371c7209 */ /* 0x000fc40007810000 */
[C---:B------:R-:W-:Y:S01]  /*5a10*/  ISETP.GT.AND P2, PT, R36.reuse, 0x39, PT ;  /* 0x000000392400780c */ /* 0x040fe20003f44270 */
[----:B------:R-:W2:Y:S01]  /*5a20*/  MUFU.TANH R35, R35 ;  /* 0x0000002300237308 */ /* 0x000ea20000002400 */
[----:B0-----:R-:W-:Y:S02]  /*5a30*/  FSEL R51, R51, -INF , P1 ;  /* 0xff80000033337808 */ /* 0x001fe40000800000 */
[----:B------:R-:W-:Y:S02]  /*5a40*/  FMNMX.FTZ R28, R53, R28, !PT ;  /* 0x0000001c351c7209 */ /* 0x000fe40007810000 */
[----:B------:R-:W-:-:S03]  /*5a50*/  ISETP.GT.AND P1, PT, R36, 0x40, PT ;  /* 0x000000402400780c */ /* 0x000fc60003f24270 */
[----:B------:R-:W0:Y:S01]  /*5a60*/  MUFU.TANH R33, R33 ;  /* 0x0000002100217308 */ /* 0x000e220000002400 */
[----:B-1----:R-:W-:Y:S02]  /*5a70*/  FSEL R34, R34, -INF , P2 ;  /* 0xff80000022227808 */ /* 0x002fe40001000000 */
[----:B------:R-:W-:-:S05]  /*5a80*/  ISETP.GT.AND P2, PT, R36, 0x41, PT ;  /* 0x000000412400780c */ /* 0x000fca0003f44270 */
[----:B------:R-:W1:Y:S01]  /*5a90*/  MUFU.TANH R32, R32 ;  /* 0x0000002000207308 */ /* 0x000e620000002400 */
[----:B--2---:R-:W-:Y:S02]  /*5aa0*/  FSEL R35, R35, -INF , P1 ;  /* 0xff80000023237808 */ /* 0x004fe40000800000 */
[----:B------:R-:W-:-:S05]  /*5ab0*/  ISETP.GT.AND P1, PT, R36, 0x48, PT ;  /* 0x000000482400780c */ /* 0x000fca0003f24270 */
[----:B------:R-:W2:Y:S01]  /*5ac0*/  MUFU.TANH R30, R30 ;  /* 0x0000001e001e7308 */ /* 0x000ea20000002400 */
[----:B0-----:R-:W-:Y:S02]  /*5ad0*/  FSEL R33, R33, -INF , P2 ;  /* 0xff80000021217808 */ /* 0x001fe40001000000 */
[----:B------:R-:W-:-:S05]  /*5ae0*/  ISETP.GT.AND P2, PT, R36, 0x49, PT ;  /* 0x000000492400780c */ /* 0x000fca0003f44270 */
[----:B------:R0:W3:Y:S01]  /*5af0*/  MUFU.TANH R13, R7 ;  /* 0x00000007000d7308 */ /* 0x0000e20000002400 */
[----:B-1----:R-:W-:Y:S02]  /*5b00*/  FSEL R32, R32, -INF , P1 ;  /* 0xff80000020207808 */ /* 0x002fe40000800000 */
[----:B------:R-:W-:-:S05]  /*5b10*/  ISETP.GT.AND P1, PT, R36, 0x50, PT ;  /* 0x000000502400780c */ /* 0x000fca0003f24270 */
[----:B------:R-:W1:Y:S01]  /*5b20*/  MUFU.TANH R31, R64 ;  /* 0x00000040001f7308 */ /* 0x000e620000002400 */
[----:B0-----:R-:W-:Y:S02]  /*5b30*/  FMNMX.FTZ R7, R51, R28, !PT ;  /* 0x0000001c33077209 */ /* 0x001fe40007810000 */
[----:B--2---:R-:W-:Y:S02]  /*5b40*/  FSEL R30, R30, -INF , P2 ;  /* 0xff8000001e1e7808 */ /* 0x004fe40001000000 */
[----:B------:R-:W-:Y:S02]  /*5b50*/  FMNMX.FTZ R14, R34, R7, !PT ;  /* 0x00000007220e7209 */ /* 0x000fe40007810000 */
[----:B------:R-:W-:Y:S01]  /*5b60*/  ISETP.GT.AND P2, PT, R36, 0x51, PT ;  /* 0x000000512400780c */ /* 0x000fe20003f44270 */
[----:B------:R0:W2:Y:S01]  /*5b70*/  MUFU.TANH R29, R68 ;  /* 0x00000044001d7308 */ /* 0x0000a20000002400 */
[----:B------:R-:W-:Y:S02]  /*5b80*/  FMNMX.FTZ R14, R35, R14, !PT ;  /* 0x0000000e230e7209 */ /* 0x000fe40007810000 */
[----:B---3--:R-:W-:-:S02]  /*5b90*/  FSEL R28, R13, -INF , P2 ;  /* 0xff8000000d1c7808 */ /* 0x008fc40001000000 */
[----:B------:R-:W-:Y:S02]  /*5ba0*/  FMNMX.FTZ R7, R33, R14, !PT ;  /* 0x0000000e21077209 */ /* 0x000fe40007810000 */
[----:B------:R-:W-:Y:S01]  /*5bb0*/  ISETP.GT.AND P2, PT, R36, 0x59, PT ;  /* 0x000000592400780c */ /* 0x000fe20003f44270 */
[----:B------:R-:W3:Y:S01]  /*5bc0*/  MUFU.TANH R69, R69 ;  /* 0x0000004500457308 */ /* 0x000ee20000002400 */
[----:B------:R-:W-:Y:S01]  /*5bd0*/  FMNMX.FTZ R7, R32, R7, !PT ;  /* 0x0000000720077209 */ /* 0x000fe20007810000 */
[----:B0-----:R-:W-:Y:S01]  /*5be0*/  FMUL.FTZ R68, R62, UR41 ;  /* 0x000000293e447c20 */ /* 0x001fe20008410000 */
[----:B-1----:R-:W-:Y:S01]  /*5bf0*/  FSEL R31, R31, -INF , P1 ;  /* 0xff8000001f1f7808 */ /* 0x002fe20000800000 */
[----:B------:R-:W-:Y:S01]  /*5c00*/  FMUL.FTZ R62, R87, UR41 ;  /* 0x00000029573e7c20 */ /* 0x000fe20008410000 */
[----:B------:R-:W-:Y:S02]  /*5c10*/  FMNMX.FTZ R14, R30, R7, !PT ;  /* 0x000000071e0e7209 */ /* 0x000fe40007810000 */
[----:B------:R-:W-:Y:S01]  /*5c20*/  ISETP.GT.AND P1, PT, R36, 0x58, PT ;  /* 0x000000582400780c */ /* 0x000fe20003f24270 */
[----:B------:R0:W1:Y:S01]  /*5c30*/  MUFU.TANH R27, R72 ;  /* 0x00000048001b7308 */ /* 0x0000620000002400 */
[----:B------:R-:W-:-:S02]  /*5c40*/  FMNMX.FTZ R7, R31, R14, !PT ;  /* 0x0000000e1f077209 */ /* 0x000fc40007810000 */
[----:B--2---:R-:W-:Y:S02]  /*5c50*/  FSEL R29, R29, -INF , P1 ;  /* 0xff8000001d1d7808 */ /* 0x004fe40000800000 */
[----:B------:R-:W-:Y:S02]  /*5c60*/  FMNMX.FTZ R14, R28, R7, !PT ;  /* 0x000000071c0e7209 */ /* 0x000fe40007810000 */
[----:B------:R-:W-:Y:S01]  /*5c70*/  ISETP.GT.AND P1, PT, R36, 0x60, PT ;  /* 0x000000602400780c */ /* 0x000fe20003f24270 */
[----:B------:R2:W4:Y:S01]  /*5c80*/  MUFU.TANH R24, R73 ;  /* 0x0000004900187308 */ /* 0x0005220000002400 */
[----:B---3--:R-:W-:Y:S01]  /*5c90*/  FSEL R26, R69, -INF , P2 ;  /* 0xff800000451a7808 */ /* 0x008fe20001000000 */
[----:B------:R-:W-:Y:S01]  /*5ca0*/  FMUL.FTZ R69, R63, UR41 ;  /* 0x000000293f457c20 */ /* 0x000fe20008410000 */
[----:B------:R-:W-:Y:S01]  /*5cb0*/  FMNMX.FTZ R7, R29, R14, !PT ;  /* 0x0000000e1d077209 */ /* 0x000fe20007810000 */
[----:B0-----:R-:W-:Y:S01]  /*5cc0*/  FMUL.FTZ R72, R74, UR41 ;  /* 0x000000294a487c20 */ /* 0x001fe20008410000 */
[----:B------:R-:W-:Y:S01]  /*5cd0*/  ISETP.GT.AND P2, PT, R36, 0x61, PT ;  /* 0x000000612400780c */ /* 0x000fe20003f44270 */
[----:B------:R-:W-:Y:S01]  /*5ce0*/  FMUL.FTZ R74, R78, UR41 ;  /* 0x000000294e4a7c20 */ /* 0x000fe20008410000 */
[----:B------:R-:W-:Y:S01]  /*5cf0*/  FMNMX.FTZ R14, R26, R7, !PT ;  /* 0x000000071a0e7209 */ /* 0x000fe20007810000 */
[----:B------:R-:W0:Y:S01]  /*5d00*/  MUFU.TANH R25, R76 ;  /* 0x0000004c00197308 */ /* 0x000e220000002400 */
[----:B-1----:R-:W-:Y:S01]  /*5d10*/  FSEL R27, R27, -INF , P1 ;  /* 0xff8000001b1b7808 */ /* 0x002fe20000800000 */
[----:B--2---:R-:W-:Y:S01]  /*5d20*/  FMUL.FTZ R73, R75, UR41 ;  /* 0x000000294b497c20 */ /* 0x004fe20008410000 */
[----:B------:R-:W-:Y:S01]  /*5d30*/  ISETP.GT.AND P1, PT, R36, 0x68, PT ;  /* 0x000000682400780c */ /* 0x000fe20003f24270 */
[----:B------:R-:W-:Y:S01]  /*5d40*/  FMUL.FTZ R75, R79, UR41 ;  /* 0x000000294f4b7c20 */ /* 0x000fe20008410000 */
[----:B------:R-:W-:Y:S01]  /*5d50*/  FMNMX.FTZ R7, R27, R14, !PT ;  /* 0x0000000e1b077209 */ /* 0x000fe20007810000 */
[----:B------:R-:W-:-:S02]  /*5d60*/  FMUL.FTZ R63, R82, UR41 ;  /* 0x00000029523f7c20 */ /* 0x000fc40008410000 */
[----:B------:R1:W2:Y:S01]  /*5d70*/  MUFU.TANH R20, R77 ;  /* 0x0000004d00147308 */ /* 0x0002a20000002400 */
[----:B----4-:R-:W-:Y:S02]  /*5d80*/  FSEL R24, R24, -INF , P2 ;  /* 0xff80000018187808 */ /* 0x010fe40001000000 */
[----:B------:R-:W-:Y:S02]  /*5d90*/  ISETP.GT.AND P2, PT, R36, 0x69, PT ;  /* 0x000000692400780c */ /* 0x000fe40003f44270 */
[----:B------:R-:W-:-:S03]  /*5da0*/  FMNMX.FTZ R14, R24, R7, !PT ;  /* 0x00000007180e7209 */ /* 0x000fc60007810000 */
[----:B------:R-:W3:Y:S01]  /*5db0*/  MUFU.TANH R21, R80 ;  /* 0x0000005000157308 */ /* 0x000ee20000002400 */
[----:B0-----:R-:W-:Y:S01]  /*5dc0*/  FSEL R25, R25, -INF , P1 ;  /* 0xff80000019197808 */ /* 0x001fe20000800000 */
[----:B-1----:R-:W0:Y:S01]  /*5dd0*/  SHFL.IDX PT, R77, R37, 0x1, 0x1c1f ;  /* 0x003c1f00254d7f89 */ /* 0x002e2200000e0000 */
[----:B------:R-:W-:Y:S02]  /*5de0*/  ISETP.GT.AND P1, PT, R36, 0x70, PT ;  /* 0x000000702400780c */ /* 0x000fe40003f24270 */
[----:B------:R-:W-:-:S03]  /*5df0*/  FMNMX.FTZ R7, R25, R14, !PT ;  /* 0x0000000e19077209 */ /* 0x000fc60007810000 */
[----:B------:R-:W1:Y:S01]  /*5e00*/  MUFU.TANH R15, R81 ;  /* 0x00000051000f7308 */ /* 0x000e620000002400 */
[----:B--2---:R-:W-:Y:S02]  /*5e10*/  FSEL R20, R20, -INF , P2 ;  /* 0xff80000014147808 */ /* 0x004fe40001000000 */
[----:B------:R-:W-:Y:S02]  /*5e20*/  ISETP.GT.AND P2, PT, R36, 0x71, PT ;  /* 0x000000712400780c */ /* 0x000fe40003f44270 */
[----:B------:R-:W-:-:S03]  /*5e30*/  FMNMX.FTZ R14, R20, R7, !PT ;  /* 0x00000007140e7209 */ /* 0x000fc60007810000 */
[----:B------:R-:W2:Y:S01]  /*5e40*/  MUFU.TANH R84, R84 ;  /* 0x0000005400547308 */ /* 0x000ea20000002400 */
[----:B---3--:R-:W-:Y:S02]  /*5e50*/  FSEL R21, R21, -INF , P1 ;  /* 0xff80000015157808 */ /* 0x008fe40000800000 */
[----:B------:R-:W-:Y:S02]  /*5e60*/  ISETP.GT.AND P1, PT, R36, 0x78, PT ;  /* 0x000000782400780c */ /* 0x000fe40003f24270 */
[----:B------:R-:W-:-:S03]  /*5e70*/  FMNMX.FTZ R52, R21, R14, !PT ;  /* 0x0000000e15347209 */ /* 0x000fc60007810000 */
[----:B------:R-:W3:Y:S01]  /*5e80*/  MUFU.TANH R13, R85 ;  /* 0x00000055000d7308 */ /* 0x000ee20000002400 */
[----:B-1----:R-:W-:Y:S01]  /*5e90*/  FSEL R15, R15, -INF , P2 ;  /* 0xff8000000f0f7808 */ /* 0x002fe20001000000 */
[----:B0-----:R-:W-:Y:S01]  /*5ea0*/  IMAD.IADD R76, R50, 0x1, R77 ;  /* 0x00000001324c7824 */ /* 0x001fe200078e024d */
[----:B------:R-:W-:Y:S02]  /*5eb0*/  ISETP.GT.AND P2, PT, R36, 0x79, PT ;  /* 0x000000792400780c */ /* 0x000fe40003f44270 */
[----:B------:R-:W-:Y:S02]  /*5ec0*/  FMNMX.FTZ R7, R15, R52, !PT ;  /* 0x000000340f077209 */ /* 0x000fe40007810000 */
[----:B------:R-:W-:Y:S01]  /*5ed0*/  ISETP.GT.AND P3, PT, R76, 0x1, PT ;  /* 0x000000014c00780c */ /* 0x000fe20003f64270 */
[----:B------:R-:W0:Y:S01]  /*5ee0*/  MUFU.TANH R8, R8 ;  /* 0x0000000800087308 */ /* 0x000e220000002400 */
[----:B--2---:R-:W-:-:S04]  /*5ef0*/  FSEL R14, R84, -INF , P1 ;  /* 0xff800000540e7808 */ /* 0x004fc80000800000 */
[----:B------:R-:W-:-:S03]  /*5f00*/  FMNMX.FTZ R36, R14, R7, !PT ;  /* 0x000000070e247209 */ /* 0x000fc60007810000 */
[----:B------:R-:W1:Y:S01]  /*5f10*/  MUFU.TANH R6, R6 ;  /* 0x0000000600067308 */ /* 0x000e620000002400 */
[----:B---3--:R-:W-:Y:S02]  /*5f20*/  FSEL R13, R13, -INF , P2 ;  /* 0xff8000000d0d7808 */ /* 0x008fe40001000000 */
[----:B------:R-:W-:Y:S02]  /*5f30*/  ISETP.GT.AND P2, PT, R76, RZ, PT ;  /* 0x000000ff4c00720c */ /* 0x000fe40003f44270 */
[----:B------:R-:W-:-:S03]  /*5f40*/  FMNMX.FTZ R36, R13, R36, !PT ;  /* 0x000000240d247209 */ /* 0x000fc60007810000 */
[----:B------:R-:W2:Y:S01]  /*5f50*/  MUFU.TANH R10, R10 ;  /* 0x0000000a000a7308 */ /* 0x000ea20000002400 */
[----:B0-----:R-:W-:Y:S01]  /*5f60*/  FSEL R8, R8, -INF , P2 ;  /* 0xff80000008087808 */ /* 0x001fe20001000000 */
[----:B------:R-:W0:Y:S01]  /*5f70*/  SHFL.BFLY PT, R7, R36, 0x2, 0x1f ;  /* 0x0c401f0024077f89 */ /* 0x000e2200000e0000 */
[----:B------:R-:W-:Y:S02]  /*5f80*/  ISETP.GT.AND P2, PT, R76, 0x8, PT ;  /* 0x000000084c00780c */ /* 0x000fe40003f44270 */
[----:B------:R-:W-:-:S03]  /*5f90*/  FMNMX.FTZ R77, R8, R5, !PT ;  /* 0x00000005084d7209 */ /* 0x000fc60007810000 */
[----:B------:R-:W-:Y:S01]  /*5fa0*/  MUFU.TANH R9, R9 ;  /* 0x0000000900097308 */ /* 0x000fe20000002400 */
[----:B-1----:R-:W-:Y:S02]  /*5fb0*/  FSEL R50, R6, -INF , P3 ;  /* 0xff80000006327808 */ /* 0x002fe40001800000 */
[----:B------:R-:W-:Y:S02]  /*5fc0*/  ISETP.GT.AND P3, PT, R76, 0x9, PT ;  /* 0x000000094c00780c */ /* 0x000fe40003f64270 */
[----:B------:R-:W-:-:S03]  /*5fd0*/  FMNMX.FTZ R77, R50, R77, !PT ;  /* 0x0000004d324d7209 */ /* 0x000fc60007810000 */
[----:B------:R-:W1:Y:S01]  /*5fe0*/  MUFU.TANH R12, R12 ;  /* 0x0000000c000c7308 */ /* 0x000e620000002400 */
[----:B--2---:R-:W-:Y:S02]  /*5ff0*/  FSEL R10, R10, -INF , P2 ;  /* 0xff8000000a0a7808 */ /* 0x004fe40001000000 */
[----:B------:R-:W-:Y:S02]  /*6000*/  ISETP.GT.AND P2, PT, R76, 0x10, PT ;  /* 0x000000104c00780c */ /* 0x000fe40003f44270 */
[----:B------:R-:W-:-:S03]  /*6010*/  FMNMX.FTZ R77, R10, R77, !PT ;  /* 0x0000004d0a4d7209 */ /* 0x000fc60007810000 */
[----:B------:R-:W-:Y:S01]  /*6020*/  MUFU.TANH R11, R11 ;  /* 0x0000000b000b7308 */ /* 0x000fe20000002400 */
[----:B0-----:R-:W-:-:S05]  /*6030*/  FMNMX.FTZ R52, R36, R7, !PT ;  /* 0x0000000724347209 */ /* 0x001fca0007810000 */
[----:B------:R-:W0:Y:S02]  /*6040*/  SHFL.BFLY PT, R7, R52, 0x1, 0x1f ;  /* 0x0c201f0034077f89 */ /* 0x000e2400000e0000 */
[----:B------:R-:W2:Y:S01]  /*6050*/  MUFU.TANH R38, R38 ;  /* 0x0000002600267308 */ /* 0x000ea20000002400 */
[----:B-1----:R-:W-:Y:S02]  /*6060*/  FSEL R12, R12, -INF , P2 ;  /* 0xff8000000c0c7808 */ /* 0x002fe40001000000 */
[----:B------:R-:W-:-:S05]  /*6070*/  ISETP.GT.AND P2, PT, R76, 0x18, PT ;  /* 0x000000184c00780c */ /* 0x000fca0003f44270 */
[----:B------:R-:W1:Y:S08]  /*6080*/  MUFU.TANH R39, R39 ;  /* 0x0000002700277308 */ /* 0x000e700000002400 */
[----:B------:R-:W3:Y:S01]  /*6090*/  MUFU.TANH R40, R40 ;  /* 0x0000002800287308 */ /* 0x000ee20000002400 */
[----:B--2---:R-:W-:Y:S02]  /*60a0*/  FSEL R38, R38, -INF , P2 ;  /* 0xff80000026267808 */ /* 0x004fe40001000000 */
[----:B------:R-:W-:-:S02]  /*60b0*/  ISETP.GT.AND P2, PT, R76, 0x20, PT ;  /* 0x000000204c00780c */ /* 0x000fc40003f44270 */
[----:B0-----:R-:W-:-:S03]  /*60c0*/  FMNMX.FTZ R7, R52, R7, !PT ;  /* 0x0000000734077209 */ /* 0x001fc60007810000 */
[----:B------:R-:W0:Y:S01]  /*60d0*/  MUFU.TANH R41, R41 ;  /* 0x0000002900297308 */ /* 0x000e220000002400 */
[----:B------:R-:W-:Y:S02]  /*60e0*/  FSEL R52, R9, -INF , P3 ;  /* 0xff80000009347808 */ /* 0x000fe40001800000 */
[----:B------:R-:W-:Y:S01]  /*60f0*/  ISETP.GT.AND P3, PT, R76, 0x11, PT ;  /* 0x000000114c00780c */ /* 0x000fe20003f64270 */
[----:B------:R-:W-:Y:S01]  /*6100*/  FMUL.FTZ R36, R7, UR10 ;  /* 0x0000000a07247c20 */ /* 0x000fe20008410000 */
[----:B------:R-:W-:Y:S02]  /*6110*/  FMNMX.FTZ R77, R52, R77, !PT ;  /* 0x0000004d344d7209 */ /* 0x000fe40007810000 */
[----:B------:R-:W-:Y:S01]  /*6120*/  FSEL R54, R11, -INF , P3 ;  /* 0xff8000000b367808 */ /* 0x000fe20001800000 */
[----:B------:R-:W2:Y:S01]  /*6130*/  MUFU.TANH R42, R42 ;  /* 0x0000002a002a7308 */ /* 0x000ea20000002400 */
[----:B------:R-:W-:Y:S02]  /*6140*/  FMNMX.FTZ R77, R12, R77, !PT ;  /* 0x0000004d0c4d7209 */ /* 0x000fe40007810000 */
[----:B------:R-:W-:-:S02]  /*6150*/  ISETP.GT.AND P3, PT, R76, 0x19, PT ;  /* 0x000000194c00780c */ /* 0x000fc40003f64270 */
[----:B------:R-:W-:Y:S02]  /*6160*/  FMNMX.FTZ R77, R54, R77, !PT ;  /* 0x0000004d364d7209 */ /* 0x000fe40007810000 */
[----:B-1----:R-:W-:Y:S01]  /*6170*/  FSEL R56, R39, -INF , P3 ;  /* 0xff80000027387808 */ /* 0x002fe20001800000 */
[----:B------:R-:W1:Y:S01]  /*6180*/  MUFU.TANH R43, R43 ;  /* 0x0000002b002b7308 */ /* 0x000e620000002400 */
[----:B------:R-:W-:Y:S02]  /*6190*/  FMNMX.FTZ R77, R38, R77, !PT ;  /* 0x0000004d264d7209 */ /* 0x000fe40007810000 */
[----:B------:R-:W-:Y:S02]  /*61a0*/  ISETP.GT.AND P3, PT, R76, 0x21, PT ;  /* 0x000000214c00780c */ /* 0x000fe40003f64270 */
[----:B---3--:R-:W-:Y:S02]  /*61b0*/  FSEL R40, R40, -INF , P2 ;  /* 0xff80000028287808 */ /* 0x008fe40001000000 */
[----:B------:R-:W-:Y:S01]  /*61c0*/  FMNMX.FTZ R77, R56, R77, !PT ;  /* 0x0000004d384d7209 */ /* 0x000fe20007810000 */
[----:B------:R-:W3:Y:S01]  /*61d0*/  MUFU.TANH R44, R44 ;  /* 0x0000002c002c7308 */ /* 0x000ee20000002400 */
[----:B------:R-:W-:-:S02]  /*61e0*/  ISETP.GT.AND P2, PT, R76, 0x28, PT ;  /* 0x000000284c00780c */ /* 0x000fc40003f44270 */
[----:B0-----:R-:W-:Y:S02]  /*61f0*/  FSEL R64, R41, -INF , P3 ;  /* 0xff80000029407808 */ /* 0x001fe40001800000 */
[----:B------:R-:W-:Y:S02]  /*6200*/  FMNMX.FTZ R77, R40, R77, !PT ;  /* 0x0000004d284d7209 */ /* 0x000fe40007810000 */
[----:B------:R-:W-:Y:S01]  /*6210*/  ISETP.GT.AND P3, PT, R76, 0x29, PT ;  /* 0x000000294c00780c */ /* 0x000fe20003f64270 */
[----:B------:R-:W0:Y:S01]  /*6220*/  MUFU.TANH R45, R45 ;  /* 0x0000002d002d7308 */ /* 0x000e220000002400 */
[----:B--2---:R-:W-:Y:S02]  /*6230*/  FSEL R42, R42, -INF , P2 ;  /* 0xff8000002a2a7808 */ /* 0x004fe40001000000 */
[----:B------:R-:W-:Y:S02]  /*6240*/  FMNMX.FTZ R77, R64, R77, !PT ;  /* 0x0000004d404d7209 */ /* 0x000fe40007810000 */
[----:B------:R-:W-:-:S02]  /*6250*/  FSETP.NEU.FTZ.AND P1, PT, R7, -INF , PT ;  /* 0xff8000000700780b */ /* 0x000fc40003f3d000 */
[----:B------:R-:W-:Y:S01]  /*6260*/  ISETP.GT.AND P2, PT, R76, 0x30, PT ;  /* 0x000000304c00780c */ /* 0x000fe20003f44270 */
[----:B------:R-:W2:Y:S01]  /*6270*/  MUFU.TANH R46, R46 ;  /* 0x0000002e002e7308 */ /* 0x000ea20000002400 */
[----:B-1----:R-:W-:Y:S02]  /*6280*/  FSEL R43, R43, -INF , P3 ;  /* 0xff8000002b2b7808 */ /* 0x002fe40001800000 */
[----:B------:R-:W-:Y:S02]  /*6290*/  FMNMX.FTZ R6, R42, R77, !PT ;  /* 0x0000004d2a067209 */ /* 0x000fe40007810000 */
[----:B------:R-:W-:Y:S02]  /*62a0*/  FSEL R36, R36, RZ, P1 ;  /* 0x000000ff24247208 */ /* 0x000fe40000800000 */
[----:B------:R-:W-:Y:S01]  /*62b0*/  ISETP.GT.AND P3, PT, R76, 0x31, PT ;  /* 0x000000314c00780c */ /* 0x000fe20003f64270 */
[----:B------:R-:W1:Y:S01]  /*62c0*/  MUFU.TANH R47, R47 ;  /* 0x0000002f002f7308 */ /* 0x000e620000002400 */
[----:B---3--:R-:W-:Y:S01]  /*62d0*/  FSEL R44, R44, -INF , P2 ;  /* 0xff8000002c2c7808 */ /* 0x008fe20001000000 */
[--C-:B------:R-:W-:Y:S01]  /*62e0*/  FFMA.FTZ R172, R65, UR10, -R36.reuse ;  /* 0x0000000a41ac7c23 */ /* 0x100fe20008010824 */
[----:B------:R-:W-:Y:S01]  /*62f0*/  FMNMX.FTZ R41, R43, R6, !PT ;  /* 0x000000062b297209 */ /* 0x000fe20007810000 */
[--C-:B------:R-:W-:Y:S01]  /*6300*/  FFMA.FTZ R174, R59, UR10, -R36.reuse ;  /* 0x0000000a3bae7c23 */ /* 0x100fe20008010824 */
[----:B------:R-:W-:Y:S01]  /*6310*/  ISETP.GT.AND P2, PT, R76, 0x38, PT ;  /* 0x000000384c00780c */ /* 0x000fe20003f44270 */
[--C-:B------:R-:W-:Y:S01]  /*6320*/  FFMA.FTZ R168, R55, UR10, -R36.reuse ;  /* 0x0000000a37a87c23 */ /* 0x100fe20008010824 */
[----:B0-----:R-:W-:Y:S01]  /*6330*/  FSEL R65, R45, -INF , P3 ;  /* 0xff8000002d417808 */ /* 0x001fe20001800000 */
        /* <DEDUP_REMOVED lines=8> */
[----:B------:R-:W2:Y:S01]  /*63c0*/  MUFU.TANH R49, R49 ;  /* 0x0000003100317308 */ /* 0x000ea20000002400 */
[----:B------:R-:W-:Y:S01]  /*63d0*/  ISETP.GT.AND P2, PT, R76, 0x40, PT ;  /* 0x000000404c00780c */ /* 0x000fe20003f44270 */
[--C-:B------:R-:W-:Y:S01]  /*63e0*/  FFMA.FTZ R156, R21, UR10, -R36.reuse ;  /* 0x0000000a159c7c23 */ /* 0x100fe20008010824 */
[----:B-1----:R-:W-:Y:S01]  /*63f0*/  FSEL R61, R47, -INF , P3 ;  /* 0xff8000002f3d7808 */ /* 0x002fe20001800000 */
[--C-:B------:R-:W-:Y:S01]  /*6400*/  FFMA.FTZ R152, R27, UR10, -R36.reuse ;  /* 0x0000000a1b987c23 */ /* 0x100fe20008010824 */
[----:B------:R-:W-:Y:S01]  /*6410*/  FMNMX.FTZ R6, R46, R45, !PT ;  /* 0x0000002d2e067209 */ /* 0x000fe20007810000 */
[--C-:B------:R-:W-:Y:S01]  /*6420*/  FFMA.FTZ R27, R24, UR10, -R36.reuse ;  /* 0x0000000a181b7c23 */ /* 0x100fe20008010824 */
[----:B------:R-:W-:Y:S01]  /*6430*/  ISETP.GT.AND P3, PT, R76, 0x41, PT ;  /* 0x000000414c00780c */ /* 0x000fe20003f64270 */
[----:B------:R-:W1:Y:S01]  /*6440*/  MUFU.TANH R68, R68 ;  /* 0x0000004400447308 */ /* 0x000e620000002400 */
[----:B0-----:R-:W-:Y:S01]  /*6450*/  FSEL R48, R48, -INF , P2 ;  /* 0xff80000030307808 */ /* 0x001fe20001000000 */
[--C-:B------:R-:W-:Y:S01]  /*6460*/  FFMA.FTZ R160, R31, UR10, -R36.reuse ;  /* 0x0000000a1fa07c23 */ /* 0x100fe20008010824 */
[----:B------:R-:W-:Y:S01]  /*6470*/  FMNMX.FTZ R45, R61, R6, !PT ;  /* 0x000000063d2d7209 */ /* 0x000fe20007810000 */
[--C-:B------:R-:W-:Y:S01]  /*6480*/  FFMA.FTZ R31, R28, UR10, -R36.reuse ;  /* 0x0000000a1c1f7c23 */ /* 0x100fe20008010824 */
[----:B------:R-:W-:Y:S01]  /*6490*/  ISETP.GT.AND P2, PT, R76, 0x48, PT ;  /* 0x000000484c00780c */ /* 0x000fe20003f44270 */
[--C-:B------:R-:W-:Y:S01]  /*64a0*/  FFMA.FTZ R163, R163, UR10, -R36.reuse ;  /* 0x0000000aa3a37c23 */ /* 0x100fe20008010824 */
[----:B------:R-:W-:Y:S01]  /*64b0*/  FMNMX.FTZ R6, R48, R45, !PT ;  /* 0x0000002d30067209 */ /* 0x000fe20007810000 */
[----:B------:R-:W0:Y:S01]  /*64c0*/  MUFU.TANH R69, R69 ;  /* 0x0000004500457308 */ /* 0x000e220000002400 */
[----:B--2---:R-:W-:Y:S01]  /*64d0*/  FSEL R49, R49, -INF , P3 ;  /* 0xff80000031317808 */ /* 0x004fe20001800000 */
[--C-:B------:R-:W-:Y:S01]  /*64e0*/  FFMA.FTZ R45, R57, UR10, -R36.reuse ;  /* 0x0000000a392d7c23 */ /* 0x100fe20008010824 */
[----:B------:R-:W-:Y:S01]  /*64f0*/  ISETP.GT.AND P3, PT, R76, 0x49, PT ;  /* 0x000000494c00780c */ /* 0x000fe20003f64270 */
[--C-:B------:R-:W-:Y:S01]  /*6500*/  FFMA.FTZ R180, R165, UR10, -R36.reuse ;  /* 0x0000000aa5b47c23 */ /* 0x100fe20008010824 */
[----:B------:R-:W-:Y:S01]  /*6510*/  FMNMX.FTZ R6, R49, R6, !PT ;  /* 0x0000000631067209 */ /* 0x000fe20007810000 */
[--C-:B------:R-:W-:Y:S01]  /*6520*/  FFMA.FTZ R182, R167, UR10, -R36.reuse ;  /* 0x0000000aa7b67c23 */ /* 0x100fe20008010824 */
[--C-:B------:R-:W-:Y:S01]  /*6530*/  FFMA.FTZ R161, R161, UR10, -R36.reuse ;  /* 0x0000000aa1a17c23 */ /* 0x100fe20008010824 */
[----:B------:R-:W2:Y:S01]  /*6540*/  MUFU.TANH R66, R66 ;  /* 0x0000004200427308 */ /* 0x000ea20000002400 */
[----:B-1----:R-:W-:Y:S01]  /*6550*/  FSEL R59, R68, -INF , P2 ;  /* 0xff800000443b7808 */ /* 0x002fe20001000000 */
[--C-:B------:R-:W-:Y:S01]  /*6560*/  FFMA.FTZ R176, R159, UR10, -R36.reuse ;  /* 0x0000000a9fb07c23 */ /* 0x100fe20008010824 */
[----:B------:R-:W-:Y:S01]  /*6570*/  ISETP.GT.AND P2, PT, R76, 0x50, PT ;  /* 0x000000504c00780c */ /* 0x000fe20003f44270 */
[--C-:B------:R-:W-:Y:S01]  /*6580*/  FFMA.FTZ R11, R157, UR10, -R36.reuse ;  /* 0x0000000a9d0b7c23 */ /* 0x100fe20008010824 */
[----:B------:R-:W-:Y:S01]  /*6590*/  FMNMX.FTZ R6, R59, R6, !PT ;  /* 0x000000063b067209 */ /* 0x000fe20007810000 */
[--C-:B------:R-:W-:Y:S01]  /*65a0*/  FFMA.FTZ R178, R155, UR10, -R36.reuse ;  /* 0x0000000a9bb27c23 */ /* 0x100fe20008010824 */
[--C-:B------:R-:W-:Y:S01]  /*65b0*/  FFMA.FTZ R158, R14, UR10, -R36.reuse ;  /* 0x0000000a0e9e7c23 */ /* 0x100fe20008010824 */
[----:B------:R-:W1:Y:S01]  /*65c0*/  MUFU.TANH R67, R67 ;  /* 0x0000004300437308 */ /* 0x000e620000002400 */
[----:B0-----:R-:W-:Y:S01]  /*65d0*/  FSEL R57, R69, -INF , P3 ;  /* 0xff80000045397808 */ /* 0x001fe20001800000 */
[--C-:B------:R-:W-:Y:S01]  /*65e0*/  FFMA.FTZ R39, R153, UR10, -R36.reuse ;  /* 0x0000000a99277c23 */ /* 0x100fe20008010824 */
[----:B------:R-:W-:Y:S01]  /*65f0*/  ISETP.GT.AND P3, PT, R76, 0x51, PT ;  /* 0x000000514c00780c */ /* 0x000fe20003f64270 */
[--C-:B------:R-:W-:Y:S01]  /*6600*/  FFMA.FTZ R162, R29, UR10, -R36.reuse ;  /* 0x0000000a1da27c23 */ /* 0x100fe20008010824 */
[----:B------:R-:W-:Y:S01]  /*6610*/  FMNMX.FTZ R47, R57, R6, !PT ;  /* 0x00000006392f7209 */ /* 0x000fe20007810000 */
[--C-:B------:R-:W-:Y:S01]  /*6620*/  FFMA.FTZ R154, R25, UR10, -R36.reuse ;  /* 0x0000000a199a7c23 */ /* 0x100fe20008010824 */
[--C-:B------:R-:W-:Y:S01]  /*6630*/  FFMA.FTZ R166, R32, UR10, -R36.reuse ;  /* 0x0000000a20a67c23 */ /* 0x100fe20008010824 */
        /* <DEDUP_REMOVED lines=10> */
[----:B------:R-:W-:Y:S01]  /*66e0*/  FFMA.FTZ R13, R13, UR10, -R36 ;  /* 0x0000000a0d0d7c23 */ /* 0x000fe20008010824 */
[----:B------:R-:W-:-:S02]  /*66f0*/  ISETP.GT.AND P3, PT, R76, 0x59, PT ;  /* 0x000000594c00780c */ /* 0x000fc40003f64270 */
[----:B------:R-:W-:-:S03]  /*6700*/  FMNMX.FTZ R6, R55, R6, !PT ;  /* 0x0000000637067209 */ /* 0x000fc60007810000 */
[----:B------:R-:W1:Y:S01]  /*6710*/  MUFU.TANH R72, R72 ;  /* 0x0000004800487308 */ /* 0x000e620000002400 */
[----:B0-----:R-:W-:Y:S02]  /*6720*/  FSEL R67, R70, -INF , P2 ;  /* 0xff80000046437808 */ /* 0x001fe40001000000 */
[----:B------:R-:W-:Y:S02]  /*6730*/  ISETP.GT.AND P2, PT, R76, 0x60, PT ;  /* 0x000000604c00780c */ /* 0x000fe40003f44270 */
[----:B------:R-:W-:-:S03]  /*6740*/  FMNMX.FTZ R6, R67, R6, !PT ;  /* 0x0000000643067209 */ /* 0x000fc60007810000 */
[----:B------:R-:W0:Y:S01]  /*6750*/  MUFU.TANH R73, R73 ;  /* 0x0000004900497308 */ /* 0x000e220000002400 */
[----:B--2---:R-:W-:Y:S02]  /*6760*/  FSEL R53, R71, -INF , P3 ;  /* 0xff80000047357808 */ /* 0x004fe40001800000 */
[----:B------:R-:W-:Y:S02]  /*6770*/  ISETP.GT.AND P3, PT, R76, 0x61, PT ;  /* 0x000000614c00780c */ /* 0x000fe40003f64270 */
[----:B------:R-:W-:-:S03]  /*6780*/  FMNMX.FTZ R51, R53, R6, !PT ;  /* 0x0000000635337209 */ /* 0x000fc60007810000 */
[----:B------:R-:W2:Y:S01]  /*6790*/  MUFU.TANH R74, R74 ;  /* 0x0000004a004a7308 */ /* 0x000ea20000002400 */
[----:B-1----:R-:W-:Y:S01]  /*67a0*/  FSEL R68, R72, -INF , P2 ;  /* 0xff80000048447808 */ /* 0x002fe20001000000 */
[--C-:B------:R-:W-:Y:S01]  /*67b0*/  FFMA.FTZ R72, R33, UR10, -R36.reuse ;  /* 0x0000000a21487c23 */ /* 0x100fe20008010824 */
[----:B------:R-:W-:Y:S02]  /*67c0*/  ISETP.GT.AND P2, PT, R76, 0x68, PT ;  /* 0x000000684c00780c */ /* 0x000fe40003f44270 */
[----:B------:R-:W-:Y:S01]  /*67d0*/  FMNMX.FTZ R6, R68, R51, !PT ;  /* 0x0000003344067209 */ /* 0x000fe20007810000 */
[----:B------:R-:W-:Y:S02]  /*67e0*/  FFMA.FTZ R51, R34, UR10, -R36 ;  /* 0x0000000a22337c23 */ /* 0x000fe40008010824 */
[----:B------:R-:W1:Y:S01]  /*67f0*/  MUFU.TANH R75, R75 ;  /* 0x0000004b004b7308 */ /* 0x000e620000002400 */
[----:B0-----:R-:W-:Y:S02]  /*6800*/  FSEL R69, R73, -INF , P3 ;  /* 0xff80000049457808 */ /* 0x001fe40001800000 */
[----:B------:R-:W-:-:S02]  /*6810*/  ISETP.GT.AND P3, PT, R76, 0x69, PT ;  /* 0x000000694c00780c */ /* 0x000fc40003f64270 */
[----:B------:R-:W-:-:S03]  /*6820*/  FMNMX.FTZ R71, R69, R6, !PT ;  /* 0x0000000645477209 */ /* 0x000fc60007810000 */
[----:B------:R-:W0:Y:S01]  /*6830*/  MUFU.TANH R63, R63 ;  /* 0x0000003f003f7308 */ /* 0x000e220000002400 */
[----:B--2---:R-:W-:Y:S02]  /*6840*/  FSEL R70, R74, -INF , P2 ;  /* 0xff8000004a467808 */ /* 0x004fe40001000000 */
[----:B------:R-:W-:Y:S02]  /*6850*/  ISETP.GT.AND P2, PT, R76, 0x70, PT ;  /* 0x000000704c00780c */ /* 0x000fe40003f44270 */
[----:B------:R-:W-:-:S03]  /*6860*/  FMNMX.FTZ R71, R70, R71, !PT ;  /* 0x0000004746477209 */ /* 0x000fc60007810000 */
[----:B------:R-:W2:Y:S01]  /*6870*/  MUFU.TANH R60, R60 ;  /* 0x0000003c003c7308 */ /* 0x000ea20000002400 */
[----:B-1----:R-:W-:Y:S02]  /*6880*/  FSEL R34, R75, -INF , P3 ;  /* 0xff8000004b227808 */ /* 0x002fe40001800000 */
[----:B------:R-:W-:Y:S02]  /*6890*/  ISETP.GT.AND P3, PT, R76, 0x71, PT ;  /* 0x000000714c00780c */ /* 0x000fe40003f64270 */
        /* <DEDUP_REMOVED lines=9> */
[----:B------:R-:W-:Y:S01]  /*6930*/  MUFU.EX2 R37, R163 ;  /* 0x000000a300257308 */ /* 0x000fe20000000800 */
[----:B-1----:R-:W-:-:S04]  /*6940*/  FSEL R58, R58, -INF , P2 ;  /* 0xff8000003a3a7808 */ /* 0x002fc80001000000 */
[----:B------:R-:W-:-:S03]  /*6950*/  FMNMX.FTZ R33, R58, R33, !PT ;  /* 0x000000213a217209 */ /* 0x000fc60007810000 */
[----:B------:R-:W-:Y:S01]  /*6960*/  MUFU.EX2 R180, R180 ;  /* 0x000000b400b47308 */ /* 0x000fe20000000800 */
[----:B0-----:R-:W-:-:S04]  /*6970*/  FSEL R62, R62, -INF , P3 ;  /* 0xff8000003e3e7808 */ /* 0x001fc80001800000 */
[----:B------:R-:W-:Y:S01]  /*6980*/  FMNMX.FTZ R6, R62, R33, !PT ;  /* 0x000000213e067209 */ /* 0x000fe20007810000 */
[----:B------:R-:W-:Y:S02]  /*6990*/  FFMA.FTZ R33, R30, UR10, -R36 ;  /* 0x0000000a1e217c23 */ /* 0x000fe40008010824 */
[----:B------:R-:W-:Y:S02]  /*69a0*/  MUFU.EX2 R182, R182 ;  /* 0x000000b600b67308 */ /* 0x000fe40000000800 */
[----:B------:R-:W0:Y:S06]  /*69b0*/  SHFL.BFLY PT, R71, R6, 0x2, 0x1f ;  /* 0x0c401f0006477f89 */ /* 0x000e2c00000e0000 */
[----:B------:R1:W-:Y:S08]  /*69c0*/  MUFU.EX2 R9, R161 ;  /* 0x000000a100097308 */ /* 0x0003f00000000800 */
        /* <DEDUP_REMOVED lines=10> */
[----:B------:R-:W-:-:S03]  /*6a70*/  FMUL.FTZ R21, R6, UR10 ;  /* 0x0000000a06157c20 */ /* 0x000fc60008410000 */
[----:B------:R-:W-:-:S03]  /*6a80*/  FSEL R28, R6, RZ, P2 ;  /* 0x000000ff061c7208 */ /* 0x000fc60001000000 */
[----:B------:R-:W-:Y:S01]  /*6a90*/  MUFU.EX2 R174, R174 ;  /* 0x000000ae00ae7308 */ /* 0x000fe20000000800 */
[----:B------:R-:W-:Y:S01]  /*6aa0*/  FSEL R21, R21, RZ, P2 ;  /* 0x000000ff15157208 */ /* 0x000fe20001000000 */
[----:B------:R-:W-:-:S04]  /*6ab0*/  FADD.FTZ R28, -R28, R5 ;  /* 0x000000051c1c7221 */ /* 0x000fc80000010100 */
[--C-:B------:R-:W-:Y:S01]  /*6ac0*/  FFMA.FTZ R24, R43, UR10, -R21.reuse ;  /* 0x0000000a2b187c23 */ /* 0x100fe20008010815 */
[----:B------:R-:W-:Y:S01]  /*6ad0*/  FSEL R43, R7, RZ, P1 ;  /* 0x000000ff072b7208 */ /* 0x000fe20000800000 */
[--C-:B------:R-:W-:Y:S01]  /*6ae0*/  FFMA.FTZ R8, R8, UR10, -R21.reuse ;  /* 0x0000000a08087c23 */ /* 0x100fe20008010815 */
[----:B------:R-:W-:Y:S01]  /*6af0*/  FMUL.FTZ R5, R28, UR10 ;  /* 0x0000000a1c057c20 */ /* 0x000fe20008410000 */
[--C-:B------:R-:W-:Y:S01]  /*6b00*/  FFMA.FTZ R181, R50, UR10, -R21.reuse ;  /* 0x0000000a32b57c23 */ /* 0x100fe20008010815 */
[--C-:B------:R-:W-:Y:S01]  /*6b10*/  FFMA.FTZ R183, R10, UR10, -R21.reuse ;  /* 0x0000000a0ab77c23 */ /* 0x100fe20008010815 */
[----:B------:R-:W-:Y:S01]  /*6b20*/  FADD.FTZ R43, -R43, R4 ;  /* 0x000000042b2b7221 */ /* 0x000fe20000010100 */
[--C-:B------:R-:W-:Y:S01]  /*6b30*/  FFMA.FTZ R10, R52, UR10, -R21.reuse ;  /* 0x0000000a340a7c23 */ /* 0x100fe20008010815 */
[----:B------:R-:W-:Y:S01]  /*6b40*/  MUFU.EX2 R8, R8 ;  /* 0x0000000800087308 */ /* 0x000fe20000000800 */
[--C-:B------:R-:W-:Y:S01]  /*6b50*/  FFMA.FTZ R177, R12, UR10, -R21.reuse ;  /* 0x0000000a0cb17c23 */ /* 0x100fe20008010815 */
[----:B------:R-:W-:Y:S01]  /*6b60*/  FMUL.FTZ R4, R43, UR10 ;  /* 0x0000000a2b047c20 */ /* 0x000fe20008410000 */
        /* <DEDUP_REMOVED lines=13> */
[----:B------:R-:W2:Y:S01]  /*6c40*/  MUFU.EX2 R5, R5 ;  /* 0x0000000500057308 */ /* 0x000ea20000000800 */
[--C-:B------:R-:W-:Y:S01]  /*6c50*/  FFMA.FTZ R167, R59, UR10, -R21.reuse ;  /* 0x0000000a3ba77c23 */ /* 0x100fe20008010815 */
[--C-:B------:R-:W-:Y:S01]  /*6c60*/  FFMA.FTZ R32, R57, UR10, -R21.reuse ;  /* 0x0000000a39207c23 */ /* 0x100fe20008010815 */
[--C-:B-1----:R-:W-:Y:S01]  /*6c70*/  FFMA.FTZ R161, R66, UR10, -R21.reuse ;  /* 0x0000000a42a17c23 */ /* 0x102fe20008010815 */
[--C-:B------:R-:W-:Y:S01]  /*6c80*/  FFMA.FTZ R163, R67, UR10, -R21.reuse ;  /* 0x0000000a43a37c23 */ /* 0x100fe20008010815 */
[--C-:B------:R-:W-:Y:S01]  /*6c90*/  FFMA.FTZ R153, R68, UR10, -R21.reuse ;  /* 0x0000000a44997c23 */ /* 0x100fe20008010815 */
[--C-:B------:R-:W-:Y:S01]  /*6ca0*/  FFMA.FTZ R155, R70, UR10, -R21.reuse ;  /* 0x0000000a469b7c23 */ /* 0x100fe20008010815 */
[----:B------:R-:W-:Y:S01]  /*6cb0*/  FFMA.FTZ R34, R34, UR10, -R21 ;  /* 0x0000000a22227c23 */ /* 0x000fe20008010815 */
[----:B------:R-:W1:Y:S01]  /*6cc0*/  MUFU.EX2 R181, R181 ;  /* 0x000000b500b57308 */ /* 0x000e620000000800 */
[----:B0-----:R-:W-:Y:S01]  /*6cd0*/  FFMA.FTZ R43, R4, R0, R37 ;  /* 0x00000000042b7223 */ /* 0x001fe20000010025 */
[--C-:B------:R-:W-:Y:S01]  /*6ce0*/  FFMA.FTZ R157, R63, UR10, -R21.reuse ;  /* 0x0000000a3f9d7c23 */ /* 0x100fe20008010815 */
[----:B------:R-:W-:-:S02]  /*6cf0*/  FFMA.FTZ R58, R58, UR10, -R21 ;  /* 0x0000000a3a3a7c23 */ /* 0x000fc40008010815 */
[----:B------:R-:W-:-:S03]  /*6d00*/  FADD.FTZ R43, R180, R43 ;  /* 0x0000002bb42b7221 */ /* 0x000fc60000010000 */
[----:B------:R-:W0:Y:S01]  /*6d10*/  MUFU.EX2 R183, R183 ;  /* 0x000000b700b77308 */ /* 0x000e220000000800 */
[----:B--2---:R-:W-:Y:S01]  /*6d20*/  FFMA.FTZ R0, R5, R3, R8 ;  /* 0x0000000305007223 */ /* 0x004fe20000010008 */
[----:B------:R-:W-:-:S04]  /*6d30*/  FADD.FTZ R36, R182, R43 ;  /* 0x0000002bb6247221 */ /* 0x000fc80000010000 */
[----:B------:R-:W-:Y:S02]  /*6d40*/  FADD.FTZ R43, R9, R36 ;  /* 0x00000024092b7221 */ /* 0x000fe40000010000 */
[----:B------:R-:W2:Y:S01]  /*6d50*/  MUFU.EX2 R10, R10 ;  /* 0x0000000a000a7308 */ /* 0x000ea20000000800 */
[----:B-1----:R-:W-:Y:S01]  /*6d60*/  FADD.FTZ R0, R181, R0 ;  /* 0x00000000b5007221 */ /* 0x002fe20000010000 */
[----:B------:R-:W-:-:S04]  /*6d70*/  FADD.FTZ R36, R176, R43 ;  /* 0x0000002bb0247221 */ /* 0x000fc80000010000 */
[----:B------:R-:W-:Y:S01]  /*6d80*/  FADD.FTZ R43, R11, R36 ;  /* 0x000000240b2b7221 */ /* 0x000fe20000010000 */
[----:B------:R-:W-:Y:S01]  /*6d90*/  FFMA.FTZ R36, R55, UR10, -R21 ;  /* 0x0000000a37247c23 */ /* 0x000fe20008010815 */
[----:B------:R-:W1:Y:S01]  /*6da0*/  MUFU.EX2 R177, R177 ;  /* 0x000000b100b17308 */ /* 0x000e620000000800 */
[----:B0-----:R-:W-:Y:S01]  /*6db0*/  FADD.FTZ R3, R183, R0 ;  /* 0x00000000b7037221 */ /* 0x001fe20000010000 */
[----:B------:R-:W-:-:S04]  /*6dc0*/  FADD.FTZ R38, R178, R43 ;  /* 0x0000002bb2267221 */ /* 0x000fc80000010000 */
[----:B------:R-:W-:Y:S02]  /*6dd0*/  FADD.FTZ R43, R39, R38 ;  /* 0x00000026272b7221 */ /* 0x000fe40000010000 */
[----:B------:R-:W0:Y:S01]  /*6de0*/  MUFU.EX2 R12, R12 ;  /* 0x0000000c000c7308 */ /* 0x000e220000000800 */
[----:B--2---:R-:W-:Y:S01]  /*6df0*/  FADD.FTZ R0, R10, R3 ;  /* 0x000000030a007221 */ /* 0x004fe20000010000 */
[----:B------:R-:W-:-:S04]  /*6e00*/  FADD.FTZ R38, R172, R43 ;  /* 0x0000002bac267221 */ /* 0x000fc80000010000 */
[----:B------:R-:W-:Y:S01]  /*6e10*/  FADD.FTZ R43, R41, R38 ;  /* 0x00000026292b7221 */ /* 0x000fe20000010000 */
[----:B------:R-:W-:Y:S01]  /*6e20*/  FFMA.FTZ R38, R53, UR10, -R21 ;  /* 0x0000000a35267c23 */ /* 0x000fe20008010815 */
        /* <DEDUP_REMOVED lines=25> */
[----:B------:R-:W-:-:S06]  /*6fc0*/  FFMA.FTZ R40, R69, UR10, -R21 ;  /* 0x0000000a45287c23 */ /* 0x000fcc0008010815 */
        /* <DEDUP_REMOVED lines=32> */
[--C-:B------:R-:W-:Y:S01]  /*71d0*/  FFMA.FTZ R42, R60, UR10, -R21.reuse ;  /* 0x0000000a3c2a7c23 */ /* 0x100fe20008010815 */
[----:B------:R-:W-:-:S05]  /*71e0*/  FFMA.FTZ R21, R62, UR10, -R21 ;  /* 0x0000000a3e157c23 */ /* 0x000fca0008010815 */
        /* <DEDUP_REMOVED lines=38> */
[----:B--2---:R-:W-:-:S03]  /*7450*/  FADD.FTZ R0, R13, R0 ;  /* 0x000000000d007221 */ /* 0x004fc60000010000 */
[----:B-1----:R-:W-:Y:S01]  /*7460*/  FADD.FTZ R3, R21, R3 ;  /* 0x0000000315037221 */ /* 0x002fe20000010000 */
[----:B------:R-:W-:Y:S06]  /*7470*/  @!P0 BRA `(.L_x_2628) ;  /* 0x0000000000048947 */ /* 0x000fec0003800000 */
[----:B------:R-:W-:Y:S01]  /*7480*/  BPT.TRAP 0x1 ;  /* 0x000000040000795c */ /* 0x000fe20000300000 */
.L_x_2628:
[----:B------:R-:W-:Y:S01]  /*7490*/  ULEA UR6, UR7, UR40, 0x3 ;  /* 0x0000002807067291 */ /* 0x000fe2000f8e183f */
[-C--:B------:R-:W-:Y:S01]  /*74a0*/  FMUL.FTZ R88, R88, R4.reuse ;  /* 0x0000000458587220 */ /* 0x080fe20000410000 */
[----:B------:R-:W-:Y:S01]  /*74b0*/  UISETP.GT.AND UP0, UPT, UR5, UR42, UPT ;  /* 0x0000002a0500728c */ /* 0x000fe2000bf04270 */
[-C--:B------:R-:W-:Y:S01]  /*74c0*/  FMUL.FTZ R89, R89, R4.reuse ;  /* 0x0000000459597220 */ /* 0x080fe20000410000 */
[----:B------:R-:W-:Y:S01]  /*74d0*/  UIADD3 UR11, UR5, -0x1, URZ ;  /* 0xffffffff050b7890 */ /* 0x000fe2000fffe03f */
[-C--:B------:R-:W-:Y:S01]  /*74e0*/  FMUL.FTZ R92, R92, R4.reuse ;  /* 0x000000045c5c7220 */ /* 0x080fe20000410000 */
[----:B------:R-:W-:Y:S01]  /*74f0*/  UIADD3 UR5, UR6, 0x28860, URZ ;  /* 0x0002886006057890 */ /* 0x000fe2000fffe03f */
[-C--:B------:R-:W-:Y:S01]  /*7500*/  FMUL.FTZ R93, R93, R4.reuse ;  /* 0x000000045d5d7220 */ /* 0x080fe20000410000 */
[----:B------:R-:W-:Y:S01]  /*7510*/  PLOP3.LUT P1, PT, PT, PT, UP0, 0x80, 0x0 ;  /* 0x000000000000781c */ /* 0x000fe20003f2f008 */
        /* <DEDUP_REMOVED lines=11> */
[----:B------:R-:W-:Y:S01]  /*75d0*/  UMOV UR5, UR11 ;  /* 0x0000000b00057c82 */ /* 0x000fe20008000000 */
        /* <DEDUP_REMOVED lines=88> */
[----:B------:R-:W-:-:S05]  /*7b60*/  UMOV UR5, UR11 ;  /* 0x0000000b00057c82 */ /* 0x000fca0008000000 */
.L_x_2618:
[----:B------:R-:W-:-:S06]  /*7b70*/  UISETP.GE.AND UP0, UPT, UR5, UR51, UPT ;  /* 0x000000330500728c */ /* 0x000fcc000bf06270 */
[----:B------:R-:W-:-:S13]  /*7b80*/  PLOP3.LUT P1, PT, PT, PT, UP0, 0x80, 0x0 ;  /* 0x000000000000781c */ /* 0x000fda0003f2f008 */
[----:B------:R-:W-:Y:S05]  /*7b90*/  @!P1 BRA `(.L_x_2630) ;  /* 0x0000002800209947 */ /* 0x000fea0003800000 */
[----:B------:R-:W-:Y:S01]  /*7ba0*/  IMAD.MOV.U32 R5, RZ, RZ, R6 ;  /* 0x000000ffff057224 */ /* 0x000fe200078e0006 */
[----:B------:R-:W-:Y:S01]  /*7bb0*/  UMOV UR6, UR39 ;  /* 0x0000002700067c82 */ /* 0x000fe20008000000 */
[----:B------:R-:W-:Y:S01]  /*7bc0*/  IMAD.MOV.U32 R4, RZ, RZ, R7 ;  /* 0x000000ffff047224 */ /* 0x000fe200078e0007 */
[----:B------:R-:W-:Y:S01]  /*7bd0*/  UMOV UR7, UR38 ;  /* 0x0000002600077c82 */ /* 0x000fe20008000000 */
[----:B------:R-:W-:Y:S01]  /*7be0*/  ULDC UR41, c[0x0][0x9d8] ;  /* 0x0002760000297ab9 */ /* 0x000fe20000000800 */
[----:B------:R-:W-:-:S05]  /*7bf0*/  ULDC UR42, c[0x0][0x988] ;  /* 0x00026200002a7ab9 */ /* 0x000fca0000000800 */
.L_x_2641:
        /* <DEDUP_REMOVED lines=9> */
.L_x_2632:
[----:B------:R-:W-:Y:S01]  /*7c90*/  ULEA UR10, UR38, UR40, 0x3 ;  /* 0x00000028260a7291 */ /* 0x000fe2000f8e183f */
[----:B------:R-:W-:-:S05]  /*7ca0*/  IMAD.U32 R6, RZ, RZ, UR39 ;  /* 0x00000027ff067e24 */ /* 0x000fca000f8e00ff */
[----:B------:R-:W-:-:S04]  /*7cb0*/  SHF.L.U32 R6, R6, 0x1f, RZ ;  /* 0x0000001f06067819 */ /* 0x000fc800000006ff */
[----:B------:R0:W1:Y:S01]  /*7cc0*/  SYNCS.PHASECHK.TRANS64.TRYWAIT P1, [UR10+0x28830], R6 ;  /* 0x02883006ff0075a7 */ /* 0x000062000802014a */
[----:B------:R-:W-:Y:S05]  /*7cd0*/  @!P0 BRA `(.L_x_2633) ;  /* 0x0000000000048947 */ /* 0x000fea0003800000 */
[----:B------:R-:W-:Y:S01]  /*7ce0*/  BPT.TRAP 0x1 ;  /* 0x000000040000795c */ /* 0x000fe20000300000 */
.L_x_2633:
[----:B-1----:R-:W-:Y:S05]  /*7cf0*/  @P1 BRA `(.L_x_2631) ;  /* 0x0000000000081947 */ /* 0x002fea0003800000 */
[----:B------:R-:W1:Y:S02]  /*7d00*/  SYNCS.PHASECHK.TRANS64.TRYWAIT P1, [UR10+0x28830], R6 ;  /* 0x02883006ff0075a7 */ /* 0x000e64000802014a */
[----:B-1----:R-:W-:Y:S05]  /*7d10*/  @!P1 BRA `(.L_x_2634) ;  /* 0x000000c400489947 */ /* 0x002fea0003800000 */
.L_x_2631:
        /* <DEDUP_REMOVED lines=48> */
.L_x_2636:
[----:B------:R-:W-:Y:S01]  /*8020*/  ULEA UR10, UR7, UR40, 0x3 ;  /* 0x00000028070a7291 */ /* 0x000fe2000f8e183f */
[----:B------:R-:W-:-:S05]  /*8030*/  IMAD.U32 R6, RZ, RZ, UR6 ;  /* 0x00000006ff067e24 */ /* 0x000fca000f8e00ff */
[----:B------:R-:W-:-:S04]  /*8040*/  SHF.L.U32 R6, R6, 0x1f, RZ ;  /* 0x0000001f06067819 */ /* 0x000fc800000006ff */
[----:B------:R0:W1:Y:S01]  /*8050*/  SYNCS.PHASECHK.TRANS64.TRYWAIT P1, [UR10+0x28850], R6 ;  /* 0x02885006ff0075a7 */ /* 0x000062000802014a */
[----:B------:R-:W-:Y:S05]  /*8060*/  @!P0 BRA `(.L_x_2637) ;  /* 0x0000000000048947 */ /* 0x000fea0003800000 */
[----:B------:R-:W-:Y:S01]  /*8070*/  BPT.TRAP 0x1 ;  /* 0x000000040000795c */ /* 0x000fe20000300000 */
.L_x_2637:
[----:B-1----:R-:W-:Y:S05]  /*8080*/  @P1 BRA `(.L_x_2635) ;  /* 0x0000000000081947 */ /* 0x002fea0003800000 */
[----:B------:R-:W1:Y:S02]  /*8090*/  SYNCS.PHASECHK.TRANS64.TRYWAIT P1, [UR10+0x28850], R6 ;  /* 0x02885006ff0075a7 */ /* 0x000e64000802014a */
[----:B-1----:R-:W-:Y:S05]  /*80a0*/  @!P1 BRA `(.L_x_2638) ;  /* 0x000000c0007c9947 */ /* 0x002fea0003800000 */
.L_x_2635:
        /* <DEDUP_REMOVED lines=51> */
.L_x_2639:
        /* <DEDUP_REMOVED lines=72> */
[----:B------:R-:W-:Y:S01]  /*8860*/  UMOV UR10, UR42 ;  /* 0x0000002a000a7c82 */ /* 0x000fe20008000000 */
[----:B------:R-:W-:-:S04]  /*8870*/  ULEA UR6, UR38, UR40, 0x3 ;  /* 0x0000002826067291 */ /* 0x000fc8000f8e183f */
[----:B------:R-:W-:Y:S01]  /*8880*/  UIADD3 UR6, UR6, 0x28840, URZ ;  /* 0x0002884006067890 */ /* 0x000fe2000fffe03f */
[----:B------:R-:W1:Y:S01]  /*8890*/  MUFU.TANH R14, R14 ;  /* 0x0000000e000e7308 */ /* 0x000e620000002400 */
[----:B0-----:R-:W-:Y:S02]  /*88a0*/  FMNMX.FTZ R55, R13, R54, !PT ;  /* 0x000000360d377209 */ /* 0x001fe40007810000 */
[----:B------:R-:W-:-:S05]  /*88b0*/  UPRMT UR6, UR55, 0x654, UR6 ;  /* 0x0000065437067896 */ /* 0x000fca0008000006 */
[----:B------:R-:W0:Y:S01]  /*88c0*/  MUFU.TANH R155, R155 ;  /* 0x0000009b009b7308 */ /* 0x000e220000002400 */
[----:B--2---:R-:W-:-:S03]  /*88d0*/  FMNMX.FTZ R6, R154, R7, !PT ;  /* 0x000000079a067209 */ /* 0x004fc60007810000 */
[----:B------:R-:W-:Y:S04]  /*88e0*/  SYNCS.ARRIVE.TRANS64.RED.A1T0 RZ, [UR6], RZ ;  /* 0x000000ffffff79a7 */ /* 0x000fe80008100406 */
[----:B------:R-:W2:Y:S01]  /*88f0*/  MUFU.TANH R15, R15 ;  /* 0x0000000f000f7308 */ /* 0x000ea20000002400 */
[----:B-1----:R-:W-:-:S07]  /*8900*/  FMNMX.FTZ R54, R14, R55, !PT ;  /* 0x000000370e367209 */ /* 0x002fce0007810000 */
[----:B------:R-:W1:Y:S01]  /*8910*/  MUFU.TANH R34, R34 ;  /* 0x0000002200227308 */ /* 0x000e620000002400 */
[----:B0-----:R-:W-:-:S07]  /*8920*/  FMNMX.FTZ R7, R155, R6, !PT ;  /* 0x000000069b077209 */ /* 0x001fce0007810000 */
[----:B------:R-:W0:Y:S01]  /*8930*/  MUFU.TANH R20, R20 ;  /* 0x0000001400147308 */ /* 0x000e220000002400 */
[----:B--2---:R-:W-:-:S07]  /*8940*/  FMNMX.FTZ R55, R15, R54, !PT ;  /* 0x000000360f377209 */ /* 0x004fce0007810000 */
[----:B------:R-:W2:Y:S01]  /*8950*/  MUFU.TANH R35, R35 ;  /* 0x0000002300237308 */ /* 0x000ea20000002400 */
[----:B-1----:R-:W-:-:S07]  /*8960*/  FMNMX.FTZ R6, R34, R7, !PT ;  /* 0x0000000722067209 */ /* 0x002fce0007810000 */
[----:B------:R-:W1:Y:S01]  /*8970*/  MUFU.TANH R21, R21 ;  /* 0x0000001500157308 */ /* 0x000e620000002400 */
[----:B0-----:R-:W-:-:S07]  /*8980*/  FMNMX.FTZ R54, R20, R55, !PT ;  /* 0x0000003714367209 */ /* 0x001fce0007810000 */
[----:B------:R-:W0:Y:S01]  /*8990*/  MUFU.TANH R38, R38 ;  /* 0x0000002600267308 */ /* 0x000e220000002400 */
[----:B--2---:R-:W-:-:S07]  /*89a0*/  FMNMX.FTZ R7, R35, R6, !PT ;  /* 0x0000000623077209 */ /* 0x004fce0007810000 */
[----:B------:R-:W2:Y:S01]  /*89b0*/  MUFU.TANH R24, R24 ;  /* 0x0000001800187308 */ /* 0x000ea20000002400 */
[----:B-1----:R-:W-:Y:S01]  /*89c0*/  FMNMX.FTZ R55, R21, R54, !PT ;  /* 0x0000003615377209 */ /* 0x002fe20007810000 */
[----:B------:R-:W-:Y:S01]  /*89d0*/  FMUL.FTZ R54, R78, UR41 ;  /* 0x000000294e367c20 */ /* 0x000fe20008410000 */
[----:B------:R-:W-:-:S05]  /*89e0*/  FMUL.FTZ R78, R81, UR41 ;  /* 0x00000029514e7c20 */ /* 0x000fca0008410000 */
[----:B------:R-:W1:Y:S01]  /*89f0*/  MUFU.TANH R39, R39 ;  /* 0x0000002700277308 */ /* 0x000e620000002400 */
[----:B0-----:R-:W-:-:S07]  /*8a00*/  FMNMX.FTZ R6, R38, R7, !PT ;  /* 0x0000000726067209 */ /* 0x001fce0007810000 */
[----:B------:R-:W0:Y:S01]  /*8a10*/  MUFU.TANH R25, R25 ;  /* 0x0000001900197308 */ /* 0x000e220000002400 */
[----:B--2---:R-:W-:Y:S01]  /*8a20*/  FMNMX.FTZ R56, R24, R55, !PT ;  /* 0x0000003718387209 */ /* 0x004fe20007810000 */
[----:B------:R-:W-:Y:S01]  /*8a30*/  FMUL.FTZ R55, R79, UR41 ;  /* 0x000000294f377c20 */ /* 0x000fe20008410000 */
[----:B------:R-:W-:-:S05]  /*8a40*/  FMUL.FTZ R79, R84, UR41 ;  /* 0x00000029544f7c20 */ /* 0x000fca0008410000 */
        /* <DEDUP_REMOVED lines=27> */
[----:B0-----:R-:W-:Y:S01]  /*8c00*/  FMNMX.FTZ R57, R31, R56, !PT ;  /* 0x000000381f397209 */ /* 0x001fe20007810000 */
[----:B------:R-:W-:-:S06]  /*8c10*/  FMUL.FTZ R56, R82, UR41 ;  /* 0x0000002952387c20 */ /* 0x000fcc0008410000 */
[----:B------:R-:W0:Y:S01]  /*8c20*/  MUFU.TANH R51, R51 ;  /* 0x0000003300337308 */ /* 0x000e220000002400 */
[----:B--2---:R-:W-:-:S07]  /*8c30*/  FMNMX.FTZ R6, R50, R7, !PT ;  /* 0x0000000732067209 */ /* 0x004fce0007810000 */
[----:B------:R-:W2:Y:S01]  /*8c40*/  MUFU.TANH R33, R33 ;  /* 0x0000002100217308 */ /* 0x000ea20000002400 */
[----:B-1----:R-:W-:Y:S01]  /*8c50*/  FMNMX.FTZ R58, R32, R57, !PT ;  /* 0x00000039203a7209 */ /* 0x002fe20007810000 */
[----:B------:R-:W-:-:S06]  /*8c60*/  FMUL.FTZ R57, R83, UR41 ;  /* 0x0000002953397c20 */ /* 0x000fcc0008410000 */
[----:B------:R-:W1:Y:S01]  /*8c70*/  MUFU.TANH R60, R60 ;  /* 0x0000003c003c7308 */ /* 0x000e620000002400 */
[----:B0-----:R-:W-:-:S07]  /*8c80*/  FMNMX.FTZ R7, R51, R6, !PT ;  /* 0x0000000633077209 */ /* 0x001fce0007810000 */
[----:B------:R-:W0:Y:S01]  /*8c90*/  MUFU.TANH R36, R36 ;  /* 0x0000002400247308 */ /* 0x000e220000002400 */
[----:B--2---:R-:W-:Y:S01]  /*8ca0*/  FMNMX.FTZ R59, R33, R58, !PT ;  /* 0x0000003a213b7209 */ /* 0x004fe20007810000 */
[----:B------:R-:W-:-:S06]  /*8cb0*/  FMUL.FTZ R58, R86, UR41 ;  /* 0x00000029563a7c20 */ /* 0x000fcc0008410000 */
        /* <DEDUP_REMOVED lines=52> */
[----:B0-----:R-:W-:Y:S02]  /*9000*/  FMNMX.FTZ R6, R58, R7, !PT ;  /* 0x000000073a067209 */ /* 0x001fe40007810000 */
[----:B--2---:R-:W-:Y:S02]  /*9010*/  FMNMX.FTZ R61, R80, R61, !PT ;  /* 0x0000003d503d7209 */ /* 0x004fe40007810000 */
[----:B-1----:R-:W-:-:S03]  /*9020*/  FMNMX.FTZ R63, R59, R6, !PT ;  /* 0x000000063b3f7209 */ /* 0x002fc60007810000 */
        /* <DEDUP_REMOVED lines=8> */
[C---:B------:R-:W-:Y:S01]  /*90b0*/  FADD.FTZ R4, -R7.reuse, R4 ;  /* 0x0000000407047221 */ /* 0x040fe20000010100 */
[----:B------:R-:W-:-:S03]  /*90c0*/  FMUL.FTZ R81, R7, UR10 ;  /* 0x0000000a07517c20 */ /* 0x000fc60008410000 */
[----:B------:R-:W-:Y:S01]  /*90d0*/  FMUL.FTZ R67, R4, UR10 ;  /* 0x0000000a04437c20 */ /* 0x000fe20008410000 */
[----:B------:R-:W-:Y:S01]  /*90e0*/  FFMA.FTZ R75, R8, UR10, -R81 ;  /* 0x0000000a084b7c23 */ /* 0x000fe20008010851 */
[C---:B------:R-:W-:Y:S01]  /*90f0*/  FADD.FTZ R4, -R6.reuse, R5 ;  /* 0x0000000506047221 */ /* 0x040fe20000010100 */
[----:B------:R-:W-:Y:S01]  /*9100*/  FMUL.FTZ R8, R6, UR10 ;  /* 0x0000000a06087c20 */ /* 0x000fe20008410000 */
[--C-:B------:R-:W-:Y:S01]  /*9110*/  FFMA.FTZ R180, R9, UR10, -R81.reuse ;  /* 0x0000000a09b47c23 */ /* 0x100fe20008010851 */
[----:B------:R0:W-:Y:S01]  /*9120*/  MUFU.EX2 R5, R67 ;  /* 0x0000004300057308 */ /* 0x0001e20000000800 */
[----:B------:R-:W-:Y:S01]  /*9130*/  FMUL.FTZ R4, R4, UR10 ;  /* 0x0000000a04047c20 */ /* 0x000fe20008410000 */
        /* <DEDUP_REMOVED lines=19> */
[--C-:B0-----:R-:W-:Y:S01]  /*9270*/  FFMA.FTZ R67, R39, UR10, -R81.reuse ;  /* 0x0000000a27437c23 */ /* 0x101fe20008010851 */
[----:B------:R-:W-:Y:S01]  /*9280*/  FFMA.FTZ R24, R25, UR10, -R8 ;  /* 0x0000000a19187c23 */ /* 0x000fe20008010808 */
[--C-:B------:R-:W-:Y:S01]  /*9290*/  FFMA.FTZ R174, R40, UR10, -R81.reuse ;  /* 0x0000000a28ae7c23 */ /* 0x100fe20008010851 */
[----:B------:R-:W0:Y:S01]  /*92a0*/  MUFU.EX2 R181, R181 ;  /* 0x000000b500b57308 */ /* 0x000e220000000800 */
[----:B-1----:R-:W-:Y:S01]  /*92b0*/  FFMA.FTZ R0, R5, R0, R180 ;  /* 0x0000000005007223 */ /* 0x002fe200000100b4 */
        /* <DEDUP_REMOVED lines=12> */
[----:B------:R-:W-:Y:S01]  /*9380*/  FFMA.FTZ R164, R50, UR10, -R81 ;  /* 0x0000000a32a47c23 */ /* 0x000fe20008010851 */
[--C-:B------:R-:W-:Y:S01]  /*9390*/  FFMA.FTZ R165, R32, UR10, -R8.reuse ;  /* 0x0000000a20a57c23 */ /* 0x100fe20008010808 */
[----:B------:R-:W2:Y:S01]  /*93a0*/  MUFU.EX2 R10, R10 ;  /* 0x0000000a000a7308 */ /* 0x000ea20000000800 */
        /* <DEDUP_REMOVED lines=8> */
[----:B-1----:R-:W-:Y:S01]  /*9430*/  FADD.FTZ R11, R75, R0 ;  /* 0x000000004b0b7221 */ /* 0x002fe20000010000 */
[--C-:B------:R-:W-:Y:S01]  /*9440*/  FFMA.FTZ R160, R62, UR10, -R81.reuse ;  /* 0x0000000a3ea07c23 */ /* 0x100fe20008010851 */
[--C-:B------:R-:W-:Y:S01]  /*9450*/  FFMA.FTZ R45, R64, UR10, -R81.reuse ;  /* 0x0000000a402d7c23 */ /* 0x100fe20008010851 */
[--C-:B------:R-:W-:Y:S01]  /*9460*/  FFMA.FTZ R162, R66, UR10, -R81.reuse ;  /* 0x0000000a42a27c23 */ /* 0x100fe20008010851 */
[--C-:B------:R-:W-:Y:S01]  /*9470*/  FFMA.FTZ R163, R48, UR10, -R8.reuse ;  /* 0x0000000a30a37c23 */ /* 0x100fe20008010808 */
[--C-:B------:R-:W-:Y:S01]  /*9480*/  FFMA.FTZ R41, R68, UR10, -R81.reuse ;  /* 0x0000000a44297c23 */ /* 0x100fe20008010851 */
[----:B------:R-:W-:Y:S01]  /*9490*/  FFMA.FTZ R152, R70, UR10, -R81 ;  /* 0x0000000a46987c23 */ /* 0x000fe20008010851 */
[----:B------:R-:W1:Y:S01]  /*94a0*/  MUFU.EX2 R183, R183 ;  /* 0x000000b700b77308 */ /* 0x000e620000000800 */
[----:B--2---:R-:W-:Y:S01]  /*94b0*/  FADD.FTZ R0, R10, R3 ;  /* 0x000000030a007221 */ /* 0x004fe20000010000 */
[--C-:B------:R-:W-:Y:S01]  /*94c0*/  FFMA.FTZ R153, R52, UR10, -R8.reuse ;  /* 0x0000000a34997c23 */ /* 0x100fe20008010808 */
[--C-:B------:R-:W-:Y:S01]  /*94d0*/  FFMA.FTZ R39, R72, UR10, -R81.reuse ;  /* 0x0000000a48277c23 */ /* 0x100fe20008010851 */
[--C-:B------:R-:W-:Y:S01]  /*94e0*/  FFMA.FTZ R154, R74, UR10, -R81.reuse ;  /* 0x0000000a4a9a7c23 */ /* 0x100fe20008010851 */
[--C-:B------:R-:W-:Y:S01]  /*94f0*/  FFMA.FTZ R155, R54, UR10, -R8.reuse ;  /* 0x0000000a369b7c23 */ /* 0x100fe20008010808 */
[--C-:B------:R-:W-:Y:S01]  /*9500*/  FFMA.FTZ R35, R76, UR10, -R81.reuse ;  /* 0x0000000a4c237c23 */ /* 0x100fe20008010851 */
[----:B------:R-:W-:Y:S01]  /*9510*/  FFMA.FTZ R156, R77, UR10, -R81 ;  /* 0x0000000a4d9c7c23 */ /* 0x000fe20008010851 */
[----:B------:R-:W2:Y:S01]  /*9520*/  MUFU.EX2 R73, R73 ;  /* 0x0000004900497308 */ /* 0x000ea20000000800 */
[----:B0-----:R-:W-:Y:S01]  /*9530*/  FADD.FTZ R36, R182, R11 ;  /* 0x0000000bb6247221 */ /* 0x001fe20000010000 */
[--C-:B------:R-:W-:Y:S01]  /*9540*/  FFMA.FTZ R157, R56, UR10, -R8.reuse ;  /* 0x0000000a389d7c23 */ /* 0x100fe20008010808 */
[--C-:B------:R-:W-:Y:S01]  /*9550*/  FFMA.FTZ R9, R78, UR10, -R81.reuse ;  /* 0x0000000a4e097c23 */ /* 0x100fe20008010851 */
[--C-:B------:R-:W-:Y:S01]  /*9560*/  FFMA.FTZ R158, R79, UR10, -R81.reuse ;  /* 0x0000000a4f9e7c23 */ /* 0x100fe20008010851 */
[----:B------:R-:W-:Y:S01]  /*9570*/  FFMA.FTZ R58, R58, UR10, -R8 ;  /* 0x0000000a3a3a7c23 */ /* 0x000fe20008010808 */
[----:B------:R-:W-:-:S02]  /*9580*/  FFMA.FTZ R77, R80, UR10, -R81 ;  /* 0x0000000a504d7c23 */ /* 0x000fc40008010851 */
        /* <DEDUP_REMOVED lines=12> */
[----:B------:R-:W-:-:S06]  /*9650*/  FFMA.FTZ R36, R43, UR10, -R8 ;  /* 0x0000000a2b247c23 */ /* 0x000fcc0008010808 */
        /* <DEDUP_REMOVED lines=16> */
[----:B------:R-:W-:-:S06]  /*9760*/  FFMA.FTZ R38, R49, UR10, -R8 ;  /* 0x0000000a31267c23 */ /* 0x000fcc0008010808 */
        /* <DEDUP_REMOVED lines=16> */
[----:B------:R-:W-:-:S06]  /*9870*/  FFMA.FTZ R40, R53, UR10, -R8 ;  /* 0x0000000a35287c23 */ /* 0x000fcc0008010808 */
        /* <DEDUP_REMOVED lines=33> */
[--C-:B------:R-:W-:Y:S01]  /*9a90*/  FFMA.FTZ R44, R57, UR10, -R8.reuse ;  /* 0x0000000a392c7c23 */ /* 0x100fe20008010808 */
[----:B------:R-:W-:-:S05]  /*9aa0*/  FFMA.FTZ R8, R59, UR10, -R8 ;  /* 0x0000000a3b087c23 */ /* 0x000fca0008010808 */
        /* <DEDUP_REMOVED lines=42> */
.L_x_2640:
        /* <DEDUP_REMOVED lines=109> */
.L_x_2630:
[----:B------:R-:W-:Y:S06]  /*a420*/  BAR.ARV 0x8, 0x180 ;  /* 0x0206000000007b1d */ /* 0x000fec0000002000 */
[----:B------:R-:W-:Y:S05]  /*a430*/  @!P0 BRA `(.L_x_2642) ;  /* 0x0000000000048947 */ /* 0x000fea0003800000 */
[----:B------:R-:W-:Y:S01]  /*a440*/  BPT.TRAP 0x1 ;  /* 0x000000040000795c */ /* 0x000fe20000300000 */
.L_x_2642:
[----:B------:R-:W-:Y:S01]  /*a450*/  ULEA UR5, UR38, UR40, 0x3 ;  /* 0x0000002826057291 */ /* 0x000fe2000f8e183f */
[----:B------:R-:W-:-:S05]  /*a460*/  IMAD.U32 R4, RZ, RZ, UR39 ;  /* 0x00000027ff047e24 */ /* 0x000fca000f8e00ff */
[----:B------:R-:W-:-:S04]  /*a470*/  SHF.L.U32 R4, R4, 0x1f, RZ ;  /* 0x0000001f04047819 */ /* 0x000fc800000006ff */
[----:B------:R0:W1:Y:S01]  /*a480*/  SYNCS.PHASECHK.TRANS64.TRYWAIT P1, [UR5+0x28850], R4 ;  /* 0x02885004ff0075a7 */ /* 0x0000620008020145 */
[----:B------:R-:W-:Y:S05]  /*a490*/  @!P0 BRA `(.L_x_2643) ;  /* 0x0000000000048947 */ /* 0x000fea0003800000 */
[----:B------:R-:W-:Y:S01]  /*a4a0*/  BPT.TRAP 0x1 ;  /* 0x000000040000795c */ /* 0x000fe20000300000 */
.L_x_2643:
[----:B-1----:R-:W-:Y:S05]  /*a4b0*/  @P1 BRA `(.L_x_2644) ;  /* 0x0000000000081947 */ /* 0x002fea0003800000 */
[----:B------:R-:W1:Y:S02]  /*a4c0*/  SYNCS.PHASECHK.TRANS64.TRYWAIT P1, [UR5+0x28850], R4 ;  /* 0x02885004ff0075a7 */ /* 0x000e640008020145 */
[----:B-1----:R-:W-:Y:S05]  /*a4d0*/  @!P1 BRA `(.L_x_2645) ;  /* 0x0000009c00889947 */ /* 0x002fea0003800000 */
.L_x_2644:
[----:B------:R-:W-:Y:S01]  /*a4e0*/  UIADD3 UR40, UR40, 0x400, URZ ;  /* 0x0000040028287890 */ /* 0x000fe2000fffe03f */
[----:B------:R-:W-:Y:S01]  /*a4f0*/  WARPGROUP.ARRIVE ;  /* 0x00000000000079c5 */ /* 0x000fe20000000000 */
[----:B------:R-:W-:Y:S01]  /*a500*/  UMOV UR7, 0x40000040 ;  /* 0x4000004000077882 */ /* 0x000fe20000000000 */
[----:B-1----:R-:W1:Y:S01]  /*a510*/  SHFL.BFLY PT, R5, R0, 0x2, 0x1f ;  /* 0x0c401f0000057f89 */ /* 0x002e6200000e0000 */
[----:B------:R-:W-:Y:S01]  /*a520*/  USHF.R.U32.HI UR40, URZ, 0x4, UR40 ;  /* 0x000000043f287899 */ /* 0x000fe20008011628 */
[----:B------:R-:W-:Y:S02]  /*a530*/  IMAD.MOV.U32 R10, RZ, RZ, RZ ;  /* 0x000000ffff0a7224 */ /* 0x000fe400078e00ff */
[----:B0-----:R-:W0:Y:S01]  /*a540*/  SHFL.BFLY PT, R4, R3, 0x2, 0x1f ;  /* 0x0c401f0003047f89 */ /* 0x001e2200000e0000 */
[----:B------:R-:W-:Y:S01]  /*a550*/  ULOP3.LUT UR40, UR40, 0x3fff, URZ, 0xc0, !UPT ;  /* 0x00003fff28287892 */ /* 0x000fe2000f8ec03f */
[----:B------:R-:W-:-:S03]  /*a560*/  IMAD.U32 R14, RZ, RZ, UR10 ;  /* 0x0000000aff0e7e24 */ /* 0x000fc6000f8e00ff */
[----:B------:R-:W-:-:S04]  /*a570*/  ULOP3.LUT UR4, UR40, 0x4000000, URZ, 0xfc, !UPT ;  /* 0x0400000028047892 */ /* 0x000fc8000f8efc3f */
[----:B------:R-:W-:-:S07]  /*a580*/  ULEA UR4, UR38, UR4, 0xb ;  /* 0x0000000426047291 */ /* 0x000fce000f8e583f */
[----:B------:R-:W-:Y:S02]  /*a590*/  UMOV UR6, UR4 ;  /* 0x0000000400067c82 */ /* 0x000fe40008000000 */
[----:B------:R-:W-:Y:S01]  /*a5a0*/  HGMMA.64x128x16.F32.BF16 R88, R180, gdesc[UR4].tnspB, R88, gsb0 ;  /* 0x41e00004b4587df0 */ /* 0x000fe20008001858 */
[----:B------:R-:W-:Y:S01]  /*a5b0*/  UIADD3 UR6, UR4, 0x80, URZ ;  /* 0x0000008004067890 */ /* 0x000fe2000fffe03f */
[----:B-1----:R-:W-:Y:S01]  /*a5c0*/  FADD.FTZ R5, R5, R0 ;  /* 0x0000000005057221 */ /* 0x002fe20000010000 */
[----:B------:R-:W-:Y:S01]  /*a5d0*/  UMOV UR7, 0x40000040 ;  /* 0x4000004000077882 */ /* 0x000fe20000000000 */
[----:B------:R-:W-:Y:S02]  /*a5e0*/  IMAD.MOV.U32 R0, RZ, RZ, -0x800000 ;  /* 0xff800000ff007424 */ /* 0x000fe400078e00ff */
[----:B0-----:R-:W-:Y:S01]  /*a5f0*/  FADD.FTZ R8, R4, R3 ;  /* 0x0000000304087221 */ /* 0x001fe20000010000 */
[----:B------:R-:W-:Y:S01]  /*a600*/  IMAD.MOV.U32 R3, RZ, RZ, -0x800000 ;  /* 0xff800000ff037424 */ /* 0x000fe200078e00ff */
[----:B------:R-:W0:Y:S04]  /*a610*/  SHFL.BFLY PT, R4, R5, 0x1, 0x1f ;  /* 0x0c201f0005047f89 */ /* 0x000e2800000e0000 */
[----:B------:R-:W1:Y:S01]  /*a620*/  SHFL.BFLY PT, R9, R8, 0x1, 0x1f ;  /* 0x0c201f0008097f89 */ /* 0x000e6200000e0000 */
[----:B0-----:R-:W-:Y:S01]  /*a630*/  FADD.FTZ R12, R5, R4 ;  /* 0x00000004050c7221 */ /* 0x001fe20000010000 */
[----:B------:R-:W-:-:S02]  /*a640*/  IMAD.MOV.U32 R4, RZ, RZ, RZ ;  /* 0x000000ffff047224 */ /* 0x000fc400078e00ff */
[----:B------:R-:W-:Y:S02]  /*a650*/  IMAD.U32 R5, RZ, RZ, UR10 ;  /* 0x0000000aff057e24 */ /* 0x000fe4000f8e00ff */
[----:B-1----:R-:W-:Y:S01]  /*a660*/  FADD.FTZ R13, R8, R9 ;  /* 0x00000009080d7221 */ /* 0x002fe20000010000 */
        /* <DEDUP_REMOVED lines=46> */
[----:B0-23--:R-:W-:Y:S05]  /*a950*/  @!P0 BRA `(.L_x_2646) ;  /* 0x0000000000048947 */ /* 0x00dfea0003800000 */
[----:B------:R-:W-:Y:S01]  /*a960*/  BPT.TRAP 0x1 ;  /* 0x000000040000795c */ /* 0x000fe20000300000 */
.L_x_2646:
        /* <DEDUP_REMOVED lines=14> */
[----:B------:R-:W-:Y:S01]  /*aa50*/  USEL UR4, URZ, 0x1, UP0 ;  /* 0x000000013f047887 */ /* 0x000fe20008000000 */
        /* <DEDUP_REMOVED lines=56> */
[----:B------:R-:W-:-:S02]  /*ade0*/  UIADD3 UR60, UR60, 0x1, URZ ;  /* 0x000000013c3c7890 */ /* 0x000fc4000fffe03f */
[----:B------:R-:W-:Y:S02]  /*adf0*/  USEL UR38, UR38, URZ, UP0 ;  /* 0x0000003f26267287 */ /* 0x000fe40008000000 */
[----:B------:R-:W-:-:S12]  /*ae00*/  ULOP3.LUT UR39, UR39, UR4, URZ, 0x3c, !UPT ;  /* 0x0000000427277292 */ /* 0x000fd8000f8e3c3f */
.L_x_2610:
[----:B------:R-:W0:Y:S01]  /*ae10*/  S2R R5, SR_CgaCtaId ;  /* 0x0000000000057919 */ /* 0x000e220000008800 */
[----:B------:R-:W-:Y:S01]  /*ae20*/  MOV R20, 0x400 ;  /* 0x0000040000147802 */ /* 0x000fe20000000f00 */
[----:B------:R-:W-:Y:S01]  /*ae30*/  BSSY B0, `(.L_x_2647) ;  /* 0x00002e4000007945 */ /* 0x000fe20003800000 */
[----:B------:R-:W-:Y:S02]  /*ae40*/  BAR.SYNC.DEFER_BLOCKING 0x5, 0x180 ;  /* 0x0146000000007b1d */ /* 0x000fe40000010000 */
[----:B0-----:R-:W-:-:S05]  /*ae50*/  LEA R20, R5, R20, 0x18 ;  /* 0x0000001405147211 */ /* 0x001fca00078ec0ff */
[----:B------:R-:W0:Y:S02]  /*ae60*/  LDS.128 R32, [R20+0x288d0] ;  /* 0x0288d00014207984 */ /* 0x000e240000000c00 */
[----:B0-----:R-:W-:Y:S02]  /*ae70*/  R2UR UR6, R33 ;  /* 0x00000000210672ca */ /* 0x001fe400000e0000 */
[----:B------:R-:W-:Y:S01]  /*ae80*/  R2UR UR5, R34 ;  /* 0x00000000220572ca */ /* 0x000fe200000e0000 */
[----:B------:R-:W-:Y:S06]  /*ae90*/  BAR.ARV 0x4, 0x180 ;  /* 0x0106000000007b1d */ /* 0x000fec0000002000 */
[----:B------:R-:W-:Y:S08]  /*aea0*/  @P0 BRA `(.L_x_2648) ;  /* 0x00000020005c0947 */ /* 0x000ff00003800000 */
[----:B------:R-:W0:Y:S01]  /*aeb0*/  S2R R5, SR_SWINHI ;  /* 0x0000000000057919 */ /* 0x000e220000002f00 */
[----:B------:R-:W-:Y:S01]  /*aec0*/  USHF.L.U32 UR4, UR53, 0x2, URZ ;  /* 0x0000000235047899 */ /* 0x000fe2000800063f */
[----:B------:R-:W-:Y:S01]  /*aed0*/  ULDC.64 UR10, c[0x0][0xc00] ;  /* 0x00030000000a7ab9 */ /* 0x000fe20000000a00 */
[----:B------:R-:W-:Y:S02]  /*aee0*/  USHF.L.U64.HI UR12, UR53, 0x2, UR58 ;  /* 0x00000002350c7899 */ /* 0x000fe4000801023a */
[----:B------:R-:W-:-:S04]  /*aef0*/  UIADD3 UR7, UP0, UR4, UR10, URZ ;  /* 0x0000000a04077290 */ /* 0x000fc8000ff1e03f */
[----:B------:R-:W-:Y:S01]  /*af00*/  UIADD3.X UR8, UR12, UR11, URZ, UP0, !UPT ;  /* 0x0000000b0c087290 */ /* 0x000fe200087fe43f */
[----:B------:R-:W-:Y:S02]  /*af10*/  MOV R32, R20 ;  /* 0x0000001400207202 */ /* 0x000fe40000000f00 */
[----:B0-----:R-:W-:-:S03]  /*af20*/  MOV R33, R5 ;  /* 0x0000000500217202 */ /* 0x001fc60000000f00 */
[----:B------:R-:W-:-:S03]  /*af30*/  IMAD.WIDE R4, R216, 0x2, R32 ;  /* 0x00000002d8047825 */ /* 0x000fc600078e0220 */
[C---:B------:R-:W-:Y:S02]  /*af40*/  LOP3.LUT R7, R4.reuse, 0x380, RZ, 0xc0, !PT ;  /* 0x0000038004077812 */ /* 0x040fe400078ec0ff */
[C---:B------:R-:W-:Y:S02]  /*af50*/  IADD3 R8, P5, R4.reuse, 0x40, RZ ;  /* 0x0000004004087810 */ /* 0x040fe40007fbe0ff */
[----:B------:R-:W-:Y:S02]  /*af60*/  SHF.R.U64 R7, R7, 0x3, RZ ;  /* 0x0000000307077819 */ /* 0x000fe400000012ff */
[C---:B------:R-:W-:Y:S02]  /*af70*/  IADD3 R21, P6, R4.reuse, 0x20, RZ ;  /* 0x0000002004157810 */ /* 0x040fe40007fde0ff */
        /* <DEDUP_REMOVED lines=29> */
[-C--:B------:R-:W-:Y:S02]  /*b150*/  IADD3.X R27, RZ, R5.reuse, RZ, P5, !PT ;  /* 0x00000005ff1b7210 */ /* 0x080fe40002ffe4ff */
[----:B------:R-:W-:Y:S02]  /*b160*/  MOV R30, R4 ;  /* 0x00000004001e7202 */ /* 0x000fe40000000f00 */
[----:B------:R-:W-:-:S02]  /*b170*/  SHF.R.U64 R10, R10, 0x3, RZ ;  /* 0x000000030a0a7819 */ /* 0x000fc400000012ff */
[----:B------:R-:W-:Y:S02]  /*b180*/  SHF.R.U64 R21, R21, 0x3, RZ ;  /* 0x0000000315157819 */ /* 0x000fe400000012ff */
[----:B------:R-:W-:Y:S02]  /*b190*/  F2FP.BF16.F32.PACK_AB R4, R89, R88 ;  /* 0x000000585904723e */ /* 0x000fe400000010ff */
[----:B------:R-:W-:Y:S02]  /*b1a0*/  F2FP.BF16.F32.PACK_AB R5, R91, R90 ;  /* 0x0000005a5b05723e */ /* 0x000fe400000010ff */
[----:B------:R-:W-:Y:S02]  /*b1b0*/  F2FP.BF16.F32.PACK_AB R6, R93, R92 ;  /* 0x0000005c5d06723e */ /* 0x000fe400000010ff */
[----:B------:R-:W-:Y:S01]  /*b1c0*/  F2FP.BF16.F32.PACK_AB R7, R95, R94 ;  /* 0x0000005e5f07723e */ /* 0x000fe200000010ff */
[----:B------:R-:W-:Y:S01]  /*b1d0*/  BAR.SYNC.DEFER_BLOCKING 0x1, 0x100 ;  /* 0x0044000000007b1d */ /* 0x000fe20000010000 */
[----:B------:R-:W-:-:S02]  /*b1e0*/  MOV R37, R14 ;  /* 0x0000000e00257202 */ /* 0x000fc40000000f00 */
[----:B------:R-:W-:Y:S02]  /*b1f0*/  MOV R36, R12 ;  /* 0x0000000c00247202 */ /* 0x000fe40000000f00 */
[----:B------:R-:W-:Y:S02]  /*b200*/  LOP3.LUT R10, R10, R41, RZ, 0x3c, !PT ;  /* 0x000000290a0a7212 */ /* 0x000fe400078e3cff */
[----:B------:R-:W-:Y:S02]  /*b210*/  LOP3.LUT R8, R21, R34, RZ, 0x3c, !PT ;  /* 0x0000002215087212 */ /* 0x000fe400078e3cff */
[----:B------:R-:W-:Y:S02]  /*b220*/  MOV R40, R28 ;  /* 0x0000001c00287202 */ /* 0x000fe40000000f00 */
[----:B------:R-:W-:Y:S02]  /*b230*/  MOV R39, R26 ;  /* 0x0000001a00277202 */ /* 0x000fe40000000f00 */
[----:B------:R-:W-:-:S02]  /*b240*/  MOV R38, R24 ;  /* 0x0000001800267202 */ /* 0x000fc40000000f00 */
[----:B------:R-:W-:Y:S02]  /*b250*/  F2FP.BF16.F32.PACK_AB R12, R97, R96 ;  /* 0x00000060610c723e */ /* 0x000fe400000010ff */
[----:B------:R-:W-:Y:S02]  /*b260*/  F2FP.BF16.F32.PACK_AB R13, R99, R98 ;  /* 0x00000062630d723e */ /* 0x000fe400000010ff */
[----:B------:R-:W-:Y:S02]  /*b270*/  F2FP.BF16.F32.PACK_AB R14, R101, R100 ;  /* 0x00000064650e723e */ /* 0x000fe400000010ff */
[----:B------:R-:W-:Y:S02]  /*b280*/  F2FP.BF16.F32.PACK_AB R15, R103, R102 ;  /* 0x00000066670f723e */ /* 0x000fe400000010ff */
[----:B------:R-:W-:Y:S01]  /*b290*/  F2FP.BF16.F32.PACK_AB R24, R105, R104 ;  /* 0x000000686918723e */ /* 0x000fe200000010ff */
[----:B------:R0:W-:Y:S01]  /*b2a0*/  STSM.16.M88.4 [R30], R4 ;  /* 0x000000041e007844 */ /* 0x0001e20000000200 */
[----:B------:R-:W-:-:S02]  /*b2b0*/  F2FP.BF16.F32.PACK_AB R25, R107, R106 ;  /* 0x0000006a6b19723e */ /* 0x000fc400000010ff */
[----:B------:R-:W-:Y:S01]  /*b2c0*/  F2FP.BF16.F32.PACK_AB R26, R109, R108 ;  /* 0x0000006c6d1a723e */ /* 0x000fe200000010ff */
[----:B------:R1:W-:Y:S01]  /*b2d0*/  STSM.16.M88.4 [R40], R12 ;  /* 0x0000000c28007844 */ /* 0x0003e20000000200 */
[----:B------:R-:W-:Y:S02]  /*b2e0*/  F2FP.BF16.F32.PACK_AB R27, R111, R110 ;  /* 0x0000006e6f1b723e */ /* 0x000fe400000010ff */
[----:B------:R-:W-:Y:S02]  /*b2f0*/  F2FP.BF16.F32.PACK_AB R28, R113, R112 ;  /* 0x00000070711c723e */ /* 0x000fe400000010ff */
[----:B------:R-:W-:Y:S01]  /*b300*/  F2FP.BF16.F32.PACK_AB R29, R115, R114 ;  /* 0x00000072731d723e */ /* 0x000fe200000010ff */
[----:B------:R-:W-:Y:S01]  /*b310*/  STSM.16.M88.4 [R39], R24 ;  /* 0x0000001827007844 */ /* 0x000fe20000000200 */
[----:B------:R-:W-:Y:S02]  /*b320*/  F2FP.BF16.F32.PACK_AB R31, R119, R118 ;  /* 0x00000076771f723e */ /* 0x000fe400000010ff */
[----:B------:R-:W-:-:S02]  /*b330*/  MOV R21, R10 ;  /* 0x0000000a00157202 */ /* 0x000fc40000000f00 */
[----:B------:R-:W-:Y:S02]  /*b340*/  MOV R34, R8 ;  /* 0x0000000800227202 */ /* 0x000fe40000000f00 */
[----:B0-----:R-:W-:Y:S02]  /*b350*/  F2FP.BF16.F32.PACK_AB R30, R117, R116 ;  /* 0x00000074751e723e */ /* 0x001fe400000010ff */
[----:B------:R-:W-:Y:S02]  /*b360*/  F2FP.BF16.F32.PACK_AB R4, R121, R120 ;  /* 0x000000787904723e */ /* 0x000fe400000010ff */
[----:B------:R-:W-:Y:S01]  /*b370*/  F2FP.BF16.F32.PACK_AB R5, R123, R122 ;  /* 0x0000007a7b05723e */ /* 0x000fe200000010ff */
[----:B------:R0:W-:Y:S01]  /*b380*/  STSM.16.M88.4 [R38], R28 ;  /* 0x0000001c26007844 */ /* 0x0001e20000000200 */
[----:B------:R-:W-:Y:S02]  /*b390*/  F2FP.BF16.F32.PACK_AB R6, R125, R124 ;  /* 0x0000007c7d06723e */ /* 0x000fe400000010ff */
[----:B------:R-:W-:-:S02]  /*b3a0*/  F2FP.BF16.F32.PACK_AB R7, R127, R126 ;  /* 0x0000007e7f07723e */ /* 0x000fc400000010ff */
[----:B------:R-:W-:Y:S02]  /*b3b0*/  F2FP.BF16.F32.PACK_AB R8, R129, R128 ;  /* 0x000000808108723e */ /* 0x000fe400000010ff */
[----:B------:R-:W-:Y:S01]  /*b3c0*/  F2FP.BF16.F32.PACK_AB R9, R131, R130 ;  /* 0x000000828309723e */ /* 0x000fe200000010ff */
[----:B------:R-:W-:Y:S01]  /*b3d0*/  STSM.16.M88.4 [R37], R4 ;  /* 0x0000000425007844 */ /* 0x000fe20000000200 */
[----:B------:R-:W-:Y:S02]  /*b3e0*/  F2FP.BF16.F32.PACK_AB R10, R133, R132 ;  /* 0x00000084850a723e */ /* 0x000fe400000010ff */
[----:B------:R-:W-:Y:S02]  /*b3f0*/  F2FP.BF16.F32.PACK_AB R11, R135, R134 ;  /* 0x00000086870b723e */ /* 0x000fe400000010ff */
[----:B-1----:R-:W-:Y:S02]  /*b400*/  F2FP.BF16.F32.PACK_AB R12, R137, R136 ;  /* 0x00000088890c723e */ /* 0x002fe400000010ff */
[----:B------:R-:W-:Y:S01]  /*b410*/  F2FP.BF16.F32.PACK_AB R13, R139, R138 ;  /* 0x0000008a8b0d723e */ /* 0x000fe200000010ff */
[----:B------:R-:W-:Y:S01]  /*b420*/  STSM.16.M88.4 [R36], R8 ;  /* 0x0000000824007844 */ /* 0x000fe20000000200 */
[----:B------:R-:W-:Y:S01]  /*b430*/  F2FP.BF16.F32.PACK_AB R14, R141, R140 ;  /* 0x0000008c8d0e723e */ /* 0x000fe200000010ff */
[----:B0-----:R-:W-:Y:S01]  /*b440*/  IMAD.U32 R28, RZ, RZ, UR7 ;  /* 0x00000007ff1c7e24 */ /* 0x001fe2000f8e00ff */
[----:B------:R-:W-:Y:S01]  /*b450*/  F2FP.BF16.F32.PACK_AB R15, R143, R142 ;  /* 0x0000008e8f0f723e */ /* 0x000fe200000010ff */
[----:B------:R-:W-:Y:S01]  /*b460*/  IMAD.U32 R29, RZ, RZ, UR8 ;  /* 0x00000008ff1d7e24 */ /* 0x000fe2000f8e00ff */
[----:B------:R-:W-:Y:S01]  /*b470*/  F2FP.BF16.F32.PACK_AB R24, R145, R144 ;  /* 0x000000909118723e */ /* 0x000fe200000010ff */
[----:B------:R-:W-:Y:S01]  /*b480*/  ULDC.64 UR8, c[0x0][0xc08] ;  /* 0x0003020000087ab9 */ /* 0x000fe20000000a00 */
[----:B------:R-:W-:Y:S01]  /*b490*/  F2FP.BF16.F32.PACK_AB R25, R147, R146 ;  /* 0x000000929319723e */ /* 0x000fe200000010ff */
[----:B------:R-:W-:Y:S01]  /*b4a0*/  STSM.16.M88.4 [R21], R12 ;  /* 0x0000000c15007844 */ /* 0x000fe20000000200 */
[----:B------:R-:W-:-:S02]  /*b4b0*/  F2FP.BF16.F32.PACK_AB R26, R149, R148 ;  /* 0x00000094951a723e */ /* 0x000fc400000010ff */
[----:B------:R-:W-:Y:S02]  /*b4c0*/  F2FP.BF16.F32.PACK_AB R27, R151, R150 ;  /* 0x00000096971b723e */ /* 0x000fe400000010ff */
[----:B------:R-:W-:-:S03]  /*b4d0*/  ISETP.NE.U32.AND P0, PT, RZ, UR10, PT ;  /* 0x0000000aff007c0c */ /* 0x000fc6000bf05070 */
[----:B------:R0:W-:Y:S01]  /*b4e0*/  STSM.16.M88.4 [R34], R24 ;  /* 0x0000001822007844 */ /* 0x0001e20000000200 */
[----:B------:R-:W-:Y:S01]  /*b4f0*/  BAR.SYNC.DEFER_BLOCKING 0x1, 0x100 ;  /* 0x0044000000007b1d */ /* 0x000fe20000010000 */
[----:B------:R-:W-:-:S07]  /*b500*/  ISETP.NE.AND.EX P0, PT, RZ, UR11, PT, P0 ;  /* 0x0000000bff007c0c */ /* 0x000fce000bf05300 */
[----:B0-----:R-:W0:Y:S06]  /*b510*/  LDC R34, c[0x0][0xbe8] ;  /* 0x0002fa00ff227b82 */ /* 0x001e2c0000000800 */
[----:B------:R-:W2:Y:S01]  /*b520*/  @P0 LDG.E R30, desc[UR36][R28.64] ;  /* 0x000000241c1e0981 */ /* 0x000ea2000c1e1900 */
[----:B------:R-:W-:-:S04]  /*b530*/  UISETP.NE.U32.AND UP0, UPT, UR8, URZ, UPT ;  /* 0x0000003f0800728c */ /* 0x000fc8000bf05070 */
[----:B------:R-:W-:-:S06]  /*b540*/  UISETP.NE.AND.EX UP0, UPT, UR9, URZ, UPT, UP0 ;  /* 0x0000003f0900728c */ /* 0x000fcc000bf05300 */
[----:B------:R-:W-:Y:S02]  /*b550*/  PLOP3.LUT P4, PT, PT, PT, UP0, 0x80, 0x0 ;  /* 0x000000000000781c */ /* 0x000fe40003f8f008 */
[----:B0-----:R-:W-:-:S03]  /*b560*/  ISETP.NE.AND P1, PT, R34, 0x1, PT ;  /* 0x000000012200780c */ /* 0x001fc60003f25270 */
[----:B------:R-:W-:-:S03]  /*b570*/  @UP0 UIADD3 UR8, UP1, UR4, UR8, URZ ;  /* 0x0000000804080290 */ /* 0x000fc6000ff3e03f */
[----:B------:R-:W-:Y:S01]  /*b580*/  ULDC UR4, c[0x0][0xa88] ;  /* 0x0002a20000047ab9 */ /* 0x000fe20000000800 */
[----:B------:R-:W-:Y:S01]  /*b590*/  @UP0 UIADD3.X UR9, UR12, UR9, URZ, UP1, !UPT ;  /* 0x000000090c090290 */ /* 0x000fe20008ffe43f */
[----:B------:R-:W-:Y:S01]  /*b5a0*/  IMAD.U32 R21, RZ, RZ, UR4 ;  /* 0x00000004ff157e24 */ /* 0x000fe2000f8e00ff */
[----:B------:R-:W-:Y:S01]  /*b5b0*/  UISETP.NE.AND UP0, UPT, UR54, URZ, UPT ;  /* 0x0000003f3600728c */ /* 0x000fe2000bf05270 */
[----:B------:R-:W-:Y:S01]  /*b5c0*/  IMAD.U32 R4, RZ, RZ, UR8 ;  /* 0x00000008ff047e24 */ /* 0x000fe2000f8e00ff */
[----:B------:R-:W-:Y:S02]  /*b5d0*/  ULDC UR4, c[0x0][0xad4] ;  /* 0x0002b50000047ab9 */ /* 0x000fe40000000800 */
[----:B------:R-:W0:Y:S01]  /*b5e0*/  @P1 LDC R6, c[0x0][0xbec] ;  /* 0x0002fb00ff061b82 */ /* 0x000e220000000800 */
[----:B------:R-:W-:Y:S01]  /*b5f0*/  USEL UR4, UR54, UR4, UP0 ;  /* 0x0000000436047287 */ /* 0x000fe20008000000 */
[----:B------:R-:W-:Y:S01]  /*b600*/  MOV R5, UR9 ;  /* 0x0000000900057c02 */ /* 0x000fe20008000f00 */
[----:B------:R-:W-:-:S02]  /*b610*/  UMOV UR16, 0x9b8 ;  /* 0x000009b800107882 */ /* 0x000fc40000000000 */
[----:B------:R-:W-:-:S03]  /*b620*/  UISETP.GT.AND UP1, UPT, UR4, 0x1, UPT ;  /* 0x000000010400788c */ /* 0x000fc6000bf24270 */
[----:B------:R-:W1:Y:S01]  /*b630*/  @P1 LDC R9, c[0x0][0xbf0] ;  /* 0x0002fc00ff091b82 */ /* 0x000e620000000800 */
[----:B------:R-:W-:Y:S01]  /*b640*/  USEL UR16, UR16, 0x978, UP1 ;  /* 0x0000097810107887 */ /* 0x000fe20008800000 */
[----:B------:R-:W-:Y:S01]  /*b650*/  VIADD R11, R17, UR43 ;  /* 0x0000002b110b7c36 */ /* 0x000fe20008000000 */
[----:B------:R-:W-:Y:S01]  /*b660*/  UISETP.NE.U32.AND UP0, UPT, UR10, URZ, UPT ;  /* 0x0000003f0a00728c */ /* 0x000fe2000bf05070 */
[----:B------:R0:W5:Y:S01]  /*b670*/  @P4 LDG.E R21, desc[UR36][R4.64] ;  /* 0x0000002404154981 */ /* 0x000162000c1e1900 */
[----:B------:R-:W-:Y:S01]  /*b680*/  UMOV UR4, URZ ;  /* 0x0000003f00047c82 */ /* 0x000fe20008000000 */
[----:B------:R-:W-:Y:S01]  /*b690*/  USEL UR7, UR57, URZ, UP1 ;  /* 0x0000003f39077287 */ /* 0x000fe20008800000 */
[----:B------:R-:W-:Y:S01]  /*b6a0*/  IMAD.MOV.U32 R7, RZ, RZ, R11 ;  /* 0x000000ffff077224 */ /* 0x000fe200078e000b */
[----:B------:R-:W-:-:S04]  /*b6b0*/  UISETP.NE.AND.EX UP0, UPT, UR11, URZ, UPT, UP0 ;  /* 0x0000003f0b00728c */ /* 0x000fc8000bf05300 */
[----:B------:R-:W-:Y:S01]  /*b6c0*/  USEL UR53, UR53, URZ, !UP0 ;  /* 0x0000003f35357287 */ /* 0x000fe2000c000000 */
[----:B------:R-:W-:Y:S01]  /*b6d0*/  ULDC.64 UR10, c[0x0][UR16+0x220] ;  /* 0x00008800100a7abb */ /* 0x000fe20008000a00 */
[----:B------:R-:W-:Y:S01]  /*b6e0*/  ULDC.64 UR8, c[0x0][UR16+0x218] ;  /* 0x0000860010087abb */ /* 0x000fe20008000a00 */
[----:B0-----:R-:W-:Y:S01]  /*b6f0*/  @P1 IMAD.HI.U32 R4, R11, R6, RZ ;  /* 0x000000060b041227 */ /* 0x001fe200078e00ff */
[----:B------:R-:W-:Y:S01]  /*b700*/  USEL UR58, UR58, URZ, !UP0 ;  /* 0x0000003f3a3a7287 */ /* 0x000fe2000c000000 */
[----:B------:R-:W-:Y:S01]  /*b710*/  ULDC.64 UR12, c[0x0][UR16+0x228] ;  /* 0x00008a00100c7abb */ /* 0x000fe20008000a00 */
[----:B------:R-:W-:Y:S02]  /*b720*/  UIMAD UR11, UR11, UR53, URZ ;  /* 0x000000350b0b72a4 */ /* 0x000fe4000f8e023f */
[----:B------:R-:W-:Y:S02]  /*b730*/  UIMAD.WIDE.U32 UR14, UR8, UR56, URZ ;  /* 0x00000038080e72a5 */ /* 0x000fe4000f8e003f */
[----:B------:R-:W-:Y:S01]  /*b740*/  UIMAD UR17, UR9, UR56, URZ ;  /* 0x00000038091172a4 */ /* 0x000fe2000f8e023f */
[----:B-1----:R-:W-:Y:S01]  /*b750*/  @P1 SHF.R.U32.HI R7, RZ, R9, R4 ;  /* 0x00000009ff071219 */ /* 0x002fe20000011604 */
[----:B------:R-:W-:-:S02]  /*b760*/  UIMAD.WIDE.U32 UR8, UR10, UR53, URZ ;  /* 0x000000350a0872a5 */ /* 0x000fc4000f8e003f */
[----:B------:R-:W-:Y:S02]  /*b770*/  UIMAD.WIDE.U32 UR18, UR12, UR7, URZ ;  /* 0x000000070c1272a5 */ /* 0x000fe4000f8e003f */
[----:B------:R-:W-:Y:S01]  /*b780*/  UIMAD UR7, UR13, UR7, URZ ;  /* 0x000000070d0772a4 */ /* 0x000fe2000f8e023f */
[--C-:B------:R-:W-:Y:S01]  /*b790*/  IMAD.MOV R9, RZ, RZ, -R7.reuse ;  /* 0x000000ffff097224 */ /* 0x100fe200078e0a07 */
[----:B------:R-:W-:Y:S02]  /*b7a0*/  UIMAD UR11, UR10, UR58, UR11 ;  /* 0x0000003a0a0b72a4 */ /* 0x000fe4000f8e020b */
[----:B------:R-:W-:Y:S01]  /*b7b0*/  UIADD3 UR17, UR15, UR17, URZ ;  /* 0x000000110f117290 */ /* 0x000fe2000fffe03f */
[----:B------:R-:W-:Y:S02]  /*b7c0*/  IMAD.U32 R4, RZ, RZ, UR18 ;  /* 0x00000012ff047e24 */ /* 0x000fe4000f8e00ff */
[----:B------:R-:W-:Y:S01]  /*b7d0*/  IMAD.U32 R5, RZ, RZ, UR19 ;  /* 0x00000013ff057e24 */ /* 0x000fe2000f8e00ff */
[----:B------:R-:W-:Y:S01]  /*b7e0*/  SHF.R.S32.HI R5, RZ, 0x1f, R7 ;  /* 0x0000001fff057819 */ /* 0x000fe20000011407 */
[----:B------:R-:W-:-:S05]  /*b7f0*/  IMAD R9, R34, R9, R11 ;  /* 0x0000000922097224 */ /* 0x000fca00078e020b */
[----:B------:R-:W-:Y:S02]  /*b800*/  SHF.R.S32.HI R6, RZ, 0x1f, R9 ;  /* 0x0000001fff067819 */ /* 0x000fe40000011409 */
[----:B--2---:R-:W-:-:S13]  /*b810*/  @P0 R2UR UR4, R30 ;  /* 0x000000001e0402ca */ /* 0x004fda00000e0000 */
        /* <DEDUP_REMOVED lines=23> */
.L_x_2649:
[----:B------:R-:W-:Y:S01]  /*b990*/  SHFL.IDX PT, R4, R9, RZ, 0x1c1f ;  /* 0x001c1fff09047589 */ /* 0x000fe200000e0000 */
[----:B------:R-:W-:Y:S01]  /*b9a0*/  VIADD R12, R215, UR43 ;  /* 0x0000002bd70c7c36 */ /* 0x000fe20008000000 */
[----:B------:R-:W-:Y:S01]  /*b9b0*/  LOP3.LUT P0, RZ, R198, 0x3, RZ, 0xc0, !PT ;  /* 0x00000003c6ff7812 */ /* 0x000fe2000780c0ff */
[----:B-----5:R-:W-:Y:S01]  /*b9c0*/  IMAD R21, R21, R34, RZ ;  /* 0x0000002215157224 */ /* 0x020fe200078e02ff */
[----:B------:R-:W0:Y:S01]  /*b9d0*/  SHFL.IDX PT, R5, R10, RZ, 0x1c1f ;  /* 0x001c1fff0a057589 */ /* 0x000e2200000e0000 */
[----:B------:R-:W-:Y:S02]  /*b9e0*/  PLOP3.LUT P3, PT, PT, PT, UP1, 0x80, 0x0 ;  /* 0x000000000000781c */ /* 0x000fe40003f6f018 */
[C---:B------:R-:W-:Y:S01]  /*b9f0*/  IADD3 R8, R12.reuse, 0x8, RZ ;  /* 0x000000080c087810 */ /* 0x040fe20007ffe0ff */
        /* <DEDUP_REMOVED lines=9> */
[----:B0-----:R-:W-:Y:S01]  /*ba90*/  IMAD R3, R197, 0x40, R2 ;  /* 0x00000040c5037824 */ /* 0x001fe200078e0202 */
[----:B------:R-:W-:Y:S01]  /*baa0*/  ULDC.64 UR10, c[0x0][0xaa0] ;  /* 0x0002a800000a7ab9 */ /* 0x000fe20000000a00 */
[----:B------:R-:W0:Y:S02]  /*bab0*/  @P1 LDC R49, c[0x0][0xbf0] ;  /* 0x0002fc00ff311b82 */ /* 0x000e240000000800 */
[----:B------:R-:W-:-:S03]  /*bac0*/  IMAD.WIDE R32, R3, 0x2, R32 ;  /* 0x0000000203207825 */ /* 0x000fc600078e0220 */
[C---:B------:R-:W-:Y:S02]  /*bad0*/  IADD3 R9, P6, R32.reuse, 0x1000, RZ ;  /* 0x0000100020097810 */ /* 0x040fe40007fde0ff */
[C---:B------:R-:W-:Y:S02]  /*bae0*/  IADD3 R13, P5, R32.reuse, 0x2000, RZ ;  /* 0x00002000200d7810 */ /* 0x040fe40007fbe0ff */
[----:B------:R-:W-:Y:S02]  /*baf0*/  LOP3.LUT R8, R9, 0x380, RZ, 0xc0, !PT ;  /* 0x0000038009087812 */ /* 0x000fe400078ec0ff */
[C---:B------:R-:W-:Y:S02]  /*bb00*/  IADD3 R25, P4, R32.reuse, 0x3000, RZ ;  /* 0x0000300020197810 */ /* 0x040fe40007f9e0ff */
[C---:B------:R-:W-:Y:S02]  /*bb10*/  IADD3 R29, P3, R32.reuse, 0x4000, RZ ;  /* 0x00004000201d7810 */ /* 0x040fe40007f7e0ff */
[----:B------:R-:W-:-:S02]  /*bb20*/  IADD3 R37, P2, R32, 0x5000, RZ ;  /* 0x0000500020257810 */ /* 0x000fc40007f5e0ff */
[C---:B------:R-:W-:Y:S02]  /*bb30*/  IADD3 R41, P0, R32.reuse, 0x6000, RZ ;  /* 0x0000600020297810 */ /* 0x040fe40007f1e0ff */
[----:B------:R-:W-:Y:S02]  /*bb40*/  LOP3.LUT R5, R32, 0x380, RZ, 0xc0, !PT ;  /* 0x0000038020057812 */ /* 0x000fe400078ec0ff */
[----:B------:R-:W-:Y:S02]  /*bb50*/  SHF.R.U64 R8, R8, 0x3, RZ ;  /* 0x0000000308087819 */ /* 0x000fe400000012ff */
[----:B------:R-:W-:Y:S02]  /*bb60*/  LOP3.LUT R12, R13, 0x380, RZ, 0xc0, !PT ;  /* 0x000003800d0c7812 */ /* 0x000fe400078ec0ff */
[----:B------:R-:W-:Y:S02]  /*bb70*/  LOP3.LUT R24, R25, 0x380, RZ, 0xc0, !PT ;  /* 0x0000038019187812 */ /* 0x000fe400078ec0ff */
[----:B------:R-:W-:-:S02]  /*bb80*/  LOP3.LUT R28, R29, 0x380, RZ, 0xc0, !PT ;  /* 0x000003801d1c7812 */ /* 0x000fc400078ec0ff */
[----:B------:R-:W-:Y:S02]  /*bb90*/  LOP3.LUT R36, R37, 0x380, RZ, 0xc0, !PT ;  /* 0x0000038025247812 */ /* 0x000fe400078ec0ff */
[----:B------:R-:W-:Y:S02]  /*bba0*/  LOP3.LUT R40, R41, 0x380, RZ, 0xc0, !PT ;  /* 0x0000038029287812 */ /* 0x000fe400078ec0ff */
[----:B------:R-:W-:Y:S02]  /*bbb0*/  SHF.R.U64 R5, R5, 0x3, RZ ;  /* 0x0000000305057819 */ /* 0x000fe400000012ff */
[----:B------:R-:W-:Y:S01]  /*bbc0*/  LOP3.LUT R8, R8, R9, RZ, 0x3c, !PT ;  /* 0x0000000908087212 */ /* 0x000fe200078e3cff */
[----:B------:R-:W-:Y:S01]  /*bbd0*/  IMAD.X R9, RZ, RZ, R33, P6 ;  /* 0x000000ffff097224 */ /* 0x000fe200030e0621 */
[----:B------:R-:W-:Y:S02]  /*bbe0*/  IADD3 R3, P6, R32, 0x7000, RZ ;  /* 0x0000700020037810 */ /* 0x000fe40007fde0ff */
[----:B------:R-:W-:-:S02]  /*bbf0*/  SHF.R.U64 R12, R12, 0x3, RZ ;  /* 0x000000030c0c7819 */ /* 0x000fc400000012ff */
[----:B------:R-:W-:Y:S01]  /*bc00*/  SHF.R.U64 R24, R24, 0x3, RZ ;  /* 0x0000000318187819 */ /* 0x000fe200000012ff */
[--C-:B------:R-:W-:Y:S01]  /*bc10*/  IMAD.X R45, RZ, RZ, R33.reuse, P6 ;  /* 0x000000ffff2d7224 */ /* 0x100fe200030e0621 */
[----:B------:R-:W-:Y:S01]  /*bc20*/  SHF.R.U64 R28, R28, 0x3, RZ ;  /* 0x000000031c1c7819 */ /* 0x000fe200000012ff */
[----:B------:R-:W-:Y:S01]  /*bc30*/  UIMAD UR7, UR12, UR10, URZ ;  /* 0x0000000a0c0772a4 */ /* 0x000fe2000f8e023f */
[----:B------:R-:W-:Y:S01]  /*bc40*/  SHF.R.U64 R36, R36, 0x3, RZ ;  /* 0x0000000324247819 */ /* 0x000fe200000012ff */
[----:B------:R-:W-:Y:S01]  /*bc50*/  UIMAD.WIDE.U32 UR8, UR4, UR10, URZ ;  /* 0x0000000a040872a5 */ /* 0x000fe2000f8e003f */
[----:B------:R-:W-:Y:S01]  /*bc60*/  SHF.R.U64 R40, R40, 0x3, RZ ;  /* 0x0000000328287819 */ /* 0x000fe200000012ff */
[----:B------:R-:W5:Y:S01]  /*bc70*/  LD.E.128 R8, desc[UR36][R8.64] ;  /* 0x0000002408087980 */ /* 0x000f62000c101d00 */
[----:B------:R-:W-:Y:S02]  /*bc80*/  LOP3.LUT R32, R5, R32, RZ, 0x3c, !PT ;  /* 0x0000002005207212 */ /* 0x000fe400078e3cff */
        /* <DEDUP_REMOVED lines=10> */
[----:B------:R1:W5:Y:S01]  /*bd30*/  LD.E.128 R4, desc[UR36][R32.64] ;  /* 0x0000002420047980 */ /* 0x000362000c101d00 */
[----:B------:R-:W-:Y:S01]  /*bd40*/  LOP3.LUT R0, R3, 0x380, RZ, 0xc0, !PT ;  /* 0x0000038003007812 */ /* 0x000fe200078ec0ff */
[----:B------:R-:W-:-:S02]  /*bd50*/  UIMAD UR7, UR4, UR11, UR7 ;  /* 0x0000000b040772a4 */ /* 0x000fc4000f8e0207 */
[----:B------:R-:W5:Y:S01]  /*bd60*/  LD.E.128 R12, desc[UR36][R12.64] ;  /* 0x000000240c0c7980 */ /* 0x000f62000c101d00 */
[----:B------:R-:W-:-:S03]  /*bd70*/  SHF.R.U64 R0, R0, 0x3, RZ ;  /* 0x0000000300007819 */ /* 0x000fc600000012ff */
[----:B------:R-:W5:Y:S01]  /*bd80*/  LD.E.128 R24, desc[UR36][R24.64] ;  /* 0x0000002418187980 */ /* 0x000f62000c101d00 */
[----:B------:R-:W-:Y:S01]  /*bd90*/  LOP3.LUT R44, R0, R3, RZ, 0x3c, !PT ;  /* 0x00000003002c7212 */ /* 0x000fe200078e3cff */
[----:B-1----:R-:W1:Y:S01]  /*bda0*/  @P1 LDC R33, c[0x0][0xbec] ;  /* 0x0002fb00ff211b82 */ /* 0x002e620000000800 */
[----:B------:R-:W-:Y:S01]  /*bdb0*/  IMAD R0, R19, 0x20, R197 ;  /* 0x0000002013007824 */ /* 0x000fe200078e02c5 */
[----:B------:R-:W-:Y:S01]  /*bdc0*/  UIADD3 UR9, UR9, UR7, URZ ;  /* 0x0000000709097290 */ /* 0x000fe2000fffe03f */
[----:B------:R-:W5:Y:S01]  /*bdd0*/  LD.E.128 R28, desc[UR36][R28.64] ;  /* 0x000000241c1c7980 */ /* 0x000f62000c101d00 */
[----:B------:R-:W-:Y:S02]  /*bde0*/  ULDC.64 UR10, c[0x0][0xae8] ;  /* 0x0002ba00000a7ab9 */ /* 0x000fe40000000a00 */
[----:B------:R-:W-:Y:S01]  /*bdf0*/  UIMAD.WIDE.U32 UR8, UR56, UR10, UR8 ;  /* 0x0000000a380872a5 */ /* 0x000fe2000f8e0008 */
[----:B------:R-:W-:Y:S01]  /*be00*/  IADD3 R48, R0, UR43, RZ ;  /* 0x0000002b00307c10 */ /* 0x000fe2000fffe0ff */
[----:B------:R-:W-:Y:S01]  /*be10*/  USHF.R.S32.HI UR4, URZ, 0x1f, UR53 ;  /* 0x0000001f3f047899 */ /* 0x000fe20008011435 */
[----:B------:R-:W5:Y:S01]  /*be20*/  LD.E.128 R36, desc[UR36][R36.64] ;  /* 0x0000002424247980 */ /* 0x000f62000c101d00 */
[----:B------:R-:W-:-:S03]  /*be30*/  UIMAD UR9, UR56, UR11, UR9 ;  /* 0x0000000b380972a4 */ /* 0x000fc6000f8e0209 */
[----:B------:R-:W-:Y:S01]  /*be40*/  ULDC.64 UR10, c[0x0][0xaf0] ;  /* 0x0002bc00000a7ab9 */ /* 0x000fe20000000a00 */
[----:B------:R-:W5:Y:S01]  /*be50*/  LD.E.128 R40, desc[UR36][R40.64] ;  /* 0x0000002428287980 */ /* 0x000f62000c101d00 */
[----:B------:R-:W-:Y:S01]  /*be60*/  UIMAD UR4, UR4, UR10, URZ ;  /* 0x0000000a040472a4 */ /* 0x000fe2000f8e023f */
[----:B------:R-:W-:Y:S01]  /*be70*/  IMAD.MOV.U32 R3, RZ, RZ, R48 ;  /* 0x000000ffff037224 */ /* 0x000fe200078e0030 */
[----:B------:R-:W-:Y:S01]  /*be80*/  UIMAD.WIDE.U32 UR8, UR53, UR10, UR8 ;  /* 0x0000000a350872a5 */ /* 0x000fe2000f8e0008 */
[----:B------:R-:W5:Y:S01]  /*be90*/  LD.E.128 R44, desc[UR36][R44.64] ;  /* 0x000000242c2c7980 */ /* 0x000f62000c101d00 */
[----:B-1----:R-:W-:Y:S01]  /*bea0*/  @P1 IMAD.HI.U32 R0, R48, R33, RZ ;  /* 0x0000002130001227 */ /* 0x002fe200078e00ff */
[----:B------:R-:W-:Y:S01]  /*beb0*/  UIMAD UR4, UR53, UR11, UR4 ;  /* 0x0000000b350472a4 */ /* 0x000fe2000f8e0204 */
[----:B------:R-:W-:Y:S01]  /*bec0*/  @!PT LDS RZ, [RZ] ;  /* 0x00000000fffff984 */ /* 0x000fe20000000800 */
[----:B------:R-:W-:Y:S01]  /*bed0*/  @!PT LDS RZ, [RZ] ;  /* 0x00000000fffff984 */ /* 0x000fe20000000800 */
[----:B------:R-:W-:Y:S01]  /*bee0*/  @!PT LDS RZ, [RZ] ;  /* 0x00000000fffff984 */ /* 0x000fe20000000800 */
[----:B------:R-:W-:Y:S01]  /*bef0*/  @!PT LDS RZ, [RZ] ;  /* 0x00000000fffff984 */ /* 0x000fe20000000800 */
[----:B------:R1:W-:Y:S06]  /*bf00*/  MEMBAR.ALL.CTA ;  /* 0x0000000000007992 */ /* 0x0003ec0000008000 */
[----:B-1----:R-:W1:Y:S01]  /*bf10*/  FENCE.VIEW.ASYNC.S ;  /* 0x00000000000073c6 */ /* 0x002e620000000000 */
[----:B------:R-:W-:Y:S01]  /*bf20*/  ULDC.64 UR10, c[0x0][0xae0] ;  /* 0x0002b800000a7ab9 */ /* 0x000fe20000000a00 */
[----:B0-----:R-:W-:Y:S01]  /*bf30*/  @P1 SHF.R.U32.HI R3, RZ, R49, R0 ;  /* 0x00000031ff031219 */ /* 0x001fe20000011600 */
[----:B------:R-:W-:-:S03]  /*bf40*/  UIADD3 UR4, UR9, UR4, URZ ;  /* 0x0000000409047290 */ /* 0x000fc6000fffe03f */
[--C-:B------:R-:W-:Y:S01]  /*bf50*/  SHF.R.S32.HI R0, RZ, 0x1f, R3.reuse ;  /* 0x0000001fff007819 */ /* 0x100fe20000011403 */
[----:B------:R-:W-:Y:S02]  /*bf60*/  IMAD.MOV R49, RZ, RZ, -R3 ;  /* 0x000000ffff317224 */ /* 0x000fe400078e0a03 */
[----:B------:R-:W-:Y:S02]  /*bf70*/  IMAD.U32 R33, RZ, RZ, UR9 ;  /* 0x00000009ff217e24 */ /* 0x000fe4000f8e00ff */
[----:B------:R-:W-:Y:S02]  /*bf80*/  IMAD R0, R0, UR10, RZ ;  /* 0x0000000a00007c24 */ /* 0x000fe4000f8e02ff */
[----:B------:R-:W-:Y:S02]  /*bf90*/  IMAD R49, R34, R49, R48 ;  /* 0x0000003122317224 */ /* 0x000fe400078e0230 */
[----:B------:R-:W-:Y:S01]  /*bfa0*/  IMAD.U32 R32, RZ, RZ, UR8 ;  /* 0x00000008ff207e24 */ /* 0x000fe2000f8e00ff */
[----:B------:R-:W-:Y:S01]  /*bfb0*/  ULDC.64 UR8, c[0x0][0xad8] ;  /* 0x0002b60000087ab9 */ /* 0x000fe20000000a00 */
[----:B------:R-:W-:-:S02]  /*bfc0*/  IMAD.U32 R33, RZ, RZ, UR4 ;  /* 0x00000004ff217e24 */ /* 0x000fc4000f8e00ff */
[C---:B------:R-:W-:Y:S01]  /*bfd0*/  IMAD R51, R3.reuse, UR11, R0 ;  /* 0x0000000b03337c24 */ /* 0x040fe2000f8e0200 */
[----:B------:R-:W-:Y:S01]  /*bfe0*/  SHF.R.S32.HI R0, RZ, 0x1f, R49 ;  /* 0x0000001fff007819 */ /* 0x000fe20000011431 */
[----:B------:R-:W-:-:S04]  /*bff0*/  IMAD.WIDE.U32 R32, R3, UR10, R32 ;  /* 0x0000000a03207c25 */ /* 0x000fc8000f8e0020 */
[----:B------:R-:W-:Y:S02]  /*c000*/  IMAD.IADD R33, R33, 0x1, R51 ;  /* 0x0000000121217824 */ /* 0x000fe400078e0233 */
[----:B------:R-:W-:Y:S02]  /*c010*/  IMAD R34, R0, UR8, RZ ;  /* 0x0000000800227c24 */ /* 0x000fe4000f8e02ff */
[----:B------:R-:W-:Y:S02]  /*c020*/  VIADD R50, R197, UR43 ;  /* 0x0000002bc5327c36 */ /* 0x000fe40008000000 */
[C---:B------:R-:W-:Y:S02]  /*c030*/  IMAD R3, R49.reuse, UR9, R34 ;  /* 0x0000000931037c24 */ /* 0x040fe4000f8e0222 */
[----:B------:R-:W-:Y:S01]  /*c040*/  IMAD.WIDE.U32 R32, R49, UR8, R32 ;  /* 0x0000000831207c25 */ /* 0x000fe2000f8e0020 */
[----:B------:R-:W-:Y:S01]  /*c050*/  ISETP.GE.AND P2, PT, R50, R21, PT ;  /* 0x000000153200720c */ /* 0x000fe20003f46270 */
[----:B------:R-:W-:-:S02]  /*c060*/  ULDC.64 UR8, c[0x0][0xa80] ;  /* 0x0002a00000087ab9 */ /* 0x000fc40000000a00 */
[----:B------:R-:W-:Y:S01]  /*c070*/  IMAD.IADD R3, R33, 0x1, R3 ;  /* 0x0000000121037824 */ /* 0x000fe200078e0203 */
[----:B------:R-:W-:Y:S01]  /*c080*/  LEA R34, P3, R32, UR8, 0x1 ;  /* 0x0000000820227c11 */ /* 0x000fe2000f8608ff */
[----:B------:R-:W-:Y:S02]  /*c090*/  VIADD R20, R20, 0x28820 ;  /* 0x0002882014147836 */ /* 0x000fe40000000000 */
[----:B------:R-:W-:Y:S01]  /*c0a0*/  VIADD R0, R50, 0x20 ;  /* 0x0000002032007836 */ /* 0x000fe20000000000 */
[----:B------:R-:W-:Y:S02]  /*c0b0*/  LEA.HI.X R3, R32, UR9, R3, 0x1, P3 ;  /* 0x0000000920037c11 */ /* 0x000fe400098f0c03 */
[----:B------:R-:W-:Y:S02]  /*c0c0*/  PRMT R20, RZ, 0x654, R20 ;  /* 0x00000654ff147816 */ /* 0x000fe40000000014 */
[-C--:B------:R-:W-:Y:S01]  /*c0d0*/  ISETP.GE.AND P0, PT, R0, R21.reuse, PT ;  /* 0x000000150000720c */ /* 0x080fe20003f06270 */
[----:B-1----:R0:W1:Y:S01]  /*c0e0*/  SHFL.IDX PT, R33, R34, RZ, 0x181f ;  /* 0x00181fff22217589 */ /* 0x00206200000e0000 */
[----:B------:R-:W-:Y:S01]  /*c0f0*/  IADD3 R0, R50, 0x40, RZ ;  /* 0x0000004032007810 */ /* 0x000fe20007ffe0ff */
[----:B------:R0:W-:Y:S01]  /*c100*/  SYNCS.ARRIVE.TRANS64.RED.A1T0 RZ, [R20+URZ], RZ ;  /* 0x000000ff14ff79a7 */ /* 0x0001e2000810043f */
[----:B------:R-:W-:Y:S01]  /*c110*/  BSSY B1, `(.L_x_2651) ;  /* 0x000000d000017945 */ /* 0x000fe20003800000 */
[----:B------:R0:W2:Y:S01]  /*c120*/  SHFL.IDX PT, R49, R3, RZ, 0x181f ;  /* 0x00181fff03317589 */ /* 0x0000a200000e0000 */
[----:B------:R-:W-:-:S02]  /*c130*/  ISETP.GE.AND P1, PT, R0, R21, PT ;  /* 0x000000150000720c */ /* 0x000fc40003f26270 */
[----:B------:R-:W-:Y:S11]  /*c140*/  @P2 BRA `(.L_x_2652) ;  /* 0x0000000000242947 */ /* 0x000ff60003800000 */
[----:B------:R-:W-:Y:S02]  /*c150*/  ULDC UR4, c[0x0][0xac8] ;  /* 0x0002b20000047ab9 */ /* 0x000fe40000000800 */
[----:B------:R-:W-:Y:S02]  /*c160*/  ISETP.GE.AND P2, PT, R2, UR4, PT ;  /* 0x0000000402007c0c */ /* 0x000fe4000bf46270 */
[----:B------:R-:W-:-:S11]  /*c170*/  ISETP.GE.AND P3, PT, R18, UR4, PT ;  /* 0x0000000412007c0c */ /* 0x000fd6000bf66270 */
[-C--:B-1----:R-:W-:Y:S02]  /*c180*/  @!P2 LEA R32, P4, R2, R33.reuse, 0x1 ;  /* 0x000000210220a211 */ /* 0x082fe400078808ff */
[----:B------:R-:W-:Y:S02]  /*c190*/  @!P3 LEA R48, P5, R18, R33, 0x1 ;  /* 0x000000211230b211 */ /* 0x000fe400078a08ff */
[-C--:B--2---:R-:W-:Y:S02]  /*c1a0*/  @!P2 LEA.HI.X R33, R2, R49.reuse, R218, 0x1, P4 ;  /* 0x000000310221a211 */ /* 0x084fe400020f0cda */
[----:B------:R-:W-:-:S03]  /*c1b0*/  @!P3 LEA.HI.X R49, R18, R49, R217, 0x1, P5 ;  /* 0x000000311231b211 */ /* 0x000fc600028f0cd9 */
[----:B-----5:R3:W-:Y:S04]  /*c1c0*/  @!P2 ST.E.128 desc[UR36][R32.64], R4 ;  /* 0x000000042000a985 */ /* 0x0207e8000c101d24 */
[----:B------:R3:W-:Y:S02]  /*c1d0*/  @!P3 ST.E.128 desc[UR36][R48.64], R28 ;  /* 0x0000001c3000b985 */ /* 0x0007e4000c101d24 */
.L_x_2652:
[----:B------:R-:W-:Y:S05]  /*c1e0*/  BSYNC B1 ;  /* 0x0000000000017941 */ /* 0x000fea0003800000 */
.L_x_2651:
        /* <DEDUP_REMOVED lines=13> */
.L_x_2654:
[----:B------:R-:W-:Y:S05]  /*c2c0*/  BSYNC B1 ;  /* 0x0000000000017941 */ /* 0x000fea0003800000 */
.L_x_2653:
[----:B0---4-:R0:W4:Y:S01]  /*c2d0*/  SHFL.IDX PT, R7, R3, 0x2, 0x181f ;  /* 0x00581f0003077f89 */ /* 0x01112200000e0000 */
        /* <DEDUP_REMOVED lines=12> */
.L_x_2656:
[----:B------:R-:W-:Y:S05]  /*c3a0*/  BSYNC B1 ;  /* 0x0000000000017941 */ /* 0x000fea0003800000 */
.L_x_2655:
[----:B------:R-:W-:Y:S01]  /*c3b0*/  VIADD R0, R50, 0x60 ;  /* 0x0000006032007836 */ /* 0x000fe20000000000 */
[----:B0--3--:R-:W0:Y:S04]  /*c3c0*/  SHFL.IDX PT, R3, R3, 0x3, 0x181f ;  /* 0x00781f0003037f89 */ /* 0x009e2800000e0000 */
[----:B------:R-:W-:Y:S01]  /*c3d0*/  ISETP.GE.AND P0, PT, R0, R21, PT ;  /* 0x000000150000720c */ /* 0x000fe20003f06270 */
[----:B----4-:R3:W4:-:S12]  /*c3e0*/  SHFL.IDX PT, R7, R34, 0x3, 0x181f ;  /* 0x00781f0022077f89 */ /* 0x01071800000e0000 */
[----:B---3--:R-:W-:Y:S05]  /*c3f0*/  @P0 BRA `(.L_x_2657) ;  /* 0x00000018001c0947 */ /* 0x008fea0003800000 */
[----:B------:R-:W-:Y:S02]  /*c400*/  ULDC UR4, c[0x0][0xac8] ;  /* 0x0002b20000047ab9 */ /* 0x000fe40000000800 */
[----:B------:R-:W-:-:S13]  /*c410*/  ISETP.GE.AND P1, PT, R2, UR4, PT ;  /* 0x0000000402007c0c */ /* 0x000fda000bf26270 */
[----:B----4-:R-:W-:-:S04]  /*c420*/  @!P1 LEA R4, P0, R2, R7, 0x1 ;  /* 0x0000000702049211 */ /* 0x010fc800078008ff */
        /* <DEDUP_REMOVED lines=8> */
.L_x_2650:
        /* <DEDUP_REMOVED lines=17> */
[----:B------:R-:W-:Y:S02]  /*c5c0*/  UIMAD UR4, UR4, UR10, URZ ;  /* 0x0000000a040472a4 */ /* 0x000fe4000f8e023f */
[----:B------:R-:W-:Y:S01]  /*c5d0*/  UIMAD.WIDE.U32 UR8, UR53, UR10, UR8 ;  /* 0x0000000a350872a5 */ /* 0x000fe2000f8e0008 */
[----:B0-----:R-:W-:Y:S01]  /*c5e0*/  @P1 IMAD.HI.U32 R0, R11, R0, RZ ;  /* 0x000000000b001227 */ /* 0x001fe200078e00ff */
[----:B------:R-:W-:-:S03]  /*c5f0*/  UIMAD UR4, UR53, UR11, UR4 ;  /* 0x0000000b350472a4 */ /* 0x000fc6000f8e0204 */
[----:B------:R-:W-:Y:S01]  /*c600*/  ULDC.64 UR10, c[0x0][0xb48] ;  /* 0x0002d200000a7ab9 */ /* 0x000fe20000000a00 */
[----:B------:R-:W-:Y:S01]  /*c610*/  UIADD3 UR9, UR9, UR4, URZ ;  /* 0x0000000409097290 */ /* 0x000fe2000fffe03f */
[----:B-1----:R-:W-:-:S03]  /*c620*/  @P1 SHF.R.U32.HI R3, RZ, R5, R0 ;  /* 0x00000005ff031219 */ /* 0x002fc60000011600 */
[----:B------:R-:W-:Y:S01]  /*c630*/  UIMAD.WIDE.U32 UR8, UR57, UR10, UR8 ;  /* 0x0000000a390872a5 */ /* 0x000fe2000f8e0008 */
[--C-:B------:R-:W-:Y:S01]  /*c640*/  SHF.R.S32.HI R0, RZ, 0x1f, R3.reuse ;  /* 0x0000001fff007819 */ /* 0x100fe20000011403 */
[----:B------:R-:W-:Y:S02]  /*c650*/  IMAD.MOV R7, RZ, RZ, -R3 ;  /* 0x000000ffff077224 */ /* 0x000fe400078e0a03 */
[----:B------:R-:W-:Y:S02]  /*c660*/  UIMAD UR57, UR57, UR11, UR9 ;  /* 0x0000000b393972a4 */ /* 0x000fe4000f8e0209 */
[----:B------:R-:W-:Y:S01]  /*c670*/  IMAD.U32 R5, RZ, RZ, UR9 ;  /* 0x00000009ff057e24 */ /* 0x000fe2000f8e00ff */
[----:B------:R-:W-:Y:S01]  /*c680*/  ULDC.64 UR10, c[0x0][0xb30] ;  /* 0x0002cc00000a7ab9 */ /* 0x000fe20000000a00 */
[----:B------:R-:W-:Y:S02]  /*c690*/  IMAD R7, R34, R7, R11 ;  /* 0x0000000722077224 */ /* 0x000fe400078e020b */
        /* <DEDUP_REMOVED lines=11> */
[----:B------:R-:W-:-:S04]  /*c750*/  ULDC.64 UR8, c[0x0][0xb00] ;  /* 0x0002c00000087ab9 */ /* 0x000fc80000000a00 */
[----:B------:R-:W-:Y:S02]  /*c760*/  IADD3 R3, R5, R3, RZ ;  /* 0x0000000305037210 */ /* 0x000fe40007ffe0ff */
        /* <DEDUP_REMOVED lines=10> */
[-C--:B0-----:R-:W-:Y:S02]  /*c810*/  @!P3 LEA R8, P5, R196, R6.reuse, 0x2 ;  /* 0x00000006c408b211 */ /* 0x081fe400078a10ff */
        /* <DEDUP_REMOVED lines=58> */
.L_x_2659:
[----:B------:R-:W-:Y:S05]  /*cbc0*/  BSYNC B1 ;  /* 0x0000000000017941 */ /* 0x000fea0003800000 */
.L_x_2658:
[----:B-1-3--:R1:W3:Y:S04]  /*cbd0*/  SHFL.IDX PT, R7, R3, 0x1, 0x1c1f ;  /* 0x003c1f0003077f89 */ /* 0x00a2e800000e0000 */
        /* <DEDUP_REMOVED lines=9> */
[CC--:B------:R-:W-:Y:S02]  /*cc70*/  @!P0 LEA R10, P6, R195.reuse, R6.reuse, 0x2 ;  /* 0x00000006c30a8211 */ /* 0x0c0fe400078c10ff */
        /* <DEDUP_REMOVED lines=9> */
[-C--:B------:R-:W-:Y:S01]  /*cd10*/  @!P4 LEA.HI.X R15, R193, R7.reuse, R210, 0x2, P2 ;  /* 0x00000007c10fc211 */ /* 0x080fe200010f14d2 */
[----:B------:R3:W-:Y:S01]  /*cd20*/  @!P0 ST.E.64 desc[UR36][R10.64], R98 ;  /* 0x000000620a008985 */ /* 0x0007e2000c101b24 */
[----:B------:R-:W-:Y:S02]  /*cd30*/  ISETP.GE.AND P0, PT, R191, UR4, PT ;  /* 0x00000004bf007c0c */ /* 0x000fe4000bf06270 */
[----:B------:R-:W-:Y:S02]  /*cd40*/  ISETP.GE.AND P2, PT, R189, UR4, PT ;  /* 0x00000004bd007c0c */ /* 0x000fe4000bf46270 */
[----:B------:R-:W-:-:S02]  /*cd50*/  @!P3 LEA.HI.X R13, R194, R7, R211, 0x2, P6 ;  /* 0x00000007c20db211 */ /* 0x000fc400030f14d3 */
[----:B--2---:R-:W-:-:S03]  /*cd60*/  @!P5 LEA R20, P6, R192, R6, 0x2 ;  /* 0x00000006c014d211 */ /* 0x004fc600078c10ff */
[----:B------:R2:W-:Y:S01]  /*cd70*/  @!P3 ST.E.64 desc[UR36][R12.64], R102 ;  /* 0x000000660c00b985 */ /* 0x0005e2000c101b24 */
[-C--:B------:R-:W-:Y:S02]  /*cd80*/  @!P5 LEA.HI.X R21, R192, R7.reuse, R209, 0x2, P6 ;  /* 0x00000007c015d211 */ /* 0x080fe400030f14d1 */
[----:B------:R-:W-:Y:S01]  /*cd90*/  ISETP.GE.AND P3, PT, R188, UR4, PT ;  /* 0x00000004bc007c0c */ /* 0x000fe2000bf66270 */
[----:B------:R4:W-:Y:S01]  /*cda0*/  @!P4 ST.E.64 desc[UR36][R14.64], R106 ;  /* 0x0000006a0e00c985 */ /* 0x0009e2000c101b24 */
[-C--:B0-----:R-:W-:Y:S02]  /*cdb0*/  @!P0 LEA R4, P4, R191, R6.reuse, 0x2 ;  /* 0x00000006bf048211 */ /* 0x081fe400078810ff */
[-C--:B---3--:R-:W-:Y:S01]  /*cdc0*/  @!P2 LEA R10, P6, R189, R6.reuse, 0x2 ;  /* 0x00000006bd0aa211 */ /* 0x088fe200078c10ff */
[----:B------:R-:W-:Y:S01]  /*cdd0*/  @!P5 ST.E.64 desc[UR36][R20.64], R110 ;  /* 0x0000006e1400d985 */ /* 0x000fe2000c101b24 */
[----:B------:R-:W-:Y:S02]  /*cde0*/  @!P1 LEA R8, P5, R190, R6, 0x2 ;  /* 0x00000006be089211 */ /* 0x000fe400078a10ff */
[----:B------:R-:W-:-:S02]  /*cdf0*/  @!P0 LEA.HI.X R5, R191, R7, R208, 0x2, P4 ;  /* 0x00000007bf058211 */ /* 0x000fc400020f14d0 */
[-C--:B------:R-:W-:Y:S02]  /*ce00*/  @!P1 LEA.HI.X R9, R190, R7.reuse, R207, 0x2, P5 ;  /* 0x00000007be099211 */ /* 0x080fe400028f14cf */
[----:B------:R-:W-:Y:S01]  /*ce10*/  ISETP.GE.AND P4, PT, R187, UR4, PT ;  /* 0x00000004bb007c0c */ /* 0x000fe2000bf86270 */
[----:B------:R-:W-:Y:S01]  /*ce20*/  @!P0 ST.E.64 desc[UR36][R4.64], R114 ;  /* 0x0000007204008985 */ /* 0x000fe2000c101b24 */
[----:B------:R-:W-:Y:S02]  /*ce30*/  @!P2 LEA.HI.X R11, R189, R7, R206, 0x2, P6 ;  /* 0x00000007bd0ba211 */ /* 0x000fe400030f14ce */
[----:B--2---:R-:W-:Y:S01]  /*ce40*/  @!P3 LEA R12, P5, R188, R6, 0x2 ;  /* 0x00000006bc0cb211 */ /* 0x004fe200078a10ff */
        /* <DEDUP_REMOVED lines=29> */
.L_x_2648:
        /* <DEDUP_REMOVED lines=9> */
[----:B------:R-:W-:-:S03]  /*d0b0*/  UISETP.NE.U32.AND UP1, UPT, UR8, URZ, UPT ;  /* 0x0000003f0800728c */ /* 0x000fc6000bf25070 */
[----:B------:R-:W2:Y:S01]  /*d0c0*/  @P1 LDG.E R3, desc[UR36][R4.64] ;  /* 0x0000002404031981 */ /* 0x000ea2000c1e1900 */
[----:B------:R-:W-:Y:S01]  /*d0d0*/  UISETP.NE.AND.EX UP1, UPT, UR9, URZ, UPT, UP1 ;  /* 0x0000003f0900728c */ /* 0x000fe2000bf25310 */
[----:B------:R-:W-:Y:S02]  /*d0e0*/  ULDC UR4, c[0x0][0xa88] ;  /* 0x0002a20000047ab9 */ /* 0x000fe40000000800 */
[----:B------:R-:W-:-:S03]  /*d0f0*/  IMAD.U32 R0, RZ, RZ, UR4 ;  /* 0x00000004ff007e24 */ /* 0x000fc6000f8e00ff */
[----:B------:R-:W-:-:S05]  /*d100*/  PLOP3.LUT P2, PT, PT, PT, UP1, 0x80, 0x0 ;  /* 0x000000000000781c */ /* 0x000fca0003f4f018 */
[----:B------:R-:W-:Y:S02]  /*d110*/  @UP1 ULDC.64 UR8, c[0x0][0xc08] ;  /* 0x0003020000081ab9 */ /* 0x000fe40000000a00 */
[----:B------:R-:W-:-:S06]  /*d120*/  @UP1 UIMAD.WIDE UR8, UR53, 0x4, UR8 ;  /* 0x00000004350818a5 */ /* 0x000fcc000f8e0208 */
[----:B------:R-:W-:Y:S02]  /*d130*/  IMAD.U32 R6, RZ, RZ, UR8 ;  /* 0x00000008ff067e24 */ /* 0x000fe4000f8e00ff */
[----:B------:R-:W-:-:S05]  /*d140*/  IMAD.U32 R7, RZ, RZ, UR9 ;  /* 0x00000009ff077e24 */ /* 0x000fca000f8e00ff */
[----:B------:R0:W5:Y:S01]  /*d150*/  @P2 LDG.E R0, desc[UR36][R6.64] ;  /* 0x0000002406002981 */ /* 0x000162000c1e1900 */
[----:B------:R-:W-:Y:S01]  /*d160*/  UMOV UR4, URZ ;  /* 0x0000003f00047c82 */ /* 0x000fe20008000000 */
[----:B------:R-:W-:Y:S01]  /*d170*/  UISETP.NE.AND UP1, UPT, UR54, URZ, UPT ;  /* 0x0000003f3600728c */ /* 0x000fe2000bf25270 */
[----:B------:R-:W-:-:S10]  /*d180*/  ISETP.GT.AND P0, PT, R219, 0x7f, PT ;  /* 0x0000007fdb00780c */ /* 0x000fd40003f04270 */
[----:B------:R-:W-:Y:S01]  /*d190*/  @!UP1 ULDC UR54, c[0x0][0xad4] ;  /* 0x0002b50000369ab9 */ /* 0x000fe20000000800 */
[----:B--2---:R-:W-:-:S13]  /*d1a0*/  @P1 R2UR UR4, R3 ;  /* 0x00000000030412ca */ /* 0x004fda00000e0000 */
[----:B------:R-:W-:Y:S01]  /*d1b0*/  USHF.R.S32.HI UR18, URZ, 0x1f, UR4 ;  /* 0x0000001f3f127899 */ /* 0x000fe20008011404 */
[----:B0-----:R-:W-:Y:S11]  /*d1c0*/  @P2 BRA `(.L_x_2660) ;  /* 0x0000000000102947 */ /* 0x001ff60003800000 */
[----:B------:R-:W-:Y:S05]  /*d1d0*/  @!P1 BRA `(.L_x_2660) ;  /* 0x00000000000c9947 */ /* 0x000fea0003800000 */
[----:B------:R-:W2:Y:S04]  /*d1e0*/  LDG.E R3, desc[UR36][R4.64] ;  /* 0x0000002404037981 */ /* 0x000ea8000c1e1900 */
[----:B-----5:R-:W2:Y:S02]  /*d1f0*/  LDG.E R0, desc[UR36][R4.64+0x4] ;  /* 0x0000042404007981 */ /* 0x020ea4000c1e1900 */
[----:B--2---:R-:W-:-:S07]  /*d200*/  IMAD.IADD R0, R0, 0x1, -R3 ;  /* 0x0000000100007824 */ /* 0x004fce00078e0a03 */
.L_x_2660:
[----:B------:R-:W-:Y:S01]  /*d210*/  USEL UR53, UR53, URZ, !UP0 ;  /* 0x0000003f35357287 */ /* 0x000fe2000c000000 */
[----:B------:R-:W-:Y:S01]  /*d220*/  BSSY B1, `(.L_x_2661) ;  /* 0x0000038000017945 */ /* 0x000fe20003800000 */
[----:B------:R-:W-:-:S03]  /*d230*/  USEL UR58, UR58, URZ, !UP0 ;  /* 0x0000003f3a3a7287 */ /* 0x000fc6000c000000 */
[----:B------:R-:W-:Y:S09]  /*d240*/  @P0 BRA `(.L_x_2662) ;  /* 0x0000000000d40947 */ /* 0x000ff20003800000 */
        /* <DEDUP_REMOVED lines=9> */
[----:B------:R-:W-:-:S03]  /*d2e0*/  UMOV UR16, 0x9b8 ;  /* 0x000009b800107882 */ /* 0x000fc60000000000 */
[----:B------:R-:W-:Y:S02]  /*d2f0*/  USEL UR16, UR16, 0x978, UP0 ;  /* 0x0000097810107887 */ /* 0x000fe40008000000 */
[----:B------:R-:W-:-:S06]  /*d300*/  USEL UR7, UR57, URZ, UP0 ;  /* 0x0000003f39077287 */ /* 0x000fcc0008000000 */
[----:B------:R-:W0:Y:S04]  /*d310*/  @P0 LDC R3, c[0x0][0xbec] ;  /* 0x0002fb00ff030b82 */ /* 0x000e280000000800 */
[----:B------:R-:W-:Y:S01]  /*d320*/  ULDC.64 UR10, c[0x0][UR16+0x220] ;  /* 0x00008800100a7abb */ /* 0x000fe20008000a00 */
[----:B------:R-:W-:Y:S01]  /*d330*/  ULDC.64 UR8, c[0x0][UR16+0x218] ;  /* 0x0000860010087abb */ /* 0x000fe20008000a00 */
[----:B------:R-:W-:Y:S01]  /*d340*/  ULDC.64 UR12, c[0x0][UR16+0x228] ;  /* 0x00008a00100c7abb */ /* 0x000fe20008000a00 */
[----:B------:R-:W-:Y:S01]  /*d350*/  UIMAD UR11, UR11, UR53, URZ ;  /* 0x000000350b0b72a4 */ /* 0x000fe2000f8e023f */
[----:B------:R-:W1:Y:S01]  /*d360*/  @P0 LDC R5, c[0x0][0xbf0] ;  /* 0x0002fc00ff050b82 */ /* 0x000e620000000800 */
[----:B------:R-:W-:Y:S02]  /*d370*/  UIMAD.WIDE.U32 UR14, UR8, UR56, URZ ;  /* 0x00000038080e72a5 */ /* 0x000fe4000f8e003f */
        /* <DEDUP_REMOVED lines=10> */
[----:B------:R-:W-:Y:S02]  /*d420*/  IMAD.MOV.U32 R3, RZ, RZ, R6 ;  /* 0x000000ffff037224 */ /* 0x000fe400078e0006 */
[----:B------:R-:W-:Y:S01]  /*d430*/  IMAD.U32 R8, RZ, RZ, UR8 ;  /* 0x00000008ff087e24 */ /* 0x000fe2000f8e00ff */
[----:B------:R-:W-:Y:S01]  /*d440*/  UIADD3.X UR7, UR7, UR17, UR18, UP1, UP2 ;  /* 0x0000001107077290 */ /* 0x000fe20008fe4412 */
[----:B-1----:R-:W-:Y:S01]  /*d450*/  @P0 SHF.R.U32.HI R3, RZ, R5, R4 ;  /* 0x00000005ff030219 */ /* 0x002fe20000011604 */
[----:B------:R-:W-:Y:S01]  /*d460*/  IMAD.U32 R5, RZ, RZ, UR21 ;  /* 0x00000015ff057e24 */ /* 0x000fe2000f8e00ff */
[----:B------:R-:W-:Y:S01]  /*d470*/  MOV R4, UR20 ;  /* 0x0000001400047c02 */ /* 0x000fe20008000f00 */
[----:B------:R-:W-:Y:S01]  /*d480*/  ULDC.64 UR8, c[0x0][UR16+0x210] ;  /* 0x0000840010087abb */ /* 0x000fe20008000a00 */
[--C-:B------:R-:W-:Y:S01]  /*d490*/  SHF.R.S32.HI R5, RZ, 0x1f, R3.reuse ;  /* 0x0000001fff057819 */ /* 0x100fe20000011403 */
[----:B------:R-:W-:Y:S01]  /*d4a0*/  IMAD.MOV R7, RZ, RZ, -R3 ;  /* 0x000000ffff077224 */ /* 0x000fe200078e0a03 */
[----:B------:R-:W-:Y:S01]  /*d4b0*/  IADD3 R4, P0, P1, R3, UR14, R4 ;  /* 0x0000000e03047c10 */ /* 0x000fe2000f91e004 */
[----:B------:R-:W-:Y:S01]  /*d4c0*/  ULDC.64 UR10, c[0x0][0xba8] ;  /* 0x0002ea00000a7ab9 */ /* 0x000fe20000000a00 */
[----:B------:R-:W-:Y:S01]  /*d4d0*/  @!UP0 ULDC UR10, c[0x0][0xb50] ;  /* 0x0002d400000a8ab9 */ /* 0x000fe20000000800 */
[----:B------:R-:W-:Y:S01]  /*d4e0*/  IMAD R7, R9, R7, R6 ;  /* 0x0000000709077224 */ /* 0x000fe200078e0206 */
[----:B------:R-:W-:Y:S01]  /*d4f0*/  IADD3.X R5, R5, UR7, R8, P0, P1 ;  /* 0x0000000705057c10 */ /* 0x000fe200087e2408 */
[----:B------:R-:W-:-:S02]  /*d500*/  @!UP0 ULDC UR11, c[0x0][0xb54] ;  /* 0x0002d500000b8ab9 */ /* 0x000fc40000000800 */
[C---:B------:R-:W-:Y:S01]  /*d510*/  IMAD R6, R7.reuse, UR9, RZ ;  /* 0x0000000907067c24 */ /* 0x040fe2000f8e02ff */
[----:B------:R-:W-:Y:S01]  /*d520*/  SHF.R.S32.HI R3, RZ, 0x1f, R7 ;  /* 0x0000001fff037819 */ /* 0x000fe20000011407 */
[----:B------:R-:W-:-:S04]  /*d530*/  IMAD.WIDE.U32 R4, R7, UR8, R4 ;  /* 0x0000000807047c25 */ /* 0x000fc8000f8e0004 */
[----:B------:R-:W-:Y:S01]  /*d540*/  IMAD R3, R3, UR8, R6 ;  /* 0x0000000803037c24 */ /* 0x000fe2000f8e0206 */
[----:B------:R-:W-:-:S03]  /*d550*/  LEA R6, P0, R4, UR10, 0x2 ;  /* 0x0000000a04067c11 */ /* 0x000fc6000f8010ff */
[----:B------:R-:W-:-:S05]  /*d560*/  IMAD.IADD R3, R5, 0x1, R3 ;  /* 0x0000000105037824 */ /* 0x000fca00078e0203 */
[----:B------:R-:W-:Y:S01]  /*d570*/  LEA.HI.X R7, R4, UR11, R3, 0x2, P0 ;  /* 0x0000000b04077c11 */ /* 0x000fe200080f1403 */
[----:B------:R-:W-:-:S05]  /*d580*/  IMAD.MOV.U32 R3, RZ, RZ, -0x800000 ;  /* 0xff800000ff037424 */ /* 0x000fca00078e00ff */
[----:B------:R0:W-:Y:S02]  /*d590*/  STG.E desc[UR36][R6.64], R3 ;  /* 0x0000000306007986 */ /* 0x0001e4000c101924 */
.L_x_2662:
[----:B------:R-:W-:Y:S05]  /*d5a0*/  BSYNC B1 ;  /* 0x0000000000017941 */ /* 0x000fea0003800000 */
.L_x_2661:
[----:B------:R-:W-:-:S06]  /*d5b0*/  UISETP.GT.AND UP0, UPT, UR54, 0x1, UPT ;  /* 0x000000013600788c */ /* 0x000fcc000bf04270 */
[----:B------:R-:W-:-:S13]  /*d5c0*/  PLOP3.LUT P0, PT, PT, PT, UP0, 0x80, 0x0 ;  /* 0x000000000000781c */ /* 0x000fda0003f0f008 */
[----:B------:R-:W-:Y:S05]  /*d5d0*/  @P0 BRA `(.L_x_2657) ;  /* 0x0000000400a40947 */ /* 0x000fea0003800000 */
[----:B------:R-:W1:Y:S01]  /*d5e0*/  LDC R11, c[0x0][0xbe8] ;  /* 0x0002fa00ff0b7b82 */ /* 0x000e620000000800 */
[----:B------:R-:W-:Y:S01]  /*d5f0*/  ULDC.64 UR10, c[0x0][0xaa0] ;  /* 0x0002a800000a7ab9 */ /* 0x000fe20000000a00 */
[----:B0-----:R-:W-:Y:S01]  /*d600*/  IMAD R3, R19, 0x20, R197 ;  /* 0x0000002013037824 */ /* 0x001fe200078e02c5 */
[----:B------:R-:W-:Y:S01]  /*d610*/  UIMAD UR7, UR18, UR10, URZ ;  /* 0x0000000a120772a4 */ /* 0x000fe2000f8e023f */
[----:B------:R-:W-:Y:S01]  /*d620*/  BSSY B1, `(.L_x_2663) ;  /* 0x000003a000017945 */ /* 0x000fe20003800000 */
[----:B------:R-:W-:Y:S01]  /*d630*/  UIMAD.WIDE.U32 UR8, UR4, UR10, URZ ;  /* 0x0000000a040872a5 */ /* 0x000fe2000f8e003f */
[----:B------:R-:W-:Y:S01]  /*d640*/  VIADD R8, R3, UR43 ;  /* 0x0000002b03087c36 */ /* 0x000fe20008000000 */
[----:B------:R-:W-:-:S03]  /*d650*/  UIMAD UR7, UR4, UR11, UR7 ;  /* 0x0000000b040772a4 */ /* 0x000fc6000f8e0207 */
[----:B------:R-:W-:Y:S01]  /*d660*/  ULDC.64 UR10, c[0x0][0xae8] ;  /* 0x0002ba00000a7ab9 */ /* 0x000fe20000000a00 */
[----:B------:R-:W-:Y:S01]  /*d670*/  UIADD3 UR9, UR9, UR7, URZ ;  /* 0x0000000709097290 */ /* 0x000fe2000fffe03f */
[----:B------:R-:W-:-:S03]  /*d680*/  IMAD.MOV.U32 R3, RZ, RZ, R8 ;  /* 0x000000ffff037224 */ /* 0x000fc600078e0008 */
[----:B------:R-:W-:-:S04]  /*d690*/  UIMAD.WIDE.U32 UR8, UR56, UR10, UR8 ;  /* 0x0000000a380872a5 */ /* 0x000fc8000f8e0008 */
[----:B------:R-:W-:-:S03]  /*d6a0*/  UIMAD UR9, UR56, UR11, UR9 ;  /* 0x0000000b380972a4 */ /* 0x000fc6000f8e0209 */
[----:B------:R-:W-:Y:S01]  /*d6b0*/  ULDC.64 UR10, c[0x0][0xaf0] ;  /* 0x0002bc00000a7ab9 */ /* 0x000fe20000000a00 */
[----:B-1----:R-:W-:Y:S01]  /*d6c0*/  ISETP.NE.AND P0, PT, R11, 0x1, PT ;  /* 0x000000010b00780c */ /* 0x002fe20003f05270 */
[----:B------:R-:W-:Y:S02]  /*d6d0*/  UIMAD UR58, UR58, UR10, URZ ;  /* 0x0000000a3a3a72a4 */ /* 0x000fe4000f8e023f */
[----:B------:R-:W-:Y:S02]  /*d6e0*/  UIMAD.WIDE.U32 UR8, UR53, UR10, UR8 ;  /* 0x0000000a350872a5 */ /* 0x000fe4000f8e0008 */
[----:B------:R-:W-:-:S03]  /*d6f0*/  UIMAD UR4, UR53, UR11, UR58 ;  /* 0x0000000b350472a4 */ /* 0x000fc6000f8e023a */
[----:B------:R-:W-:Y:S01]  /*d700*/  ULDC.64 UR10, c[0x0][0xae0] ;  /* 0x0002b800000a7ab9 */ /* 0x000fe20000000a00 */
[----:B------:R-:W-:-:S04]  /*d710*/  UIADD3 UR4, UR9, UR4, URZ ;  /* 0x0000000409047290 */ /* 0x000fc8000fffe03f */
[----:B------:R-:W0:Y:S08]  /*d720*/  @P0 LDC R5, c[0x0][0xbec] ;  /* 0x0002fb00ff050b82 */ /* 0x000e300000000800 */
[----:B------:R-:W1:Y:S01]  /*d730*/  @P0 LDC R7, c[0x0][0xbf0] ;  /* 0x0002fc00ff070b82 */ /* 0x000e620000000800 */
[----:B0-----:R-:W-:Y:S01]  /*d740*/  @P0 IMAD.HI.U32 R4, R8, R5, RZ ;  /* 0x0000000508040227 */ /* 0x001fe200078e00ff */
[----:B------:R-:W-:-:S03]  /*d750*/  MOV R5, UR9 ;  /* 0x0000000900057c02 */ /* 0x000fc60008000f00 */
[----:B------:R-:W-:Y:S01]  /*d760*/  IMAD.U32 R5, RZ, RZ, UR4 ;  /* 0x00000004ff057e24 */ /* 0x000fe2000f8e00ff */
[----:B-1----:R-:W-:-:S04]  /*d770*/  @P0 SHF.R.U32.HI R3, RZ, R7, R4 ;  /* 0x00000007ff030219 */ /* 0x002fc80000011604 */
[--C-:B------:R-:W-:Y:S01]  /*d780*/  SHF.R.S32.HI R4, RZ, 0x1f, R3.reuse ;  /* 0x0000001fff047819 */ /* 0x100fe20000011403 */
[----:B------:R-:W-:-:S04]  /*d790*/  IMAD.MOV R7, RZ, RZ, -R3 ;  /* 0x000000ffff077224 */ /* 0x000fc800078e0a03 */
[----:B------:R-:W-:Y:S02]  /*d7a0*/  IMAD R6, R4, UR10, RZ ;  /* 0x0000000a04067c24 */ /* 0x000fe4000f8e02ff */
[----:B------:R-:W-:Y:S01]  /*d7b0*/  IMAD.U32 R4, RZ, RZ, UR8 ;  /* 0x00000008ff047e24 */ /* 0x000fe2000f8e00ff */
[----:B------:R-:W-:Y:S01]  /*d7c0*/  ULDC.64 UR8, c[0x0][0xad8] ;  /* 0x0002b60000087ab9 */ /* 0x000fe20000000a00 */
[----:B------:R-:W-:Y:S02]  /*d7d0*/  IMAD R7, R11, R7, R8 ;  /* 0x000000070b077224 */ /* 0x000fe400078e0208 */
[C---:B------:R-:W-:Y:S02]  /*d7e0*/  IMAD R9, R3.reuse, UR11, R6 ;  /* 0x0000000b03097c24 */ /* 0x040fe4000f8e0206 */
[----:B------:R-:W-:Y:S01]  /*d7f0*/  IMAD.WIDE.U32 R4, R3, UR10, R4 ;  /* 0x0000000a03047c25 */ /* 0x000fe2000f8e0004 */
[----:B------:R-:W-:-:S03]  /*d800*/  SHF.R.S32.HI R3, RZ, 0x1f, R7 ;  /* 0x0000001fff037819 */ /* 0x000fc60000011407 */
        /* <DEDUP_REMOVED lines=8> */
[----:B------:R-:W-:Y:S01]  /*d890*/  IMAD.IADD R3, R5, 0x1, R3 ;  /* 0x0000000105037824 */ /* 0x000fe200078e0203 */
[----:B------:R-:W-:Y:S01]  /*d8a0*/  LEA R6, P3, R4, UR8, 0x1 ;  /* 0x0000000804067c11 */ /* 0x000fe2000f8608ff */
[----:B------:R-:W-:-:S03]  /*d8b0*/  VIADD R0, R8, 0x20 ;  /* 0x0000002008007836 */ /* 0x000fc60000000000 */
[----:B------:R-:W-:Y:S01]  /*d8c0*/  LEA.HI.X R3, R4, UR9, R3, 0x1, P3 ;  /* 0x0000000904037c11 */ /* 0x000fe200098f0c03 */
[----:B------:R0:W1:Y:S01]  /*d8d0*/  SHFL.IDX PT, R7, R6, RZ, 0x181f ;  /* 0x00181fff06077589 */ /* 0x00006200000e0000 */
[-C--:B------:R-:W-:Y:S01]  /*d8e0*/  ISETP.GE.AND P1, PT, R0, R11.reuse, PT ;  /* 0x0000000b0000720c */ /* 0x080fe20003f26270 */
[----:B------:R-:W-:Y:S02]  /*d8f0*/  VIADD R0, R8, 0x40 ;  /* 0x0000004008007836 */ /* 0x000fe40000000000 */
[----:B------:R0:W2:Y:S03]  /*d900*/  SHFL.IDX PT, R5, R3, RZ, 0x181f ;  /* 0x00181fff03057589 */ /* 0x0000a600000e0000 */
        /* <DEDUP_REMOVED lines=8> */
[----:B------:R-:W-:-:S03]  /*d990*/  @!P5 LEA.HI.X R5, R18, R5, R217, 0x1, P3 ;  /* 0x000000051205d211 */ /* 0x000fc600018f0cd9 */
[----:B------:R3:W-:Y:S04]  /*d9a0*/  @!P4 ST.E.128 desc[UR36][R12.64], RZ ;  /* 0x000000ff0c00c985 */ /* 0x0007e8000c101d24 */
[----:B------:R3:W-:Y:S02]  /*d9b0*/  @!P5 ST.E.128 desc[UR36][R4.64], RZ ;  /* 0x000000ff0400d985 */ /* 0x0007e4000c101d24 */
.L_x_2664:
[----:B------:R-:W-:Y:S05]  /*d9c0*/  BSYNC B1 ;  /* 0x0000000000017941 */ /* 0x000fea0003800000 */
.L_x_2663:
[----:B--23--:R2:W3:Y:S01]  /*d9d0*/  SHFL.IDX PT, R5, R3, 0x1, 0x181f ;  /* 0x00381f0003057f89 */ /* 0x00c4e200000e0000 */
[----:B------:R-:W-:Y:S03]  /*d9e0*/  BSSY B1, `(.L_x_2665) ;  /* 0x000000c000017945 */ /* 0x000fe60003800000 */
[----:B-1----:R2:W1:Y:S01]  /*d9f0*/  SHFL.IDX PT, R7, R6, 0x1, 0x181f ;  /* 0x00381f0006077f89 */ /* 0x00246200000e0000 */
[----:B------:R-:W-:Y:S05]  /*da00*/  @P1 BRA `(.L_x_2666) ;  /* 0x0000000000241947 */ /* 0x000fea0003800000 */
[----:B------:R-:W-:Y:S02]  /*da10*/  ULDC UR4, c[0x0][0xac8] ;  /* 0x0002b20000047ab9 */ /* 0x000fe40000000800 */
[----:B------:R-:W-:Y:S02]  /*da20*/  ISETP.GE.AND P3, PT, R2, UR4, PT ;  /* 0x0000000402007c0c */ /* 0x000fe4000bf66270 */
[----:B------:R-:W-:-:S11]  /*da30*/  ISETP.GE.AND P4, PT, R18, UR4, PT ;  /* 0x0000000412007c0c */ /* 0x000fd6000bf86270 */
[-C--:B-1----:R-:W-:Y:S02]  /*da40*/  @!P3 LEA R12, P1, R2, R7.reuse, 0x1 ;  /* 0x00000007020cb211 */ /* 0x082fe400078208ff */
[----:B------:R-:W-:Y:S02]  /*da50*/  @!P4 LEA R4, P2, R18, R7, 0x1 ;  /* 0x000000071204c211 */ /* 0x000fe400078408ff */
[-C--:B---3--:R-:W-:Y:S02]  /*da60*/  @!P3 LEA.HI.X R13, R2, R5.reuse, R218, 0x1, P1 ;  /* 0x00000005020db211 */ /* 0x088fe400008f0cda */
[----:B------:R-:W-:-:S03]  /*da70*/  @!P4 LEA.HI.X R5, R18, R5, R217, 0x1, P2 ;  /* 0x000000051205c211 */ /* 0x000fc600010f0cd9 */
[----:B------:R4:W-:Y:S04]  /*da80*/  @!P3 ST.E.128 desc[UR36][R12.64], RZ ;  /* 0x000000ff0c00b985 */ /* 0x0009e8000c101d24 */
[----:B------:R4:W-:Y:S02]  /*da90*/  @!P4 ST.E.128 desc[UR36][R4.64], RZ ;  /* 0x000000ff0400c985 */ /* 0x0009e4000c101d24 */
.L_x_2666:
[----:B------:R-:W-:Y:S05]  /*daa0*/  BSYNC B1 ;  /* 0x0000000000017941 */ /* 0x000fea0003800000 */
.L_x_2665:
[----:B---34-:R3:W4:Y:S01]  /*dab0*/  SHFL.IDX PT, R5, R3, 0x2, 0x181f ;  /* 0x00581f0003057f89 */ /* 0x01872200000e0000 */
        /* <DEDUP_REMOVED lines=8> */
[-C--:B----4-:R-:W-:Y:S02]  /*db40*/  @!P2 LEA.HI.X R13, R2, R5.reuse, R218, 0x1, P0 ;  /* 0x00000005020da211 */ /* 0x090fe400000f0cda */
[----:B------:R-:W-:-:S03]  /*db50*/  @!P3 LEA.HI.X R5, R18, R5, R217, 0x1, P1 ;  /* 0x000000051205b211 */ /* 0x000fc600008f0cd9 */
[----:B------:R1:W-:Y:S04]  /*db60*/  @!P2 ST.E.128 desc[UR36][R12.64], RZ ;  /* 0x000000ff0c00a985 */ /* 0x0003e8000c101d24 */
[----:B------:R1:W-:Y:S02]  /*db70*/  @!P3 ST.E.128 desc[UR36][R4.64], RZ ;  /* 0x000000ff0400b985 */ /* 0x0003e4000c101d24 */
.L_x_2668:
[----:B------:R-:W-:Y:S05]  /*db80*/  BSYNC B1 ;  /* 0x0000000000017941 */ /* 0x000fea0003800000 */
.L_x_2667:
[----:B------:R-:W-:Y:S01]  /*db90*/  VIADD R0, R8, 0x60 ;  /* 0x0000006008007836 */ /* 0x000fe20000000000 */
[----:B0-23--:R-:W0:Y:S04]  /*dba0*/  SHFL.IDX PT, R3, R3, 0x3, 0x181f ;  /* 0x00781f0003037f89 */ /* 0x00de2800000e0000 */
[----:B------:R-:W-:Y:S01]  /*dbb0*/  ISETP.GE.AND P0, PT, R0, R11, PT ;  /* 0x0000000b0000720c */ /* 0x000fe20003f06270 */
[----:B-1--4-:R1:W2:-:S12]  /*dbc0*/  SHFL.IDX PT, R5, R6, 0x3, 0x181f ;  /* 0x00781f0006057f89 */ /* 0x01229800000e0000 */
[----:B-1----:R-:W-:Y:S05]  /*dbd0*/  @P0 BRA `(.L_x_2657) ;  /* 0x0000000000240947 */ /* 0x002fea0003800000 */
        /* <DEDUP_REMOVED lines=9> */
.L_x_2657:
[----:B------:R-:W-:Y:S05]  /*dc70*/  BSYNC B0 ;  /* 0x0000000000007941 */ /* 0x000fea0003800000 */
.L_x_2647:
[----:B------:R-:W-:Y:S02]  /*dc80*/  ULDC UR4, c[0x0][0xc3c] ;  /* 0x00030f0000047ab9 */ /* 0x000fe40000000800 */
[----:B------:R-:W-:-:S13]  /*dc90*/  ISETP.GE.AND P0, PT, R35, UR4, PT ;  /* 0x0000000423007c0c */ /* 0x000fda000bf06270 */
[----:B------:R-:W-:Y:S05]  /*dca0*/  @!P0 BRA `(.L_x_2669) ;  /* 0xffffff3000ac8947 */ /* 0x000fea000383ffff */
[----:B------:R-:W-:Y:S05]  /*dcb0*/  EXIT ;  /* 0x000000000000794d */ /* 0x000fea0003800000 */
.L_x_2604:
[----:B------:R-:W-:-:S08]  /*dcc0*/  NOP ;  /* 0x0000000000007918 */ /* 0x000fd00000000000 */
[----:B0-----:R-:W0:-:S00]  /*dcd0*/  USETMAXREG.DEALLOC.CTAPOOL 0x28 ;  /* 0x00000028000079c8 */ /* 0x001e0000080e0500 */
        /* <DEDUP_REMOVED lines=14> */
.L_x_2670:
        /* <DEDUP_REMOVED lines=44> */
.L_x_2674:
        /* <DEDUP_REMOVED lines=35> */
.L_x_2672:
        /* <DEDUP_REMOVED lines=13> */
.L_x_2675:
        /* <DEDUP_REMOVED lines=11> */
[----:B0-----:R-:W-:-:S02]  /*e430*/  IADD3 R2, R6, 0xffffffe, RZ ;  /* 0x0ffffffe06027810 */ /* 0x001fc40007ffe0ff */
[----:B------:R-:W-:-:S05]  /*e440*/  IABS R6, R5 ;  /* 0x0000000500067213 */ /* 0x000fca0000000000 */
        /* <DEDUP_REMOVED lines=20> */
[----:B0-----:R-:W-:-:S03]  /*e590*/  IMAD.MOV R11, RZ, RZ, -R3 ;  /* 0x000000ffff0b7224 */ /* 0x001fc600078e0a03 */
[----:B------:R-:W-:Y:S01]  /*e5a0*/  @!P2 IADD3 R8, -R8, RZ, RZ ;  /* 0x000000ff0808a210 */ /* 0x000fe20007ffe1ff */
[----:B------:R-:W-:Y:S01]  /*e5b0*/  IMAD.MOV R10, RZ, RZ, -R2 ;  /* 0x000000ffff0a7224 */ /* 0x000fe200078e0a02 */
[----:B------:R-:W-:Y:S01]  /*e5c0*/  @!P1 LOP3.LUT R8, RZ, R0, RZ, 0x33, !PT ;  /* 0x00000000ff089212 */ /* 0x000fe200078e33ff */
[----:B------:R-:W-:Y:S02]  /*e5d0*/  IMAD R11, R11, R4, RZ ;  /* 0x000000040b0b7224 */ /* 0x000fe400078e02ff */
[----:B------:R-:W-:Y:S01]  /*e5e0*/  IMAD.MOV.U32 R2, RZ, RZ, RZ ;  /* 0x000000ffff027224 */ /* 0x000fe200078e00ff */
[----:B------:R-:W-:-:S03]  /*e5f0*/  IABS R6, R8 ;  /* 0x0000000800067213 */ /* 0x000fc60000000000 */
        /* <DEDUP_REMOVED lines=12> */
[----:B------:R-:W-:-:S05]  /*e6c0*/  IADD3 R3, -R8, RZ, RZ ;  /* 0x000000ff08037210 */ /* 0x000fca0007ffe1ff */
        /* <DEDUP_REMOVED lines=9> */
.L_x_2676:
        /* <DEDUP_REMOVED lines=26> */
[----:B------:R-:W-:Y:S02]  /*e900*/  @!P2 IADD3 R2, -R2, RZ, RZ ;  /* 0x000000ff0202a210 */ /* 0x000fe40007ffe1ff */
        /* <DEDUP_REMOVED lines=30> */
[----:B------:R-:W-:-:S06]  /*eaf0*/  @P0 IADD3 R2, R2, 0x1, RZ ;  /* 0x0000000102020810 */ /* 0x000fcc0007ffe0ff */
[----:B------:R-:W-:Y:S01]  /*eb00*/  @!P2 IMAD.MOV R2, RZ, RZ, -R2 ;  /* 0x000000ffff02a224 */ /* 0x000fe200078e0a02 */
[----:B------:R-:W-:-:S05]  /*eb10*/  @!P1 LOP3.LUT R2, RZ, R11, RZ, 0x33, !PT ;  /* 0x0000000bff029212 */ /* 0x000fca00078e33ff */
[----:B------:R-:W-:-:S07]  /*eb20*/  IMAD R18, R2, R18, R3 ;  /* 0x0000001202127224 */ /* 0x000fce00078e0203 */
.L_x_2677:
[----:B------:R-:W-:-:S05]  /*eb30*/  LOP3.LUT R17, RZ, R2, RZ, 0x33, !PT ;  /* 0x00000002ff117212 */ /* 0x000fca00078e33ff */
[----:B------:R-:W-:Y:S01]  /*eb40*/  IMAD.IADD R17, R0, 0x1, R17 ;  /* 0x0000000100117824 */ /* 0x000fe200078e0211 */
[----:B------:R-:W-:Y:S06]  /*eb50*/  BRA `(.L_x_2678) ;  /* 0x0000000000147947 */ /* 0x000fec0003800000 */
.L_x_2673:
[----:B------:R-:W-:Y:S01]  /*eb60*/  ULDC UR4, c[0x0][0xc3c] ;  /* 0x00030f0000047ab9 */ /* 0x000fe20000000800 */
[----:B------:R-:W-:Y:S02]  /*eb70*/  IMAD.MOV.U32 R17, RZ, RZ, RZ ;  /* 0x000000ffff117224 */ /* 0x000fe400078e00ff */
[----:B------:R-:W-:Y:S02]  /*eb80*/  IMAD.U32 R16, RZ, RZ, UR6 ;  /* 0x00000006ff107e24 */ /* 0x000fe4000f8e00ff */
[----:B------:R-:W-:Y:S02]  /*eb90*/  IMAD.MOV.U32 R18, RZ, RZ, RZ ;  /* 0x000000ffff127224 */ /* 0x000fe400078e00ff */
[----:B------:R-:W-:-:S07]  /*eba0*/  IMAD.U32 R19, RZ, RZ, UR4 ;  /* 0x00000004ff137e24 */ /* 0x000fce000f8e00ff */
.L_x_2678:
[----:B------:R-:W-:-:S13]  /*ebb0*/  ISETP.NE.AND P0, PT, R7, RZ, PT ;  /* 0x000000ff0700720c */ /* 0x000fda0003f05270 */
[----:B------:R-:W0:Y:S01]  /*ebc0*/  @!P0 S2R R3, SR_CgaCtaId ;  /* 0x0000000000038919 */ /* 0x000e220000008800 */
[----:B------:R-:W-:-:S04]  /*ebd0*/  @!P0 MOV R0, 0x400 ;  /* 0x0000040000008802 */ /* 0x000fc80000000f00 */
[----:B0-----:R-:W-:-:S05]  /*ebe0*/  @!P0 LEA R0, R3, R0, 0x18 ;  /* 0x0000000003008211 */ /* 0x001fca00078ec0ff */
[----:B------:R0:W-:Y:S01]  /*ebf0*/  @!P0 STS.128 [R0+0x288d0], R16 ;  /* 0x0288d01000008388 */ /* 0x0001e20000000c00 */
[----:B------:R-:W-:Y:S06]  /*ec00*/  BAR.ARV 0x5, 0x180 ;  /* 0x0146000000007b1d */ /* 0x000fec0000002000 */
.L_x_2671:
[----:B------:R2:W-:Y:S01]  /*ec10*/  STL [R1+0x1c], RZ ;  /* 0x00001cff01007387 */ /* 0x0005e20000100800 */
[----:B------:R-:W-:Y:S01]  /*ec20*/  ULDC UR4, c[0x0][0xc3c] ;  /* 0x00030f0000047ab9 */ /* 0x000fe20000000800 */
[----:B------:R-:W-:Y:S01]  /*ec30*/  IMAD.MOV.U32 R28, RZ, RZ, 0x1 ;  /* 0x00000001ff1c7424 */ /* 0x000fe200078e00ff */
[----:B-1----:R-:W-:Y:S01]  /*ec40*/  ISETP.GE.AND P0, PT, R19, UR4, PT ;  /* 0x0000000413007c0c */ /* 0x002fe2000bf06270 */
[----:B------:R-:W-:-:S12]  /*ec50*/  IMAD.MOV.U32 R26, RZ, RZ, RZ ;  /* 0x000000ffff1a7224 */ /* 0x000fd800078e00ff */
[----:B--2---:R-:W-:Y:S05]  /*ec60*/  @P0 BRA `(.L_x_2679) ;  /* 0x0000005000280947 */ /* 0x004fea0003800000 */
[----:B0-----:R-:W2:Y:S01]  /*ec70*/  LDL R0, [R1+0x20] ;  /* 0x0000200001007983 */ /* 0x001ea20000100800 */
[----:B------:R-:W0:Y:S01]  /*ec80*/  S2UR UR5, SR_CgaCtaId ;  /* 0x00000000000579c3 */ /* 0x000e220000008800 */
[----:B------:R-:W-:Y:S01]  /*ec90*/  BSSY B8, `(.L_x_2679) ;  /* 0x0000507000087945 */ /* 0x000fe20003800000 */
[----:B------:R-:W-:Y:S01]  /*eca0*/  IMAD.MOV.U32 R28, RZ, RZ, 0x1 ;  /* 0x00000001ff1c7424 */ /* 0x000fe200078e00ff */
[----:B------:R-:W1:Y:S01]  /*ecb0*/  S2R R4, SR_TID.X ;  /* 0x0000000000047919 */ /* 0x000e620000002100 */
[----:B------:R-:W-:Y:S01]  /*ecc0*/  IMAD.MOV.U32 R26, RZ, RZ, RZ ;  /* 0x000000ffff1a7224 */ /* 0x000fe200078e00ff */
[----:B------:R-:W-:Y:S01]  /*ecd0*/  ULDC UR39, c[0x0][0xc] ;  /* 0x0000030000277ab9 */ /* 0x000fe20000000800 */
[----:B------:R3:W-:Y:S01]  /*ece0*/  STL [R1+0x1c], RZ ;  /* 0x00001cff01007387 */ /* 0x0007e20000100800 */
[C---:B-1----:R-:W-:Y:S01]  /*ecf0*/  SHF.L.U32 R30, R4.reuse, 0x3, RZ ;  /* 0x00000003041e7819 */ /* 0x042fe200000006ff */
[C---:B------:R-:W-:Y:S01]  /*ed00*/  IMAD.SHL.U32 R2, R4.reuse, 0x10, RZ ;  /* 0x0000001004027824 */ /* 0x040fe200078e00ff */
[----:B------:R-:W-:-:S04]  /*ed10*/  LOP3.LUT R3, R4, 0x7f, RZ, 0xc0, !PT ;  /* 0x0000007f04037812 */ /* 0x000fc800078ec0ff */
[----:B------:R-:W-:Y:S02]  /*ed20*/  LOP3.LUT R2, R2, 0x70, RZ, 0xc0, !PT ;  /* 0x0000007002027812 */ /* 0x000fe400078ec0ff */
[----:B--2---:R-:W-:Y:S02]  /*ed30*/  R2UR UR4, R0 ;  /* 0x00000000000472ca */ /* 0x004fe400000e0000 */
[----:B------:R-:W-:-:S04]  /*ed40*/  LOP3.LUT R0, R30, 0x1f8, RZ, 0xc0, !PT ;  /* 0x000001f81e007812 */ /* 0x000fc800078ec0ff */
[----:B------:R-:W-:Y:S02]  /*ed50*/  LOP3.LUT R33, R0, 0x38, R4, 0x78, !PT ;  /* 0x0000003800217812 */ /* 0x000fe400078e7804 */
[----:B------:R-:W-:Y:S02]  /*ed60*/  SHF.R.U32.HI R0, RZ, 0x3, R3 ;  /* 0x00000003ff007819 */ /* 0x000fe40000011603 */
[----:B------:R-:W-:Y:S02]  /*ed70*/  LOP3.LUT R33, R33, 0x200, R30, 0xf8, !PT ;  /* 0x0000020021217812 */ /* 0x000fe400078ef81e */
[----:B------:R-:W-:Y:S01]  /*ed80*/  LOP3.LUT R2, R0, R2, RZ, 0xfc, !PT ;  /* 0x0000000200027212 */ /* 0x000fe200078efcff */
[----:B------:R-:W-:Y:S01]  /*ed90*/  ULOP3.LUT UR38, UR4, 0x2, URZ, 0xfc, !UPT ;  /* 0x0000000204267892 */ /* 0x000fe2000f8efc3f */
[----:B------:R-:W-:Y:S02]  /*eda0*/  LOP3.LUT R30, R30, 0x38, RZ, 0xc0, !PT ;  /* 0x000000381e1e7812 */ /* 0x000fe400078ec0ff */
[----:B------:R-:W-:-:S02]  /*edb0*/  UMOV UR4, 0x400 ;  /* 0x0000040000047882 */ /* 0x000fc40000000000 */
[----:B0-----:R-:W-:Y:S01]  /*edc0*/  ULEA UR4, UR5, UR4, 0x18 ;  /* 0x0000000405047291 */ /* 0x001fe2000f8ec03f */
[----:B------:R-:W-:-:S05]  /*edd0*/  LOP3.LUT R29, R30, 0x40, RZ, 0xfc, !PT ;  /* 0x000000401e1d7812 */ /* 0x000fca00078efcff */
[----:B------:R-:W-:-:S04]  /*ede0*/  IMAD.U32 R22, RZ, RZ, UR4 ;  /* 0x00000004ff167e24 */ /* 0x000fc8000f8e00ff */
[----:B------:R-:W-:-:S05]  /*edf0*/  IMAD R0, R33, 0x2, R22 ;  /* 0x0000000221007824 */ /* 0x000fca00078e0216 */
[----:B------:R3:W-:Y:S02]  /*ee00*/  STL [R1], R0 ;  /* 0x0000000001007387 */ /* 0x0007e40000100800 */
.L_x_2744:
[----:B0-----:R-:W0:Y:S02]  /*ee10*/  LDC.64 R2, c[0x0][0xc88] ;  /* 0x00032200ff027b82 */ /* 0x001e240000000a00 */
[----:B0-----:R-:W-:-:S05]  /*ee20*/  IMAD.WIDE R2, R19, 0x4, R2 ;  /* 0x0000000413027825 */ /* 0x001fca00078e0202 */
[----:B------:R-:W3:Y:S01]  /*ee30*/  LDG.E R31, desc[UR36][R2.64] ;  /* 0x00000024021f7981 */ /* 0x000ee2000c1e1900 */
[----:B------:R-:W-:Y:S05]  /*ee40*/  YIELD ;  /* 0x0000000000007946 */ /* 0x000fea0003800000 */
[----:B------:R-:W-:Y:S01]  /*ee50*/  ULDC.64 UR4, c[0x0][0xa28] ;  /* 0x00028a0000047ab9 */ /* 0x000fe20000000a00 */
[----:B------:R-:W-:Y:S01]  /*ee60*/  IMAD.MOV.U32 R36, RZ, RZ, RZ ;  /* 0x000000ffff247224 */ /* 0x000fe200078e00ff */
[----:B------:R-:W-:Y:S01]  /*ee70*/  ISETP.NE.U32.AND P0, PT, RZ, UR4, PT ;  /* 0x00000004ff007c0c */ /* 0x000fe2000bf05070 */
[----:B------:R-:W-:-:S03]  /*ee80*/  ULDC.64 UR6, c[0x0][0xa18] ;  /* 0x0002860000067ab9 */ /* 0x000fc60000000a00 */
[----:B------:R-:W-:Y:S02]  /*ee90*/  ISETP.NE.AND.EX P0, PT, RZ, UR5, PT, P0 ;  /* 0x00000005ff007c0c */ /* 0x000fe4000bf05300 */
[----:B---3--:R-:W-:-:S11]  /*eea0*/  SHF.R.S32.HI R0, RZ, 0x1f, R31 ;  /* 0x0000001fff007819 */ /* 0x008fd6000001141f */
        /* <DEDUP_REMOVED lines=28> */
[----:B------:R-:W-:Y:S01]  /*f070*/  IMAD.U32 R7, RZ, RZ, UR4 ;  /* 0x00000004ff077e24 */ /* 0x000fe2000f8e00ff */
[----:B--2---:R0:W-:Y:S01]  /*f080*/  @P0 STL [R1+0x8], R0 ;  /* 0x0000080001000387 */ /* 0x0041e20000100800 */
[----:B------:R-:W-:Y:S05]  /*f090*/  @P0 BRA `(.L_x_2680) ;  /* 0x0000000000200947 */ /* 0x000fea0003800000 */
[----:B------:R-:W-:Y:S02]  /*f0a0*/  ULDC UR4, c[0x0][0x288] ;  /* 0x0000a20000047ab9 */ /* 0x000fe40000000800 */
[----:B0-----:R-:W-:-:S05]  /*f0b0*/  MOV R0, UR4 ;  /* 0x0000000400007c02 */ /* 0x001fca0008000f00 */
[----:B------:R1:W-:Y:S01]  /*f0c0*/  STL [R1+0x8], R0 ;  /* 0x0000080001007387 */ /* 0x0003e20000100800 */
[----:B------:R-:W-:Y:S05]  /*f0d0*/  @!P2 BRA `(.L_x_2680) ;  /* 0x000000000010a947 */ /* 0x000fea0003800000 */
[----:B------:R-:W2:Y:S04]  /*f0e0*/  LDG.E R5, desc[UR36][R2.64] ;  /* 0x0000002402057981 */ /* 0x000ea8000c1e1900 */
[----:B-1----:R-:W2:Y:S02]  /*f0f0*/  LDG.E R0, desc[UR36][R2.64+0x4] ;  /* 0x0000042402007981 */ /* 0x002ea4000c1e1900 */
[----:B--2---:R-:W-:-:S05]  /*f100*/  IMAD.IADD R0, R0, 0x1, -R5 ;  /* 0x0000000100007824 */ /* 0x004fca00078e0a05 */
[----:B------:R2:W-:Y:S02]  /*f110*/  STL [R1+0x8], R0 ;  /* 0x0000080001007387 */ /* 0x0005e40000100800 */
.L_x_2680:
        /* <DEDUP_REMOVED lines=9> */
.L_x_2681:
        /* <DEDUP_REMOVED lines=9> */
.L_x_2682:
[----:B------:R-:W4:Y:S01]  /*f240*/  LDL R4, [R1+0x8] ;  /* 0x0000080001047983 */ /* 0x000f220000100800 */
[----:B012---:R-:W0:Y:S01]  /*f250*/  LDC R0, c[0x0][0x448] ;  /* 0x00011200ff007b82 */ /* 0x007e220000000800 */
[----:B-----5:R-:W-:Y:S01]  /*f260*/  IMAD.IADD R34, R7, 0x1, -R36 ;  /* 0x0000000107227824 */ /* 0x020fe200078e0a24 */
[----:B------:R-:W-:Y:S01]  /*f270*/  LOP3.LUT R23, R23, 0xffffffdf, RZ, 0xc0, !PT ;  /* 0xffffffdf17177812 */ /* 0x000fe200078ec0ff */
[----:B------:R-:W-:Y:S01]  /*f280*/  BSSY B0, `(.L_x_2683) ;  /* 0x0000038000007945 */ /* 0x000fe20003800000 */
[----:B0-----:R-:W-:Y:S01]  /*f290*/  ISETP.NE.AND P0, PT, R0, 0x1, PT ;  /* 0x000000010000780c */ /* 0x001fe20003f05270 */
[----:B------:R-:W-:-:S04]  /*f2a0*/  IMAD.SHL.U32 R0, R17, 0x80, RZ ;  /* 0x0000008011007824 */ /* 0x000fc800078e00ff */
[----:B------:R-:W-:-:S08]  /*f2b0*/  VIADD R0, R0, 0x7f ;  /* 0x0000007f00007836 */ /* 0x000fd00000000000 */
[----:B---3--:R-:W0:Y:S01]  /*f2c0*/  @P0 LDC R3, c[0x0][0x44c] ;  /* 0x00011300ff030b82 */ /* 0x008e220000000800 */
[----:B------:R-:W-:-:S07]  /*f2d0*/  @P0 LOP3.LUT R23, R23, 0x20, RZ, 0xfc, !PT ;  /* 0x0000002017170812 */ /* 0x000fce00078efcff */
[----:B------:R-:W1:Y:S01]  /*f2e0*/  @P0 LDC R5, c[0x0][0x450] ;  /* 0x00011400ff050b82 */ /* 0x000e620000000800 */
[----:B0-----:R-:W-:-:S05]  /*f2f0*/  @P0 IMAD.HI.U32 R2, R0, R3, RZ ;  /* 0x0000000300020227 */ /* 0x001fca00078e00ff */
[----:B-1----:R-:W-:Y:S02]  /*f300*/  @P0 SHF.R.U32.HI R0, RZ, R5, R2 ;  /* 0x00000005ff000219 */ /* 0x002fe40000011602 */
[----:B----4-:R-:W-:-:S05]  /*f310*/  IADD3 R3, R34, 0x80, -R4 ;  /* 0x0000008022037810 */ /* 0x010fca0007ffe804 */
[----:B------:R-:W-:Y:S02]  /*f320*/  IMAD.IADD R2, R3, 0x1, R0 ;  /* 0x0000000103027824 */ /* 0x000fe400078e0200 */
[----:B------:R-:W-:-:S03]  /*f330*/  VIADD R0, R34, 0x7f ;  /* 0x0000007f22007836 */ /* 0x000fc60000000000 */
[----:B------:R-:W-:Y:S02]  /*f340*/  SHF.R.S32.HI R5, RZ, 0x1f, R2 ;  /* 0x0000001fff057819 */ /* 0x000fe40000011402 */
[----:B------:R-:W-:Y:S02]  /*f350*/  SHF.R.S32.HI R3, RZ, 0x1f, R0 ;  /* 0x0000001fff037819 */ /* 0x000fe40000011400 */
[----:B------:R-:W-:Y:S02]  /*f360*/  LEA.HI R5, R5, R2, RZ, 0x7 ;  /* 0x0000000205057211 */ /* 0x000fe400078f38ff */
[----:B------:R-:W-:Y:S02]  /*f370*/  LEA.HI R3, R3, R0, RZ, 0x7 ;  /* 0x0000000003037211 */ /* 0x000fe400078f38ff */
[----:B------:R-:W-:Y:S02]  /*f380*/  SHF.R.S32.HI R5, RZ, 0x7, R5 ;  /* 0x00000007ff057819 */ /* 0x000fe40000011405 */
[----:B------:R-:W-:-:S02]  /*f390*/  SHF.R.S32.HI R0, RZ, 0x7, R3 ;  /* 0x00000007ff007819 */ /* 0x000fc40000011403 */
[----:B------:R-:W-:Y:S02]  /*f3a0*/  LOP3.LUT R2, R18, 0xff000000, RZ, 0xc0, !PT ;  /* 0xff00000012027812 */ /* 0x000fe400078ec0ff */
[----:B------:R-:W-:Y:S02]  /*f3b0*/  VIMNMX R0, R0, R5, PT ;  /* 0x0000000500007248 */ /* 0x000fe40003fe0100 */
[----:B------:R-:W-:Y:S02]  /*f3c0*/  SHF.R.U32.HI R2, RZ, 0x8, R2 ;  /* 0x00000008ff027819 */ /* 0x000fe40000011602 */
[----:B------:R-:W-:Y:S02]  /*f3d0*/  ISETP.GE.AND P0, PT, R0, 0x1, PT ;  /* 0x000000010000780c */ /* 0x000fe40003f06270 */
[----:B------:R-:W-:-:S04]  /*f3e0*/  LOP3.LUT R3, R18, 0xff0000, RZ, 0xc0, !PT ;  /* 0x00ff000012037812 */ /* 0x000fc800078ec0ff */
[----:B------:R-:W-:Y:S01]  /*f3f0*/  LEA.HI R3, R3, R2, RZ, 0x10 ;  /* 0x0000000203037211 */ /* 0x000fe200078f80ff */
[----:B------:R-:W-:-:S03]  /*f400*/  IMAD.MOV.U32 R2, RZ, RZ, RZ ;  /* 0x000000ffff027224 */ /* 0x000fc600078e00ff */
[----:B------:R-:W-:-:S03]  /*f410*/  LOP3.LUT R35, R3, 0xff, RZ, 0xc0, !PT ;  /* 0x000000ff03237812 */ /* 0x000fc600078ec0ff */
[----:B------:R-:W-:Y:S05]  /*f420*/  @!P0 BRA `(.L_x_2684) ;  /* 0x0000000000748947 */ /* 0x000fea0003800000 */
[----:B------:R-:W-:-:S04]  /*f430*/  SHF.R.U32.HI R4, RZ, 0x10, R3 ;  /* 0x00000010ff047819 */ /* 0x000fc80000011603 */
[----:B------:R-:W-:-:S13]  /*f440*/  ISETP.NE.AND P0, PT, R4, RZ, PT ;  /* 0x000000ff0400720c */ /* 0x000fda0003f05270 */
[----:B------:R-:W0:Y:S02]  /*f450*/  @!P0 LDC R4, c[0x0][0x9f0] ;  /* 0x00027c00ff048b82 */ /* 0x000e240000000800 */
[-C--:B0-----:R-:W-:Y:S02]  /*f460*/  IABS R6, R4.reuse ;  /* 0x0000000400067213 */ /* 0x081fe40000000000 */
[----:B------:R-:W-:Y:S02]  /*f470*/  IADD3 R5, R4, -0x1, R0 ;  /* 0xffffffff04057810 */ /* 0x000fe40007ffe000 */
[----:B------:R-:W0:Y:S02]  /*f480*/  I2F.RP R8, R6 ;  /* 0x0000000600087306 */ /* 0x000e240000209400 */
[----:B------:R-:W-:-:S04]  /*f490*/  LOP3.LUT R2, R5, R4, RZ, 0x3c, !PT ;  /* 0x0000000405027212 */ /* 0x000fc800078e3cff */
[----:B------:R-:W-:Y:S02]  /*f4a0*/  ISETP.GE.AND P2, PT, R2, RZ, PT ;  /* 0x000000ff0200720c */ /* 0x000fe40003f46270 */
[----:B0-----:R-:W0:Y:S02]  /*f4b0*/  MUFU.RCP R8, R8 ;  /* 0x0000000800087308 */ /* 0x001e240000001000 */
[----:B0-----:R-:W-:-:S06]  /*f4c0*/  IADD3 R3, R8, 0xffffffe, RZ ;  /* 0x0ffffffe08037810 */ /* 0x001fcc0007ffe0ff */
[----:B------:R-:W0:Y:S02]  /*f4d0*/  F2I.FTZ.U32.TRUNC.NTZ R3, R3 ;  /* 0x0000000300037305 */ /* 0x000e24000021f000 */
[----:B0-----:R-:W-:-:S04]  /*f4e0*/  IMAD.MOV R2, RZ, RZ, -R3 ;  /* 0x000000ffff027224 */ /* 0x001fc800078e0a03 */
        /* <DEDUP_REMOVED lines=17> */
.L_x_2684:
[----:B------:R-:W-:Y:S05]  /*f600*/  BSYNC B0 ;  /* 0x0000000000007941 */ /* 0x000fea0003800000 */
.L_x_2683:
        /* <DEDUP_REMOVED lines=23> */
.L_x_2686:
        /* <DEDUP_REMOVED lines=8> */
[----:B------:R-:W-:Y:S01]  /*f800*/  MOV R4, UR6 ;  /* 0x0000000600047c02 */ /* 0x000fe20008000f00 */
[----:B------:R-:W-:Y:S01]  /*f810*/  IMAD.U32 R5, RZ, RZ, UR7 ;  /* 0x00000007ff057e24 */ /* 0x000fe2000f8e00ff */
        /* <DEDUP_REMOVED lines=10> */
.L_x_2689:
[----:B------:R-:W-:Y:S05]  /*f8c0*/  BSYNC B6 ;  /* 0x0000000000067941 */ /* 0x000fea0003800000 */
.L_x_2688:
        /* <DEDUP_REMOVED lines=9> */
[----:B------:R-:W-:Y:S01]  /*f960*/  MOV R4, UR6 ;  /* 0x0000000600047c02 */ /* 0x000fe20008000f00 */
        /* <DEDUP_REMOVED lines=10> */
.L_x_2692:
        /* <DEDUP_REMOVED lines=15> */
.L_x_2691:
[----:B------:R-:W-:Y:S05]  /*fb00*/  BSYNC B6 ;  /* 0x0000000000067941 */ /* 0x000fea0003800000 */
.L_x_2690:
[----:B------:R-:W2:Y:S01]  /*fb10*/  LDL R2, [R1+0x18] ;  /* 0x0000180001027983 */ /* 0x000ea20000100800 */
[----:B------:R-:W-:Y:S01]  /*fb20*/  ULDC.64 UR4, c[0x0][0x9f8] ;  /* 0x00027e0000047ab9 */ /* 0x000fe20000000a00 */
[----:B------:R-:W0:Y:S01]  /*fb30*/  LDC R6, c[0x0][0x430] ;  /* 0x00010c00ff067b82 */ /* 0x000e220000000800 */
[----:B------:R-:W-:-:S04]  /*fb40*/  ISETP.NE.U32.AND P0, PT, RZ, UR4, PT ;  /* 0x00000004ff007c0c */ /* 0x000fc8000bf05070 */
[----:B------:R-:W-:-:S13]  /*fb50*/  ISETP.NE.AND.EX P0, PT, RZ, UR5, PT, P0 ;  /* 0x00000005ff007c0c */ /* 0x000fda000bf05300 */
[----:B------:R-:W-:Y:S01]  /*fb60*/  @P0 IADD3 R24, P1, R24, UR4, RZ ;  /* 0x0000000418180c10 */ /* 0x000fe2000ff3e0ff */
[----:B------:R-:W1:Y:S01]  /*fb70*/  S2R R21, SR_TID.X ;  /* 0x0000000000157919 */ /* 0x000e620000002100 */
[----:B------:R-:W3:Y:S02]  /*fb80*/  S2R R20, SR_TID.X ;  /* 0x0000000000147919 */ /* 0x000ee40000002100 */
[----:B------:R-:W-:Y:S01]  /*fb90*/  @P0 IADD3.X R25, R25, UR5, RZ, P1, !PT ;  /* 0x0000000519190c10 */ /* 0x000fe20008ffe4ff */
[----:B------:R-:W-:-:S04]  /*fba0*/  ULDC UR4, c[0x0][0x2f4] ;  /* 0x0000bd0000047ab9 */ /* 0x000fc80000000800 */
[----:B------:R-:W4:Y:S01]  /*fbb0*/  @P0 LDG.E R32, desc[UR36][R24.64] ;  /* 0x0000002418200981 */ /* 0x000f22000c1e1900 */
[----:B0-----:R-:W-:Y:S02]  /*fbc0*/  ISETP.NE.AND P2, PT, R6, 0x1, PT ;  /* 0x000000010600780c */ /* 0x001fe40003f45270 */
[----:B------:R-:W-:-:S11]  /*fbd0*/  LOP3.LUT R23, R23, 0xfffffff7, RZ, 0xc0, !PT ;  /* 0xfffffff717177812 */ /* 0x000fd600078ec0ff */
[----:B------:R-:W0:Y:S01]  /*fbe0*/  @P2 LDC R3, c[0x0][0x434] ;  /* 0x00010d00ff032b82 */ /* 0x000e220000000800 */
[----:B------:R-:W-:Y:S01]  /*fbf0*/  @P2 LOP3.LUT R23, R23, 0x8, RZ, 0xfc, !PT ;  /* 0x0000000817172812 */ /* 0x000fe200078efcff */
[----:B-1----:R-:W-:Y:S01]  /*fc00*/  IMAD.SHL.U32 R21, R21, 0x10, RZ ;  /* 0x0000001015157824 */ /* 0x002fe200078e00ff */
[----:B---3--:R-:W-:-:S04]  /*fc10*/  LOP3.LUT R20, R20, 0x7f, RZ, 0xc0, !PT ;  /* 0x0000007f14147812 */ /* 0x008fc800078ec0ff */
[----:B------:R-:W-:Y:S02]  /*fc20*/  LOP3.LUT R21, R21, 0x70, RZ, 0xc0, !PT ;  /* 0x0000007015157812 */ /* 0x000fe400078ec0ff */
[----:B------:R-:W-:Y:S02]  /*fc30*/  SHF.R.U32.HI R20, RZ, 0x3, R20 ;  /* 0x00000003ff147819 */ /* 0x000fe40000011614 */
[----:B------:R-:W-:Y:S01]  /*fc40*/  LOP3.LUT R23, R23, 0xfffffffb, RZ, 0xc0, !PT ;  /* 0xfffffffb17177812 */ /* 0x000fe200078ec0ff */
[----:B------:R-:W-:Y:S01]  /*fc50*/  UMOV UR5, 0xffffffff ;  /* 0xffffffff00057882 */ /* 0x000fe20000000000 */
[----:B--2---:R-:W-:Y:S02]  /*fc60*/  VIADD R27, R2, 0xffffffff ;  /* 0xffffffff021b7836 */ /* 0x004fe40000000000 */
[----:B------:R-:W1:Y:S03]  /*fc70*/  @P2 LDC R2, c[0x0][0x438] ;  /* 0x00010e00ff022b82 */ /* 0x000e660000000800 */
[----:B------:R-:W-:-:S04]  /*fc80*/  SHF.L.U32 R8, R27, 0x7, RZ ;  /* 0x000000071b087819 */ /* 0x000fc800000006ff */
[----:B------:R-:W-:-:S04]  /*fc90*/  LOP3.LUT R5, R8, R20, R21, 0xfe, !PT ;  /* 0x0000001408057212 */ /* 0x000fc800078efe15 */
[C---:B------:R-:W-:Y:S01]  /*fca0*/  ISETP.GE.AND P0, PT, R5.reuse, R34, PT ;  /* 0x000000220500720c */ /* 0x040fe20003f06270 */
[----:B------:R-:W-:-:S04]  /*fcb0*/  IMAD.IADD R0, R5, 0x1, R36 ;  /* 0x0000000105007824 */ /* 0x000fc800078e0224 */
[----:B0-----:R-:W-:-:S04]  /*fcc0*/  @P2 IMAD.HI.U32 R3, R0, R3, RZ ;  /* 0x0000000300032227 */ /* 0x001fc800078e00ff */
[----:B------:R-:W-:Y:S01]  /*fcd0*/  IMAD.MOV.U32 R4, RZ, RZ, R0 ;  /* 0x000000ffff047224 */ /* 0x000fe200078e0000 */
[----:B-1----:R-:W-:-:S03]  /*fce0*/  @P2 SHF.R.U32.HI R4, RZ, R2, R3 ;  /* 0x00000002ff042219 */ /* 0x002fc60000011603 */
[----:B------:R-:W0:Y:S02]  /*fcf0*/  @!P0 LDC.64 R2, c[0x0][0x428] ;  /* 0x00010a00ff028b82 */ /* 0x000e240000000a00 */
[----:B------:R-:W-:Y:S01]  /*fd00*/  IMAD.MOV R5, RZ, RZ, -R4 ;  /* 0x000000ffff057224 */ /* 0x000fe200078e0a04 */
[----:B----4-:R-:W-:-:S03]  /*fd10*/  SHF.R.S32.HI R37, RZ, 0x1f, R32 ;  /* 0x0000001fff257819 */ /* 0x010fc60000011420 */
[----:B------:R-:W-:Y:S01]  /*fd20*/  IMAD R0, R6, R5, R0 ;  /* 0x0000000506007224 */ /* 0x000fe200078e0200 */
[--C-:B------:R-:W-:Y:S01]  /*fd30*/  @!P0 SHF.R.S32.HI R5, RZ, 0x1f, R4.reuse ;  /* 0x0000001fff058819 */ /* 0x100fe20000011404 */
[-C--:B0-----:R-:W-:Y:S02]  /*fd40*/  @!P0 IMAD R6, R37, R2.reuse, RZ ;  /* 0x0000000225068224 */ /* 0x081fe400078e02ff */
[----:B------:R-:W-:-:S04]  /*fd50*/  @!P0 IMAD.WIDE.U32 R4, R32, R2, R4 ;  /* 0x0000000220048225 */ /* 0x000fc800078e0004 */
[----:B------:R-:W-:Y:S02]  /*fd60*/  @!P0 IMAD R6, R32, R3, R6 ;  /* 0x0000000320068224 */ /* 0x000fe400078e0206 */
[----:B------:R-:W0:Y:S02]  /*fd70*/  @!P0 LDC.64 R2, c[0x0][0x418] ;  /* 0x00010600ff028b82 */ /* 0x000e240000000a00 */
[----:B------:R-:W-:Y:S02]  /*fd80*/  @!P0 IMAD.IADD R6, R5, 0x1, R6 ;  /* 0x0000000105068824 */ /* 0x000fe400078e0206 */
[----:B------:R-:W-:-:S05]  /*fd90*/  IMAD.U32 R5, RZ, RZ, UR38 ;  /* 0x00000026ff057e24 */ /* 0x000fca000f8e00ff */
        /* <DEDUP_REMOVED lines=13> */
.L_x_2761:
[----:B------:R-:W-:Y:S01]  /*fe70*/  LOP3.LUT R25, R18, 0xffff, RZ, 0xc0, !PT ;  /* 0x0000ffff12197812 */ /* 0x000fe200078ec0ff */
[----:B------:R-:W-:Y:S06]  /*fe80*/  @!P2 BRA `(.L_x_2694) ;  /* 0x000000000004a947 */ /* 0x000fec0003800000 */
[----:B------:R-:W-:Y:S01]  /*fe90*/  BPT.TRAP 0x1 ;  /* 0x000000040000795c */ /* 0x000fe20000300000 */
.L_x_2694:
        /* <DEDUP_REMOVED lines=23> */
.L_x_2762:
[----:B------:R-:W-:Y:S05]  /*10010*/  BSYNC B0 ;  /* 0x0000000000007941 */ /* 0x000fea0003800000 */
.L_x_2695:
        /* <DEDUP_REMOVED lines=105> */
.L_x_2780:
        /* <DEDUP_REMOVED lines=11> */
.L_x_2698:
        /* <DEDUP_REMOVED lines=10> */
.L_x_2699:
[----:B0-----:R0:W5:Y:S01]  /*10800*/  LDL.LU R4, [R1+0xc] ;  /* 0x00000c0001047983 */ /* 0x0011620000300800 */
[----:B------:R0:W-:Y:S03]  /*10810*/  SYNCS.ARRIVE.TRANS64.A1T0 RZ, [R7+URZ+0x28830], RZ ;  /* 0x028830ff07ff79a7 */ /* 0x0001e6000810003f */
[----:B-1----:R0:W5:Y:S02]  /*10820*/  LDL.LU R3, [R1+0x4] ;  /* 0x0000040001037983 */ /* 0x0021640000300800 */
[----:B------:R-:W-:Y:S05]  /*10830*/  WARPSYNC.ALL ;  /* 0x0000000000007948 */ /* 0x000fea0003800000 */
[----:B------:R-:W-:Y:S01]  /*10840*/  ULDC.64 UR4, c[0x0][0x298] ;  /* 0x0000a60000047ab9 */ /* 0x000fe20000000a00 */
[----:B------:R-:W-:Y:S01]  /*10850*/  BAR.SYNC.DEFER_BLOCKING 0x8, 0x180 ;  /* 0x0206000000007b1d */ /* 0x000fe20000010000 */
[----:B------:R-:W-:Y:S01]  /*10860*/  LOP3.LUT P0, RZ, R23, 0x10, RZ, 0xc0, !PT ;  /* 0x0000001017ff7812 */ /* 0x000fe2000780c0ff */
[----:B------:R-:W-:-:S03]  /*10870*/  VIADD R2, R22, 0x10400 ;  /* 0x0001040016027836 */ /* 0x000fc60000000000 */
[----:B------:R-:W-:Y:S01]  /*10880*/  SEL R31, R31, RZ, !P0 ;  /* 0x000000ff1f1f7207 */ /* 0x000fe20004000000 */
[----:B------:R-:W-:Y:S01]  /*10890*/  BSSY B6, `(.L_x_2700) ;  /* 0x000001c000067945 */ /* 0x000fe20003800000 */
[----:B-----5:R-:W-:Y:S02]  /*108a0*/  SEL R4, R4, RZ, !P0 ;  /* 0x000000ff04047207 */ /* 0x020fe40004000000 */
[----:B------:R-:W-:Y:S02]  /*108b0*/  LOP3.LUT P0, RZ, R2, 0x3ff, RZ, 0xc0, !PT ;  /* 0x000003ff02ff7812 */ /* 0x000fe4000780c0ff */
[----:B------:R-:W-:Y:S01]  /*108c0*/  SHF.R.S32.HI R0, RZ, 0x1f, R3 ;  /* 0x0000001fff007819 */ /* 0x000fe20000011403 */
[----:B------:R1:W-:Y:S04]  /*108d0*/  STL [R1+0xc], R4 ;  /* 0x00000c0401007387 */ /* 0x0003e80000100800 */
[----:B------:R-:W-:-:S04]  /*108e0*/  IMAD R0, R0, UR4, RZ ;  /* 0x0000000400007c24 */ /* 0x000fc8000f8e02ff */
[C---:B------:R-:W-:Y:S02]  /*108f0*/  IMAD R0, R3.reuse, UR5, R0 ;  /* 0x0000000503007c24 */ /* 0x040fe4000f8e0200 */
[----:B------:R-:W-:-:S05]  /*10900*/  IMAD.WIDE.U32 R2, R3, UR4, RZ ;  /* 0x0000000403027c25 */ /* 0x000fca000f8e00ff */
[----:B------:R-:W-:Y:S01]  /*10910*/  IADD3 R0, R3, R0, RZ ;  /* 0x0000000003007210 */ /* 0x000fe20007ffe0ff */
[----:B------:R1:W-:Y:S04]  /*10920*/  STL.64 [R1+0x10], R2 ;  /* 0x0000100201007387 */ /* 0x0003e80000100a00 */
[----:B------:R1:W-:Y:S01]  /*10930*/  STL [R1+0x4], R0 ;  /* 0x0000040001007387 */ /* 0x0003e20000100800 */
[----:B------:R-:W-:Y:S05]  /*10940*/  @!P0 BRA `(.L_x_2701) ;  /* 0x0000000000408947 */ /* 0x000fea0003800000 */
[----:B-1----:R-:W-:Y:S01]  /*10950*/  MOV R2, 0x0 ;  /* 0x0000000000027802 */ /* 0x002fe20000000f00 */
[----:B------:R-:W-:Y:S01]  /*10960*/  ULDC.64 UR4, c[0x4][0x80] ;  /* 0x0100200000047ab9 */ /* 0x000fe20000000a00 */
[----:B------:R-:W-:Y:S01]  /*10970*/  ULDC.64 UR6, c[0x4][0x88] ;  /* 0x0100220000067ab9 */ /* 0x000fe20000000a00 */
[----:B------:R-:W-:Y:S01]  /*10980*/  ULDC.64 UR8, c[0x4][0x20] ;  /* 0x0100080000087ab9 */ /* 0x000fe20000000a00 */
[----:B------:R-:W-:Y:S02]  /*10990*/  IMAD.U32 R4, RZ, RZ, UR4 ;  /* 0x00000004ff047e24 */ /* 0x000fe4000f8e00ff */
[----:B------:R-:W1:Y:S01]  /*109a0*/  LDC.64 R2, c[0x4][R2] ;  /* 0x0100000002027b82 */ /* 0x000e620000000a00 */
[----:B------:R-:W-:Y:S02]  /*109b0*/  IMAD.U32 R5, RZ, RZ, UR5 ;  /* 0x00000005ff057e24 */ /* 0x000fe4000f8e00ff */
[----:B------:R-:W-:Y:S02]  /*109c0*/  IMAD.U32 R6, RZ, RZ, UR6 ;  /* 0x00000006ff067e24 */ /* 0x000fe4000f8e00ff */
[----:B0-----:R-:W-:-:S02]  /*109d0*/  IMAD.U32 R7, RZ, RZ, UR7 ;  /* 0x00000007ff077e24 */ /* 0x001fc4000f8e00ff */
[----:B------:R-:W-:Y:S02]  /*109e0*/  IMAD.U32 R10, RZ, RZ, UR8 ;  /* 0x00000008ff0a7e24 */ /* 0x000fe4000f8e00ff */
[----:B------:R-:W-:Y:S02]  /*109f0*/  IMAD.U32 R11, RZ, RZ, UR9 ;  /* 0x00000009ff0b7e24 */ /* 0x000fe4000f8e00ff */
[----:B------:R-:W-:Y:S02]  /*10a00*/  IMAD.MOV.U32 R8, RZ, RZ, 0x70 ;  /* 0x00000070ff087424 */ /* 0x000fe400078e00ff */
[----:B------:R-:W-:Y:S02]  /*10a10*/  IMAD.MOV.U32 R12, RZ, RZ, 0x1 ;  /* 0x00000001ff0c7424 */ /* 0x000fe400078e00ff */
[----:B------:R-:W-:-:S07]  /*10a20*/  IMAD.MOV.U32 R13, RZ, RZ, RZ ;  /* 0x000000ffff0d7224 */ /* 0x000fce00078e00ff */
[----:B------:R-:W-:-:S07]  /*10a30*/  LEPC R20, `(.L_x_2701) ;  /* 0x000000001014794e */ /* 0x000fce0000000000 */
[----:B-1----:R-:W-:Y:S05]  /*10a40*/  CALL.ABS.NOINC R2 ;  /* 0x0000000002007343 */ /* 0x002fea0003c00000 */
.L_x_2701:
[----:B------:R-:W-:Y:S05]  /*10a50*/  BSYNC B6 ;  /* 0x0000000000067941 */ /* 0x000fea0003800000 */
.L_x_2700:
[----:B------:R-:W2:Y:S01]  /*10a60*/  LDL.LU R21, [R1+0xc] ;  /* 0x00000c0001157983 */ /* 0x000ea20000300800 */
[----:B-1----:R-:W1:Y:S01]  /*10a70*/  LDC R4, c[0x0][0x448] ;  /* 0x00011200ff047b82 */ /* 0x002e620000000800 */
[----:B------:R-:W-:Y:S01]  /*10a80*/  ULDC.64 UR6, c[0x0][0x2e0] ;  /* 0x0000b80000067ab9 */ /* 0x000fe20000000a00 */
[----:B------:R-:W-:Y:S01]  /*10a90*/  ULDC.64 UR4, c[0x0][0x2d8] ;  /* 0x0000b60000047ab9 */ /* 0x000fe20000000a00 */
[----:B------:R-:W3:Y:S04]  /*10aa0*/  LDL.LU R20, [R1+0x4] ;  /* 0x0000040001147983 */ /* 0x000ee80000300800 */
[----:B------:R-:W3:Y:S04]  /*10ab0*/  LDL.LU.64 R2, [R1+0x10] ;  /* 0x0000100001027983 */ /* 0x000ee80000300a00 */
[----:B------:R4:W5:Y:S04]  /*10ac0*/  LDL R10, [R1+0x8] ;  /* 0x00000800010a7983 */ /* 0x0009680000100800 */
[----:B------:R4:W5:Y:S01]  /*10ad0*/  LDL R8, [R1] ;  /* 0x0000000001087983 */ /* 0x0009620000100800 */
[----:B-1----:R-:W-:-:S13]  /*10ae0*/  ISETP.NE.AND P6, PT, R4, 0x1, PT ;  /* 0x000000010400780c */ /* 0x002fda0003fc5270 */
[----:B------:R-:W1:Y:S08]  /*10af0*/  @P6 LDC R5, c[0x0][0x44c] ;  /* 0x00011300ff056b82 */ /* 0x000e700000000800 */
[----:B------:R-:W0:Y:S01]  /*10b00*/  @P6 LDC R4, c[0x0][0x450] ;  /* 0x00011400ff046b82 */ /* 0x000e220000000800 */
[----:B--2---:R-:W-:Y:S02]  /*10b10*/  IMAD R0, R21, UR6, RZ ;  /* 0x0000000615007c24 */ /* 0x004fe4000f8e02ff */
[----:B------:R-:W2:Y:S02]  /*10b20*/  S2R R21, SR_TID.X ;  /* 0x0000000000157919 */ /* 0x000ea40000002100 */
[----:B------:R-:W-:Y:S01]  /*10b30*/  IMAD R0, R31, UR7, R0 ;  /* 0x000000071f007c24 */ /* 0x000fe2000f8e0200 */
[----:B---3--:R-:W-:-:S02]  /*10b40*/  MOV R3, R20 ;  /* 0x0000001400037202 */ /* 0x008fc40000000f00 */
[----:B------:R-:W3:Y:S01]  /*10b50*/  S2R R20, SR_TID.X ;  /* 0x0000000000147919 */ /* 0x000ee20000002100 */
[----:B------:R-:W-:-:S04]  /*10b60*/  IMAD.WIDE.U32 R2, R25, UR4, R2 ;  /* 0x0000000419027c25 */ /* 0x000fc8000f8e0002 */
[----:B------:R-:W-:Y:S01]  /*10b70*/  IMAD R3, R25, UR5, R3 ;  /* 0x0000000519037c24 */ /* 0x000fe2000f8e0203 */
[----:B------:R-:W-:Y:S01]  /*10b80*/  ULDC.64 UR4, c[0x0][0x2d0] ;  /* 0x0000b40000047ab9 */ /* 0x000fe20000000a00 */
[----:B------:R-:W-:-:S04]  /*10b90*/  IMAD.WIDE.U32 R2, R31, UR6, R2 ;  /* 0x000000061f027c25 */ /* 0x000fc8000f8e0002 */
[----:B------:R-:W-:Y:S02]  /*10ba0*/  IMAD.IADD R3, R3, 0x1, R0 ;  /* 0x0000000103037824 */ /* 0x000fe400078e0200 */
[----:B--2---:R-:W-:-:S05]  /*10bb0*/  IMAD.SHL.U32 R21, R21, 0x10, RZ ;  /* 0x0000001015157824 */ /* 0x004fca00078e00ff */
[----:B------:R-:W-:Y:S02]  /*10bc0*/  LOP3.LUT R21, R21, 0x70, RZ, 0xc0, !PT ;  /* 0x0000007015157812 */ /* 0x000fe400078ec0ff */
[----:B---3--:R-:W-:-:S04]  /*10bd0*/  LOP3.LUT R20, R20, 0x7f, RZ, 0xc0, !PT ;  /* 0x0000007f14147812 */ /* 0x008fc800078ec0ff */
[----:B------:R-:W-:-:S04]  /*10be0*/  SHF.R.U32.HI R20, RZ, 0x3, R20 ;  /* 0x00000003ff147819 */ /* 0x000fc80000011614 */
[----:B------:R-:W-:-:S05]  /*10bf0*/  LOP3.LUT R20, R20, R21, RZ, 0xfc, !PT ;  /* 0x0000001514147212 */ /* 0x000fca00078efcff */
[----:B------:R-:W-:-:S04]  /*10c00*/  IMAD R0, R17, 0x80, R20 ;  /* 0x0000008011007824 */ /* 0x000fc800078e0214 */
[----:B-1----:R-:W-:-:S04]  /*10c10*/  @P6 IMAD.HI.U32 R5, R0, R5, RZ ;  /* 0x0000000500056227 */ /* 0x002fc800078e00ff */
[----:B------:R-:W-:Y:S01]  /*10c20*/  IMAD.MOV.U32 R6, RZ, RZ, R0 ;  /* 0x000000ffff067224 */ /* 0x000fe200078e0000 */
[----:B0-----:R-:W-:Y:S02]  /*10c30*/  @P6 SHF.R.U32.HI R6, RZ, R4, R5 ;  /* 0x00000004ff066219 */ /* 0x001fe40000011605 */
[----:B------:R-:W0:Y:S03]  /*10c40*/  LDC R5, c[0x0][0x448] ;  /* 0x00011200ff057b82 */ /* 0x000e260000000800 */
[----:B------:R-:W-:Y:S01]  /*10c50*/  IMAD.MOV R4, RZ, RZ, -R6 ;  /* 0x000000ffff047224 */ /* 0x000fe200078e0a06 */
[----:B------:R-:W1:Y:S01]  /*10c60*/  S2R R20, SR_TID.X ;  /* 0x0000000000147919 */ /* 0x000e620000002100 */
[----:B------:R-:W-:-:S04]  /*10c70*/  IMAD.WIDE.U32 R2, R6, UR4, R2 ;  /* 0x0000000406027c25 */ /* 0x000fc8000f8e0002 */
[----:B0-----:R-:W-:Y:S01]  /*10c80*/  IMAD R0, R5, R4, R0 ;  /* 0x0000000405007224 */ /* 0x001fe200078e0200 */
[----:B------:R-:W-:-:S05]  /*10c90*/  SHF.R.S32.HI R4, RZ, 0x1f, R6 ;  /* 0x0000001fff047819 */ /* 0x000fca0000011406 */
        /* <DEDUP_REMOVED lines=16> */
[----:B-1----:R-:W-:-:S04]  /*10da0*/  LOP3.LUT R20, R20, 0x7f, RZ, 0xc0, !PT ;  /* 0x0000007f14147812 */ /* 0x002fc800078ec0ff */
[----:B------:R-:W-:Y:S01]  /*10db0*/  SHF.R.U32.HI R9, RZ, 0x3, R20 ;  /* 0x00000003ff097819 */ /* 0x000fe20000011614 */
[----:B----4-:R-:W-:Y:S06]  /*10dc0*/  BRA.DIV UR4, `(.L_x_2702) ;  /* 0x0000004204787947 */ /* 0x010fec000b800000 */
[----:B------:R-:W0:Y:S01]  /*10dd0*/  SHFL.IDX PT, R14, R0, RZ, 0x181f ;  /* 0x00181fff000e7589 */ /* 0x000e2200000e0000 */
[----:B-----5:R-:W-:Y:S02]  /*10de0*/  IMAD R5, R10, R5, RZ ;  /* 0x000000050a057224 */ /* 0x020fe400078e02ff */
[----:B------:R-:W-:Y:S01]  /*10df0*/  IMAD R17, R17, 0x80, R9 ;  /* 0x0000008011117824 */ /* 0x000fe200078e0209 */
[----:B------:R-:W1:Y:S03]  /*10e00*/  SHFL.IDX PT, R2, R4, RZ, 0x181f ;  /* 0x00181fff04027589 */ /* 0x000e6600000e0000 */
[C---:B------:R-:W-:Y:S01]  /*10e10*/  VIADD R6, R17.reuse, 0x10 ;  /* 0x0000001011067836 */ /* 0x040fe20000000000 */
[----:B------:R-:W-:-:S13]  /*10e20*/  ISETP.GE.AND P2, PT, R17, R5, PT ;  /* 0x000000051100720c */ /* 0x000fda0003f46270 */
[----:B0-----:R-:W-:-:S05]  /*10e30*/  @!P2 LEA R14, P3, R30, R14, 0x1 ;  /* 0x0000000e1e0ea211 */ /* 0x001fca00078608ff */
[----:B-1----:R-:W-:Y:S01]  /*10e40*/  @!P2 IMAD.X R3, RZ, RZ, R2, P3 ;  /* 0x000000ffff03a224 */ /* 0x002fe200018e0602 */
[----:B------:R-:W-:Y:S02]  /*10e50*/  @!P2 MOV R2, R14 ;  /* 0x0000000e0002a202 */ /* 0x000fe40000000f00 */
        /* <DEDUP_REMOVED lines=26> */
[----:B0-----:R-:W-:-:S04]  /*11000*/  @!P2 LEA R14, P3, R30, R14, 0x1 ;  /* 0x0000000e1e0ea211 */ /* 0x001fc800078608ff */
[----:B-1----:R-:W-:Y:S01]  /*11010*/  @!P2 IADD3.X R7, RZ, R2, RZ, P3, !PT ;  /* 0x00000002ff07a210 */ /* 0x002fe20001ffe4ff */
[----:B------:R-:W-:Y:S02]  /*11020*/  @!P2 IMAD.MOV.U32 R2, RZ, RZ, R14 ;  /* 0x000000ffff02a224 */ /* 0x000fe400078e000e */
[----:B------:R-:W0:Y:S02]  /*11030*/  SHFL.IDX PT, R14, R0, 0x4, 0x181f ;  /* 0x00981f00000e7f89 */ /* 0x000e2400000e0000 */
[----:B------:R-:W-:-:S05]  /*11040*/  @!P2 IMAD.MOV.U32 R3, RZ, RZ, R7 ;  /* 0x000000ffff03a224 */ /* 0x000fca00078e0007 */
[----:B------:R-:W-:Y:S04]  /*11050*/  @!P2 LDGSTS.E.BYPASS.LTC128B.128 [R8+0x11c00], desc[UR36][R2.64], !P0 ;  /* 0x11c000000208afae */ /* 0x000fe8000c101d64 */
[----:B------:R1:W-:Y:S01]  /*11060*/  @!P2 LDGSTS.E.BYPASS.LTC128B.128 [R8+0x15c00], desc[UR36][R2.64+0x80], !P1 ;  /* 0x15c000800208afae */ /* 0x0003e2000c901d64 */
[----:B------:R-:W-:Y:S01]  /*11070*/  ISETP.GE.AND P2, PT, R6, R5, PT ;  /* 0x000000050600720c */ /* 0x000fe20003f46270 */
[----:B------:R-:W-:Y:S02]  /*11080*/  VIADD R6, R17, 0x50 ;  /* 0x0000005011067836 */ /* 0x000fe40000000000 */
        /* <DEDUP_REMOVED lines=12> */
[----:B-1----:R-:W-:Y:S01]  /*11150*/  @!P2 IMAD.X R7, RZ, RZ, R2, P3 ;  /* 0x000000ffff07a224 */ /* 0x002fe200018e0602 */
[----:B------:R-:W-:Y:S02]  /*11160*/  @!P2 MOV R2, R14 ;  /* 0x0000000e0002a202 */ /* 0x000fe40000000f00 */
[----:B------:R-:W0:Y:S01]  /*11170*/  SHFL.IDX PT, R14, R0, 0x6, 0x181f ;  /* 0x00d81f00000e7f89 */ /* 0x000e2200000e0000 */
[----:B------:R-:W-:-:S05]  /*11180*/  @!P2 IMAD.MOV.U32 R3, RZ, RZ, R7 ;  /* 0x000000ffff03a224 */ /* 0x000fca00078e0007 */
        /* <DEDUP_REMOVED lines=12> */
.L_x_2797:
        /* <DEDUP_REMOVED lines=11> */
.L_x_2704:
[----:B------:R-:W-:Y:S05]  /*11300*/  BSYNC B0 ;  /* 0x0000000000007941 */ /* 0x000fea0003800000 */
.L_x_2703:
[----:B------:R-:W-:Y:S01]  /*11310*/  NOP ;  /* 0x0000000000007918 */ /* 0x000fe20000000000 */
[----:B------:R-:W-:-:S13]  /*11320*/  PLOP3.LUT P0, PT, PT, PT, PT, 0x80, 0x0 ;  /* 0x000000000000781c */ /* 0x000fda0003f0f070 */
.L_x_2705:
        /* <DEDUP_REMOVED lines=10> */
[----:B------:R-:W-:-:S04]  /*113d0*/  LOP3.LUT R0, R0, 0xfffffffe, RZ, 0xc0, !PT ;  /* 0xfffffffe00007812 */ /* 0x000fc800078ec0ff */
[----:B------:R-:W-:-:S04]  /*113e0*/  IADD3 R0, R2, -R0, RZ ;  /* 0x8000000002007210 */ /* 0x000fc80007ffe0ff */
        /* <DEDUP_REMOVED lines=9> */
.L_x_2798:
[----:B------:R-:W-:Y:S05]  /*11480*/  BSYNC B0 ;  /* 0x0000000000007941 */ /* 0x000fea0003800000 */
.L_x_2706:
        /* <DEDUP_REMOVED lines=8> */
.L_x_2722:
[----:B0-----:R-:W0:Y:S01]  /*11510*/  S2R R3, SR_TID.X ;  /* 0x0000000000037919 */ /* 0x001e220000002100 */
[----:B------:R-:W1:Y:S01]  /*11520*/  LDC R4, c[0x0][0x430] ;  /* 0x00010c00ff047b82 */ /* 0x000e620000000800 */
[----:B------:R-:W-:Y:S05]  /*11530*/  YIELD ;  /* 0x0000000000007946 */ /* 0x000fea0003800000 */
[----:B------:R-:W-:Y:S01]  /*11540*/  ULDC.64 UR4, c[0x0][0x428] ;  /* 0x00010a0000047ab9 */ /* 0x000fe20000000a00 */
[----:B------:R-:W-:Y:S01]  /*11550*/  LOP3.LUT P3, RZ, R23, 0x4, RZ, 0xc0, !PT ;  /* 0x0000000417ff7812 */ /* 0x000fe2000786c0ff */
[----:B------:R-:W-:Y:S01]  /*11560*/  VIADD R26, R10, 0x1 ;  /* 0x000000010a1a7836 */ /* 0x000fe20000000000 */
[----:B-1----:R-:W-:-:S02]  /*11570*/  ISETP.NE.AND P0, PT, R4, 0x1, PT ;  /* 0x000000010400780c */ /* 0x002fc40003f05270 */
[C---:B0-----:R-:W-:Y:S01]  /*11580*/  LOP3.LUT R0, R3.reuse, 0x7f, RZ, 0xc0, !PT ;  /* 0x0000007f03007812 */ /* 0x041fe200078ec0ff */
[----:B------:R-:W-:-:S03]  /*11590*/  IMAD.SHL.U32 R4, R3, 0x10, RZ ;  /* 0x0000001003047824 */ /* 0x000fc600078e00ff */
[----:B------:R-:W-:-:S07]  /*115a0*/  SHF.R.U32.HI R5, RZ, 0x3, R0 ;  /* 0x00000003ff057819 */ /* 0x000fce0000011600 */
[----:B------:R-:W0:Y:S01]  /*115b0*/  @P0 LDC R0, c[0x0][0x434] ;  /* 0x00010d00ff000b82 */ /* 0x000e220000000800 */
[----:B------:R-:W-:Y:S01]  /*115c0*/  LOP3.LUT R4, R4, 0x70, RZ, 0xc0, !PT ;  /* 0x0000007004047812 */ /* 0x000fe200078ec0ff */
[----:B------:R-:W-:Y:S02]  /*115d0*/  IMAD R7, R6, 0x80, R5 ;  /* 0x0000008006077824 */ /* 0x000fe400078e0205 */
[----:B------:R-:W-:-:S04]  /*115e0*/  IMAD R5, R37, UR4, RZ ;  /* 0x0000000425057c24 */ /* 0x000fc8000f8e02ff */
[----:B------:R-:W1:Y:S01]  /*115f0*/  @P0 LDC R3, c[0x0][0x438] ;  /* 0x00010e00ff030b82 */ /* 0x000e620000000800 */
[----:B------:R-:W-:Y:S01]  /*11600*/  IADD3 R7, R4, R7, R36 ;  /* 0x0000000704077210 */ /* 0x000fe20007ffe024 */
[----:B------:R-:W-:-:S04]  /*11610*/  IMAD R5, R32, UR5, R5 ;  /* 0x0000000520057c24 */ /* 0x000fc8000f8e0205 */
[----:B------:R-:W-:Y:S02]  /*11620*/  IMAD.MOV.U32 R8, RZ, RZ, R7 ;  /* 0x000000ffff087224 */ /* 0x000fe400078e0007 */
[----:B0-----:R-:W-:-:S05]  /*11630*/  @P0 IMAD.HI.U32 R0, R7, R0, RZ ;  /* 0x0000000007000227 */ /* 0x001fca00078e00ff */
[----:B-1----:R-:W-:-:S04]  /*11640*/  @P0 SHF.R.U32.HI R8, RZ, R3, R0 ;  /* 0x00000003ff080219 */ /* 0x002fc80000011600 */
[--C-:B------:R-:W-:Y:S01]  /*11650*/  SHF.R.S32.HI R3, RZ, 0x1f, R8.reuse ;  /* 0x0000001fff037819 */ /* 0x100fe20000011408 */
[----:B------:R-:W-:-:S04]  /*11660*/  IMAD.MOV.U32 R2, RZ, RZ, R8 ;  /* 0x000000ffff027224 */ /* 0x000fc800078e0008 */
[----:B------:R-:W-:Y:S01]  /*11670*/  IMAD.WIDE.U32 R2, R32, UR4, R2 ;  /* 0x0000000420027c25 */ /* 0x000fe2000f8e0002 */
[----:B------:R-:W-:-:S04]  /*11680*/  ULDC.64 UR4, c[0x0][0x418] ;  /* 0x0001060000047ab9 */ /* 0x000fc80000000a00 */
[----:B------:R-:W-:Y:S02]  /*11690*/  IADD3 R3, R5, R3, RZ ;  /* 0x0000000305037210 */ /* 0x000fe40007ffe0ff */
        /* <DEDUP_REMOVED lines=14> */
.L_x_2710:
[----:B------:R-:W-:Y:S01]  /*11780*/  IMAD R6, R26, 0x8, R22 ;  /* 0x000000081a067824 */ /* 0x000fe200078e0216 */
[----:B------:R-:W-:Y:S01]  /*11790*/  SHF.L.U32 R3, R28, 0x1f, RZ ;  /* 0x0000001f1c037819 */ /* 0x000fe200000006ff */
[----:B------:R-:W-:Y:S03]  /*117a0*/  BSSY B1, `(.L_x_2711) ;  /* 0x0000003000017945 */ /* 0x000fe60003800000 */
[----:B------:R-:W0:Y:S02]  /*117b0*/  SYNCS.PHASECHK.TRANS64.TRYWAIT P0, [R6+URZ+0x28840], R3 ;  /* 0x02884003060075a7 */ /* 0x000e24000800017f */
[----:B0-----:R-:W-:Y:S05]  /*117c0*/  @!P0 BRA `(.L_x_2712) ;  /* 0x00000040008c8947 */ /* 0x001fea0003800000 */
.L_x_2799:
[----:B------:R-:W-:Y:S05]  /*117d0*/  BSYNC B1 ;  /* 0x0000000000017941 */ /* 0x000fea0003800000 */
.L_x_2711:
        /* <DEDUP_REMOVED lines=26> */
[----:B0-----:R-:W-:-:S04]  /*11980*/  IADD3 R2, P0, R2, R5, RZ ;  /* 0x0000000502027210 */ /* 0x001fc80007f1e0ff */
[----:B-1----:R-:W-:-:S05]  /*11990*/  IADD3.X R3, RZ, R3, RZ, P0, !PT ;  /* 0x00000003ff037210 */ /* 0x002fca00007fe4ff */
        /* <DEDUP_REMOVED lines=41> */
.L_x_2817:
        /* <DEDUP_REMOVED lines=9> */
.L_x_2714:
        /* <DEDUP_REMOVED lines=10> */
.L_x_2715:
[----:B------:R3:W-:Y:S01]  /*11d60*/  SYNCS.ARRIVE.TRANS64.A1T0 RZ, [R6+URZ+0x28830], RZ ;  /* 0x028830ff06ff79a7 */ /* 0x0007e2000810003f */
[----:B------:R-:W-:Y:S05]  /*11d70*/  @!P4 BRA `(.L_x_2716) ;  /* 0x000000000004c947 */ /* 0x000fea0003800000 */
[----:B------:R-:W-:Y:S01]  /*11d80*/  BPT.TRAP 0x1 ;  /* 0x000000040000795c */ /* 0x000fe20000300000 */
.L_x_2716:
[----:B-1----:R-:W-:Y:S01]  /*11d90*/  SHF.L.U32 R2, R17, 0x1f, RZ ;  /* 0x0000001f11027819 */ /* 0x002fe200000006ff */
[----:B------:R-:W-:Y:S01]  /*11da0*/  BSSY B1, `(.L_x_2717) ;  /* 0x0000005000017945 */ /* 0x000fe20003800000 */
[----:B---3--:R-:W-:Y:S01]  /*11db0*/  LEA R6, R10, R22, 0x3 ;  /* 0x000000160a067211 */ /* 0x008fe200078e18ff */
[----:B------:R-:W-:-:S03]  /*11dc0*/  IMAD R8, R31, -0x80, R34 ;  /* 0xffffff801f087824 */ /* 0x000fc600078e0222 */
[----:B------:R-:W1:Y:S02]  /*11dd0*/  SYNCS.PHASECHK.TRANS64.TRYWAIT P0, [R6+URZ+0x28860], R2 ;  /* 0x02886002060075a7 */ /* 0x000e64000800017f */
[----:B-1----:R-:W-:Y:S05]  /*11de0*/  @!P0 BRA `(.L_x_2718) ;  /* 0x0000004400648947 */ /* 0x002fea0003800000 */
.L_x_2818:
[----:B------:R-:W-:Y:S05]  /*11df0*/  BSYNC B1 ;  /* 0x0000000000017941 */ /* 0x000fea0003800000 */
.L_x_2717:
        /* <DEDUP_REMOVED lines=51> */
[----:B0-----:R-:W-:-:S04]  /*12130*/  IADD3 R2, P0, R2, R5, RZ ;  /* 0x0000000502027210 */ /* 0x001fc80007f1e0ff */
[----:B-1----:R-:W-:Y:S02]  /*12140*/  IADD3.X R3, RZ, R3, RZ, P0, !PT ;  /* 0x00000003ff037210 */ /* 0x002fe400007fe4ff */
        /* <DEDUP_REMOVED lines=13> */
.L_x_2836:
        /* <DEDUP_REMOVED lines=27> */
.L_x_2720:
        /* <DEDUP_REMOVED lines=10> */
.L_x_2721:
[C---:B------:R-:W-:Y:S01]  /*12470*/  ISETP.GT.AND P0, PT, R27.reuse, R35, PT ;  /* 0x000000231b00720c */ /* 0x040fe20003f04270 */
[----:B------:R0:W-:Y:S01]  /*12480*/  SYNCS.ARRIVE.TRANS64.A1T0 RZ, [R6+URZ+0x28850], RZ ;  /* 0x028850ff06ff79a7 */ /* 0x0001e2000810003f */
[----:B------:R-:W-:Y:S02]  /*12490*/  IMAD.MOV.U32 R17, RZ, RZ, R28 ;  /* 0x000000ffff117224 */ /* 0x000fe400078e001c */
[----:B------:R-:W-:Y:S02]  /*124a0*/  IMAD.MOV.U32 R10, RZ, RZ, R26 ;  /* 0x000000ffff0a7224 */ /* 0x000fe400078e001a */
[----:B------:R-:W-:Y:S02]  /*124b0*/  IMAD.MOV.U32 R31, RZ, RZ, R27 ;  /* 0x000000ffff1f7224 */ /* 0x000fe400078e001b */
[----:B0-----:R-:W-:-:S05]  /*124c0*/  VIADD R6, R27, 0xffffffff ;  /* 0xffffffff1b067836 */ /* 0x001fca0000000000 */
[----:B------:R-:W-:Y:S05]  /*124d0*/  @P0 BRA `(.L_x_2722) ;  /* 0xfffffff0000c0947 */ /* 0x000fea000383ffff */
.L_x_2709:
[----:B------:R-:W-:Y:S05]  /*124e0*/  BSYNC B0 ;  /* 0x0000000000007941 */ /* 0x000fea0003800000 */
.L_x_2708:
        /* <DEDUP_REMOVED lines=17> */
.L_x_2724:
[----:B------:R-:W-:Y:S05]  /*12600*/  BSYNC B0 ;  /* 0x0000000000007941 */ /* 0x000fea0003800000 */
.L_x_2723:
[----:B------:R-:W-:-:S13]  /*12610*/  LOP3.LUT P0, RZ, R23, 0x4, RZ, 0xc0, !PT ;  /* 0x0000000417ff7812 */ /* 0x000fda000780c0ff */
[----:B------:R-:W-:Y:S05]  /*12620*/  @!P0 BRA `(.L_x_2725) ;  /* 0x0000000000048947 */ /* 0x000fea0003800000 */
[----:B------:R-:W-:Y:S01]  /*12630*/  BPT.TRAP 0x1 ;  /* 0x000000040000795c */ /* 0x000fe20000300000 */
.L_x_2725:
[----:B------:R-:W-:Y:S01]  /*12640*/  LEA R0, R26, R22, 0x3 ;  /* 0x000000161a007211 */ /* 0x000fe200078e18ff */
[----:B------:R-:W-:Y:S01]  /*12650*/  BSSY B0, `(.L_x_2726) ;  /* 0x0000005000007945 */ /* 0x000fe20003800000 */
[----:B0-----:R-:W-:Y:S01]  /*12660*/  SHF.L.U32 R3, R28, 0x1f, RZ ;  /* 0x0000001f1c037819 */ /* 0x001fe200000006ff */
[----:B------:R-:W-:-:S03]  /*12670*/  IMAD R6, R27, -0x80, R34 ;  /* 0xffffff801b067824 */ /* 0x000fc600078e0222 */
[----:B------:R-:W0:Y:S02]  /*12680*/  SYNCS.PHASECHK.TRANS64.TRYWAIT P0, [R0+URZ+0x28860], R3 ;  /* 0x02886003000075a7 */ /* 0x000e24000800017f */
[----:B0-----:R-:W-:Y:S05]  /*12690*/  @!P0 BRA `(.L_x_2727) ;  /* 0x0000004400d48947 */ /* 0x001fea0003800000 */
.L_x_2837:
[----:B------:R-:W-:Y:S05]  /*126a0*/  BSYNC B0 ;  /* 0x0000000000007941 */ /* 0x000fea0003800000 */
.L_x_2726:
        /* <DEDUP_REMOVED lines=51> */
[----:B------:R-:W3:Y:S02]  /*129e0*/  SHFL.IDX PT, R10, R18, 0x6, 0x181f ;  /* 0x00d81f00120a7f89 */ /* 0x000ee400000e0000 */
[----:B-1----:R-:W-:Y:S02]  /*129f0*/  IADD3.X R3, RZ, R8, RZ, P4, !PT ;  /* 0x00000008ff037210 */ /* 0x002fe400027fe4ff */
        /* <DEDUP_REMOVED lines=17> */
.L_x_2855:
        /* <DEDUP_REMOVED lines=11> */
.L_x_2729:
        /* <DEDUP_REMOVED lines=10> */
.L_x_2730:
[----:B------:R1:W-:Y:S01]  /*12c60*/  SYNCS.ARRIVE.TRANS64.A1T0 RZ, [R0+URZ+0x28850], RZ ;  /* 0x028850ff00ff79a7 */ /* 0x0003e2000810003f */
[----:B------:R-:W-:-:S05]  /*12c70*/  VIADD R26, R26, 0x1 ;  /* 0x000000011a1a7836 */ /* 0x000fca0000000000 */
[----:B------:R-:W-:-:S04]  /*12c80*/  ISETP.NE.AND P0, PT, R26, 0x2, PT ;  /* 0x000000021a00780c */ /* 0x000fc80003f05270 */
[----:B0-----:R-:W-:Y:S02]  /*12c90*/  SEL R3, RZ, 0x1, P0 ;  /* 0x00000001ff037807 */ /* 0x001fe40000000000 */
[----:B------:R-:W-:Y:S02]  /*12ca0*/  SEL R26, R26, RZ, P0 ;  /* 0x000000ff1a1a7207 */ /* 0x000fe40000000000 */
[----:B-1----:R-:W-:-:S07]  /*12cb0*/  LOP3.LUT R28, R28, R3, RZ, 0x3c, !PT ;  /* 0x000000031c1c7212 */ /* 0x002fce00078e3cff */
.L_x_2687:
[----:B------:R-:W-:Y:S05]  /*12cc0*/  BSYNC B7 ;  /* 0x0000000000077941 */ /* 0x000fea0003800000 */
.L_x_2685:
        /* <DEDUP_REMOVED lines=11> */
.L_x_2731:
        /* <DEDUP_REMOVED lines=22> */
[----:B--2---:R-:W-:Y:S01]  /*12ee0*/  @!P1 MOV R17, R4 ;  /* 0x0000000400119202 */ /* 0x004fe20000000f00 */
        /* <DEDUP_REMOVED lines=20> */
.L_x_2865:
[----:B------:R-:W-:Y:S02]  /*13030*/  ULDC UR4, c[0x0][0xc38] ;  /* 0x00030e0000047ab9 */ /* 0x000fe40000000800 */
[----:B------:R-:W-:-:S04]  /*13040*/  IMAD.U32 R5, RZ, RZ, UR4 ;  /* 0x00000004ff057e24 */ /* 0x000fc8000f8e00ff */
[----:B-1----:R-:W-:-:S05]  /*13050*/  IMAD R14, R14, R5, RZ ;  /* 0x000000050e0e7224 */ /* 0x002fca00078e02ff */
[----:B------:R-:W-:-:S04]  /*13060*/  IADD3 R7, R7, R14, RZ ;  /* 0x0000000e07077210 */ /* 0x000fc80007ffe0ff */
[----:B------:R-:W-:-:S13]  /*13070*/  ISETP.GT.AND P6, PT, R7, R0, PT ;  /* 0x000000000700720c */ /* 0x000fda0003fc4270 */
[----:B------:R-:W-:Y:S05]  /*13080*/  @P6 BRA `(.L_x_2734) ;  /* 0x0000000000a46947 */ /* 0x000fea0003800000 */
.L_x_2737:
        /* <DEDUP_REMOVED lines=35> */
.L_x_2873:
[----:B------:R-:W-:Y:S02]  /*132c0*/  ULDC UR4, c[0x0][0xc38] ;  /* 0x00030e0000047ab9 */ /* 0x000fe40000000800 */
[----:B------:R-:W-:-:S04]  /*132d0*/  IMAD.U32 R5, RZ, RZ, UR4 ;  /* 0x00000004ff057e24 */ /* 0x000fc8000f8e00ff */
[----:B-1----:R-:W-:-:S04]  /*132e0*/  IMAD R14, R14, R5, RZ ;  /* 0x000000050e0e7224 */ /* 0x002fc800078e02ff */
[----:B------:R-:W-:-:S05]  /*132f0*/  IMAD.IADD R7, R14, 0x1, R7 ;  /* 0x000000010e077824 */ /* 0x000fca00078e0207 */
[----:B------:R-:W-:-:S13]  /*13300*/  ISETP.GT.AND P6, PT, R7, R0, PT ;  /* 0x000000000700720c */ /* 0x000fda0003fc4270 */
[----:B------:R-:W-:Y:S05]  /*13310*/  @!P6 BRA `(.L_x_2737) ;  /* 0xfffffffc005ce947 */ /* 0x000fea000383ffff */
.L_x_2734:
        /* <DEDUP_REMOVED lines=10> */
.L_x_2878:
[----:B------:R-:W-:-:S13]  /*133c0*/  ISETP.NE.AND P0, PT, R3, RZ, PT ;  /* 0x000000ff0300720c */ /* 0x000fda0003f05270 */
[----:B------:R-:W-:Y:S05]  /*133d0*/  @!P0 BRA `(.L_x_2739) ;  /* 0x0000000000108947 */ /* 0x000fea0003800000 */
[----:B------:R-:W-:Y:S01]  /*133e0*/  UMOV UR4, 0xffffffff ;  /* 0xffffffff00047882 */ /* 0x000fe20000000000 */
[----:B-1----:R-:W-:Y:S02]  /*133f0*/  VIADD R12, R12, 0xffffffff ;  /* 0xffffffff0c0c7836 */ /* 0x002fe40000000000 */
[----:B------:R-:W-:Y:S05]  /*13400*/  BRA.DIV UR4, `(.L_x_2740) ;  /* 0x0000004e04587947 */ /* 0x000fea000b800000 */
[----:B------:R4:W1:Y:S02]  /*13410*/  SHFL.IDX PT, R6, R2, R12, 0x1f ;  /* 0x00001f0c02067589 */ /* 0x00086400000e0000 */
.L_x_2739:
        /* <DEDUP_REMOVED lines=13> */
[----:B0-----:R-:W-:Y:S01]  /*134f0*/  MOV R2, RZ ;  /* 0x000000ff00027202 */ /* 0x001fe20000000f00 */
        /* <DEDUP_REMOVED lines=21> */
[----:B------:R-:W-:Y:S02]  /*13650*/  ISETP.GE.AND P2, PT, R2, RZ, PT ;  /* 0x000000ff0200720c */ /* 0x000fe40003f46270 */
[----:B------:R-:W-:-:S11]  /*13660*/  IADD3 R3, RZ, -R3, RZ ;  /* 0x80000003ff037210 */ /* 0x000fd60007ffe0ff */
        /* <DEDUP_REMOVED lines=22> */
.L_x_2741:
        /* <DEDUP_REMOVED lines=8> */
[----:B0-----:R-:W-:-:S06]  /*13850*/  IADD3 R9, R8, 0xffffffe, RZ ;  /* 0x0ffffffe08097810 */ /* 0x001fcc0007ffe0ff */
        /* <DEDUP_REMOVED lines=28> */
[----:B0-----:R-:W-:-:S02]  /*13a20*/  IADD3 R3, R8, 0xffffffe, RZ ;  /* 0x0ffffffe08037810 */ /* 0x001fc40007ffe0ff */
[----:B------:R-:W-:-:S04]  /*13a30*/  IABS R8, R5 ;  /* 0x0000000500087213 */ /* 0x000fc80000000000 */
        /* <DEDUP_REMOVED lines=18> */
[----:B------:R-:W-:Y:S02]  /*13b60*/  @!P1 LOP3.LUT R2, RZ, R5, RZ, 0x33, !PT ;  /* 0x00000005ff029212 */ /* 0x000fe400078e33ff */
[----:B------:R-:W-:-:S05]  /*13b70*/  IADD3 R5, -R5, RZ, RZ ;  /* 0x000000ff05057210 */ /* 0x000fca0007ffe1ff */
[----:B------:R-:W-:-:S07]  /*13b80*/  IMAD R18, R2, R5, R3 ;  /* 0x0000000502127224 */ /* 0x000fce00078e0203 */
.L_x_2742:
[----:B------:R-:W-:-:S05]  /*13b90*/  LOP3.LUT R2, RZ, R2, RZ, 0x33, !PT ;  /* 0x00000002ff027212 */ /* 0x000fca00078e33ff */
[----:B------:R-:W-:Y:S01]  /*13ba0*/  IMAD.IADD R17, R17, 0x1, R2 ;  /* 0x0000000111117824 */ /* 0x000fe200078e0202 */
[----:B------:R-:W-:Y:S06]  /*13bb0*/  BRA `(.L_x_2743) ;  /* 0x00000000001c7947 */ /* 0x000fec0003800000 */
.L_x_2735:
[----:B------:R-:W-:Y:S01]  /*13bc0*/  UMOV UR4, URZ ;  /* 0x0000003f00047c82 */ /* 0x000fe20008000000 */
[----:B------:R-:W-:Y:S01]  /*13bd0*/  UMOV UR5, URZ ;  /* 0x0000003f00057c82 */ /* 0x000fe20008000000 */
[----:B------:R-:W-:Y:S01]  /*13be0*/  ULDC UR6, c[0x0][0xc3c] ;  /* 0x00030f0000067ab9 */ /* 0x000fe20000000800 */
[----:B------:R-:W-:Y:S02]  /*13bf0*/  IMAD.MOV.U32 R16, RZ, RZ, R0 ;  /* 0x000000ffff107224 */ /* 0x000fe400078e0000 */
[----:B------:R-:W-:Y:S02]  /*13c00*/  IMAD.U32 R17, RZ, RZ, UR4 ;  /* 0x00000004ff117e24 */ /* 0x000fe4000f8e00ff */
[----:B------:R-:W-:Y:S02]  /*13c10*/  IMAD.U32 R18, RZ, RZ, UR5 ;  /* 0x00000005ff127e24 */ /* 0x000fe4000f8e00ff */
[----:B------:R-:W-:-:S07]  /*13c20*/  IMAD.U32 R19, RZ, RZ, UR6 ;  /* 0x00000006ff137e24 */ /* 0x000fce000f8e00ff */
.L_x_2743:
        /* <DEDUP_REMOVED lines=10> */
.L_x_2732:
[----:B------:R-:W-:Y:S02]  /*13cd0*/  ULDC UR4, c[0x0][0xc3c] ;  /* 0x00030f0000047ab9 */ /* 0x000fe40000000800 */
[----:B-1----:R-:W-:-:S13]  /*13ce0*/  ISETP.GE.AND P0, PT, R19, UR4, PT ;  /* 0x0000000413007c0c */ /* 0x002fda000bf06270 */
[----:B------:R-:W-:Y:S05]  /*13cf0*/  @!P0 BRA `(.L_x_2744) ;  /* 0xffffffb000448947 */ /* 0x000fea000383ffff */
[----:B------:R-:W-:Y:S05]  /*13d00*/  BSYNC B8 ;  /* 0x0000000000087941 */ /* 0x000fea0003800000 */
.L_x_2679:
        /* <DEDUP_REMOVED lines=12> */
.L_x_2881:
[----:B------:R-:W-:Y:S05]  /*13dd0*/  BSYNC B0 ;  /* 0x0000000000007941 */ /* 0x000fea0003800000 */
.L_x_2745:
[----:B------:R-:W-:-:S03]  /*13de0*/  UMOV UR4, 0xffffffff ;  /* 0xffffffff00047882 */ /* 0x000fc60000000000 */
[----:B------:R-:W-:Y:S05]  /*13df0*/  BRA.DIV UR4, `(.L_x_2747) ;  /* 0x0000004604187947 */ /* 0x000fea000b800000 */
[----:B0-----:R-:W0:Y:S02]  /*13e00*/  S2R R0, SR_TID.X ;  /* 0x0000000000007919 */ /* 0x001e240000002100 */
[----:B0-----:R-:W-:-:S04]  /*13e10*/  SHF.R.U32.HI R0, RZ, 0x5, R0 ;  /* 0x00000005ff007819 */ /* 0x001fc80000011600 */
[----:B------:R-:W-:-:S05]  /*13e20*/  LOP3.LUT R0, R0, 0x3, RZ, 0xc0, !PT ;  /* 0x0000000300007812 */ /* 0x000fca00078ec0ff */
[----:B------:R0:W1:Y:S02]  /*13e30*/  SHFL.IDX PT, R14, R0, RZ, 0x1f ;  /* 0x00001fff000e7589 */ /* 0x00006400000e0000 */
.L_x_2884:
[----:B-1----:R-:W-:Y:S01]  /*13e40*/  ISETP.NE.AND P0, PT, R14, RZ, PT ;  /* 0x000000ff0e00720c */ /* 0x002fe20003f05270 */
[----:B------:R-:W-:-:S12]  /*13e50*/  BSSY B0, `(.L_x_2748) ;  /* 0x0000026000007945 */ /* 0x000fd80003800000 */
[----:B------:R-:W-:Y:S05]  /*13e60*/  @P0 BRA `(.L_x_2749) ;  /* 0x0000000000900947 */ /* 0x000fea0003800000 */
[----:B------:R-:W-:-:S03]  /*13e70*/  UMOV UR4, 0xffffffff ;  /* 0xffffffff00047882 */ /* 0x000fc60000000000 */
[----:B------:R-:W-:Y:S05]  /*13e80*/  BRA.DIV UR4, `(.L_x_2750) ;  /* 0x0000004604287947 */ /* 0x000fea000b800000 */
[----:B------:R-:W-:-:S13]  /*13e90*/  ELECT P6, URZ, PT ;  /* 0x00000000003f782f */ /* 0x000fda00038c0000 */
.L_x_2887:
[----:B------:R-:W-:Y:S05]  /*13ea0*/  @!P6 BRA `(.L_x_2749) ;  /* 0x000000000080e947 */ /* 0x000fea0003800000 */
[----:B0-----:R-:W3:Y:S02]  /*13eb0*/  LDL R0, [R1+0x20] ;  /* 0x0000200001007983 */ /* 0x001ee40000100800 */
[----:B---3--:R-:W-:-:S13]  /*13ec0*/  R2UR UR4, R0 ;  /* 0x00000000000472ca */ /* 0x008fda00000e0000 */
[----:B------:R-:W-:-:S06]  /*13ed0*/  ULOP3.LUT UR4, UR4, 0x2, URZ, 0xfc, !UPT ;  /* 0x0000000204047892 */ /* 0x000fcc000f8efc3f */
[----:B------:R-:W-:-:S05]  /*13ee0*/  IMAD.U32 R0, RZ, RZ, UR4 ;  /* 0x00000004ff007e24 */ /* 0x000fca000f8e00ff */
[----:B------:R-:W-:-:S13]  /*13ef0*/  ISETP.NE.AND P0, PT, R0, 0x3, PT ;  /* 0x000000030000780c */ /* 0x000fda0003f05270 */
[----:B------:R-:W-:Y:S05]  /*13f00*/  @!P0 BRA `(.L_x_2751) ;  /* 0x0000000000048947 */ /* 0x000fea0003800000 */
[----:B------:R-:W-:Y:S01]  /*13f10*/  BPT.TRAP 0x1 ;  /* 0x000000040000795c */ /* 0x000fe20000300000 */
.L_x_2751:
[C---:B------:R-:W-:Y:S01]  /*13f20*/  LEA R5, R26.reuse, R7, 0x3 ;  /* 0x000000071a057211 */ /* 0x040fe200078e18ff */
[----:B------:R-:W-:Y:S01]  /*13f30*/  VIADD R26, R26, 0x1 ;  /* 0x000000011a1a7836 */ /* 0x000fe20000000000 */
[----:B------:R-:W-:-:S04]  /*13f40*/  SHF.L.U32 R0, R28, 0x1f, RZ ;  /* 0x0000001f1c007819 */ /* 0x000fc800000006ff */
[----:B------:R-:W0:Y:S01]  /*13f50*/  SYNCS.PHASECHK.TRANS64.TRYWAIT P1, [R5+URZ+0x28840], R0 ;  /* 0x02884000050075a7 */ /* 0x000e22000802017f */
[----:B------:R-:W-:-:S04]  /*13f60*/  ISETP.NE.AND P2, PT, R26, 0x2, PT ;  /* 0x000000021a00780c */ /* 0x000fc80003f45270 */
[----:B------:R-:W-:Y:S01]  /*13f70*/  SEL R3, RZ, 0x1, P2 ;  /* 0x00000001ff037807 */ /* 0x000fe20001000000 */
[----:B0-----:R-:W-:Y:S08]  /*13f80*/  @!P1 BRA `(.L_x_2752) ;  /* 0x0000004400089947 */ /* 0x001ff00003800000 */
.L_x_2888:
[----:B------:R-:W-:Y:S02]  /*13f90*/  SEL R26, R26, RZ, P2 ;  /* 0x000000ff1a1a7207 */ /* 0x000fe40001000000 */
[----:B------:R-:W-:Y:S01]  /*13fa0*/  LOP3.LUT R2, R28, R3, RZ, 0x3c, !PT ;  /* 0x000000031c027212 */ /* 0x000fe200078e3cff */
[----:B------:R-:W-:Y:S06]  /*13fb0*/  @!P0 BRA `(.L_x_2753) ;  /* 0x0000000000048947 */ /* 0x000fec0003800000 */
[----:B------:R-:W-:Y:S01]  /*13fc0*/  BPT.TRAP 0x1 ;  /* 0x000000040000795c */ /* 0x000fe20000300000 */
.L_x_2753:
[----:B------:R-:W-:Y:S01]  /*13fd0*/  IMAD R3, R26, 0x8, R7 ;  /* 0x000000081a037824 */ /* 0x000fe200078e0207 */
[----:B------:R-:W-:-:S04]  /*13fe0*/  SHF.L.U32 R2, R2, 0x1f, RZ ;  /* 0x0000001f02027819 */ /* 0x000fc800000006ff */
[----:B------:R-:W1:Y:S02]  /*13ff0*/  SYNCS.PHASECHK.TRANS64.TRYWAIT P1, [R3+URZ+0x28840], R2 ;  /* 0x02884002030075a7 */ /* 0x000e64000802017f */
[----:B-1----:R-:W-:Y:S05]  /*14000*/  @!P1 BRA `(.L_x_2754) ;  /* 0x0000004000fc9947 */ /* 0x002fea0003800000 */
.L_x_2889:
[----:B------:R-:W-:Y:S05]  /*14010*/  @!P0 BRA `(.L_x_2755) ;  /* 0x0000000000048947 */ /* 0x000fea0003800000 */
[----:B------:R-:W-:Y:S01]  /*14020*/  BPT.TRAP 0x1 ;  /* 0x000000040000795c */ /* 0x000fe20000300000 */
.L_x_2755:
[----:B------:R-:W3:Y:S02]  /*14030*/  SYNCS.PHASECHK.TRANS64.TRYWAIT P1, [R5+URZ+0x28860], R0 ;  /* 0x02886000050075a7 */ /* 0x000ee4000802017f */
[----:B---3--:R-:W-:Y:S05]  /*14040*/  @!P1 BRA `(.L_x_2756) ;  /* 0x0000004400009947 */ /* 0x008fea0003800000 */
.L_x_2890:
[----:B------:R-:W-:Y:S05]  /*14050*/  @!P0 BRA `(.L_x_2757) ;  /* 0x0000000000048947 */ /* 0x000fea0003800000 */
[----:B------:R-:W-:Y:S01]  /*14060*/  BPT.TRAP 0x1 ;  /* 0x000000040000795c */ /* 0x000fe20000300000 */
.L_x_2757:
[----:B----4-:R4:W0:Y:S02]  /*14070*/  SYNCS.PHASECHK.TRANS64.TRYWAIT P0, [R3+URZ+0x28860], R2 ;  /* 0x02886002030075a7 */ /* 0x010824000800017f */
[----:B0-----:R-:W-:Y:S05]  /*14080*/  @!P0 NANOSLEEP.SYNCS 0x989680 ;  /* 0x009896800000895d */ /* 0x001fea0003900000 */
[----:B------:R-:W0:Y:S02]  /*14090*/  @!P0 SYNCS.PHASECHK.TRANS64 P0, [R3+URZ+0x28860], R2 ;  /* 0x02886002030085a7 */ /* 0x000e24000800007f */
[----:B0-----:R-:W-:Y:S05]  /*140a0*/  @!P0 BRA `(.L_x_2757) ;  /* 0xfffffffc00f08947 */ /* 0x001fea000383ffff */
.L_x_2749:
[----:B------:R-:W-:Y:S05]  /*140b0*/  BSYNC B0 ;  /* 0x0000000000007941 */ /* 0x000fea0003800000 */
.L_x_2748:
[----:B------:R-:W-:Y:S05]  /*140c0*/  EXIT ;  /* 0x000000000000794d */ /* 0x000fea0003800000 */
.L_x_2612:
[----:B0-----:R-:W-:-:S04]  /*140d0*/  IMAD.U32 R3, RZ, RZ, UR40 ;  /* 0x00000028ff037e24 */ /* 0x001fc8000f8e00ff */
[----:B------:R0:W1:Y:S03]  /*140e0*/  SYNCS.PHASECHK.TRANS64.TRYWAIT P1, [R3+URZ+0x28800], R0 ;  /* 0x02880000030075a7 */ /* 0x000066000802017f */
[----:B-1----:R-:W-:Y:S05]  /*140f0*/  @!P1 NANOSLEEP.SYNCS 0x989680 ;  /* 0x009896800000995d */ /* 0x002fea0003900000 */
[----:B------:R-:W1:Y:S02]  /*14100*/  @!P1 SYNCS.PHASECHK.TRANS64 P1, [R3+URZ+0x28800], R0 ;  /* 0x02880000030095a7 */ /* 0x000e64000802007f */
[----:B-1----:R-:W-:Y:S05]  /*14110*/  @!P1 BRA `(.L_x_2612) ;  /* 0xfffffffc00ec9947 */ /* 0x002fea000383ffff */
[----:B------:R-:W-:Y:S05]  /*14120*/  BRA `(.L_x_2758) ;  /* 0xfffffedc00087947 */ /* 0x000fea000383ffff */
.L_x_2616:
[----:B-1----:R1:W2:Y:S02]  /*14130*/  SYNCS.PHASECHK.TRANS64.TRYWAIT P1, [R0+URZ+0x28830], R3 ;  /* 0x02883003000075a7 */ /* 0x0022a4000802017f */
[----:B--2---:R-:W-:Y:S05]  /*14140*/  @!P1 NANOSLEEP.SYNCS 0x989680 ;  /* 0x009896800000995d */ /* 0x004fea0003900000 */
[----:B------:R-:W2:Y:S02]  /*14150*/  @!P1 SYNCS.PHASECHK.TRANS64 P1, [R0+URZ+0x28830], R3 ;  /* 0x02883003000095a7 */ /* 0x000ea4000802007f */
[----:B--2---:R-:W-:Y:S05]  /*14160*/  @!P1 BRA `(.L_x_2616) ;  /* 0xfffffffc00f09947 */ /* 0x004fea000383ffff */
[----:B------:R-:W-:Y:S05]  /*14170*/  BRA `(.L_x_2615) ;  /* 0xfffffedc00247947 */ /* 0x000fea000383ffff */
.L_x_2622:
[----:B-1----:R-:W-:-:S04]  /*14180*/  IMAD.U32 R7, RZ, RZ, UR10 ;  /* 0x0000000aff077e24 */ /* 0x002fc8000f8e00ff */
[----:B------:R1:W2:Y:S03]  /*14190*/  SYNCS.PHASECHK.TRANS64.TRYWAIT P1, [R7+URZ+0x28830], R6 ;  /* 0x02883006070075a7 */ /* 0x0002a6000802017f */
[----:B--2---:R-:W-:Y:S05]  /*141a0*/  @!P1 NANOSLEEP.SYNCS 0x989680 ;  /* 0x009896800000995d */ /* 0x004fea0003900000 */
[----:B------:R-:W2:Y:S02]  /*141b0*/  @!P1 SYNCS.PHASECHK.TRANS64 P1, [R7+URZ+0x28830], R6 ;  /* 0x02883006070095a7 */ /* 0x000ea4000802007f */
[----:B--2---:R-:W-:Y:S05]  /*141c0*/  @!P1 BRA `(.L_x_2622) ;  /* 0xfffffffc00ec9947 */ /* 0x004fea000383ffff */
[----:B------:R-:W-:Y:S05]  /*141d0*/  BRA `(.L_x_2619) ;  /* 0xffffff0800387947 */ /* 0x000fea000383ffff */
.L_x_2626:
[----:B-1----:R-:W-:-:S04]  /*141e0*/  IMAD.U32 R7, RZ, RZ, UR10 ;  /* 0x0000000aff077e24 */ /* 0x002fc8000f8e00ff */
[----:B------:R1:W2:Y:S03]  /*141f0*/  SYNCS.PHASECHK.TRANS64.TRYWAIT P1, [R7+URZ+0x28850], R6 ;  /* 0x02885006070075a7 */ /* 0x0002a6000802017f */
[----:B--2---:R-:W-:Y:S05]  /*14200*/  @!P1 NANOSLEEP.SYNCS 0x989680 ;  /* 0x009896800000995d */ /* 0x004fea0003900000 */
[----:B------:R-:W2:Y:S02]  /*14210*/  @!P1 SYNCS.PHASECHK.TRANS64 P1, [R7+URZ+0x28850], R6 ;  /* 0x02885006070095a7 */ /* 0x000ea4000802007f */
[----:B--2---:R-:W-:Y:S05]  /*14220*/  @!P1 BRA `(.L_x_2626) ;  /* 0xfffffffc00ec9947 */ /* 0x004fea000383ffff */
[----:B------:R-:W-:Y:S05]  /*14230*/  BRA `(.L_x_2623) ;  /* 0xffffff0c00107947 */ /* 0x000fea000383ffff */
.L_x_2634:
[----:B-1----:R-:W-:-:S04]  /*14240*/  IMAD.U32 R7, RZ, RZ, UR10 ;  /* 0x0000000aff077e24 */ /* 0x002fc8000f8e00ff */
[----:B------:R1:W2:Y:S03]  /*14250*/  SYNCS.PHASECHK.TRANS64.TRYWAIT P1, [R7+URZ+0x28830], R6 ;  /* 0x02883006070075a7 */ /* 0x0002a6000802017f */
[----:B--2---:R-:W-:Y:S05]  /*14260*/  @!P1 NANOSLEEP.SYNCS 0x989680 ;  /* 0x009896800000995d */ /* 0x004fea0003900000 */
[----:B------:R-:W2:Y:S02]  /*14270*/  @!P1 SYNCS.PHASECHK.TRANS64 P1, [R7+URZ+0x28830], R6 ;  /* 0x02883006070095a7 */ /* 0x000ea4000802007f */
[----:B--2---:R-:W-:Y:S05]  /*14280*/  @!P1 BRA `(.L_x_2634) ;  /* 0xfffffffc00ec9947 */ /* 0x004fea000383ffff */
[----:B------:R-:W-:Y:S05]  /*14290*/  BRA `(.L_x_2631) ;  /* 0xffffff3800a07947 */ /* 0x000fea000383ffff */
.L_x_2638:
[----:B-1----:R-:W-:-:S04]  /*142a0*/  IMAD.U32 R7, RZ, RZ, UR10 ;  /* 0x0000000aff077e24 */ /* 0x002fc8000f8e00ff */
[----:B------:R1:W2:Y:S03]  /*142b0*/  SYNCS.PHASECHK.TRANS64.TRYWAIT P1, [R7+URZ+0x28850], R6 ;  /* 0x02885006070075a7 */ /* 0x0002a6000802017f */
[----:B--2---:R-:W-:Y:S05]  /*142c0*/  @!P1 NANOSLEEP.SYNCS 0x989680 ;  /* 0x009896800000995d */ /* 0x004fea0003900000 */
[----:B------:R-:W2:Y:S02]  /*142d0*/  @!P1 SYNCS.PHASECHK.TRANS64 P1, [R7+URZ+0x28850], R6 ;  /* 0x02885006070095a7 */ /* 0x000ea4000802007f */
[----:B--2---:R-:W-:Y:S05]  /*142e0*/  @!P1 BRA `(.L_x_2638) ;  /* 0xfffffffc00ec9947 */ /* 0x004fea000383ffff */
[----:B------:R-:W-:Y:S05]  /*142f0*/  BRA `(.L_x_2635) ;  /* 0xffffff3c006c7947 */ /* 0x000fea000383ffff */
.L_x_2645:
[----:B-1----:R-:W-:-:S04]  /*14300*/  IMAD.U32 R5, RZ, RZ, UR5 ;  /* 0x00000005ff057e24 */ /* 0x002fc8000f8e00ff */
[----:B------:R1:W2:Y:S03]  /*14310*/  SYNCS.PHASECHK.TRANS64.TRYWAIT P1, [R5+URZ+0x28850], R4 ;  /* 0x02885004050075a7 */ /* 0x0002a6000802017f */
[----:B--2---:R-:W-:Y:S05]  /*14320*/  @!P1 NANOSLEEP.SYNCS 0x989680 ;  /* 0x009896800000995d */ /* 0x004fea0003900000 */
[----:B------:R-:W2:Y:S02]  /*14330*/  @!P1 SYNCS.PHASECHK.TRANS64 P1, [R5+URZ+0x28850], R4 ;  /* 0x02885004050095a7 */ /* 0x000ea4000802007f */
[----:B--2---:R-:W-:Y:S05]  /*14340*/  @!P1 BRA `(.L_x_2645) ;  /* 0xfffffffc00ec9947 */ /* 0x004fea000383ffff */
[----:B------:R-:W-:Y:S05]  /*14350*/  BRA `(.L_x_2644) ;  /* 0xffffff6000607947 */ /* 0x000fea000383ffff */
.L_x_2693:
        /* <DEDUP_REMOVED lines=11> */
.L_x_2760:
[----:B------:R-:W-:Y:S05]  /*14410*/  BSYNC B0 ;  /* 0x0000000000007941 */ /* 0x000fea0003800000 */
.L_x_2759:
[----:B------:R-:W-:Y:S05]  /*14420*/  BRA `(.L_x_2761) ;  /* 0xffffffb800907947 */ /* 0x000fea000383ffff */
.L_x_2696:
[----:B0-----:R0:W1:Y:S02]  /*14430*/  SYNCS.PHASECHK.TRANS64.TRYWAIT P0, [R7+URZ+0x28840], R2 ;  /* 0x02884002070075a7 */ /* 0x001064000800017f */
[----:B-1----:R-:W-:Y:S05]  /*14440*/  @!P0 NANOSLEEP.SYNCS 0x989680 ;  /* 0x009896800000895d */ /* 0x002fea0003900000 */
[----:B------:R-:W1:Y:S02]  /*14450*/  @!P0 SYNCS.PHASECHK.TRANS64 P0, [R7+URZ+0x28840], R2 ;  /* 0x02884002070085a7 */ /* 0x000e64000800007f */
[----:B-1----:R-:W-:Y:S05]  /*14460*/  @!P0 BRA `(.L_x_2696) ;  /* 0xfffffffc00f08947 */ /* 0x002fea000383ffff */
[----:B------:R-:W-:Y:S05]  /*14470*/  BRA `(.L_x_2762) ;  /* 0xffffffb800e47947 */ /* 0x000fea000383ffff */
.L_x_2697:
        /* <DEDUP_REMOVED lines=8> */
.L_x_2764:
[----:B------:R-:W-:Y:S05]  /*14500*/  BSYNC B0 ;  /* 0x0000000000007941 */ /* 0x000fea0003800000 */
.L_x_2763:
[----:B------:R-:W-:Y:S01]  /*14510*/  MOV R13, R4 ;  /* 0x00000004000d7202 */ /* 0x000fe20000000f00 */
        /* <DEDUP_REMOVED lines=8> */
.L_x_2765:
[----:B------:R-:W-:Y:S02]  /*145a0*/  IMAD.MOV.U32 R13, RZ, RZ, R0 ;  /* 0x000000ffff0d7224 */ /* 0x000fe400078e0000 */
[----:B------:R-:W-:Y:S02]  /*145b0*/  IMAD.MOV.U32 R12, RZ, RZ, 0x1 ;  /* 0x00000001ff0c7424 */ /* 0x000fe400078e00ff */
[----:B------:R-:W-:-:S07]  /*145c0*/  IMAD.MOV.U32 R3, RZ, RZ, R14 ;  /* 0x000000ffff037224 */ /* 0x000fce00078e000e */
[----:B------:R-:W-:Y:S05]  /*145d0*/  WARPSYNC.COLLECTIVE R15, `(.L_x_2766) ;  /* 0x000000000f087348 */ /* 0x000fea0003c00000 */
[----:B------:R0:W1:Y:S02]  /*145e0*/  SHFL.IDX P6, R14, R13, R12, R11 ;  /* 0x0000000c0d0e7389 */ /* 0x00006400000c000b */
[----:B01----:R-:W-:Y:S01]  /*145f0*/  ENDCOLLECTIVE ;  /* 0x000000000000791b */ /* 0x003fe20003800000 */
.L_x_2766:
        /* <DEDUP_REMOVED lines=12> */
[----:B0-----:R-:W-:Y:S01]  /*146c0*/  MOV R2, R14 ;  /* 0x0000000e00027202 */ /* 0x001fe20000000f00 */
[----:B------:R-:W-:-:S07]  /*146d0*/  @P1 IMAD R8, R5, 0x2, R22 ;  /* 0x0000000205081824 */ /* 0x000fce00078e0216 */
[----:B------:R-:W-:Y:S05]  /*146e0*/  WARPSYNC.COLLECTIVE R15, `(.L_x_2767) ;  /* 0x000000000f087348 */ /* 0x000fea0003c00000 */
[----:B------:R0:W1:Y:S02]  /*146f0*/  SHFL.IDX P6, R14, R13, R12, R11 ;  /* 0x0000000c0d0e7389 */ /* 0x00006400000c000b */
[----:B01----:R-:W-:Y:S01]  /*14700*/  ENDCOLLECTIVE ;  /* 0x000000000000791b */ /* 0x003fe20003800000 */
.L_x_2767:
[----:B------:R-:W-:Y:S02]  /*14710*/  IMAD.MOV.U32 R13, RZ, RZ, R0 ;  /* 0x000000ffff0d7224 */ /* 0x000fe400078e0000 */
[----:B------:R-:W-:Y:S02]  /*14720*/  IMAD.MOV.U32 R12, RZ, RZ, 0x2 ;  /* 0x00000002ff0c7424 */ /* 0x000fe400078e00ff */
[----:B------:R-:W-:-:S07]  /*14730*/  IMAD.MOV.U32 R3, RZ, RZ, R14 ;  /* 0x000000ffff037224 */ /* 0x000fce00078e000e */
[----:B------:R-:W-:Y:S05]  /*14740*/  WARPSYNC.COLLECTIVE R15, `(.L_x_2768) ;  /* 0x000000000f087348 */ /* 0x000fea0003c00000 */
[----:B------:R0:W1:Y:S02]  /*14750*/  SHFL.IDX P6, R14, R13, R12, R11 ;  /* 0x0000000c0d0e7389 */ /* 0x00006400000c000b */
[----:B01----:R-:W-:Y:S01]  /*14760*/  ENDCOLLECTIVE ;  /* 0x000000000000791b */ /* 0x003fe20003800000 */
.L_x_2768:
        /* <DEDUP_REMOVED lines=16> */
.L_x_2769:
[----:B------:R-:W-:Y:S02]  /*14870*/  @P1 IMAD R8, R5, 0x2, R22 ;  /* 0x0000000205081824 */ /* 0x000fe400078e0216 */
[----:B------:R-:W-:Y:S02]  /*14880*/  IMAD.MOV.U32 R13, RZ, RZ, R0 ;  /* 0x000000ffff0d7224 */ /* 0x000fe400078e0000 */
[----:B------:R-:W-:Y:S01]  /*14890*/  IMAD.MOV.U32 R12, RZ, RZ, 0x3 ;  /* 0x00000003ff0c7424 */ /* 0x000fe200078e00ff */
[----:B------:R-:W-:-:S07]  /*148a0*/  MOV R3, R14 ;  /* 0x0000000e00037202 */ /* 0x000fce0000000f00 */
[----:B------:R-:W-:Y:S05]  /*148b0*/  WARPSYNC.COLLECTIVE R15, `(.L_x_2770) ;  /* 0x000000000f087348 */ /* 0x000fea0003c00000 */
[----:B------:R0:W1:Y:S02]  /*148c0*/  SHFL.IDX P6, R14, R13, R12, R11 ;  /* 0x0000000c0d0e7389 */ /* 0x00006400000c000b */
[----:B01----:R-:W-:Y:S01]  /*148d0*/  ENDCOLLECTIVE ;  /* 0x000000000000791b */ /* 0x003fe20003800000 */
.L_x_2770:
        /* <DEDUP_REMOVED lines=16> */
.L_x_2771:
[----:B------:R-:W-:Y:S01]  /*149e0*/  @P1 LEA R8, R5, R22, 0x1 ;  /* 0x0000001605081211 */ /* 0x000fe200078e08ff */
[----:B------:R-:W-:Y:S02]  /*149f0*/  IMAD.MOV.U32 R13, RZ, RZ, R0 ;  /* 0x000000ffff0d7224 */ /* 0x000fe400078e0000 */
[----:B------:R-:W-:Y:S02]  /*14a00*/  IMAD.MOV.U32 R12, RZ, RZ, 0x4 ;  /* 0x00000004ff0c7424 */ /* 0x000fe400078e00ff */
[----:B------:R-:W-:-:S07]  /*14a10*/  IMAD.MOV.U32 R3, RZ, RZ, R14 ;  /* 0x000000ffff037224 */ /* 0x000fce00078e000e */
[----:B------:R-:W-:Y:S05]  /*14a20*/  WARPSYNC.COLLECTIVE R15, `(.L_x_2772) ;  /* 0x000000000f087348 */ /* 0x000fea0003c00000 */
[----:B------:R0:W1:Y:S02]  /*14a30*/  SHFL.IDX P6, R14, R13, R12, R11 ;  /* 0x0000000c0d0e7389 */ /* 0x00006400000c000b */
[----:B01----:R-:W-:Y:S01]  /*14a40*/  ENDCOLLECTIVE ;  /* 0x000000000000791b */ /* 0x003fe20003800000 */
.L_x_2772:
        /* <DEDUP_REMOVED lines=16> */
.L_x_2773:
[----:B------:R-:W-:Y:S02]  /*14b50*/  @P1 IMAD R8, R5, 0x2, R22 ;  /* 0x0000000205081824 */ /* 0x000fe400078e0216 */
[----:B------:R-:W-:Y:S01]  /*14b60*/  IMAD.MOV.U32 R13, RZ, RZ, R0 ;  /* 0x000000ffff0d7224 */ /* 0x000fe200078e0000 */
[----:B------:R-:W-:Y:S01]  /*14b70*/  MOV R12, 0x5 ;  /* 0x00000005000c7802 */ /* 0x000fe20000000f00 */
[----:B------:R-:W-:-:S07]  /*14b80*/  IMAD.MOV.U32 R3, RZ, RZ, R14 ;  /* 0x000000ffff037224 */ /* 0x000fce00078e000e */
[----:B------:R-:W-:Y:S05]  /*14b90*/  WARPSYNC.COLLECTIVE R15, `(.L_x_2774) ;  /* 0x000000000f087348 */ /* 0x000fea0003c00000 */
[----:B------:R0:W1:Y:S02]  /*14ba0*/  SHFL.IDX P6, R14, R13, R12, R11 ;  /* 0x0000000c0d0e7389 */ /* 0x00006400000c000b */
[----:B01----:R-:W-:Y:S01]  /*14bb0*/  ENDCOLLECTIVE ;  /* 0x000000000000791b */ /* 0x003fe20003800000 */
.L_x_2774:
        /* <DEDUP_REMOVED lines=16> */
.L_x_2775:
[----:B------:R-:W-:Y:S02]  /*14cc0*/  @P1 IMAD R8, R5, 0x2, R22 ;  /* 0x0000000205081824 */ /* 0x000fe400078e0216 */
[----:B------:R-:W-:Y:S02]  /*14cd0*/  IMAD.MOV.U32 R13, RZ, RZ, R0 ;  /* 0x000000ffff0d7224 */ /* 0x000fe400078e0000 */
[----:B------:R-:W-:Y:S02]  /*14ce0*/  IMAD.MOV.U32 R12, RZ, RZ, 0x6 ;  /* 0x00000006ff0c7424 */ /* 0x000fe400078e00ff */
[----:B------:R-:W-:-:S07]  /*14cf0*/  IMAD.MOV.U32 R3, RZ, RZ, R14 ;  /* 0x000000ffff037224 */ /* 0x000fce00078e000e */
[----:B------:R-:W-:Y:S05]  /*14d00*/  WARPSYNC.COLLECTIVE R15, `(.L_x_2776) ;  /* 0x000000000f087348 */ /* 0x000fea0003c00000 */
[----:B------:R0:W1:Y:S02]  /*14d10*/  SHFL.IDX P6, R14, R13, R12, R11 ;  /* 0x0000000c0d0e7389 */ /* 0x00006400000c000b */
[----:B01----:R-:W-:Y:S01]  /*14d20*/  ENDCOLLECTIVE ;  /* 0x000000000000791b */ /* 0x003fe20003800000 */
.L_x_2776:
        /* <DEDUP_REMOVED lines=16> */
.L_x_2777:
[----:B------:R-:W-:Y:S02]  /*14e30*/  @P1 IMAD R8, R5, 0x2, R22 ;  /* 0x0000000205081824 */ /* 0x000fe400078e0216 */
[----:B------:R-:W-:Y:S02]  /*14e40*/  IMAD.MOV.U32 R13, RZ, RZ, R0 ;  /* 0x000000ffff0d7224 */ /* 0x000fe400078e0000 */
[----:B------:R-:W-:Y:S02]  /*14e50*/  IMAD.MOV.U32 R12, RZ, RZ, 0x7 ;  /* 0x00000007ff0c7424 */ /* 0x000fe400078e00ff */
[----:B------:R-:W-:-:S07]  /*14e60*/  IMAD.MOV.U32 R3, RZ, RZ, R14 ;  /* 0x000000ffff037224 */ /* 0x000fce00078e000e */
[----:B------:R-:W-:Y:S05]  /*14e70*/  WARPSYNC.COLLECTIVE R15, `(.L_x_2778) ;  /* 0x000000000f087348 */ /* 0x000fea0003c00000 */
[----:B------:R0:W1:Y:S02]  /*14e80*/  SHFL.IDX P6, R14, R13, R12, R11 ;  /* 0x0000000c0d0e7389 */ /* 0x00006400000c000b */
[----:B01----:R-:W-:Y:S01]  /*14e90*/  ENDCOLLECTIVE ;  /* 0x000000000000791b */ /* 0x003fe20003800000 */
.L_x_2778:
        /* <DEDUP_REMOVED lines=10> */
.L_x_2779:
[----:B------:R-:W-:Y:S01]  /*14f40*/  @!PT LDS RZ, [RZ] ;  /* 0x00000000fffff984 */ /* 0x000fe20000000800 */
[----:B------:R-:W-:Y:S01]  /*14f50*/  @!PT LDS RZ, [RZ] ;  /* 0x00000000fffff984 */ /* 0x000fe20000000800 */
[----:B------:R-:W-:Y:S01]  /*14f60*/  @!PT LDS RZ, [RZ] ;  /* 0x00000000fffff984 */ /* 0x000fe20000000800 */
[----:B------:R-:W-:Y:S04]  /*14f70*/  @P1 LDGSTS.E.BYPASS.LTC128B.128 [R8+0x1b400], desc[UR36][R2.64], !P3 ;  /* 0x1b40000002081fae */ /* 0x000fe8000d901d64 */
[----:B------:R0:W-:Y:S02]  /*14f80*/  @P1 LDGSTS.E.BYPASS.LTC128B.128 [R8+0x1f400], desc[UR36][R2.64+0x80], !P2 ;  /* 0x1f40008002081fae */ /* 0x0001e4000d101d64 */
[----:B0-----:R-:W-:Y:S01]  /*14f90*/  IMAD.MOV.U32 R2, RZ, RZ, R14 ;  /* 0x000000ffff027224 */ /* 0x001fe200078e000e */
[----:B------:R-:W-:Y:S06]  /*14fa0*/  BRA `(.L_x_2780) ;  /* 0xffffffb400c07947 */ /* 0x000fec000383ffff */
.L_x_2702:
[----:B------:R-:W-:Y:S01]  /*14fb0*/  MOV R13, R4 ;  /* 0x00000004000d7202 */ /* 0x000fe20000000f00 */
[----:B------:R-:W-:Y:S02]  /*14fc0*/  IMAD.MOV.U32 R12, RZ, RZ, RZ ;  /* 0x000000ffff0c7224 */ /* 0x000fe400078e00ff */
[----:B------:R-:W-:Y:S02]  /*14fd0*/  IMAD.MOV.U32 R11, RZ, RZ, 0x181f ;  /* 0x0000181fff0b7424 */ /* 0x000fe400078e00ff */
[----:B------:R-:W-:Y:S02]  /*14fe0*/  IMAD.MOV.U32 R15, RZ, RZ, -0x1 ;  /* 0xffffffffff0f7424 */ /* 0x000fe400078e00ff */
[----:B-----5:R-:W-:Y:S02]  /*14ff0*/  IMAD R5, R10, R5, RZ ;  /* 0x000000050a057224 */ /* 0x020fe400078e02ff */
[----:B------:R-:W-:-:S07]  /*15000*/  IMAD R17, R17, 0x80, R9 ;  /* 0x0000008011117824 */ /* 0x000fce00078e0209 */
[----:B------:R-:W-:Y:S05]  /*15010*/  WARPSYNC.COLLECTIVE R15, `(.L_x_2781) ;  /* 0x000000000f087348 */ /* 0x000fea0003c00000 */
[----:B------:R0:W1:Y:S02]  /*15020*/  SHFL.IDX P6, R14, R13, R12, R11 ;  /* 0x0000000c0d0e7389 */ /* 0x00006400000c000b */
[----:B01----:R-:W-:Y:S01]  /*15030*/  ENDCOLLECTIVE ;  /* 0x000000000000791b */ /* 0x003fe20003800000 */
.L_x_2781:
[C---:B------:R-:W-:Y:S02]  /*15040*/  ISETP.GE.AND P2, PT, R17.reuse, R5, PT ;  /* 0x000000051100720c */ /* 0x040fe40003f46270 */
[----:B------:R-:W-:Y:S01]  /*15050*/  IADD3 R6, R17, 0x10, RZ ;  /* 0x0000001011067810 */ /* 0x000fe20007ffe0ff */
[----:B------:R-:W-:Y:S02]  /*15060*/  IMAD.MOV.U32 R13, RZ, RZ, R0 ;  /* 0x000000ffff0d7224 */ /* 0x000fe400078e0000 */
[----:B------:R-:W-:-:S08]  /*15070*/  IMAD.MOV.U32 R2, RZ, RZ, R14 ;  /* 0x000000ffff027224 */ /* 0x000fd000078e000e */
[----:B------:R-:W-:Y:S05]  /*15080*/  WARPSYNC.COLLECTIVE R15, `(.L_x_2782) ;  /* 0x000000000f087348 */ /* 0x000fea0003c00000 */
[----:B------:R0:W1:Y:S02]  /*15090*/  SHFL.IDX P6, R14, R13, R12, R11 ;  /* 0x0000000c0d0e7389 */ /* 0x00006400000c000b */
[----:B01----:R-:W-:Y:S01]  /*150a0*/  ENDCOLLECTIVE ;  /* 0x000000000000791b */ /* 0x003fe20003800000 */
.L_x_2782:
        /* <DEDUP_REMOVED lines=8> */
.L_x_2783:
        /* <DEDUP_REMOVED lines=12> */
.L_x_2784:
        /* <DEDUP_REMOVED lines=8> */
.L_x_2785:
        /* <DEDUP_REMOVED lines=13> */
.L_x_2786:
        /* <DEDUP_REMOVED lines=8> */
.L_x_2787:
        /* <DEDUP_REMOVED lines=13> */
.L_x_2788:
        /* <DEDUP_REMOVED lines=8> */
.L_x_2789:
        /* <DEDUP_REMOVED lines=8> */
[----:B------:R-:W-:Y:S01]  /*15590*/  IMAD.MOV.U32 R13, RZ, RZ, R0 ;  /* 0x000000ffff0d7224 */ /* 0x000fe200078e0000 */
[----:B0-----:R-:W-:-:S09]  /*155a0*/  MOV R2, R14 ;  /* 0x0000000e00027202 */ /* 0x001fd20000000f00 */
[----:B------:R-:W-:Y:S05]  /*155b0*/  WARPSYNC.COLLECTIVE R15, `(.L_x_2790) ;  /* 0x000000000f087348 */ /* 0x000fea0003c00000 */
[----:B------:R0:W1:Y:S02]  /*155c0*/  SHFL.IDX P6, R14, R13, R12, R11 ;  /* 0x0000000c0d0e7389 */ /* 0x00006400000c000b */
[----:B01----:R-:W-:Y:S01]  /*155d0*/  ENDCOLLECTIVE ;  /* 0x000000000000791b */ /* 0x003fe20003800000 */
.L_x_2790:
        /* <DEDUP_REMOVED lines=8> */
.L_x_2791:
[----:B------:R-:W-:-:S05]  /*15660*/  @!P2 IMAD.MOV.U32 R3, RZ, RZ, R7 ;  /* 0x000000ffff03a224 */ /* 0x000fca00078e0007 */
[----:B------:R-:W-:Y:S01]  /*15670*/  @!PT LDS RZ, [RZ] ;  /* 0x00000000fffff984 */ /* 0x000fe20000000800 */
[----:B------:R-:W-:Y:S01]  /*15680*/  @!PT LDS RZ, [RZ] ;  /* 0x00000000fffff984 */ /* 0x000fe20000000800 */
[----:B------:R-:W-:Y:S01]  /*15690*/  @!PT LDS RZ, [RZ] ;  /* 0x00000000fffff984 */ /* 0x000fe20000000800 */
[----:B------:R-:W-:Y:S04]  /*156a0*/  @!P2 LDGSTS.E.BYPASS.LTC128B.128 [R8+0x12400], desc[UR36][R2.64], !P0 ;  /* 0x124000000208afae */ /* 0x000fe8000c101d64 */
[----:B------:R0:W-:Y:S01]  /*156b0*/  @!P2 LDGSTS.E.BYPASS.LTC128B.128 [R8+0x16400], desc[UR36][R2.64+0x80], !P1 ;  /* 0x164000800208afae */ /* 0x0001e2000c901d64 */
[----:B------:R-:W-:Y:S01]  /*156c0*/  ISETP.GE.AND P2, PT, R6, R5, PT ;  /* 0x000000050600720c */ /* 0x000fe20003f46270 */
[----:B------:R-:W-:Y:S01]  /*156d0*/  VIADD R6, R17, 0x60 ;  /* 0x0000006011067836 */ /* 0x000fe20000000000 */
[----:B------:R-:W-:Y:S01]  /*156e0*/  MOV R13, R0 ;  /* 0x00000000000d7202 */ /* 0x000fe20000000f00 */
[----:B0-----:R-:W-:-:S10]  /*156f0*/  IMAD.MOV.U32 R2, RZ, RZ, R14 ;  /* 0x000000ffff027224 */ /* 0x001fd400078e000e */
[----:B------:R-:W-:Y:S05]  /*15700*/  WARPSYNC.COLLECTIVE R15, `(.L_x_2792) ;  /* 0x000000000f087348 */ /* 0x000fea0003c00000 */
[----:B------:R0:W1:Y:S02]  /*15710*/  SHFL.IDX P6, R14, R13, R12, R11 ;  /* 0x0000000c0d0e7389 */ /* 0x00006400000c000b */
[----:B01----:R-:W-:Y:S01]  /*15720*/  ENDCOLLECTIVE ;  /* 0x000000000000791b */ /* 0x003fe20003800000 */
.L_x_2792:
        /* <DEDUP_REMOVED lines=8> */
.L_x_2793:
        /* <DEDUP_REMOVED lines=12> */
.L_x_2794:
        /* <DEDUP_REMOVED lines=8> */
.L_x_2795:
        /* <DEDUP_REMOVED lines=11> */
.L_x_2796:
[----:B------:R-:W-:Y:S05]  /*159a0*/  BRA `(.L_x_2797) ;  /* 0xffffffb800287947 */ /* 0x000fea000383ffff */
.L_x_2707:
[----:B0-----:R0:W1:Y:S02]  /*159b0*/  SYNCS.PHASECHK.TRANS64.TRYWAIT P1, [R22+URZ+0x28820], R3 ;  /* 0x02882003160075a7 */ /* 0x001064000802017f */
[----:B-1----:R-:W-:Y:S05]  /*159c0*/  @!P1 NANOSLEEP.SYNCS 0x989680 ;  /* 0x009896800000995d */ /* 0x002fea0003900000 */
[----:B------:R-:W1:Y:S02]  /*159d0*/  @!P1 SYNCS.PHASECHK.TRANS64 P1, [R22+URZ+0x28820], R3 ;  /* 0x02882003160095a7 */ /* 0x000e64000802007f */
[----:B-1----:R-:W-:Y:S05]  /*159e0*/  @!P1 BRA `(.L_x_2707) ;  /* 0xfffffffc00f09947 */ /* 0x002fea000383ffff */
[----:B------:R-:W-:Y:S05]  /*159f0*/  BRA `(.L_x_2798) ;  /* 0xffffffb800a07947 */ /* 0x000fea000383ffff */
.L_x_2712:
[----:B0-----:R0:W1:Y:S02]  /*15a00*/  SYNCS.PHASECHK.TRANS64.TRYWAIT P0, [R6+URZ+0x28840], R3 ;  /* 0x02884003060075a7 */ /* 0x001064000800017f */
[----:B-1----:R-:W-:Y:S05]  /*15a10*/  @!P0 NANOSLEEP.SYNCS 0x989680 ;  /* 0x009896800000895d */ /* 0x002fea0003900000 */
[----:B------:R-:W1:Y:S02]  /*15a20*/  @!P0 SYNCS.PHASECHK.TRANS64 P0, [R6+URZ+0x28840], R3 ;  /* 0x02884003060085a7 */ /* 0x000e64000800007f */
[----:B-1----:R-:W-:Y:S05]  /*15a30*/  @!P0 BRA `(.L_x_2712) ;  /* 0xfffffffc00f08947 */ /* 0x002fea000383ffff */
[----:B------:R-:W-:Y:S05]  /*15a40*/  BRA `(.L_x_2799) ;  /* 0xffffffbc00607947 */ /* 0x000fea000383ffff */
.L_x_2713:
        /* <DEDUP_REMOVED lines=8> */
.L_x_2801:
[----:B------:R-:W-:Y:S05]  /*15ad0*/  BSYNC B1 ;  /* 0x0000000000017941 */ /* 0x000fea0003800000 */
.L_x_2800:
        /* <DEDUP_REMOVED lines=9> */
.L_x_2802:
[----:B------:R-:W-:Y:S02]  /*15b70*/  IMAD R8, R8, 0x2, R22 ;  /* 0x0000000208087824 */ /* 0x000fe400078e0216 */
[----:B------:R-:W-:Y:S02]  /*15b80*/  IMAD.MOV.U32 R13, RZ, RZ, R9 ;  /* 0x000000ffff0d7224 */ /* 0x000fe400078e0009 */
[----:B------:R-:W-:Y:S02]  /*15b90*/  IMAD.MOV.U32 R12, RZ, RZ, 0x1 ;  /* 0x00000001ff0c7424 */ /* 0x000fe400078e00ff */
[----:B------:R-:W-:-:S07]  /*15ba0*/  IMAD.MOV.U32 R2, RZ, RZ, R14 ;  /* 0x000000ffff027224 */ /* 0x000fce00078e000e */
[----:B------:R-:W-:Y:S05]  /*15bb0*/  WARPSYNC.COLLECTIVE R15, `(.L_x_2803) ;  /* 0x000000000f087348 */ /* 0x000fea0003c00000 */
[----:B------:R0:W1:Y:S02]  /*15bc0*/  SHFL.IDX P6, R14, R13, R12, R11 ;  /* 0x0000000c0d0e7389 */ /* 0x00006400000c000b */
[----:B01----:R-:W-:Y:S01]  /*15bd0*/  ENDCOLLECTIVE ;  /* 0x000000000000791b */ /* 0x003fe20003800000 */
.L_x_2803:
        /* <DEDUP_REMOVED lines=12> */
.L_x_2804:
[----:B------:R-:W-:Y:S01]  /*15ca0*/  IMAD.MOV.U32 R13, RZ, RZ, R9 ;  /* 0x000000ffff0d7224 */ /* 0x000fe200078e0009 */
[----:B------:R-:W-:Y:S01]  /*15cb0*/  MOV R12, 0x2 ;  /* 0x00000002000c7802 */ /* 0x000fe20000000f00 */
[----:B------:R-:W-:-:S07]  /*15cc0*/  IMAD.MOV.U32 R2, RZ, RZ, R14 ;  /* 0x000000ffff027224 */ /* 0x000fce00078e000e */
[----:B------:R-:W-:Y:S05]  /*15cd0*/  WARPSYNC.COLLECTIVE R15, `(.L_x_2805) ;  /* 0x000000000f087348 */ /* 0x000fea0003c00000 */
[----:B------:R0:W1:Y:S02]  /*15ce0*/  SHFL.IDX P6, R14, R13, R12, R11 ;  /* 0x0000000c0d0e7389 */ /* 0x00006400000c000b */
[----:B01----:R-:W-:Y:S01]  /*15cf0*/  ENDCOLLECTIVE ;  /* 0x000000000000791b */ /* 0x003fe20003800000 */
.L_x_2805:
        /* <DEDUP_REMOVED lines=12> */
.L_x_2806:
[----:B------:R-:W-:Y:S02]  /*15dc0*/  IMAD.MOV.U32 R13, RZ, RZ, R9 ;  /* 0x000000ffff0d7224 */ /* 0x000fe400078e0009 */
[----:B------:R-:W-:Y:S02]  /*15dd0*/  IMAD.MOV.U32 R12, RZ, RZ, 0x3 ;  /* 0x00000003ff0c7424 */ /* 0x000fe400078e00ff */
[----:B------:R-:W-:-:S07]  /*15de0*/  IMAD.MOV.U32 R2, RZ, RZ, R14 ;  /* 0x000000ffff027224 */ /* 0x000fce00078e000e */
[----:B------:R-:W-:Y:S05]  /*15df0*/  WARPSYNC.COLLECTIVE R15, `(.L_x_2807) ;  /* 0x000000000f087348 */ /* 0x000fea0003c00000 */
[----:B------:R0:W1:Y:S02]  /*15e00*/  SHFL.IDX P6, R14, R13, R12, R11 ;  /* 0x0000000c0d0e7389 */ /* 0x00006400000c000b */
[----:B01----:R-:W-:Y:S01]  /*15e10*/  ENDCOLLECTIVE ;  /* 0x000000000000791b */ /* 0x003fe20003800000 */
.L_x_2807:
        /* <DEDUP_REMOVED lines=12> */
.L_x_2808:
[----:B------:R-:W-:Y:S02]  /*15ee0*/  IMAD.MOV.U32 R13, RZ, RZ, R9 ;  /* 0x000000ffff0d7224 */ /* 0x000fe400078e0009 */
[----:B------:R-:W-:Y:S01]  /*15ef0*/  IMAD.MOV.U32 R12, RZ, RZ, 0x4 ;  /* 0x00000004ff0c7424 */ /* 0x000fe200078e00ff */
[----:B------:R-:W-:-:S07]  /*15f00*/  MOV R2, R14 ;  /* 0x0000000e00027202 */ /* 0x000fce0000000f00 */
[----:B------:R-:W-:Y:S05]  /*15f10*/  WARPSYNC.COLLECTIVE R15, `(.L_x_2809) ;  /* 0x000000000f087348 */ /* 0x000fea0003c00000 */
[----:B------:R0:W1:Y:S02]  /*15f20*/  SHFL.IDX P6, R14, R13, R12, R11 ;  /* 0x0000000c0d0e7389 */ /* 0x00006400000c000b */
[----:B01----:R-:W-:Y:S01]  /*15f30*/  ENDCOLLECTIVE ;  /* 0x000000000000791b */ /* 0x003fe20003800000 */
.L_x_2809:
        /* <DEDUP_REMOVED lines=12> */
.L_x_2810:
[----:B------:R-:W-:Y:S01]  /*16000*/  IMAD.MOV.U32 R13, RZ, RZ, R9 ;  /* 0x000000ffff0d7224 */ /* 0x000fe200078e0009 */
[----:B------:R-:W-:Y:S01]  /*16010*/  MOV R12, 0x5 ;  /* 0x00000005000c7802 */ /* 0x000fe20000000f00 */
[----:B------:R-:W-:-:S07]  /*16020*/  IMAD.MOV.U32 R2, RZ, RZ, R14 ;  /* 0x000000ffff027224 */ /* 0x000fce00078e000e */
[----:B------:R-:W-:Y:S05]  /*16030*/  WARPSYNC.COLLECTIVE R15, `(.L_x_2811) ;  /* 0x000000000f087348 */ /* 0x000fea0003c00000 */
[----:B------:R0:W1:Y:S02]  /*16040*/  SHFL.IDX P6, R14, R13, R12, R11 ;  /* 0x0000000c0d0e7389 */ /* 0x00006400000c000b */
[----:B01----:R-:W-:Y:S01]  /*16050*/  ENDCOLLECTIVE ;  /* 0x000000000000791b */ /* 0x003fe20003800000 */
.L_x_2811:
        /* <DEDUP_REMOVED lines=12> */
.L_x_2812:
[----:B------:R-:W-:Y:S02]  /*16120*/  IMAD.MOV.U32 R13, RZ, RZ, R9 ;  /* 0x000000ffff0d7224 */ /* 0x000fe400078e0009 */
[----:B------:R-:W-:Y:S02]  /*16130*/  IMAD.MOV.U32 R12, RZ, RZ, 0x6 ;  /* 0x00000006ff0c7424 */ /* 0x000fe400078e00ff */
[----:B------:R-:W-:-:S07]  /*16140*/  IMAD.MOV.U32 R2, RZ, RZ, R14 ;  /* 0x000000ffff027224 */ /* 0x000fce00078e000e */
[----:B------:R-:W-:Y:S05]  /*16150*/  WARPSYNC.COLLECTIVE R15, `(.L_x_2813) ;  /* 0x000000000f087348 */ /* 0x000fea0003c00000 */
[----:B------:R0:W1:Y:S02]  /*16160*/  SHFL.IDX P6, R14, R13, R12, R11 ;  /* 0x0000000c0d0e7389 */ /* 0x00006400000c000b */
[----:B01----:R-:W-:Y:S01]  /*16170*/  ENDCOLLECTIVE ;  /* 0x000000000000791b */ /* 0x003fe20003800000 */
.L_x_2813:
        /* <DEDUP_REMOVED lines=12> */
.L_x_2814:
[----:B------:R-:W-:Y:S02]  /*16240*/  IMAD.MOV.U32 R13, RZ, RZ, R9 ;  /* 0x000000ffff0d7224 */ /* 0x000fe400078e0009 */
[----:B------:R-:W-:Y:S01]  /*16250*/  IMAD.MOV.U32 R12, RZ, RZ, 0x7 ;  /* 0x00000007ff0c7424 */ /* 0x000fe200078e00ff */
[----:B------:R-:W-:-:S07]  /*16260*/  MOV R2, R14 ;  /* 0x0000000e00027202 */ /* 0x000fce0000000f00 */
[----:B------:R-:W-:Y:S05]  /*16270*/  WARPSYNC.COLLECTIVE R15, `(.L_x_2815) ;  /* 0x000000000f087348 */ /* 0x000fea0003c00000 */
[----:B------:R0:W1:Y:S02]  /*16280*/  SHFL.IDX P6, R14, R13, R12, R11 ;  /* 0x0000000c0d0e7389 */ /* 0x00006400000c000b */
[----:B01----:R-:W-:Y:S01]  /*16290*/  ENDCOLLECTIVE ;  /* 0x000000000000791b */ /* 0x003fe20003800000 */
.L_x_2815:
        /* <DEDUP_REMOVED lines=12> */
.L_x_2816:
[----:B------:R-:W-:Y:S01]  /*16360*/  IMAD.MOV.U32 R2, RZ, RZ, R14 ;  /* 0x000000ffff027224 */ /* 0x000fe200078e000e */
[----:B------:R-:W-:Y:S06]  /*16370*/  BRA `(.L_x_2817) ;  /* 0xffffffb8002c7947 */ /* 0x000fec000383ffff */
.L_x_2718:
[----:B-1----:R1:W3:Y:S02]  /*16380*/  SYNCS.PHASECHK.TRANS64.TRYWAIT P0, [R6+URZ+0x28860], R2 ;  /* 0x02886002060075a7 */ /* 0x0022e4000800017f */
[----:B---3--:R-:W-:Y:S05]  /*16390*/  @!P0 NANOSLEEP.SYNCS 0x989680 ;  /* 0x009896800000895d */ /* 0x008fea0003900000 */
[----:B------:R-:W3:Y:S02]  /*163a0*/  @!P0 SYNCS.PHASECHK.TRANS64 P0, [R6+URZ+0x28860], R2 ;  /* 0x02886002060085a7 */ /* 0x000ee4000800007f */
[----:B---3--:R-:W-:Y:S05]  /*163b0*/  @!P0 BRA `(.L_x_2718) ;  /* 0xfffffffc00f08947 */ /* 0x008fea000383ffff */
[----:B------:R-:W-:Y:S05]  /*163c0*/  BRA `(.L_x_2818) ;  /* 0xffffffb800887947 */ /* 0x000fea000383ffff */
.L_x_2719:
[----:B------:R-:W-:Y:S01]  /*163d0*/  BSSY B1, `(.L_x_2819) ;  /* 0x0000008000017945 */ /* 0x000fe20003800000 */
[----:B------:R-:W-:Y:S01]  /*163e0*/  IMAD.MOV.U32 R13, RZ, RZ, R24 ;  /* 0x000000ffff0d7224 */ /* 0x000fe200078e0018 */
[----:B------:R-:W-:Y:S01]  /*163f0*/  MOV R11, 0x181f ;  /* 0x0000181f000b7802 */ /* 0x000fe20000000f00 */
[----:B------:R-:W-:Y:S02]  /*16400*/  IMAD.MOV.U32 R12, RZ, RZ, RZ ;  /* 0x000000ffff0c7224 */ /* 0x000fe400078e00ff */
[----:B------:R-:W-:-:S07]  /*16410*/  IMAD.MOV.U32 R15, RZ, RZ, -0x1 ;  /* 0xffffffffff0f7424 */ /* 0x000fce00078e00ff */
[----:B-12---:R-:W-:Y:S05]  /*16420*/  WARPSYNC.COLLECTIVE R15, `(.L_x_2820) ;  /* 0x000000000f087348 */ /* 0x006fea0003c00000 */
[----:B--2---:R0:W2:Y:S02]  /*16430*/  SHFL.IDX P6, R14, R13, R12, R11 ;  /* 0x0000000c0d0e7389 */ /* 0x0040a400000c000b */
[----:B012---:R-:W-:Y:S01]  /*16440*/  ENDCOLLECTIVE ;  /* 0x000000000000791b */ /* 0x007fe20003800000 */
.L_x_2820:
[----:B------:R-:W-:Y:S05]  /*16450*/  BSYNC B1 ;  /* 0x0000000000017941 */ /* 0x000fea0003800000 */
.L_x_2819:
[----:B------:R-:W-:Y:S01]  /*16460*/  IMAD.MOV.U32 R13, RZ, RZ, R18 ;  /* 0x000000ffff0d7224 */ /* 0x000fe200078e0012 */
[----:B------:R-:W-:Y:S01]  /*16470*/  LEA R7, R7, R22, 0x1 ;  /* 0x0000001607077211 */ /* 0x000fe200078e08ff */
[----:B------:R-:W-:Y:S02]  /*16480*/  IMAD.MOV.U32 R12, RZ, RZ, RZ ;  /* 0x000000ffff0c7224 */ /* 0x000fe400078e00ff */
[----:B------:R-:W-:Y:S02]  /*16490*/  IMAD.MOV.U32 R11, RZ, RZ, 0x181f ;  /* 0x0000181fff0b7424 */ /* 0x000fe400078e00ff */
[----:B------:R-:W-:Y:S02]  /*164a0*/  IMAD.MOV.U32 R15, RZ, RZ, -0x1 ;  /* 0xffffffffff0f7424 */ /* 0x000fe400078e00ff */
[----:B------:R-:W-:-:S07]  /*164b0*/  IMAD.MOV.U32 R3, RZ, RZ, R14 ;  /* 0x000000ffff037224 */ /* 0x000fce00078e000e */
[----:B------:R-:W-:Y:S05]  /*164c0*/  WARPSYNC.COLLECTIVE R15, `(.L_x_2821) ;  /* 0x000000000f087348 */ /* 0x000fea0003c00000 */
[----:B------:R0:W1:Y:S02]  /*164d0*/  SHFL.IDX P6, R14, R13, R12, R11 ;  /* 0x0000000c0d0e7389 */ /* 0x00006400000c000b */
[----:B01----:R-:W-:Y:S01]  /*164e0*/  ENDCOLLECTIVE ;  /* 0x000000000000791b */ /* 0x003fe20003800000 */
.L_x_2821:
[----:B------:R-:W-:Y:S02]  /*164f0*/  IMAD.MOV.U32 R13, RZ, RZ, R24 ;  /* 0x000000ffff0d7224 */ /* 0x000fe400078e0018 */
[----:B------:R-:W-:Y:S02]  /*16500*/  IMAD.MOV.U32 R12, RZ, RZ, 0x1 ;  /* 0x00000001ff0c7424 */ /* 0x000fe400078e00ff */
[----:B------:R-:W-:-:S07]  /*16510*/  IMAD.MOV.U32 R2, RZ, RZ, R14 ;  /* 0x000000ffff027224 */ /* 0x000fce00078e000e */
[----:B------:R-:W-:Y:S05]  /*16520*/  WARPSYNC.COLLECTIVE R15, `(.L_x_2822) ;  /* 0x000000000f087348 */ /* 0x000fea0003c00000 */
[----:B------:R0:W1:Y:S02]  /*16530*/  SHFL.IDX P6, R14, R13, R12, R11 ;  /* 0x0000000c0d0e7389 */ /* 0x00006400000c000b */
[----:B01----:R-:W-:Y:S01]  /*16540*/  ENDCOLLECTIVE ;  /* 0x000000000000791b */ /* 0x003fe20003800000 */
.L_x_2822:
        /* <DEDUP_REMOVED lines=14> */
.L_x_2823:
[----:B------:R-:W-:Y:S02]  /*16630*/  IMAD.MOV.U32 R13, RZ, RZ, R24 ;  /* 0x000000ffff0d7224 */ /* 0x000fe400078e0018 */
[----:B------:R-:W-:Y:S02]  /*16640*/  IMAD.MOV.U32 R12, RZ, RZ, 0x2 ;  /* 0x00000002ff0c7424 */ /* 0x000fe400078e00ff */
[----:B------:R-:W-:-:S07]  /*16650*/  IMAD.MOV.U32 R2, RZ, RZ, R14 ;  /* 0x000000ffff027224 */ /* 0x000fce00078e000e */
[----:B------:R-:W-:Y:S05]  /*16660*/  WARPSYNC.COLLECTIVE R15, `(.L_x_2824) ;  /* 0x000000000f087348 */ /* 0x000fea0003c00000 */
[----:B------:R0:W1:Y:S02]  /*16670*/  SHFL.IDX P6, R14, R13, R12, R11 ;  /* 0x0000000c0d0e7389 */ /* 0x00006400000c000b */
[----:B01----:R-:W-:Y:S01]  /*16680*/  ENDCOLLECTIVE ;  /* 0x000000000000791b */ /* 0x003fe20003800000 */
.L_x_2824:
        /* <DEDUP_REMOVED lines=14> */
.L_x_2825:
[----:B------:R-:W-:Y:S02]  /*16770*/  IMAD.MOV.U32 R13, RZ, RZ, R24 ;  /* 0x000000ffff0d7224 */ /* 0x000fe400078e0018 */
[----:B------:R-:W-:Y:S02]  /*16780*/  IMAD.MOV.U32 R12, RZ, RZ, 0x3 ;  /* 0x00000003ff0c7424 */ /* 0x000fe400078e00ff */
[----:B------:R-:W-:-:S07]  /*16790*/  IMAD.MOV.U32 R2, RZ, RZ, R14 ;  /* 0x000000ffff027224 */ /* 0x000fce00078e000e */
[----:B------:R-:W-:Y:S05]  /*167a0*/  WARPSYNC.COLLECTIVE R15, `(.L_x_2826) ;  /* 0x000000000f087348 */ /* 0x000fea0003c00000 */
[----:B------:R0:W1:Y:S02]  /*167b0*/  SHFL.IDX P6, R14, R13, R12, R11 ;  /* 0x0000000c0d0e7389 */ /* 0x00006400000c000b */
[----:B01----:R-:W-:Y:S01]  /*167c0*/  ENDCOLLECTIVE ;  /* 0x000000000000791b */ /* 0x003fe20003800000 */
.L_x_2826:
        /* <DEDUP_REMOVED lines=14> */
.L_x_2827:
[----:B------:R-:W-:Y:S02]  /*168b0*/  IMAD.MOV.U32 R13, RZ, RZ, R24 ;  /* 0x000000ffff0d7224 */ /* 0x000fe400078e0018 */
[----:B------:R-:W-:Y:S02]  /*168c0*/  IMAD.MOV.U32 R12, RZ, RZ, 0x4 ;  /* 0x00000004ff0c7424 */ /* 0x000fe400078e00ff */
[----:B------:R-:W-:-:S07]  /*168d0*/  IMAD.MOV.U32 R2, RZ, RZ, R14 ;  /* 0x000000ffff027224 */ /* 0x000fce00078e000e */
[----:B------:R-:W-:Y:S05]  /*168e0*/  WARPSYNC.COLLECTIVE R15, `(.L_x_2828) ;  /* 0x000000000f087348 */ /* 0x000fea0003c00000 */
[----:B------:R0:W1:Y:S02]  /*168f0*/  SHFL.IDX P6, R14, R13, R12, R11 ;  /* 0x0000000c0d0e7389 */ /* 0x00006400000c000b */
[----:B01----:R-:W-:Y:S01]  /*16900*/  ENDCOLLECTIVE ;  /* 0x000000000000791b */ /* 0x003fe20003800000 */
.L_x_2828:
        /* <DEDUP_REMOVED lines=14> */
.L_x_2829:
[----:B------:R-:W-:Y:S02]  /*169f0*/  IMAD.MOV.U32 R13, RZ, RZ, R24 ;  /* 0x000000ffff0d7224 */ /* 0x000fe400078e0018 */
[----:B------:R-:W-:Y:S02]  /*16a00*/  IMAD.MOV.U32 R12, RZ, RZ, 0x5 ;  /* 0x00000005ff0c7424 */ /* 0x000fe400078e00ff */
[----:B------:R-:W-:-:S07]  /*16a10*/  IMAD.MOV.U32 R2, RZ, RZ, R14 ;  /* 0x000000ffff027224 */ /* 0x000fce00078e000e */
[----:B------:R-:W-:Y:S05]  /*16a20*/  WARPSYNC.COLLECTIVE R15, `(.L_x_2830) ;  /* 0x000000000f087348 */ /* 0x000fea0003c00000 */
[----:B------:R0:W1:Y:S02]  /*16a30*/  SHFL.IDX P6, R14, R13, R12, R11 ;  /* 0x0000000c0d0e7389 */ /* 0x00006400000c000b */
[----:B01----:R-:W-:Y:S01]  /*16a40*/  ENDCOLLECTIVE ;  /* 0x000000000000791b */ /* 0x003fe20003800000 */
.L_x_2830:
        /* <DEDUP_REMOVED lines=14> */
.L_x_2831:
[----:B------:R-:W-:Y:S02]  /*16b30*/  IMAD.MOV.U32 R13, RZ, RZ, R24 ;  /* 0x000000ffff0d7224 */ /* 0x000fe400078e0018 */
[----:B------:R-:W-:Y:S02]  /*16b40*/  IMAD.MOV.U32 R12, RZ, RZ, 0x6 ;  /* 0x00000006ff0c7424 */ /* 0x000fe400078e00ff */
[----:B------:R-:W-:-:S07]  /*16b50*/  IMAD.MOV.U32 R2, RZ, RZ, R14 ;  /* 0x000000ffff027224 */ /* 0x000fce00078e000e */
[----:B------:R-:W-:Y:S05]  /*16b60*/  WARPSYNC.COLLECTIVE R15, `(.L_x_2832) ;  /* 0x000000000f087348 */ /* 0x000fea0003c00000 */
[----:B------:R0:W1:Y:S02]  /*16b70*/  SHFL.IDX P6, R14, R13, R12, R11 ;  /* 0x0000000c0d0e7389 */ /* 0x00006400000c000b */
[----:B01----:R-:W-:Y:S01]  /*16b80*/  ENDCOLLECTIVE ;  /* 0x000000000000791b */ /* 0x003fe20003800000 */
.L_x_2832:
        /* <DEDUP_REMOVED lines=14> */
.L_x_2833:
[----:B------:R-:W-:Y:S02]  /*16c70*/  IMAD.MOV.U32 R13, RZ, RZ, R24 ;  /* 0x000000ffff0d7224 */ /* 0x000fe400078e0018 */
[----:B------:R-:W-:Y:S02]  /*16c80*/  IMAD.MOV.U32 R12, RZ, RZ, 0x7 ;  /* 0x00000007ff0c7424 */ /* 0x000fe400078e00ff */
[----:B------:R-:W-:-:S07]  /*16c90*/  IMAD.MOV.U32 R2, RZ, RZ, R14 ;  /* 0x000000ffff027224 */ /* 0x000fce00078e000e */
[----:B------:R-:W-:Y:S05]  /*16ca0*/  WARPSYNC.COLLECTIVE R15, `(.L_x_2834) ;  /* 0x000000000f087348 */ /* 0x000fea0003c00000 */
[----:B------:R0:W1:Y:S02]  /*16cb0*/  SHFL.IDX P6, R14, R13, R12, R11 ;  /* 0x0000000c0d0e7389 */ /* 0x00006400000c000b */
[----:B01----:R-:W-:Y:S01]  /*16cc0*/  ENDCOLLECTIVE ;  /* 0x000000000000791b */ /* 0x003fe20003800000 */
.L_x_2834:
[----:B------:R-:W-:-:S04]  /*16cd0*/  IADD3 R2, P0, R2, R5, RZ ;  /* 0x0000000502027210 */ /* 0x000fc80007f1e0ff */
        /* <DEDUP_REMOVED lines=12> */
.L_x_2835:
[----:B------:R-:W-:Y:S01]  /*16da0*/  @!PT LDS RZ, [RZ] ;  /* 0x00000000fffff984 */ /* 0x000fe20000000800 */
[----:B------:R-:W-:Y:S01]  /*16db0*/  @!PT LDS RZ, [RZ] ;  /* 0x00000000fffff984 */ /* 0x000fe20000000800 */
[----:B------:R-:W-:Y:S01]  /*16dc0*/  @!PT LDS RZ, [RZ] ;  /* 0x00000000fffff984 */ /* 0x000fe20000000800 */
[----:B------:R1:W-:Y:S01]  /*16dd0*/  LDGSTS.E.BYPASS.LTC128B.128 [R7+0x7400], desc[UR36][R2.64+0x80], !P0 ;  /* 0x0740008002077fae */ /* 0x0003e2000c101d64 */
[----:B------:R-:W-:Y:S05]  /*16de0*/  BRA `(.L_x_2836) ;  /* 0xffffffb4000c7947 */ /* 0x000fea000383ffff */
.L_x_2727:
[----:B0-----:R0:W1:Y:S02]  /*16df0*/  SYNCS.PHASECHK.TRANS64.TRYWAIT P0, [R0+URZ+0x28860], R3 ;  /* 0x02886003000075a7 */ /* 0x001064000800017f */
[----:B-1----:R-:W-:Y:S05]  /*16e00*/  @!P0 NANOSLEEP.SYNCS 0x989680 ;  /* 0x009896800000895d */ /* 0x002fea0003900000 */
[----:B------:R-:W1:Y:S02]  /*16e10*/  @!P0 SYNCS.PHASECHK.TRANS64 P0, [R0+URZ+0x28860], R3 ;  /* 0x02886003000085a7 */ /* 0x000e64000800007f */
[----:B-1----:R-:W-:Y:S05]  /*16e20*/  @!P0 BRA `(.L_x_2727) ;  /* 0xfffffffc00f08947 */ /* 0x002fea000383ffff */
[----:B------:R-:W-:Y:S05]  /*16e30*/  BRA `(.L_x_2837) ;  /* 0xffffffb800187947 */ /* 0x000fea000383ffff */
.L_x_2728:
        /* <DEDUP_REMOVED lines=8> */
.L_x_2839:
[----:B------:R-:W-:Y:S05]  /*16ec0*/  BSYNC B0 ;  /* 0x0000000000007941 */ /* 0x000fea0003800000 */
.L_x_2838:
[----:B------:R-:W-:Y:S01]  /*16ed0*/  IMAD.MOV.U32 R13, RZ, RZ, R18 ;  /* 0x000000ffff0d7224 */ /* 0x000fe200078e0012 */
[----:B------:R-:W-:Y:S01]  /*16ee0*/  MOV R3, R14 ;  /* 0x0000000e00037202 */ /* 0x000fe20000000f00 */
[----:B------:R-:W-:Y:S02]  /*16ef0*/  IMAD.MOV.U32 R12, RZ, RZ, RZ ;  /* 0x000000ffff0c7224 */ /* 0x000fe400078e00ff */
[----:B------:R-:W-:Y:S02]  /*16f00*/  IMAD.MOV.U32 R11, RZ, RZ, 0x181f ;  /* 0x0000181fff0b7424 */ /* 0x000fe400078e00ff */
[----:B------:R-:W-:Y:S02]  /*16f10*/  IMAD.MOV.U32 R15, RZ, RZ, -0x1 ;  /* 0xffffffffff0f7424 */ /* 0x000fe400078e00ff */
[----:B------:R-:W-:Y:S02]  /*16f20*/  IMAD.SHL.U32 R5, R30, 0x2, RZ ;  /* 0x000000021e057824 */ /* 0x000fe400078e00ff */
[----:B------:R-:W-:-:S07]  /*16f30*/  IMAD R4, R9, 0x2, R22 ;  /* 0x0000000209047824 */ /* 0x000fce00078e0216 */
[----:B------:R-:W-:Y:S05]  /*16f40*/  WARPSYNC.COLLECTIVE R15, `(.L_x_2840) ;  /* 0x000000000f087348 */ /* 0x000fea0003c00000 */
[----:B------:R0:W1:Y:S02]  /*16f50*/  SHFL.IDX P6, R14, R13, R12, R11 ;  /* 0x0000000c0d0e7389 */ /* 0x00006400000c000b */
[----:B01----:R-:W-:Y:S01]  /*16f60*/  ENDCOLLECTIVE ;  /* 0x000000000000791b */ /* 0x003fe20003800000 */
.L_x_2840:
[----:B------:R-:W-:Y:S02]  /*16f70*/  ULDC UR4, c[0x0][0x2f4] ;  /* 0x0000bd0000047ab9 */ /* 0x000fe40000000800 */
[----:B------:R-:W-:Y:S02]  /*16f80*/  ISETP.GE.AND P1, PT, R30, UR4, PT ;  /* 0x000000041e007c0c */ /* 0x000fe4000bf26270 */
[----:B------:R-:W-:Y:S02]  /*16f90*/  ISETP.GE.AND P0, PT, R29, UR4, PT ;  /* 0x000000041d007c0c */ /* 0x000fe4000bf06270 */
[C---:B------:R-:W-:Y:S02]  /*16fa0*/  ISETP.LT.OR P3, PT, R6.reuse, 0x1, P1 ;  /* 0x000000010600780c */ /* 0x040fe40000f61670 */
[----:B------:R-:W-:Y:S01]  /*16fb0*/  ISETP.LT.OR P4, PT, R6, 0x1, P0 ;  /* 0x000000010600780c */ /* 0x000fe20000781670 */
[----:B------:R-:W-:Y:S01]  /*16fc0*/  IMAD.MOV.U32 R13, RZ, RZ, R24 ;  /* 0x000000ffff0d7224 */ /* 0x000fe200078e0018 */
[----:B------:R-:W-:-:S02]  /*16fd0*/  MOV R12, 0x1 ;  /* 0x00000001000c7802 */ /* 0x000fc40000000f00 */
[----:B------:R-:W-:-:S13]  /*16fe0*/  IADD3 R2, P2, R14, R5, RZ ;  /* 0x000000050e027210 */ /* 0x000fda0007f5e0ff */
[----:B------:R-:W-:Y:S05]  /*16ff0*/  WARPSYNC.COLLECTIVE R15, `(.L_x_2841) ;  /* 0x000000000f087348 */ /* 0x000fea0003c00000 */
[----:B------:R0:W1:Y:S02]  /*17000*/  SHFL.IDX P6, R14, R13, R12, R11 ;  /* 0x0000000c0d0e7389 */ /* 0x00006400000c000b */
[----:B01----:R-:W-:Y:S01]  /*17010*/  ENDCOLLECTIVE ;  /* 0x000000000000791b */ /* 0x003fe20003800000 */
.L_x_2841:
        /* <DEDUP_REMOVED lines=13> */
.L_x_2842:
[----:B------:R-:W-:Y:S02]  /*170f0*/  IMAD.MOV.U32 R13, RZ, RZ, R24 ;  /* 0x000000ffff0d7224 */ /* 0x000fe400078e0018 */
[----:B------:R-:W-:Y:S02]  /*17100*/  IMAD.MOV.U32 R12, RZ, RZ, 0x2 ;  /* 0x00000002ff0c7424 */ /* 0x000fe400078e00ff */
[----:B------:R-:W-:-:S07]  /*17110*/  IMAD.MOV.U32 R10, RZ, RZ, R14 ;  /* 0x000000ffff0a7224 */ /* 0x000fce00078e000e */
[----:B------:R-:W-:Y:S05]  /*17120*/  WARPSYNC.COLLECTIVE R15, `(.L_x_2843) ;  /* 0x000000000f087348 */ /* 0x000fea0003c00000 */
[----:B------:R0:W1:Y:S02]  /*17130*/  SHFL.IDX P6, R14, R13, R12, R11 ;  /* 0x0000000c0d0e7389 */ /* 0x00006400000c000b */
[----:B01----:R-:W-:Y:S01]  /*17140*/  ENDCOLLECTIVE ;  /* 0x000000000000791b */ /* 0x003fe20003800000 */
.L_x_2843:
        /* <DEDUP_REMOVED lines=14> */
.L_x_2844:
[----:B------:R-:W-:Y:S02]  /*17230*/  IMAD.MOV.U32 R13, RZ, RZ, R24 ;  /* 0x000000ffff0d7224 */ /* 0x000fe400078e0018 */
[----:B------:R-:W-:Y:S01]  /*17240*/  IMAD.MOV.U32 R12, RZ, RZ, 0x3 ;  /* 0x00000003ff0c7424 */ /* 0x000fe200078e00ff */
[----:B------:R-:W-:-:S13]  /*17250*/  IADD3 R2, P2, R14, R5, RZ ;  /* 0x000000050e027210 */ /* 0x000fda0007f5e0ff */
[----:B------:R-:W-:Y:S05]  /*17260*/  WARPSYNC.COLLECTIVE R15, `(.L_x_2845) ;  /* 0x000000000f087348 */ /* 0x000fea0003c00000 */
[----:B------:R0:W1:Y:S02]  /*17270*/  SHFL.IDX P6, R14, R13, R12, R11 ;  /* 0x0000000c0d0e7389 */ /* 0x00006400000c000b */
[----:B01----:R-:W-:Y:S01]  /*17280*/  ENDCOLLECTIVE ;  /* 0x000000000000791b */ /* 0x003fe20003800000 */
.L_x_2845:
        /* <DEDUP_REMOVED lines=13> */
.L_x_2846:
[----:B------:R-:W-:Y:S02]  /*17360*/  IMAD.MOV.U32 R13, RZ, RZ, R24 ;  /* 0x000000ffff0d7224 */ /* 0x000fe400078e0018 */
[----:B------:R-:W-:Y:S01]  /*17370*/  IMAD.MOV.U32 R12, RZ, RZ, 0x4 ;  /* 0x00000004ff0c7424 */ /* 0x000fe200078e00ff */
[----:B------:R-:W-:-:S13]  /*17380*/  IADD3 R2, P2, R14, R5, RZ ;  /* 0x000000050e027210 */ /* 0x000fda0007f5e0ff */
[----:B------:R-:W-:Y:S05]  /*17390*/  WARPSYNC.COLLECTIVE R15, `(.L_x_2847) ;  /* 0x000000000f087348 */ /* 0x000fea0003c00000 */
[----:B------:R0:W1:Y:S02]  /*173a0*/  SHFL.IDX P6, R14, R13, R12, R11 ;  /* 0x0000000c0d0e7389 */ /* 0x00006400000c000b */
[----:B01----:R-:W-:Y:S01]  /*173b0*/  ENDCOLLECTIVE ;  /* 0x000000000000791b */ /* 0x003fe20003800000 */
.L_x_2847:
        /* <DEDUP_REMOVED lines=13> */
.L_x_2848:
[----:B------:R-:W-:Y:S02]  /*17490*/  IMAD.MOV.U32 R13, RZ, RZ, R24 ;  /* 0x000000ffff0d7224 */ /* 0x000fe400078e0018 */
[----:B------:R-:W-:Y:S02]  /*174a0*/  IMAD.MOV.U32 R12, RZ, RZ, 0x5 ;  /* 0x00000005ff0c7424 */ /* 0x000fe400078e00ff */
[----:B------:R-:W-:-:S07]  /*174b0*/  IMAD.MOV.U32 R10, RZ, RZ, R14 ;  /* 0x000000ffff0a7224 */ /* 0x000fce00078e000e */
[----:B------:R-:W-:Y:S05]  /*174c0*/  WARPSYNC.COLLECTIVE R15, `(.L_x_2849) ;  /* 0x000000000f087348 */ /* 0x000fea0003c00000 */
[----:B------:R0:W1:Y:S02]  /*174d0*/  SHFL.IDX P6, R14, R13, R12, R11 ;  /* 0x0000000c0d0e7389 */ /* 0x00006400000c000b */
[----:B01----:R-:W-:Y:S01]  /*174e0*/  ENDCOLLECTIVE ;  /* 0x000000000000791b */ /* 0x003fe20003800000 */
.L_x_2849:
        /* <DEDUP_REMOVED lines=14> */
.L_x_2850:
[----:B------:R-:W-:Y:S01]  /*175d0*/  IMAD.MOV.U32 R13, RZ, RZ, R24 ;  /* 0x000000ffff0d7224 */ /* 0x000fe200078e0018 */
[----:B------:R-:W-:Y:S02]  /*175e0*/  MOV R12, 0x6 ;  /* 0x00000006000c7802 */ /* 0x000fe40000000f00 */
[----:B------:R-:W-:-:S13]  /*175f0*/  IADD3 R2, P2, R14, R5, RZ ;  /* 0x000000050e027210 */ /* 0x000fda0007f5e0ff */
[----:B------:R-:W-:Y:S05]  /*17600*/  WARPSYNC.COLLECTIVE R15, `(.L_x_2851) ;  /* 0x000000000f087348 */ /* 0x000fea0003c00000 */
[----:B------:R0:W1:Y:S02]  /*17610*/  SHFL.IDX P6, R14, R13, R12, R11 ;  /* 0x0000000c0d0e7389 */ /* 0x00006400000c000b */
[----:B01----:R-:W-:Y:S01]  /*17620*/  ENDCOLLECTIVE ;  /* 0x000000000000791b */ /* 0x003fe20003800000 */
.L_x_2851:
        /* <DEDUP_REMOVED lines=13> */
.L_x_2852:
[----:B------:R-:W-:Y:S02]  /*17700*/  IMAD.MOV.U32 R13, RZ, RZ, R24 ;  /* 0x000000ffff0d7224 */ /* 0x000fe400078e0018 */
[----:B------:R-:W-:Y:S02]  /*17710*/  IMAD.MOV.U32 R12, RZ, RZ, 0x7 ;  /* 0x00000007ff0c7424 */ /* 0x000fe400078e00ff */
[----:B------:R-:W-:-:S07]  /*17720*/  IMAD.MOV.U32 R10, RZ, RZ, R14 ;  /* 0x000000ffff0a7224 */ /* 0x000fce00078e000e */
[----:B------:R-:W-:Y:S05]  /*17730*/  WARPSYNC.COLLECTIVE R15, `(.L_x_2853) ;  /* 0x000000000f087348 */ /* 0x000fea0003c00000 */
[----:B------:R0:W1:Y:S02]  /*17740*/  SHFL.IDX P6, R14, R13, R12, R11 ;  /* 0x0000000c0d0e7389 */ /* 0x00006400000c000b */
[----:B01----:R-:W-:Y:S01]  /*17750*/  ENDCOLLECTIVE ;  /* 0x000000000000791b */ /* 0x003fe20003800000 */
.L_x_2853:
        /* <DEDUP_REMOVED lines=12> */
.L_x_2854:
[----:B------:R-:W-:Y:S05]  /*17820*/  BRA `(.L_x_2855) ;  /* 0xffffffb000b87947 */ /* 0x000fea000383ffff */
.L_x_2733:
        /* <DEDUP_REMOVED lines=8> */
.L_x_2857:
[----:B------:R-:W-:Y:S05]  /*178b0*/  BSYNC B0 ;  /* 0x0000000000007941 */ /* 0x000fea0003800000 */
.L_x_2856:
        /* <DEDUP_REMOVED lines=9> */
.L_x_2858:
[----:B------:R-:W-:Y:S02]  /*17950*/  ULDC UR4, c[0x0][0xc3c] ;  /* 0x00030f0000047ab9 */ /* 0x000fe40000000800 */
[----:B------:R-:W-:-:S13]  /*17960*/  ISETP.GE.OR P1, PT, R9, UR4, !P0 ;  /* 0x0000000409007c0c */ /* 0x000fda000c726670 */
[----:B------:R-:W0:Y:S08]  /*17970*/  @!P1 LDC.64 R4, c[0x0][0xc80] ;  /* 0x00032000ff049b82 */ /* 0x000e300000000a00 */
[----:B------:R-:W1:Y:S01]  /*17980*/  @!P1 LDC.64 R2, c[0x0][0xc78] ;  /* 0x00031e00ff029b82 */ /* 0x000e620000000a00 */
[----:B------:R-:W-:Y:S01]  /*17990*/  IMAD.MOV.U32 R17, RZ, RZ, RZ ;  /* 0x000000ffff117224 */ /* 0x000fe200078e00ff */
[----:B------:R-:W-:Y:S01]  /*179a0*/  MOV R7, R14 ;  /* 0x0000000e00077202 */ /* 0x000fe20000000f00 */
[----:B0-----:R-:W-:-:S06]  /*179b0*/  @!P1 IMAD.WIDE R4, R9, 0x4, R4 ;  /* 0x0000000409049825 */ /* 0x001fcc00078e0204 */
[----:B------:R-:W2:Y:S01]  /*179c0*/  @!P1 LDG.E R4, desc[UR36][R4.64] ;  /* 0x0000002404049981 */ /* 0x000ea2000c1e1900 */
[----:B-1----:R-:W-:-:S06]  /*179d0*/  @!P1 IMAD.WIDE R2, R9, 0x4, R2 ;  /* 0x0000000409029825 */ /* 0x002fcc00078e0202 */
[----:B------:R-:W3:Y:S01]  /*179e0*/  @!P1 LDG.E R2, desc[UR36][R2.64] ;  /* 0x0000002402029981 */ /* 0x000ee2000c1e1900 */
[----:B------:R-:W-:Y:S01]  /*179f0*/  IMAD.MOV.U32 R8, RZ, RZ, RZ ;  /* 0x000000ffff087224 */ /* 0x000fe200078e00ff */
[C---:B------:R-:W-:Y:S01]  /*17a00*/  ISETP.GE.U32.AND P2, PT, R10.reuse, 0x2, PT ;  /* 0x000000020a00780c */ /* 0x040fe20003f46070 */
[----:B------:R-:W-:Y:S01]  /*17a10*/  IMAD.MOV.U32 R11, RZ, RZ, RZ ;  /* 0x000000ffff0b7224 */ /* 0x000fe200078e00ff */
        /* <DEDUP_REMOVED lines=10> */
.L_x_2859:
[----:B------:R-:W-:Y:S02]  /*17ac0*/  MOV R12, 0x2 ;  /* 0x00000002000c7802 */ /* 0x000fe40000000f00 */
[----:B------:R-:W-:-:S05]  /*17ad0*/  SEL R6, R14, RZ, P1 ;  /* 0x000000ff0e067207 */ /* 0x000fca0000800000 */
[----:B------:R-:W-:-:S04]  /*17ae0*/  IMAD.IADD R6, R13, 0x1, R6 ;  /* 0x000000010d067824 */ /* 0x000fc800078e0206 */
[----:B------:R-:W-:-:S07]  /*17af0*/  IMAD.MOV.U32 R13, RZ, RZ, R6 ;  /* 0x000000ffff0d7224 */ /* 0x000fce00078e0006 */
[----:B------:R-:W-:Y:S05]  /*17b00*/  WARPSYNC.COLLECTIVE R15, `(.L_x_2860) ;  /* 0x000000000f087348 */ /* 0x000fea0003c00000 */
[----:B------:R0:W1:Y:S02]  /*17b10*/  SHFL.UP P6, R14, R13, R12, R11 ;  /* 0x0400000c0d0e7389 */ /* 0x00006400000c000b */
[----:B01----:R-:W-:Y:S01]  /*17b20*/  ENDCOLLECTIVE ;  /* 0x000000000000791b */ /* 0x003fe20003800000 */
.L_x_2860:
        /* <DEDUP_REMOVED lines=8> */
.L_x_2861:
[----:B------:R-:W-:Y:S01]  /*17bb0*/  IMAD.MOV.U32 R12, RZ, RZ, 0x8 ;  /* 0x00000008ff0c7424 */ /* 0x000fe200078e00ff */
[----:B------:R-:W-:-:S05]  /*17bc0*/  SEL R3, R14, RZ, P3 ;  /* 0x000000ff0e037207 */ /* 0x000fca0001800000 */
[----:B------:R-:W-:-:S04]  /*17bd0*/  IMAD.IADD R3, R2, 0x1, R3 ;  /* 0x0000000102037824 */ /* 0x000fc800078e0203 */
[----:B------:R-:W-:-:S07]  /*17be0*/  IMAD.MOV.U32 R13, RZ, RZ, R3 ;  /* 0x000000ffff0d7224 */ /* 0x000fce00078e0003 */
[----:B------:R-:W-:Y:S05]  /*17bf0*/  WARPSYNC.COLLECTIVE R15, `(.L_x_2862) ;  /* 0x000000000f087348 */ /* 0x000fea0003c00000 */
[----:B------:R0:W1:Y:S02]  /*17c00*/  SHFL.UP P6, R14, R13, R12, R11 ;  /* 0x0400000c0d0e7389 */ /* 0x00006400000c000b */
[----:B01----:R-:W-:Y:S01]  /*17c10*/  ENDCOLLECTIVE ;  /* 0x000000000000791b */ /* 0x003fe20003800000 */
.L_x_2862:
[----:B------:R-:W-:Y:S02]  /*17c20*/  MOV R12, 0x10 ;  /* 0x00000010000c7802 */ /* 0x000fe40000000f00 */
[----:B------:R-:W-:-:S05]  /*17c30*/  SEL R4, R14, RZ, P4 ;  /* 0x000000ff0e047207 */ /* 0x000fca0002000000 */
[----:B------:R-:W-:-:S04]  /*17c40*/  IMAD.IADD R4, R3, 0x1, R4 ;  /* 0x0000000103047824 */ /* 0x000fc800078e0204 */
[----:B------:R-:W-:-:S07]  /*17c50*/  IMAD.MOV.U32 R13, RZ, RZ, R4 ;  /* 0x000000ffff0d7224 */ /* 0x000fce00078e0004 */
[----:B------:R-:W-:Y:S05]  /*17c60*/  WARPSYNC.COLLECTIVE R15, `(.L_x_2863) ;  /* 0x000000000f087348 */ /* 0x000fea0003c00000 */
[----:B------:R0:W1:Y:S02]  /*17c70*/  SHFL.UP P6, R14, R13, R12, R11 ;  /* 0x0400000c0d0e7389 */ /* 0x00006400000c000b */
[----:B01----:R-:W-:Y:S01]  /*17c80*/  ENDCOLLECTIVE ;  /* 0x000000000000791b */ /* 0x003fe20003800000 */
.L_x_2863:
        /* <DEDUP_REMOVED lines=8> */
.L_x_2864:
[----:B------:R-:W-:Y:S05]  /*17d10*/  BRA `(.L_x_2865) ;  /* 0xffffffb000c47947 */ /* 0x000fea000383ffff */
.L_x_2736:
[----:B------:R-:W-:Y:S01]  /*17d20*/  BSSY B0, `(.L_x_2866) ;  /* 0x0000007000007945 */ /* 0x000fe20003800000 */
[----:B------:R-:W-:Y:S02]  /*17d30*/  IMAD.MOV.U32 R12, RZ, RZ, 0x1 ;  /* 0x00000001ff0c7424 */ /* 0x000fe400078e00ff */
[----:B------:R-:W-:Y:S02]  /*17d40*/  IMAD.MOV.U32 R11, RZ, RZ, RZ ;  /* 0x000000ffff0b7224 */ /* 0x000fe400078e00ff */
[----:B------:R-:W-:-:S07]  /*17d50*/  IMAD.MOV.U32 R15, RZ, RZ, -0x1 ;  /* 0xffffffffff0f7424 */ /* 0x000fce00078e00ff */
[----:B------:R-:W-:Y:S05]  /*17d60*/  WARPSYNC.COLLECTIVE R15, `(.L_x_2867) ;  /* 0x000000000f087348 */ /* 0x000fea0003c00000 */
[----:B------:R0:W1:Y:S02]  /*17d70*/  SHFL.UP P6, R14, R13, R12, R11 ;  /* 0x0400000c0d0e7389 */ /* 0x00006400000c000b */
[----:B01----:R-:W-:Y:S01]  /*17d80*/  ENDCOLLECTIVE ;  /* 0x000000000000791b */ /* 0x003fe20003800000 */
.L_x_2867:
[----:B------:R-:W-:Y:S05]  /*17d90*/  BSYNC B0 ;  /* 0x0000000000007941 */ /* 0x000fea0003800000 */
.L_x_2866:
        /* <DEDUP_REMOVED lines=8> */
.L_x_2868:
[----:B------:R-:W-:Y:S01]  /*17e20*/  IMAD.MOV.U32 R12, RZ, RZ, 0x4 ;  /* 0x00000004ff0c7424 */ /* 0x000fe200078e00ff */
[----:B------:R-:W-:-:S05]  /*17e30*/  SEL R2, R14, RZ, P2 ;  /* 0x000000ff0e027207 */ /* 0x000fca0001000000 */
[----:B------:R-:W-:-:S04]  /*17e40*/  IMAD.IADD R2, R13, 0x1, R2 ;  /* 0x000000010d027824 */ /* 0x000fc800078e0202 */
[----:B------:R-:W-:-:S07]  /*17e50*/  IMAD.MOV.U32 R13, RZ, RZ, R2 ;  /* 0x000000ffff0d7224 */ /* 0x000fce00078e0002 */
[----:B------:R-:W-:Y:S05]  /*17e60*/  WARPSYNC.COLLECTIVE R15, `(.L_x_2869) ;  /* 0x000000000f087348 */ /* 0x000fea0003c00000 */
[----:B------:R0:W1:Y:S02]  /*17e70*/  SHFL.UP P6, R14, R13, R12, R11 ;  /* 0x0400000c0d0e7389 */ /* 0x00006400000c000b */
[----:B01----:R-:W-:Y:S01]  /*17e80*/  ENDCOLLECTIVE ;  /* 0x000000000000791b */ /* 0x003fe20003800000 */
.L_x_2869:
[----:B------:R-:W-:Y:S02]  /*17e90*/  MOV R12, 0x8 ;  /* 0x00000008000c7802 */ /* 0x000fe40000000f00 */
[----:B------:R-:W-:-:S05]  /*17ea0*/  SEL R3, R14, RZ, P3 ;  /* 0x000000ff0e037207 */ /* 0x000fca0001800000 */
[----:B------:R-:W-:-:S04]  /*17eb0*/  IMAD.IADD R3, R2, 0x1, R3 ;  /* 0x0000000102037824 */ /* 0x000fc800078e0203 */
[----:B------:R-:W-:-:S07]  /*17ec0*/  IMAD.MOV.U32 R13, RZ, RZ, R3 ;  /* 0x000000ffff0d7224 */ /* 0x000fce00078e0003 */
[----:B------:R-:W-:Y:S05]  /*17ed0*/  WARPSYNC.COLLECTIVE R15, `(.L_x_2870) ;  /* 0x000000000f087348 */ /* 0x000fea0003c00000 */
[----:B------:R0:W1:Y:S02]  /*17ee0*/  SHFL.UP P6, R14, R13, R12, R11 ;  /* 0x0400000c0d0e7389 */ /* 0x00006400000c000b */
[----:B01----:R-:W-:Y:S01]  /*17ef0*/  ENDCOLLECTIVE ;  /* 0x000000000000791b */ /* 0x003fe20003800000 */
.L_x_2870:
[----:B------:R-:W-:Y:S01]  /*17f00*/  IMAD.MOV.U32 R12, RZ, RZ, 0x10 ;  /* 0x00000010ff0c7424 */ /* 0x000fe200078e00ff */
[----:B------:R-:W-:-:S05]  /*17f10*/  SEL R4, R14, RZ, P4 ;  /* 0x000000ff0e047207 */ /* 0x000fca0002000000 */
[----:B------:R-:W-:-:S04]  /*17f20*/  IMAD.IADD R4, R3, 0x1, R4 ;  /* 0x0000000103047824 */ /* 0x000fc800078e0204 */
[----:B------:R-:W-:-:S07]  /*17f30*/  IMAD.MOV.U32 R13, RZ, RZ, R4 ;  /* 0x000000ffff0d7224 */ /* 0x000fce00078e0004 */
[----:B------:R-:W-:Y:S05]  /*17f40*/  WARPSYNC.COLLECTIVE R15, `(.L_x_2871) ;  /* 0x000000000f087348 */ /* 0x000fea0003c00000 */
[----:B------:R0:W1:Y:S02]  /*17f50*/  SHFL.UP P6, R14, R13, R12, R11 ;  /* 0x0400000c0d0e7389 */ /* 0x00006400000c000b */
[----:B01----:R-:W-:Y:S01]  /*17f60*/  ENDCOLLECTIVE ;  /* 0x000000000000791b */ /* 0x003fe20003800000 */
.L_x_2871:
        /* <DEDUP_REMOVED lines=8> */
.L_x_2872:
[----:B------:R-:W-:Y:S05]  /*17ff0*/  BRA `(.L_x_2873) ;  /* 0xffffffb000b07947 */ /* 0x000fea000383ffff */
.L_x_2738:
[----:B------:R-:W-:Y:S01]  /*18000*/  BSSY B0, `(.L_x_2874) ;  /* 0x0000006000007945 */ /* 0x000fe20003800000 */
[----:B------:R-:W-:Y:S01]  /*18010*/  PLOP3.LUT P6, PT, P6, PT, PT, 0x8, 0x0 ;  /* 0x000000000000781c */ /* 0x000fe200037ce170 */
[----:B------:R-:W-:-:S12]  /*18020*/  IMAD.MOV.U32 R15, RZ, RZ, -0x1 ;  /* 0xffffffffff0f7424 */ /* 0x000fd800078e00ff */
[----:B0-----:R-:W-:Y:S05]  /*18030*/  WARPSYNC.COLLECTIVE R15, `(.L_x_2875) ;  /* 0x000000000f087348 */ /* 0x001fea0003c00000 */
[----:B------:R-:W-:Y:S01]  /*18040*/  VOTE.ANY R14, PT, P6 ;  /* 0x00000000000e7806 */ /* 0x000fe200030e0100 */
[----:B0-----:R-:W-:Y:S06]  /*18050*/  ENDCOLLECTIVE ;  /* 0x000000000000791b */ /* 0x001fec0003800000 */
.L_x_2875:
[----:B------:R-:W-:Y:S05]  /*18060*/  BSYNC B0 ;  /* 0x0000000000007941 */ /* 0x000fea0003800000 */
.L_x_2874:
[----:B------:R-:W-:Y:S01]  /*18070*/  MOV R3, R14 ;  /* 0x0000000e00037202 */ /* 0x000fe20000000f00 */
[----:B------:R-:W-:Y:S02]  /*18080*/  IMAD.MOV.U32 R13, RZ, RZ, R17 ;  /* 0x000000ffff0d7224 */ /* 0x000fe400078e0011 */
[----:B------:R-:W-:Y:S01]  /*18090*/  IMAD.MOV.U32 R11, RZ, RZ, 0x1f ;  /* 0x0000001fff0b7424 */ /* 0x000fe200078e00ff */
[----:B------:R0:W1:Y:S01]  /*180a0*/  POPC R12, R3 ;  /* 0x00000003000c7309 */ /* 0x0000620000000000 */
[----:B------:R-:W-:-:S07]  /*180b0*/  IMAD.MOV.U32 R15, RZ, RZ, -0x1 ;  /* 0xffffffffff0f7424 */ /* 0x000fce00078e00ff */
[----:B01----:R-:W-:Y:S05]  /*180c0*/  WARPSYNC.COLLECTIVE R15, `(.L_x_2876) ;  /* 0x000000000f087348 */ /* 0x003fea0003c00000 */
[----:B-1----:R1:W2:Y:S02]  /*180d0*/  SHFL.IDX P6, R14, R13, R12, R11 ;  /* 0x0000000c0d0e7389 */ /* 0x0022a400000c000b */
[----:B012---:R-:W-:Y:S01]  /*180e0*/  ENDCOLLECTIVE ;  /* 0x000000000000791b */ /* 0x007fe20003800000 */
.L_x_2876:
[----:B------:R-:W-:Y:S02]  /*180f0*/  IMAD.IADD R19, R12, 0x1, R19 ;  /* 0x000000010c137824 */ /* 0x000fe400078e0213 */
[----:B------:R-:W-:Y:S02]  /*18100*/  IMAD.MOV.U32 R13, RZ, RZ, R8 ;  /* 0x000000ffff0d7224 */ /* 0x000fe400078e0008 */
[----:B------:R-:W-:-:S07]  /*18110*/  IMAD.MOV.U32 R17, RZ, RZ, R14 ;  /* 0x000000ffff117224 */ /* 0x000fce00078e000e */
[----:B------:R-:W-:Y:S05]  /*18120*/  WARPSYNC.COLLECTIVE R15, `(.L_x_2877) ;  /* 0x000000000f087348 */ /* 0x000fea0003c00000 */
[----:B------:R0:W1:Y:S02]  /*18130*/  SHFL.IDX P6, R14, R13, R12, R11 ;  /* 0x0000000c0d0e7389 */ /* 0x00006400000c000b */
[----:B01----:R-:W-:Y:S01]  /*18140*/  ENDCOLLECTIVE ;  /* 0x000000000000791b */ /* 0x003fe20003800000 */
.L_x_2877:
[----:B------:R-:W-:Y:S01]  /*18150*/  IMAD.MOV.U32 R8, RZ, RZ, R14 ;  /* 0x000000ffff087224 */ /* 0x000fe200078e000e */
[----:B------:R-:W-:Y:S06]  /*18160*/  BRA `(.L_x_2878) ;  /* 0xffffffb000947947 */ /* 0x000fec000383ffff */
.L_x_2740:
[----:B------:R-:W-:Y:S01]  /*18170*/  BSSY B0, `(.L_x_2879) ;  /* 0x0000007000007945 */ /* 0x000fe20003800000 */
[----:B------:R-:W-:Y:S01]  /*18180*/  IMAD.MOV.U32 R13, RZ, RZ, R2 ;  /* 0x000000ffff0d7224 */ /* 0x000fe200078e0002 */
[----:B------:R-:W-:Y:S01]  /*18190*/  MOV R11, 0x1f ;  /* 0x0000001f000b7802 */ /* 0x000fe20000000f00 */
[----:B------:R-:W-:-:S07]  /*181a0*/  IMAD.MOV.U32 R15, RZ, RZ, -0x1 ;  /* 0xffffffffff0f7424 */ /* 0x000fce00078e00ff */
[----:B0-23--:R-:W-:Y:S05]  /*181b0*/  WARPSYNC.COLLECTIVE R15, `(.L_x_2880) ;  /* 0x000000000f087348 */ /* 0x00dfea0003c00000 */
[----:B------:R1:W4:Y:S02]  /*181c0*/  SHFL.IDX P6, R14, R13, R12, R11 ;  /* 0x0000000c0d0e7389 */ /* 0x00032400000c000b */
[----:B01234-:R-:W-:Y:S01]  /*181d0*/  ENDCOLLECTIVE ;  /* 0x000000000000791b */ /* 0x01ffe20003800000 */
.L_x_2880:
[----:B------:R-:W-:Y:S05]  /*181e0*/  BSYNC B0 ;  /* 0x0000000000007941 */ /* 0x000fea0003800000 */
.L_x_2879:
[----:B------:R-:W-:Y:S01]  /*181f0*/  IMAD.MOV.U32 R6, RZ, RZ, R14 ;  /* 0x000000ffff067224 */ /* 0x000fe200078e000e */
[----:B------:R-:W-:Y:S06]  /*18200*/  BRA `(.L_x_2739) ;  /* 0xffffffb000847947 */ /* 0x000fec000383ffff */
.L_x_2746:
[----:B0-----:R0:W1:Y:S02]  /*18210*/  SYNCS.PHASECHK.TRANS64.TRYWAIT P0, [R7+URZ+0x28820], R0 ;  /* 0x02882000070075a7 */ /* 0x001064000800017f */
[----:B-1----:R-:W-:Y:S05]  /*18220*/  @!P0 NANOSLEEP.SYNCS 0x989680 ;  /* 0x009896800000895d */ /* 0x002fea0003900000 */
[----:B------:R-:W1:Y:S02]  /*18230*/  @!P0 SYNCS.PHASECHK.TRANS64 P0, [R7+URZ+0x28820], R0 ;  /* 0x02882000070085a7 */ /* 0x000e64000800007f */
[----:B-1----:R-:W-:Y:S05]  /*18240*/  @!P0 BRA `(.L_x_2746) ;  /* 0xfffffffc00f08947 */ /* 0x002fea000383ffff */
[----:B------:R-:W-:Y:S05]  /*18250*/  BRA `(.L_x_2881) ;  /* 0xffffffb800dc7947 */ /* 0x000fea000383ffff */
.L_x_2747:
        /* <DEDUP_REMOVED lines=11> */
.L_x_2883:
[----:B------:R-:W-:Y:S05]  /*18310*/  BSYNC B0 ;  /* 0x0000000000007941 */ /* 0x000fea0003800000 */
.L_x_2882:
[----:B------:R-:W-:Y:S05]  /*18320*/  BRA `(.L_x_2884) ;  /* 0xffffffb800c47947 */ /* 0x000fea000383ffff */
.L_x_2750:
[----:B------:R-:W-:Y:S01]  /*18330*/  BSSY B1, `(.L_x_2885) ;  /* 0x0000006000017945 */ /* 0x000fe20003800000 */
[----:B------:R-:W-:-:S07]  /*18340*/  IMAD.MOV.U32 R15, RZ, RZ, -0x1 ;  /* 0xffffffffff0f7424 */ /* 0x000fce00078e00ff */
[----:B0-2---:R-:W-:Y:S05]  /*18350*/  WARPSYNC.COLLECTIVE R15, `(.L_x_2886) ;  /* 0x000000000f0c7348 */ /* 0x005fea0003c00000 */
[----:B------:R-:W-:Y:S02]  /*18360*/  ELECT P6, UR62, PT ;  /* 0x00000000003e782f */ /* 0x000fe400038c0000 */
[----:B------:R-:W-:Y:S01]  /*18370*/  MOV R14, UR62 ;  /* 0x0000003e000e7c02 */ /* 0x000fe20008000f00 */
[----:B0-2---:R-:W-:Y:S10]  /*18380*/  ENDCOLLECTIVE ;  /* 0x000000000000791b */ /* 0x005ff40003800000 */
.L_x_2886:
[----:B------:R-:W-:Y:S05]  /*18390*/  BSYNC B1 ;  /* 0x0000000000017941 */ /* 0x000fea0003800000 */
.L_x_2885:
[----:B------:R-:W-:Y:S05]  /*183a0*/  BRA `(.L_x_2887) ;  /* 0xffffffb800bc7947 */ /* 0x000fea000383ffff */
.L_x_2752:
[----:B0-----:R0:W1:Y:S02]  /*183b0*/  SYNCS.PHASECHK.TRANS64.TRYWAIT P1, [R5+URZ+0x28840], R0 ;  /* 0x02884000050075a7 */ /* 0x001064000802017f */
[----:B-1----:R-:W-:Y:S05]  /*183c0*/  @!P1 NANOSLEEP.SYNCS 0x989680 ;  /* 0x009896800000995d */ /* 0x002fea0003900000 */
[----:B------:R-:W1:Y:S02]  /*183d0*/  @!P1 SYNCS.PHASECHK.TRANS64 P1, [R5+URZ+0x28840], R0 ;  /* 0x02884000050095a7 */ /* 0x000e64000802007f */
[----:B-1----:R-:W-:Y:S05]  /*183e0*/  @!P1 BRA `(.L_x_2752) ;  /* 0xfffffffc00f09947 */ /* 0x002fea000383ffff */
[----:B------:R-:W-:Y:S05]  /*183f0*/  BRA `(.L_x_2888) ;  /* 0xffffffb800e47947 */ /* 0x000fea000383ffff */
.L_x_2754:
[----:B-1----:R1:W3:Y:S02]  /*18400*/  SYNCS.PHASECHK.TRANS64.TRYWAIT P1, [R3+URZ+0x28840], R2 ;  /* 0x02884002030075a7 */ /* 0x0022e4000802017f */
[----:B---3--:R-:W-:Y:S05]  /*18410*/  @!P1 NANOSLEEP.SYNCS 0x989680 ;  /* 0x009896800000995d */ /* 0x008fea0003900000 */
[----:B------:R-:W3:Y:S02]  /*18420*/  @!P1 SYNCS.PHASECHK.TRANS64 P1, [R3+URZ+0x28840], R2 ;  /* 0x02884002030095a7 */ /* 0x000ee4000802007f */
[----:B---3--:R-:W-:Y:S05]  /*18430*/  @!P1 BRA `(.L_x_2754) ;  /* 0xfffffffc00f09947 */ /* 0x008fea000383ffff */
[----:B------:R-:W-:Y:S05]  /*18440*/  BRA `(.L_x_2889) ;  /* 0xffffffb800f07947 */ /* 0x000fea000383ffff */
.L_x_2756:
[----:B---3--:R3:W4:Y:S02]  /*18450*/  SYNCS.PHASECHK.TRANS64.TRYWAIT P1, [R5+URZ+0x28860], R0 ;  /* 0x02886000050075a7 */ /* 0x008724000802017f */
[----:B----4-:R-:W-:Y:S05]  /*18460*/  @!P1 NANOSLEEP.SYNCS 0x989680 ;  /* 0x009896800000995d */ /* 0x010fea0003900000 */
[----:B------:R-:W4:Y:S02]  /*18470*/  @!P1 SYNCS.PHASECHK.TRANS64 P1, [R5+URZ+0x28860], R0 ;  /* 0x02886000050095a7 */ /* 0x000f24000802007f */
[----:B----4-:R-:W-:Y:S05]  /*18480*/  @!P1 BRA `(.L_x_2756) ;  /* 0xfffffffc00f09947 */ /* 0x010fea000383ffff */
[----:B------:R-:W-:Y:S05]  /*18490*/  BRA `(.L_x_2890) ;  /* 0xffffffb800ec7947 */ /* 0x000fea000383ffff */
.L_x_2891:
        /* <DEDUP_REMOVED lines=14> */
.L_x_3549:


//--------------------- .text._ZN7cutlass13device_kernelIN5flash11enable_sm90INS1_16FlashAttnFwdSm90INS1_25CollectiveMainloopFwdSm90ILi2EN4cute5tupleIJNS5_1CILi1EEES8_S8_EEENS6_IJNS7_ILi128EEESA_SA_EEELi128ENS_10bfloat16_tEfNS_4arch4Sm90ELb1ELb0ELb1ELb1ELb1ELb1ELb0ELb1ELb1ELb1ELb1ELb0EEENS1_21CollectiveEpilogueFwdISB_S9_SC_SE_Li256ELb1ELb1ELb1ELb0EEENS1_36VarlenDynamicPersistentTileSchedulerILi128ELi128ELi256ELi128ELb1ELb1ELb1ELb1ELb1ELb1EEEEEEEEEvNT_6ParamsE --------------------------
	.section	.text._ZN7cutlass13device_kernelIN5flash11enable_sm90INS1_16FlashAttnFwdSm90INS1_25CollectiveMainloopFwdSm90ILi2EN4cute5tupleIJNS5_1CILi1EEES8_S8_EEENS6_IJNS7_ILi128EEESA_SA_EEELi128ENS_10bfloat16_tEfNS_4arch4Sm90ELb1ELb0ELb1ELb1ELb1ELb1ELb0ELb1ELb1ELb1ELb1ELb0EEENS1_21CollectiveEpilogueFwdISB_S9_SC_SE_Li256ELb1ELb1ELb1ELb0EEENS1_36VarlenDynamicPersistentTileSchedulerILi128ELi128ELi256ELi128ELb1ELb1ELb1ELb1ELb1ELb1EEEEEEEEEvNT_6ParamsE,"ax",@progbits
	.align	128
.text._ZN7cutlass13device_kernelIN5flash11enable_sm90INS1_16FlashAttnFwdSm90INS1_25CollectiveMainloopFwdSm90ILi2EN4cute5tupleIJNS5_1CILi1EEES8_S8_EEENS6_IJNS7_ILi128EEESA_SA_EEELi128ENS_10bfloat16_tEfNS_4arch4Sm90ELb1ELb0ELb1ELb1ELb1ELb1ELb0ELb1ELb1ELb1ELb1ELb0EEENS1_21CollectiveEpilogueFwdISB_S9_SC_SE_Li256ELb1ELb1ELb1ELb0EEENS1_36VarlenDynamicPersistentTileSchedulerILi128ELi128ELi256ELi128ELb1ELb1ELb1ELb1ELb1ELb1EEEEEEEEEvNT_6ParamsE:
        .type           _ZN7cutlass13device_kernelIN5flash11enable_sm90INS1_16FlashAttnFwdSm90INS1_25CollectiveMainloopFwdSm90ILi2EN4cute5tupleIJNS5_1CILi1EEES8_S8_EEENS6_IJNS7_ILi128EEESA_SA_EEELi128ENS_10bfloat16_tEfNS_4arch4Sm90ELb1ELb0ELb1ELb1ELb1ELb1ELb0ELb1ELb1ELb1ELb1ELb0EEENS1_21CollectiveEpilogueFwdISB_S9_SC_SE_Li256ELb1ELb1ELb1ELb0EEENS1_36VarlenDynamicPersistentTileSchedulerILi128ELi128ELi256ELi128ELb1ELb1ELb1ELb1ELb1ELb1EEEEEEEEEvNT_6ParamsE,@function
        .size           _ZN7cutlass13device_kernelIN5flash11enable_sm90INS1_16FlashAttnFwdSm90INS1_25CollectiveMainloopFwdSm90ILi2EN4cute5tupleIJNS5_1CILi1EEES8_S8_EEENS6_IJNS7_ILi128EEESA_SA_EEELi128ENS_10bfloat16_tEfNS_4arch4Sm90ELb1ELb0ELb1ELb1ELb1ELb1ELb0ELb1ELb1ELb1ELb1ELb0EEENS1_21CollectiveEpilogueFwdISB_S9_SC_SE_Li256ELb1ELb1ELb1ELb0EEENS1_36VarlenDynamicPersistentTileSchedulerILi128ELi128ELi256ELi128ELb1ELb1ELb1ELb1ELb1ELb1EEEEEEEEEvNT_6ParamsE,(.L_x_3550 - _ZN7cutlass13device_kernelIN5flash11enable_sm90INS1_16FlashAttnFwdSm90INS1_25CollectiveMainloopFwdSm90ILi2EN4cute5tupleIJNS5_1CILi1EEES8_S8_EEENS6_IJNS7_ILi128EEESA_SA_EEELi128ENS_10bfloat16_tEfNS_4arch4Sm90ELb1ELb0ELb1ELb1ELb1ELb1ELb0ELb1ELb1ELb1ELb1ELb0EEENS1_21CollectiveEpilogueFwdISB_S9_SC_SE_Li256ELb1ELb1ELb1ELb0EEENS1_36VarlenDynamicPersistentTileSchedulerILi128ELi128ELi256ELi128ELb1ELb1ELb1ELb1ELb1ELb1EEEEEEEEEvNT_6ParamsE)
        .other          _ZN7cutlass13device_kernelIN5flash11enable_sm90INS1_16FlashAttnFwdSm90INS1_25CollectiveMainloopFwdSm90ILi2EN4cute5tupleIJNS5_1CILi1EEES8_S8_EEENS6_IJNS7_ILi128EEESA_SA_EEELi128ENS_10bfloat16_tEfNS_4arch4Sm90ELb1ELb0ELb1ELb1ELb1ELb1ELb0ELb1ELb1ELb1ELb1ELb0EEENS1_21CollectiveEpilogueFwdISB_S9_SC_SE_Li256ELb1ELb1ELb1ELb0EEENS1_36VarlenDynamicPersistentTileSchedulerILi128ELi128ELi256ELi128ELb1ELb1ELb1ELb1ELb1ELb1EEEEEEEEEvNT_6ParamsE,@"STO_CUDA_ENTRY STV_DEFAULT"
_ZN7cutlass13device_kernelIN5flash11enable_sm90INS1_16FlashAttnFwdSm90INS1_25CollectiveMainloopFwdSm90ILi2EN4cute5tupleIJNS5_1CILi1EEES8_S8_EEENS6_IJNS7_ILi128EEESA_SA_EEELi128ENS_10bfloat16_tEfNS_4arch4Sm90ELb1ELb0ELb1ELb1ELb1ELb1ELb0ELb1ELb1ELb1ELb1ELb0EEENS1_21CollectiveEpilogueFwdISB_S9_SC_SE_Li256ELb1ELb1ELb1ELb0EEENS1_36VarlenDynamicPersistentTileSchedulerILi128ELi128ELi256ELi128ELb1ELb1ELb1ELb1ELb1ELb1EEEEEEEEEvNT_6ParamsE:
        /* <DEDUP_REMOVED lines=18> */
.L_x_2893:
[----:B------:R-:W-:Y:S05]  /*0120*/  BSYNC B0 ;  /* 0x0000000000007941 */ /* 0x000fea0003800000 */
.L_x_2892:
        /* <DEDUP_REMOVED lines=41> */
.L_x_2894:
        /* <DEDUP_REMOVED lines=22> */
.L_x_2895:
        /* <DEDUP_REMOVED lines=18> */
.L_x_2896:
        /* <DEDUP_REMOVED lines=22> */
.L_x_2897:
        /* <DEDUP_REMOVED lines=22> */
.L_x_2898:
        /* <DEDUP_REMOVED lines=8> */
.L_x_2901:
        /* <DEDUP_REMOVED lines=19> */
[----:B------:R-:W-:Y:S01]  /*0ab0*/  R2UR UR40, R18 ;  /* 0x00000000122872ca */ /* 0x000fe200000e0000 */
[----:B------:R-:W-:Y:S01]  /*0ac0*/  IMAD.MOV.U32 R19, RZ, RZ, RZ ;  /* 0x000000ffff137224 */ /* 0x000fe200078e00ff */
[----:B------:R-:W-:Y:S01]  /*0ad0*/  ULOP3.LUT UR41, UR36, 0x1, URZ, 0xfc, !UPT ;  /* 0x0000000124297892 */ /* 0x000fe2000f8efc3f */
[----:B------:R-:W-:Y:S01]  /*0ae0*/  IMAD.MOV.U32 R190, RZ, RZ, RZ ;  /* 0x000000ffffbe7224 */ /* 0x000fe200078e00ff */
[----:B------:R-:W-:Y:S01]  /*0af0*/  SHF.R.S32.HI R0, RZ, 0x1f, R12 ;  /* 0x0000001fff007819 */ /* 0x000fe2000001140c */
[----:B------:R-:W-:Y:S01]  /*0b00*/  IMAD.MOV.U32 R189, RZ, RZ, RZ ;  /* 0x000000ffffbd7224 */ /* 0x000fe200078e00ff */
[----:B------:R-:W-:Y:S01]  /*0b10*/  UMOV UR39, URZ ;  /* 0x0000003f00277c82 */ /* 0x000fe20008000000 */
[----:B------:R-:W-:Y:S01]  /*0b20*/  IMAD.MOV.U32 R186, RZ, RZ, RZ ;  /* 0x000000ffffba7224 */ /* 0x000fe200078e00ff */
[CC--:B------:R-:W-:Y:S02]  /*0b30*/  LEA.HI R2, R0.reuse, R12.reuse, RZ, 0x7 ;  /* 0x0000000c00027211 */ /* 0x0c0fe400078f38ff */
[----:B------:R-:W-:-:S02]  /*0b40*/  LEA.HI R4, R0, R12, RZ, 0x5 ;  /* 0x0000000c00047211 */ /* 0x000fc400078f28ff */
[----:B------:R-:W-:Y:S01]  /*0b50*/  LOP3.LUT R220, R2, 0xffffff80, RZ, 0xc0, !PT ;  /* 0xffffff8002dc7812 */ /* 0x000fe200078ec0ff */
[----:B------:R-:W-:Y:S01]  /*0b60*/  UIADD3 UR40, UR40, 0x10400, URZ ;  /* 0x0001040028287890 */ /* 0x000fe2000fffe03f */
[-C--:B------:R-:W-:Y:S01]  /*0b70*/  LEA.HI R3, R0, R12.reuse, RZ, 0x4 ;  /* 0x0000000c00037211 */ /* 0x080fe200078f20ff */
[----:B------:R-:W-:Y:S01]  /*0b80*/  IMAD.SHL.U32 R5, R4, 0x20, RZ ;  /* 0x0000002004057824 */ /* 0x000fe200078e00ff */
[----:B------:R-:W-:Y:S01]  /*0b90*/  LEA.HI R11, R0, R12, RZ, 0x2 ;  /* 0x0000000c000b7211 */ /* 0x000fe200078f10ff */
[C---:B------:R-:W-:Y:S01]  /*0ba0*/  IMAD.IADD R220, R12.reuse, 0x1, -R220 ;  /* 0x000000010cdc7824 */ /* 0x040fe200078e0adc */
[----:B------:R-:W-:Y:S02]  /*0bb0*/  LOP3.LUT R4, R3, 0x3fffff0, RZ, 0xc0, !PT ;  /* 0x03fffff003047812 */ /* 0x000fe400078ec0ff */
[----:B------:R-:W-:Y:S02]  /*0bc0*/  LOP3.LUT R5, R5, 0xfffffc00, RZ, 0xc0, !PT ;  /* 0xfffffc0005057812 */ /* 0x000fe400078ec0ff */
[----:B------:R-:W-:Y:S01]  /*0bd0*/  SHF.R.S32.HI R7, RZ, 0x1f, R220 ;  /* 0x0000001fff077819 */ /* 0x000fe200000114dc */
[----:B------:R-:W-:Y:S01]  /*0be0*/  IMAD.IADD R4, R12, 0x1, -R4 ;  /* 0x000000010c047824 */ /* 0x000fe200078e0a04 */
[----:B------:R-:W-:-:S02]  /*0bf0*/  SHF.R.S32.HI R16, RZ, 0x7, R2 ;  /* 0x00000007ff107819 */ /* 0x000fc40000011402 */
[-C--:B------:R-:W-:Y:S02]  /*0c00*/  LEA.HI R8, R7, R220.reuse, RZ, 0x2 ;  /* 0x000000dc07087211 */ /* 0x080fe400078f10ff */
[----:B------:R-:W-:Y:S02]  /*0c10*/  LOP3.LUT R11, R11, 0xfffffffc, RZ, 0xc0, !PT ;  /* 0xfffffffc0b0b7812 */ /* 0x000fe400078ec0ff */
[--C-:B------:R-:W-:Y:S02]  /*0c20*/  SHF.R.S32.HI R9, RZ, 0x2, R8.reuse ;  /* 0x00000002ff097819 */ /* 0x100fe40000011408 */
[----:B------:R-:W-:Y:S01]  /*0c30*/  SHF.R.S32.HI R6, RZ, 0x1f, R8 ;  /* 0x0000001fff067819 */ /* 0x000fe20000011408 */
[----:B------:R-:W-:Y:S01]  /*0c40*/  IMAD.IADD R11, R12, 0x1, -R11 ;  /* 0x000000010c0b7824 */ /* 0x000fe200078e0a0b */
[----:B------:R-:W-:Y:S02]  /*0c50*/  LEA.HI R7, R7, R220, RZ, 0x5 ;  /* 0x000000dc07077211 */ /* 0x000fe400078f28ff */
[----:B------:R-:W-:-:S02]  /*0c60*/  LEA.HI R6, R6, R9, RZ, 0x3 ;  /* 0x0000000906067211 */ /* 0x000fc400078f18ff */
[----:B------:R-:W-:Y:S02]  /*0c70*/  LEA.HI R2, R2, R16, RZ, 0x1 ;  /* 0x0000001002027211 */ /* 0x000fe400078f08ff */
[----:B------:R-:W-:Y:S01]  /*0c80*/  LOP3.LUT R10, R6, 0xfffffff8, RZ, 0xc0, !PT ;  /* 0xfffffff8060a7812 */ /* 0x000fe200078ec0ff */
[----:B------:R-:W-:Y:S01]  /*0c90*/  IMAD R6, R4, 0x40, R5 ;  /* 0x0000004004067824 */ /* 0x000fe200078e0205 */
[----:B------:R-:W-:Y:S02]  /*0ca0*/  SHF.R.S32.HI R4, RZ, 0x4, R3 ;  /* 0x00000004ff047819 */ /* 0x000fe40000011403 */
[----:B------:R-:W-:Y:S01]  /*0cb0*/  SHF.R.S32.HI R7, RZ, 0x5, R7 ;  /* 0x00000005ff077819 */ /* 0x000fe20000011407 */
[----:B------:R-:W-:Y:S01]  /*0cc0*/  IMAD.IADD R10, R9, 0x1, -R10 ;  /* 0x00000001090a7824 */ /* 0x000fe200078e0a0a */
[----:B------:R-:W-:Y:S02]  /*0cd0*/  LEA.HI R3, R3, R4, RZ, 0x1 ;  /* 0x0000000403037211 */ /* 0x000fe400078f08ff */
[----:B------:R-:W-:Y:S01]  /*0ce0*/  LOP3.LUT R2, R2, 0x3fffffe, RZ, 0xc0, !PT ;  /* 0x03fffffe02027812 */ /* 0x000fe200078ec0ff */
[----:B------:R-:W-:Y:S01]  /*0cf0*/  IMAD R7, R7, 0x10, R10 ;  /* 0x0000001007077824 */ /* 0x000fe200078e020a */
[----:B------:R-:W-:-:S02]  /*0d00*/  LOP3.LUT R3, R3, 0x1ffffffe, RZ, 0xc0, !PT ;  /* 0x1ffffffe03037812 */ /* 0x000fc400078ec0ff */
[-C--:B------:R-:W-:Y:S01]  /*0d10*/  LEA.HI R187, R0, R12.reuse, RZ, 0x3 ;  /* 0x0000000c00bb7211 */ /* 0x080fe200078f18ff */
[----:B------:R-:W-:Y:S01]  /*0d20*/  IMAD.IADD R2, R16, 0x1, -R2 ;  /* 0x0000000110027824 */ /* 0x000fe200078e0a02 */
[----:B------:R-:W-:Y:S01]  /*0d30*/  LEA.HI R5, R11, R11, RZ, 0x1 ;  /* 0x0000000b0b057211 */ /* 0x000fe200078f08ff */
[----:B------:R-:W-:Y:S01]  /*0d40*/  IMAD.IADD R3, R4, 0x1, -R3 ;  /* 0x0000000104037824 */ /* 0x000fe200078e0a03 */
[----:B------:R-:W-:Y:S01]  /*0d50*/  LOP3.LUT R207, R187, 0xfffffff8, RZ, 0xc0, !PT ;  /* 0xfffffff8bbcf7812 */ /* 0x000fe200078ec0ff */
[----:B------:R-:W-:Y:S01]  /*0d60*/  IMAD R20, R2, 0x40, R7 ;  /* 0x0000004002147824 */ /* 0x000fe200078e0207 */
[----:B------:R-:W-:Y:S01]  /*0d70*/  LEA.HI R0, R0, R12, RZ, 0x6 ;  /* 0x0000000c00007211 */ /* 0x000fe200078f30ff */
[----:B------:R-:W-:Y:S01]  /*0d80*/  IMAD R3, R3, 0x8, R6 ;  /* 0x0000000803037824 */ /* 0x000fe200078e0206 */
[----:B------:R-:W-:Y:S01]  /*0d90*/  SHF.R.S32.HI R187, RZ, 0x3, R187 ;  /* 0x00000003ffbb7819 */ /* 0x000fe200000114bb */
[----:B------:R-:W-:Y:S01]  /*0da0*/  IMAD.IADD R207, R12, 0x1, -R207 ;  /* 0x000000010ccf7824 */ /* 0x000fe200078e0acf */
[----:B------:R-:W-:Y:S01]  /*0db0*/  LOP3.LUT R4, R5, 0x1ffffffe, RZ, 0xc0, !PT ;  /* 0x1ffffffe05047812 */ /* 0x000fe200078ec0ff */
[----:B------:R-:W-:Y:S01]  /*0dc0*/  IMAD.SHL.U32 R0, R0, 0x8, RZ ;  /* 0x0000000800007824 */ /* 0x000fe200078e00ff */
[----:B------:R0:W-:Y:S01]  /*0dd0*/  STL [R1+0x18], R3 ;  /* 0x0000180301007387 */ /* 0x0001e20000100800 */
[----:B------:R-:W-:Y:S01]  /*0de0*/  IMAD.SHL.U32 R2, R187, 0x40, RZ ;  /* 0x00000040bb027824 */ /* 0x000fe200078e00ff */
[----:B------:R-:W-:Y:S01]  /*0df0*/  IADD3 R4, R11, -R4, RZ ;  /* 0x800000040b047210 */ /* 0x000fe20007ffe0ff */
[C---:B------:R-:W-:Y:S01]  /*0e00*/  VIADD R12, R187.reuse, 0x20 ;  /* 0x00000020bb0c7836 */ /* 0x040fe20000000000 */
[C---:B------:R-:W-:Y:S01]  /*0e10*/  IADD3 R11, R187.reuse, 0x60, RZ ;  /* 0x00000060bb0b7810 */ /* 0x040fe20007ffe0ff */
[----:B------:R-:W-:Y:S01]  /*0e20*/  VIADD R9, R187, 0x40 ;  /* 0x00000040bb097836 */ /* 0x000fe20000000000 */
[----:B------:R-:W-:Y:S01]  /*0e30*/  LOP3.LUT R205, R0, 0xfffffe00, RZ, 0xc0, !PT ;  /* 0xfffffe0000cd7812 */ /* 0x000fe200078ec0ff */
[----:B------:R-:W-:Y:S01]  /*0e40*/  IMAD.SHL.U32 R16, R207, 0x8, RZ ;  /* 0x00000008cf107824 */ /* 0x000fe200078e00ff */
[----:B------:R-:W-:Y:S01]  /*0e50*/  SHF.R.S32.HI R0, RZ, 0x1f, R12 ;  /* 0x0000001fff007819 */ /* 0x000fe2000001140c */
[----:B------:R1:W-:Y:S01]  /*0e60*/  STL [R1+0x14], R20 ;  /* 0x0000141401007387 */ /* 0x0003e20000100800 */
[----:B0-----:R-:W-:Y:S01]  /*0e70*/  LOP3.LUT R3, R2, 0x1c0, RZ, 0xc0, !PT ;  /* 0x000001c002037812 */ /* 0x001fe200078ec0ff */
[----:B------:R-:W-:Y:S01]  /*0e80*/  IMAD.SHL.U32 R197, R9, 0x40, RZ ;  /* 0x0000004009c57824 */ /* 0x000fe200078e00ff */
[----:B------:R-:W-:Y:S01]  /*0e90*/  SHF.R.S32.HI R2, RZ, 0x1f, R9 ;  /* 0x0000001fff027819 */ /* 0x000fe20000011409 */
[----:B------:R-:W-:Y:S01]  /*0ea0*/  IMAD.SHL.U32 R198, R12, 0x40, RZ ;  /* 0x000000400cc67824 */ /* 0x000fe200078e00ff */
[----:B------:R-:W-:Y:S01]  /*0eb0*/  SHF.R.S32.HI R10, RZ, 0x1f, R11 ;  /* 0x0000001fff0a7819 */ /* 0x000fe2000001140b */
[----:B------:R-:W-:Y:S01]  /*0ec0*/  IMAD.SHL.U32 R196, R11, 0x40, RZ ;  /* 0x000000400bc47824 */ /* 0x000fe200078e00ff */
[----:B------:R-:W-:Y:S01]  /*0ed0*/  SHF.R.U32.HI R204, RZ, 0x3, R3 ;  /* 0x00000003ffcc7819 */ /* 0x000fe20000011603 */
[----:B------:R-:W-:Y:S01]  /*0ee0*/  IMAD.MOV.U32 R5, RZ, RZ, R13 ;  /* 0x000000ffff057224 */ /* 0x000fe200078e000d */
[----:B------:R-:W-:Y:S01]  /*0ef0*/  LOP3.LUT R200, R3, 0x38, R16, 0xf8, !PT ;  /* 0x0000003803c87812 */ /* 0x000fe200078ef810 */
[----:B------:R-:W-:Y:S01]  /*0f00*/  IMAD.MOV.U32 R6, RZ, RZ, R14 ;  /* 0x000000ffff067224 */ /* 0x000fe200078e000e */
[----:B------:R-:W-:Y:S01]  /*0f10*/  LEA.HI R0, R0, R12, RZ, 0x3 ;  /* 0x0000000c00007211 */ /* 0x000fe200078f18ff */
[----:B------:R-:W-:Y:S01]  /*0f20*/  IMAD.MOV.U32 R7, RZ, RZ, R15 ;  /* 0x000000ffff077224 */ /* 0x000fe200078e000f */
[----:B------:R-:W-:Y:S01]  /*0f30*/  LEA.HI R9, R2, R9, RZ, 0x3 ;  /* 0x0000000902097211 */ /* 0x000fe200078f18ff */
[----:B------:R-:W-:Y:S01]  /*0f40*/  IMAD.SHL.U32 R22, R207, 0x4, RZ ;  /* 0x00000004cf167824 */ /* 0x000fe200078e00ff */
[----:B------:R-:W-:Y:S01]  /*0f50*/  LEA.HI R10, R10, R11, RZ, 0x3 ;  /* 0x0000000b0a0a7211 */ /* 0x000fe200078f18ff */
[----:B------:R-:W-:Y:S01]  /*0f60*/  IMAD.SHL.U32 R0, R0, 0x40, RZ ;  /* 0x0000004000007824 */ /* 0x000fe200078e00ff */
[----:B------:R-:W-:Y:S01]  /*0f70*/  LOP3.LUT R3, R8, 0x7ffffffc, RZ, 0xc0, !PT ;  /* 0x7ffffffc08037812 */ /* 0x000fe200078ec0ff */
[----:B------:R-:W-:Y:S01]  /*0f80*/  IMAD.SHL.U32 R9, R9, 0x40, RZ ;  /* 0x0000004009097824 */ /* 0x000fe200078e00ff */
[----:B------:R-:W-:Y:S01]  /*0f90*/  LOP3.LUT R198, R198, 0x1c0, RZ, 0xc0, !PT ;  /* 0x000001c0c6c67812 */ /* 0x000fe200078ec0ff */
[----:B------:R-:W-:Y:S01]  /*0fa0*/  IMAD.SHL.U32 R10, R10, 0x40, RZ ;  /* 0x000000400a0a7824 */ /* 0x000fe200078e00ff */
[----:B------:R-:W-:Y:S01]  /*0fb0*/  LOP3.LUT R197, R197, 0x1c0, RZ, 0xc0, !PT ;  /* 0x000001c0c5c57812 */ /* 0x000fe200078ec0ff */
[----:B------:R-:W-:Y:S01]  /*0fc0*/  IMAD.IADD R3, R220, 0x1, -R3 ;  /* 0x00000001dc037824 */ /* 0x000fe200078e0a03 */
[----:B------:R-:W-:Y:S01]  /*0fd0*/  LOP3.LUT R196, R196, 0x1c0, RZ, 0xc0, !PT ;  /* 0x000001c0c4c47812 */ /* 0x000fe200078ec0ff */
[----:B------:R-:W-:Y:S01]  /*0fe0*/  VIADD R2, R16, 0x40 ;  /* 0x0000004010027836 */ /* 0x000fe20000000000 */
[----:B------:R-:W-:Y:S01]  /*0ff0*/  SHF.R.U32.HI R15, RZ, 0x3, R198 ;  /* 0x00000003ff0f7819 */ /* 0x000fe200000116c6 */
[----:B------:R-:W-:Y:S01]  /*1000*/  IMAD.SHL.U32 R193, R3, 0x2, RZ ;  /* 0x0000000203c17824 */ /* 0x000fe200078e00ff */
[--C-:B------:R-:W-:Y:S01]  /*1010*/  LOP3.LUT R8, R198, 0x38, R16.reuse, 0xf8, !PT ;  /* 0x00000038c6087812 */ /* 0x100fe200078ef810 */
[----:B------:R-:W-:Y:S01]  /*1020*/  VIADD R185, R22, 0x20 ;  /* 0x0000002016b97836 */ /* 0x000fe20000000000 */
[----:B------:R-:W-:Y:S01]  /*1030*/  SHF.R.U32.HI R14, RZ, 0x3, R197 ;  /* 0x00000003ff0e7819 */ /* 0x000fe200000116c5 */
[----:B------:R-:W-:Y:S01]  /*1040*/  VIADD R218, R193, 0x50 ;  /* 0x00000050c1da7836 */ /* 0x000fe20000000000 */
[----:B------:R-:W-:Y:S01]  /*1050*/  LOP3.LUT R11, R197, 0x38, R16, 0xf8, !PT ;  /* 0x00000038c50b7812 */ /* 0x000fe200078ef810 */
[C---:B------:R-:W-:Y:S01]  /*1060*/  VIADD R216, R193.reuse, 0x60 ;  /* 0x00000060c1d87836 */ /* 0x040fe20000000000 */
[----:B------:R-:W-:Y:S01]  /*1070*/  SHF.R.U32.HI R13, RZ, 0x3, R196 ;  /* 0x00000003ff0d7819 */ /* 0x000fe200000116c4 */
[C---:B------:R-:W-:Y:S01]  /*1080*/  VIADD R215, R193.reuse, 0x68 ;  /* 0x00000068c1d77836 */ /* 0x040fe20000000000 */
[----:B------:R-:W-:Y:S01]  /*1090*/  LOP3.LUT R12, R196, 0x38, R16, 0xf8, !PT ;  /* 0x00000038c40c7812 */ /* 0x000fe200078ef810 */
[C---:B------:R-:W-:Y:S01]  /*10a0*/  VIADD R214, R193.reuse, 0x70 ;  /* 0x00000070c1d67836 */ /* 0x040fe20000000000 */
[----:B------:R-:W-:Y:S01]  /*10b0*/  LOP3.LUT R203, R0, 0xfffffe00, RZ, 0xc0, !PT ;  /* 0xfffffe0000cb7812 */ /* 0x000fe200078ec0ff */
[----:B------:R-:W-:Y:S01]  /*10c0*/  VIADD R213, R193, 0x78 ;  /* 0x00000078c1d57836 */ /* 0x000fe20000000000 */
[----:B------:R-:W-:Y:S01]  /*10d0*/  LOP3.LUT R202, R9, 0xfffffe00, RZ, 0xc0, !PT ;  /* 0xfffffe0009ca7812 */ /* 0x000fe200078ec0ff */
[----:B------:R-:W-:Y:S01]  /*10e0*/  IMAD R206, R4, 0x8, R20 ;  /* 0x0000000804ce7824 */ /* 0x000fe200078e0214 */
[----:B------:R-:W-:-:S02]  /*10f0*/  LOP3.LUT R201, R10, 0xfffffe00, RZ, 0xc0, !PT ;  /* 0xfffffe000ac97812 */ /* 0x000fc400078ec0ff */
[----:B------:R-:W-:Y:S02]  /*1100*/  LOP3.LUT R8, R203, R8, R15, 0xf6, !PT ;  /* 0x00000008cb087212 */ /* 0x000fe400078ef60f */
[----:B------:R-:W-:Y:S02]  /*1110*/  LOP3.LUT R11, R202, R11, R14, 0xf6, !PT ;  /* 0x0000000bca0b7212 */ /* 0x000fe400078ef60e */
[----:B------:R-:W-:Y:S02]  /*1120*/  LOP3.LUT R12, R201, R12, R13, 0xf6, !PT ;  /* 0x0000000cc90c7212 */ /* 0x000fe400078ef60d */
[----:B------:R-:W-:Y:S02]  /*1130*/  IADD3 R217, R193, 0x58, RZ ;  /* 0x00000058c1d97810 */ /* 0x000fe40007ffe0ff */
[----:B------:R-:W-:Y:S02]  /*1140*/  SHF.R.S32.HI R23, RZ, 0x1f, R22 ;  /* 0x0000001fff177819 */ /* 0x000fe40000011416 */
[----:B------:R-:W-:-:S02]  /*1150*/  SHF.R.S32.HI R17, RZ, 0x1f, R16 ;  /* 0x0000001fff117819 */ /* 0x000fc40000011410 */
[----:B------:R-:W-:Y:S02]  /*1160*/  LOP3.LUT R200, R205, R200, R204, 0xf6, !PT ;  /* 0x000000c8cdc87212 */ /* 0x000fe400078ef6cc */
[----:B------:R-:W-:Y:S02]  /*1170*/  SHF.R.S32.HI R184, RZ, 0x1f, R2 ;  /* 0x0000001fffb87819 */ /* 0x000fe40000011402 */
[----:B------:R-:W-:Y:S02]  /*1180*/  LEA R229, R8, UR40, 0x1 ;  /* 0x0000002808e57c11 */ /* 0x000fe4000f8e08ff */
[----:B------:R-:W-:Y:S02]  /*1190*/  LEA R228, R11, UR40, 0x1 ;  /* 0x000000280be47c11 */ /* 0x000fe4000f8e08ff */
[----:B------:R-:W-:Y:S02]  /*11a0*/  LEA R227, R12, UR40, 0x1 ;  /* 0x000000280ce37c11 */ /* 0x000fe4000f8e08ff */
[----:B------:R-:W-:-:S02]  /*11b0*/  SHF.R.S32.HI R226, RZ, 0x1f, R218 ;  /* 0x0000001fffe27819 */ /* 0x000fc400000114da */
[----:B------:R-:W-:Y:S02]  /*11c0*/  SHF.R.S32.HI R225, RZ, 0x1f, R217 ;  /* 0x0000001fffe17819 */ /* 0x000fe400000114d9 */
[----:B------:R-:W-:Y:S02]  /*11d0*/  SHF.R.S32.HI R224, RZ, 0x1f, R216 ;  /* 0x0000001fffe07819 */ /* 0x000fe400000114d8 */
[----:B------:R-:W-:Y:S02]  /*11e0*/  SHF.R.S32.HI R223, RZ, 0x1f, R215 ;  /* 0x0000001fffdf7819 */ /* 0x000fe400000114d7 */
[----:B------:R-:W-:Y:S02]  /*11f0*/  SHF.R.S32.HI R222, RZ, 0x1f, R214 ;  /* 0x0000001fffde7819 */ /* 0x000fe400000114d6 */
[----:B-1----:R-:W-:-:S07]  /*1200*/  SHF.R.S32.HI R221, RZ, 0x1f, R213 ;  /* 0x0000001fffdd7819 */ /* 0x002fce00000114d5 */
.L_x_3136:
[----:B012---:R-:W0:Y:S02]  /*1210*/  LDC.64 R8, c[0x0][0xc88] ;  /* 0x00032200ff087b82 */ /* 0x007e240000000a00 */
[----:B0-----:R-:W-:-:S05]  /*1220*/  IMAD.WIDE R8, R7, 0x4, R8 ;  /* 0x0000000407087825 */ /* 0x001fca00078e0208 */
[----:B------:R-:W2:Y:S01]  /*1230*/  LDG.E R209, desc[UR42][R8.64] ;  /* 0x0000002a08d17981 */ /* 0x000ea2000c1e1900 */
[----:B------:R-:W-:Y:S05]  /*1240*/  YIELD ;  /* 0x0000000000007946 */ /* 0x000fea0003800000 */
[----:B------:R-:W-:Y:S01]  /*1250*/  ULDC.64 UR4, c[0x0][0xa28] ;  /* 0x00028a0000047ab9 */ /* 0x000fe20000000a00 */
[----:B------:R-:W-:Y:S01]  /*1260*/  ULDC.64 UR8, c[0x0][0xa18] ;  /* 0x0002860000087ab9 */ /* 0x000fe20000000a00 */
[----:B------:R-:W-:Y:S01]  /*1270*/  ISETP.NE.U32.AND P1, PT, RZ, UR4, PT ;  /* 0x00000004ff007c0c */ /* 0x000fe2000bf25070 */
[----:B------:R-:W-:Y:S01]  /*1280*/  ULDC.64 UR6, c[0x0][0xa08] ;  /* 0x0002820000067ab9 */ /* 0x000fe20000000a00 */
[----:B------:R-:W-:Y:S01]  /*1290*/  IMAD.MOV.U32 R15, RZ, RZ, RZ ;  /* 0x000000ffff0f7224 */ /* 0x000fe200078e00ff */
[----:B------:R-:W-:Y:S01]  /*12a0*/  ISETP.NE.U32.AND P0, PT, RZ, UR6, PT ;  /* 0x00000006ff007c0c */ /* 0x000fe2000bf05070 */
[----:B-----5:R-:W-:Y:S01]  /*12b0*/  IMAD.MOV.U32 R31, RZ, RZ, RZ ;  /* 0x000000ffff1f7224 */ /* 0x020fe200078e00ff */
[----:B------:R-:W-:-:S02]  /*12c0*/  ISETP.NE.AND.EX P1, PT, RZ, UR5, PT, P1 ;  /* 0x00000005ff007c0c */ /* 0x000fc4000bf25310 */
[----:B------:R-:W-:Y:S02]  /*12d0*/  ISETP.NE.AND.EX P0, PT, RZ, UR7, PT, P0 ;  /* 0x00000007ff007c0c */ /* 0x000fe4000bf05300 */
[----:B--2---:R-:W-:Y:S01]  /*12e0*/  SHF.R.S32.HI R219, RZ, 0x1f, R209 ;  /* 0x0000001fffdb7819 */ /* 0x004fe200000114d1 */
[----:B------:R-:W-:-:S08]  /*12f0*/  IMAD.SHL.U32 R210, R209, 0x4, RZ ;  /* 0x00000004d1d27824 */ /* 0x000fd000078e00ff */
[C---:B------:R-:W-:Y:S02]  /*1300*/  @P1 LEA R10, P2, R209.reuse, UR4, 0x2 ;  /* 0x00000004d10a1c11 */ /* 0x040fe4000f8410ff */
[C-C-:B------:R-:W-:Y:S02]  /*1310*/  SHF.L.U64.HI R211, R209.reuse, 0x2, R219.reuse ;  /* 0x00000002d1d37819 */ /* 0x140fe400000102db */
[----:B------:R-:W-:Y:S02]  /*1320*/  @P1 LEA.HI.X R11, R209, UR5, R219, 0x2, P2 ;  /* 0x00000005d10b1c11 */ /* 0x000fe400090f14db */
[----:B------:R-:W-:Y:S01]  /*1330*/  ISETP.NE.U32.AND P2, PT, RZ, UR8, PT ;  /* 0x00000008ff007c0c */ /* 0x000fe2000bf45070 */
[----:B------:R-:W-:Y:S01]  /*1340*/  ULDC UR4, c[0x0][0x288] ;  /* 0x0000a20000047ab9 */ /* 0x000fe20000000800 */
[----:B------:R-:W-:Y:S01]  /*1350*/  IADD3 R12, P3, R210, UR6, RZ ;  /* 0x00000006d20c7c10 */ /* 0x000fe2000ff7e0ff */
[----:B------:R0:W5:Y:S01]  /*1360*/  @P1 LDG.E R15, desc[UR42][R10.64] ;  /* 0x0000002a0a0f1981 */ /* 0x000162000c1e1900 */
[----:B------:R-:W-:Y:S01]  /*1370*/  ISETP.NE.AND.EX P2, PT, RZ, UR9, PT, P2 ;  /* 0x00000009ff007c0c */ /* 0x000fe2000bf45320 */
[----:B------:R-:W-:Y:S01]  /*1380*/  IMAD.U32 R194, RZ, RZ, UR4 ;  /* 0x00000004ffc27e24 */ /* 0x000fe2000f8e00ff */
[----:B------:R-:W-:Y:S01]  /*1390*/  IADD3.X R13, R211, UR7, RZ, P3, !PT ;  /* 0x00000007d30d7c10 */ /* 0x000fe20009ffe4ff */
[----:B------:R-:W-:-:S04]  /*13a0*/  ULDC.64 UR4, c[0x0][0x418] ;  /* 0x0001060000047ab9 */ /* 0x000fc80000000a00 */
[----:B------:R0:W5:Y:S06]  /*13b0*/  @P0 LDG.E R31, desc[UR42][R12.64] ;  /* 0x0000002a0c1f0981 */ /* 0x00016c000c1e1900 */
        /* <DEDUP_REMOVED lines=12> */
[----:B0---4-:R-:W-:Y:S06]  /*1480*/  @P2 BRA `(.L_x_2903) ;  /* 0x0000000000242947 */ /* 0x011fec0003800000 */
        /* <DEDUP_REMOVED lines=9> */
.L_x_2903:
[----:B------:R-:W-:Y:S01]  /*1520*/  ULDC.64 UR4, c[0x0][0xa20] ;  /* 0x0002880000047ab9 */ /* 0x000fe20000000a00 */
[C---:B------:R-:W-:Y:S02]  /*1530*/  LOP3.LUT R3, R6.reuse, 0xff000000, RZ, 0xc0, !PT ;  /* 0xff00000006037812 */ /* 0x040fe400078ec0ff */
        /* <DEDUP_REMOVED lines=11> */
.L_x_2904:
[----:B------:R-:W-:Y:S05]  /*15f0*/  @!P0 BRA `(.L_x_2905) ;  /* 0x00000000000c8947 */ /* 0x000fea0003800000 */
[----:B------:R-:W2:Y:S04]  /*1600*/  LDG.E R3, desc[UR42][R12.64] ;  /* 0x0000002a0c037981 */ /* 0x000ea8000c1e1900 */
[----:B------:R-:W2:Y:S02]  /*1610*/  LDG.E R30, desc[UR42][R12.64+0x4] ;  /* 0x0000042a0c1e7981 */ /* 0x000ea4000c1e1900 */
[----:B--2---:R-:W-:-:S07]  /*1620*/  IMAD.IADD R30, R30, 0x1, -R3 ;  /* 0x000000011e1e7824 */ /* 0x004fce00078e0a03 */
.L_x_2905:
[----:B------:R-:W-:Y:S01]  /*1630*/  ULDC.64 UR4, c[0x0][0xa10] ;  /* 0x0002840000047ab9 */ /* 0x000fe20000000a00 */
[----:B------:R-:W1:Y:S01]  /*1640*/  LDC R4, c[0x0][0x448] ;  /* 0x00011200ff047b82 */ /* 0x000e620000000800 */
[----:B------:R-:W-:-:S04]  /*1650*/  ISETP.NE.U32.AND P0, PT, RZ, UR4, PT ;  /* 0x00000004ff007c0c */ /* 0x000fc8000bf05070 */
[----:B------:R-:W-:Y:S01]  /*1660*/  ISETP.NE.AND.EX P0, PT, RZ, UR5, PT, P0 ;  /* 0x00000005ff007c0c */ /* 0x000fe2000bf05300 */
[----:B------:R-:W-:-:S12]  /*1670*/  ULDC.64 UR4, c[0x0][0xa30] ;  /* 0x00028c0000047ab9 */ /* 0x000fd80000000a00 */
[----:B0-----:R-:W0:Y:S02]  /*1680*/  @P0 LDC.64 R6, c[0x0][0xa10] ;  /* 0x00028400ff060b82 */ /* 0x001e240000000a00 */
[----:B0-----:R-:W-:-:S05]  /*1690*/  @P0 IMAD.WIDE R6, R209, 0x4, R6 ;  /* 0x00000004d1060825 */ /* 0x001fca00078e0206 */
[----:B------:R-:W2:Y:S04]  /*16a0*/  @P0 LDG.E R0, desc[UR42][R6.64] ;  /* 0x0000002a06000981 */ /* 0x000ea8000c1e1900 */
[----:B------:R0:W2:Y:S01]  /*16b0*/  @P0 LDG.E R3, desc[UR42][R6.64+0x4] ;  /* 0x0000042a06030981 */ /* 0x0000a2000c1e1900 */
[----:B------:R-:W-:Y:S02]  /*16c0*/  ISETP.NE.U32.AND P1, PT, RZ, UR4, PT ;  /* 0x00000004ff007c0c */ /* 0x000fe4000bf25070 */
[----:B-----5:R-:W-:Y:S02]  /*16d0*/  MOV R24, R30 ;  /* 0x0000001e00187202 */ /* 0x020fe40000000f00 */
[----:B------:R-:W-:-:S13]  /*16e0*/  ISETP.NE.AND.EX P1, PT, RZ, UR5, PT, P1 ;  /* 0x00000005ff007c0c */ /* 0x000fda000bf25310 */
[----:B------:R-:W-:-:S04]  /*16f0*/  @P1 IADD3 R8, P2, R210, UR4, RZ ;  /* 0x00000004d2081c10 */ /* 0x000fc8000ff5e0ff */
[----:B------:R-:W-:-:S05]  /*1700*/  @P1 IADD3.X R9, R211, UR5, RZ, P2, !PT ;  /* 0x00000005d3091c10 */ /* 0x000fca00097fe4ff */
[----:B------:R3:W5:Y:S01]  /*1710*/  @P1 LDG.E R24, desc[UR42][R8.64] ;  /* 0x0000002a08181981 */ /* 0x000762000c1e1900 */
[----:B-1----:R-:W-:Y:S01]  /*1720*/  ISETP.NE.AND P1, PT, R4, 0x1, PT ;  /* 0x000000010400780c */ /* 0x002fe20003f25270 */
[----:B------:R-:W-:Y:S01]  /*1730*/  IMAD.SHL.U32 R192, R5, 0x80, RZ ;  /* 0x0000008005c07824 */ /* 0x000fe200078e00ff */
[----:B------:R-:W-:Y:S01]  /*1740*/  BSSY B0, `(.L_x_2906) ;  /* 0x0000035000007945 */ /* 0x000fe20003800000 */
[----:B------:R-:W-:Y:S01]  /*1750*/  IMAD.IADD R10, R30, 0x1, -R15 ;  /* 0x000000011e0a7824 */ /* 0x000fe200078e0a0f */
[----:B------:R-:W-:Y:S01]  /*1760*/  LOP3.LUT R212, R208, 0xff, RZ, 0xc0, !PT ;  /* 0x000000ffd0d47812 */ /* 0x000fe200078ec0ff */
[----:B------:R-:W-:Y:S01]  /*1770*/  VIADD R4, R192, 0x7f ;  /* 0x0000007fc0047836 */ /* 0x000fe20000000000 */
[----:B------:R-:W-:-:S07]  /*1780*/  SHF.R.U32.HI R208, RZ, 0x10, R208 ;  /* 0x00000010ffd07819 */ /* 0x000fce00000116d0 */
[----:B------:R-:W1:Y:S08]  /*1790*/  @P1 LDC R11, c[0x0][0x44c] ;  /* 0x00011300ff0b1b82 */ /* 0x000e700000000800 */
[----:B0-----:R-:W0:Y:S01]  /*17a0*/  @P1 LDC R7, c[0x0][0x450] ;  /* 0x00011400ff071b82 */ /* 0x001e220000000800 */
[----:B--2---:R-:W-:Y:S02]  /*17b0*/  @P0 IMAD.IADD R25, R3, 0x1, -R0 ;  /* 0x0000000103190824 */ /* 0x004fe400078e0a00 */
[----:B-1----:R-:W-:-:S04]  /*17c0*/  @P1 IMAD.HI.U32 R0, R4, R11, RZ ;  /* 0x0000000b04001227 */ /* 0x002fc800078e00ff */
[----:B------:R-:W-:Y:S01]  /*17d0*/  IMAD.IADD R195, R10, 0x1, R25 ;  /* 0x000000010ac37824 */ /* 0x000fe200078e0219 */
[----:B0-----:R-:W-:-:S03]  /*17e0*/  @P1 SHF.R.U32.HI R4, RZ, R7, R0 ;  /* 0x00000007ff041219 */ /* 0x001fc60000011600 */
[C---:B------:R-:W-:Y:S01]  /*17f0*/  VIADD R0, R195.reuse, 0x7f ;  /* 0x0000007fc3007836 */ /* 0x040fe20000000000 */
[----:B------:R-:W-:-:S04]  /*1800*/  IADD3 R93, R195, 0x80, -R194 ;  /* 0x00000080c35d7810 */ /* 0x000fc80007ffe8c2 */
[----:B------:R-:W-:Y:S01]  /*1810*/  SHF.R.S32.HI R3, RZ, 0x1f, R0 ;  /* 0x0000001fff037819 */ /* 0x000fe20000011400 */
[----:B------:R-:W-:-:S03]  /*1820*/  IMAD.IADD R4, R93, 0x1, R4 ;  /* 0x000000015d047824 */ /* 0x000fc600078e0204 */
[----:B------:R-:W-:Y:S02]  /*1830*/  LEA.HI R3, R3, R0, RZ, 0x7 ;  /* 0x0000000003037211 */ /* 0x000fe400078f38ff */
[----:B------:R-:W-:Y:S02]  /*1840*/  SHF.R.S32.HI R5, RZ, 0x1f, R4 ;  /* 0x0000001fff057819 */ /* 0x000fe40000011404 */
[----:B------:R-:W-:Y:S01]  /*1850*/  SHF.R.S32.HI R94, RZ, 0x7, R3 ;  /* 0x00000007ff5e7819 */ /* 0x000fe20000011403 */
[----:B------:R-:W-:Y:S01]  /*1860*/  IMAD.MOV.U32 R3, RZ, RZ, RZ ;  /* 0x000000ffff037224 */ /* 0x000fe200078e00ff */
[----:B------:R-:W-:-:S04]  /*1870*/  LEA.HI R5, R5, R4, RZ, 0x7 ;  /* 0x0000000405057211 */ /* 0x000fc800078f38ff */
[----:B------:R-:W-:-:S04]  /*1880*/  SHF.R.S32.HI R5, RZ, 0x7, R5 ;  /* 0x00000007ff057819 */ /* 0x000fc80000011405 */
[----:B---3--:R-:W-:-:S04]  /*1890*/  VIMNMX R9, R94, R5, PT ;  /* 0x000000055e097248 */ /* 0x008fc80003fe0100 */
[----:B------:R-:W-:-:S13]  /*18a0*/  ISETP.GE.AND P0, PT, R9, 0x1, PT ;  /* 0x000000010900780c */ /* 0x000fda0003f06270 */
[----:B------:R-:W-:Y:S05]  /*18b0*/  @!P0 BRA `(.L_x_2907) ;  /* 0x0000000000748947 */ /* 0x000fea0003800000 */
[----:B------:R-:W-:Y:S01]  /*18c0*/  ISETP.NE.AND P0, PT, R208, RZ, PT ;  /* 0x000000ffd000720c */ /* 0x000fe20003f05270 */
[----:B------:R-:W-:-:S03]  /*18d0*/  ULDC UR4, c[0x0][0x9f0] ;  /* 0x00027c0000047ab9 */ /* 0x000fc60000000800 */
[----:B------:R-:W-:-:S04]  /*18e0*/  SEL R11, R208, UR4, P0 ;  /* 0x00000004d00b7c07 */ /* 0x000fc80008000000 */
[-C--:B------:R-:W-:Y:S02]  /*18f0*/  IABS R6, R11.reuse ;  /* 0x0000000b00067213 */ /* 0x080fe40000000000 */
        /* <DEDUP_REMOVED lines=13> */
[----:B------:R-:W-:-:S06]  /*19d0*/  IMAD.HI.U32 R5, R5, R7, R4 ;  /* 0x0000000705057227 */ /* 0x000fcc00078e0004 */
[----:B------:R-:W-:-:S04]  /*19e0*/  IMAD.HI.U32 R5, R5, R8, RZ ;  /* 0x0000000805057227 */ /* 0x000fc800078e00ff */
        /* <DEDUP_REMOVED lines=10> */
.L_x_2907:
[----:B------:R-:W-:Y:S05]  /*1a90*/  BSYNC B0 ;  /* 0x0000000000007941 */ /* 0x000fea0003800000 */
.L_x_2906:
[----:B------:R-:W-:-:S05]  /*1aa0*/  IMAD R0, R212, R3, RZ ;  /* 0x00000003d4007224 */ /* 0x000fca00078e02ff */
        /* <DEDUP_REMOVED lines=35> */
.L_x_2910:
[----:B------:R-:W-:Y:S05]  /*1ce0*/  BSYNC B6 ;  /* 0x0000000000067941 */ /* 0x000fea0003800000 */
.L_x_2909:
        /* <DEDUP_REMOVED lines=20> */
.L_x_2912:
[----:B------:R-:W-:Y:S05]  /*1e30*/  BSYNC B6 ;  /* 0x0000000000067941 */ /* 0x000fea0003800000 */
.L_x_2911:
[----:B------:R-:W-:Y:S01]  /*1e40*/  ULDC.64 UR4, c[0x0][0x9f8] ;  /* 0x00027e0000047ab9 */ /* 0x000fe20000000a00 */
[----:B------:R-:W-:Y:S01]  /*1e50*/  MOV R0, R209 ;  /* 0x000000d100007202 */ /* 0x000fe20000000f00 */
[----:B------:R-:W0:Y:S01]  /*1e60*/  LDC R37, c[0x0][0x3f4] ;  /* 0x0000fd00ff257b82 */ /* 0x000e220000000800 */
[----:B------:R-:W-:-:S04]  /*1e70*/  ISETP.NE.U32.AND P0, PT, RZ, UR4, PT ;  /* 0x00000004ff007c0c */ /* 0x000fc8000bf05070 */
[----:B------:R-:W-:-:S03]  /*1e80*/  ISETP.NE.AND.EX P0, PT, RZ, UR5, PT, P0 ;  /* 0x00000005ff007c0c */ /* 0x000fc6000bf05300 */
[----:B------:R-:W1:Y:S08]  /*1e90*/  LDC.64 R28, c[0x0][0x3f8] ;  /* 0x0000fe00ff1c7b82 */ /* 0x000e700000000a00 */
[----:B------:R-:W2:Y:S02]  /*1ea0*/  LDC.64 R34, c[0x0][0x408] ;  /* 0x00010200ff227b82 */ /* 0x000ea40000000a00 */
[----:B------:R-:W-:-:S04]  /*1eb0*/  @P0 IADD3 R4, P1, R210, UR4, RZ ;  /* 0x00000004d2040c10 */ /* 0x000fc8000ff3e0ff */
[----:B------:R-:W-:-:S05]  /*1ec0*/  @P0 IADD3.X R5, R211, UR5, RZ, P1, !PT ;  /* 0x00000005d3050c10 */ /* 0x000fca0008ffe4ff */
[----:B------:R3:W4:Y:S01]  /*1ed0*/  @P0 LDG.E R0, desc[UR42][R4.64] ;  /* 0x0000002a04000981 */ /* 0x000722000c1e1900 */
[----:B------:R-:W-:Y:S01]  /*1ee0*/  SHF.R.S32.HI R11, RZ, 0x1f, R187 ;  /* 0x0000001fff0b7819 */ /* 0x000fe200000114bb */
[C---:B------:R-:W-:Y:S01]  /*1ef0*/  IMAD.SHL.U32 R33, R187.reuse, 0x40, RZ ;  /* 0x00000040bb217824 */ /* 0x040fe200078e00ff */
[----:B0-----:R-:W-:Y:S01]  /*1f00*/  ISETP.GE.AND P0, PT, R16, R37, PT ;  /* 0x000000251000720c */ /* 0x001fe20003f06270 */
[----:B------:R-:W0:Y:S01]  /*1f10*/  S2R R36, SR_TID.X ;  /* 0x0000000000247919 */ /* 0x000e220000002100 */
[-C--:B-1----:R-:W-:Y:S01]  /*1f20*/  IMAD.WIDE.U32 R6, R187, R28.reuse, R22 ;  /* 0x0000001cbb067225 */ /* 0x082fe200078e0016 */
[----:B-----5:R-:W-:Y:S02]  /*1f30*/  SHF.R.S32.HI R13, RZ, 0x1f, R24 ;  /* 0x0000001fff0d7819 */ /* 0x020fe40000011418 */
[----:B------:R-:W-:Y:S01]  /*1f40*/  SHF.R.U32.HI R32, RZ, 0x3, R198 ;  /* 0x00000003ff207819 */ /* 0x000fe200000116c6 */
[----:B------:R-:W-:Y:S01]  /*1f50*/  IMAD R8, R11, R28, RZ ;  /* 0x0000001c0b087224 */ /* 0x000fe200078e02ff */
[----:B---3--:R-:W-:Y:S01]  /*1f60*/  SEL R5, R37, RZ, P0 ;  /* 0x000000ff25057207 */ /* 0x008fe20000000000 */
[----:B------:R-:W-:Y:S01]  /*1f70*/  IMAD.MOV.U32 R80, RZ, RZ, R6 ;  /* 0x000000ffff507224 */ /* 0x000fe200078e0006 */
[----:B------:R-:W-:Y:S01]  /*1f80*/  SHF.R.U32.HI R21, RZ, 0x3, R197 ;  /* 0x00000003ff157819 */ /* 0x000fe200000116c5 */
[----:B------:R-:W-:Y:S01]  /*1f90*/  IMAD R83, R187, R29, R8 ;  /* 0x0000001dbb537224 */ /* 0x000fe200078e0208 */
[----:B------:R-:W-:Y:S01]  /*1fa0*/  SHF.R.U32.HI R20, RZ, 0x3, R196 ;  /* 0x00000003ff147819 */ /* 0x000fe200000116c4 */
[----:B--2---:R-:W-:-:S02]  /*1fb0*/  IMAD R4, R11, R34, RZ ;  /* 0x000000220b047224 */ /* 0x004fc400078e02ff */
[----:B------:R-:W-:Y:S02]  /*1fc0*/  IMAD.IADD R5, R16, 0x1, R5 ;  /* 0x0000000110057824 */ /* 0x000fe400078e0205 */
[----:B------:R-:W-:Y:S02]  /*1fd0*/  IMAD.IADD R81, R7, 0x1, R83 ;  /* 0x0000000107517824 */ /* 0x000fe400078e0253 */
[C---:B------:R-:W-:Y:S01]  /*1fe0*/  IMAD R7, R187.reuse, R35, R4 ;  /* 0x00000023bb077224 */ /* 0x040fe200078e0204 */
[----:B------:R-:W-:Y:S01]  /*1ff0*/  SHF.R.S32.HI R4, RZ, 0x1f, R5 ;  /* 0x0000001fff047819 */ /* 0x000fe20000011405 */
[----:B------:R-:W-:-:S03]  /*2000*/  IMAD.WIDE.U32 R84, R187, R34, R22 ;  /* 0x00000022bb547225 */ /* 0x000fc600078e0016 */
[CC--:B------:R-:W-:Y:S01]  /*2010*/  LEA.HI R11, R4.reuse, R5.reuse, RZ, 0x3 ;  /* 0x00000005040b7211 */ /* 0x0c0fe200078f18ff */
[--C-:B------:R-:W-:Y:S01]  /*2020*/  IMAD.WIDE.U32 R86, R187, R34, R16.reuse ;  /* 0x00000022bb567225 */ /* 0x100fe200078e0010 */
[----:B------:R-:W-:Y:S02]  /*2030*/  LEA.HI R6, R4, R5, RZ, 0x6 ;  /* 0x0000000504067211 */ /* 0x000fe400078f30ff */
[----:B------:R-:W-:Y:S01]  /*2040*/  LOP3.LUT R4, R11, 0x38, RZ, 0xc0, !PT ;  /* 0x000000380b047812 */ /* 0x000fe200078ec0ff */
[-C--:B------:R-:W-:Y:S01]  /*2050*/  IMAD.WIDE.U32 R8, R187, R28.reuse, R16 ;  /* 0x0000001cbb087225 */ /* 0x080fe200078e0010 */
[----:B------:R-:W-:Y:S02]  /*2060*/  LOP3.LUT R10, R196, 0x38, R11, 0xf8, !PT ;  /* 0x00000038c40a7812 */ /* 0x000fe400078ef80b */
[----:B------:R-:W-:Y:S01]  /*2070*/  LOP3.LUT R5, R4, 0x1c0, R33, 0xf8, !PT ;  /* 0x000001c004057812 */ /* 0x000fe200078ef821 */
[----:B------:R-:W-:Y:S01]  /*2080*/  IMAD.IADD R85, R85, 0x1, R7 ;  /* 0x0000000155557824 */ /* 0x000fe200078e0207 */
[----:B0-----:R-:W-:Y:S01]  /*2090*/  SHF.R.U32.HI R36, RZ, 0x7, R36 ;  /* 0x00000007ff247819 */ /* 0x001fe20000011624 */
[----:B------:R-:W-:Y:S01]  /*20a0*/  IMAD.IADD R87, R7, 0x1, R87 ;  /* 0x0000000107577824 */ /* 0x000fe200078e0257 */
[----:B------:R-:W-:Y:S01]  /*20b0*/  LOP3.LUT R7, R198, 0x38, R11, 0xf8, !PT ;  /* 0x00000038c6077812 */ /* 0x000fe200078ef80b */
[----:B------:R-:W-:Y:S01]  /*20c0*/  IMAD.SHL.U32 R6, R6, 0x80, RZ ;  /* 0x0000008006067824 */ /* 0x000fe200078e00ff */
[----:B------:R-:W-:Y:S01]  /*20d0*/  ISETP.NE.AND P6, PT, R36, 0x1, PT ;  /* 0x000000012400780c */ /* 0x000fe20003fc5270 */
[----:B------:R-:W-:Y:S01]  /*20e0*/  IMAD.IADD R83, R83, 0x1, R9 ;  /* 0x0000000153537824 */ /* 0x000fe200078e0209 */
[----:B------:R-:W-:Y:S01]  /*20f0*/  LOP3.LUT R9, R197, 0x38, R11, 0xf8, !PT ;  /* 0x00000038c5097812 */ /* 0x000fe200078ef80b */
[----:B------:R-:W-:Y:S01]  /*2100*/  IMAD.MOV.U32 R82, RZ, RZ, R8 ;  /* 0x000000ffff527224 */ /* 0x000fe200078e0008 */
[----:B------:R-:W-:Y:S01]  /*2110*/  LOP3.LUT R8, R6, 0xffffe000, RZ, 0xc0, !PT ;  /* 0xffffe00006087812 */ /* 0x000fe200078ec0ff */
[----:B------:R-:W-:Y:S01]  /*2120*/  IMAD R12, R13, R28, RZ ;  /* 0x0000001c0d0c7224 */ /* 0x000fe200078e02ff */
[----:B------:R-:W-:Y:S01]  /*2130*/  LOP3.LUT R4, R7, R32, RZ, 0x3c, !PT ;  /* 0x0000002007047212 */ /* 0x000fe200078e3cff */
[----:B------:R-:W-:Y:S01]  /*2140*/  IMAD R13, R13, R34, RZ ;  /* 0x000000220d0d7224 */ /* 0x000fe200078e02ff */
[----:B------:R-:W-:Y:S01]  /*2150*/  LOP3.LUT R9, R9, R21, RZ, 0x3c, !PT ;  /* 0x0000001509097212 */ /* 0x000fe200078e3cff */
[----:B------:R-:W-:Y:S01]  /*2160*/  IMAD R15, R24, R29, R12 ;  /* 0x0000001d180f7224 */ /* 0x000fe200078e020c */
[----:B------:R-:W-:Y:S01]  /*2170*/  LOP3.LUT R6, R10, R20, RZ, 0x3c, !PT ;  /* 0x000000140a067212 */ /* 0x000fe200078e3cff */
[C---:B------:R-:W-:Y:S01]  /*2180*/  IMAD.WIDE.U32 R80, R24.reuse, R28, R80 ;  /* 0x0000001c18507225 */ /* 0x040fe200078e0050 */
[----:B------:R-:W-:Y:S01]  /*2190*/  LOP3.LUT R7, R5, R204, RZ, 0x3c, !PT ;  /* 0x000000cc05077212 */ /* 0x000fe200078e3cff */
[----:B------:R-:W-:Y:S05]  /*21a0*/  @!P6 WARPSYNC.ALL ;  /* 0x000000000000e948 */ /* 0x000fea0003800000 */
        /* <DEDUP_REMOVED lines=11> */
[C-C-:B------:R-:W-:Y:S01]  /*2260*/  SHF.L.U64.HI R9, R28.reuse, 0x6, R29.reuse ;  /* 0x000000061c097819 */ /* 0x140fe2000001021d */
[----:B------:R-:W-:Y:S01]  /*2270*/  IMAD.IADD R3, R31, 0x1, R30 ;  /* 0x000000011f037824 */ /* 0x000fe200078e021e */
[----:B------:R-:W-:Y:S01]  /*2280*/  SHF.L.U64.HI R10, R28, 0x7, R29 ;  /* 0x000000071c0a7819 */ /* 0x000fe2000001021d */
[----:B------:R-:W-:Y:S01]  /*2290*/  VIADD R92, R36, 0x8 ;  /* 0x00000008245c7836 */ /* 0x000fe20000000000 */
[--C-:B------:R-:W-:Y:S01]  /*22a0*/  SHF.L.U64.HI R29, R34, 0x5, R35.reuse ;  /* 0x00000005221d7819 */ /* 0x100fe20000010223 */
[----:B------:R-:W-:Y:S01]  /*22b0*/  IMAD.SHL.U32 R20, R28, 0x20, RZ ;  /* 0x000000201c147824 */ /* 0x000fe200078e00ff */
[--C-:B------:R-:W-:Y:S01]  /*22c0*/  SHF.L.U64.HI R30, R34, 0x6, R35.reuse ;  /* 0x00000006221e7819 */ /* 0x100fe20000010223 */
[----:B------:R-:W-:Y:S01]  /*22d0*/  IMAD.SHL.U32 R21, R28, 0x40, RZ ;  /* 0x000000401c157824 */ /* 0x000fe200078e00ff */
[C---:B------:R-:W-:Y:S01]  /*22e0*/  SHF.L.U64.HI R31, R34.reuse, 0x7, R35 ;  /* 0x00000007221f7819 */ /* 0x040fe20000010223 */
[C---:B------:R-:W-:Y:S01]  /*22f0*/  IMAD.SHL.U32 R33, R34.reuse, 0x40, RZ ;  /* 0x0000004022217824 */ /* 0x040fe200078e00ff */
[----:B------:R-:W-:Y:S01]  /*2300*/  SHF.L.U32 R32, R34, 0x5, RZ ;  /* 0x0000000522207819 */ /* 0x000fe200000006ff */
[----:B------:R-:W-:Y:S01]  /*2310*/  IMAD.SHL.U32 R36, R37, 0x2, RZ ;  /* 0x0000000225247824 */ /* 0x000fe200078e00ff */
[----:B------:R-:W-:Y:S01]  /*2320*/  ISETP.GE.AND P1, PT, R16, UR4, PT ;  /* 0x0000000410007c0c */ /* 0x000fe2000bf26270 */
[----:B------:R-:W-:Y:S01]  /*2330*/  IMAD.SHL.U32 R28, R28, 0x80, RZ ;  /* 0x000000801c1c7824 */ /* 0x000fe200078e00ff */
[----:B------:R-:W-:Y:S01]  /*2340*/  ISETP.GE.AND P2, PT, R2, UR4, PT ;  /* 0x0000000402007c0c */ /* 0x000fe2000bf46270 */
[----:B------:R-:W-:Y:S01]  /*2350*/  IMAD.SHL.U32 R34, R34, 0x80, RZ ;  /* 0x0000008022227824 */ /* 0x000fe200078e00ff */
[----:B------:R-:W-:Y:S01]  /*2360*/  SHF.R.S32.HI R78, RZ, 0x3, R11 ;  /* 0x00000003ff4e7819 */ /* 0x000fe2000001140b */
[----:B------:R-:W-:Y:S01]  /*2370*/  IMAD R35, R207, 0x20, R187 ;  /* 0x00000020cf237824 */ /* 0x000fe200078e02bb */
[----:B------:R-:W-:Y:S01]  /*2380*/  SHF.R.S32.HI R88, RZ, 0x1f, R76 ;  /* 0x0000001fff587819 */ /* 0x000fe2000001144c */
[----:B------:R-:W-:-:S02]  /*2390*/  IMAD.IADD R37, R81, 0x1, R15 ;  /* 0x0000000151257824 */ /* 0x000fc400078e020f */
[----:B------:R-:W-:Y:S02]  /*23a0*/  IMAD.IADD R38, R15, 0x1, R83 ;  /* 0x000000010f267824 */ /* 0x000fe400078e0253 */
[----:B------:R-:W-:Y:S02]  /*23b0*/  IMAD.IADD R39, R85, 0x1, R13 ;  /* 0x0000000155277824 */ /* 0x000fe400078e020d */
[----:B------:R-:W-:Y:S01]  /*23c0*/  IMAD.IADD R77, R13, 0x1, R87 ;  /* 0x000000010d4d7824 */ /* 0x000fe200078e0257 */
[----:B------:R-:W-:Y:S01]  /*23d0*/  @!P6 BAR.SYNC.DEFER_BLOCKING 0x9, 0x100 ;  /* 0x024400000000eb1d */ /* 0x000fe20000010000 */
[----:B----4-:R-:W-:-:S07]  /*23e0*/  SHF.R.S32.HI R79, RZ, 0x1f, R0 ;  /* 0x0000001fff4f7819 */ /* 0x010fce0000011400 */
.L_x_3010:
[----:B0-----:R-:W0:Y:S01]  /*23f0*/  LDC R98, c[0x0][0x430] ;  /* 0x00010c00ff627b82 */ /* 0x001e220000000800 */
[----:B------:R-:W-:Y:S02]  /*2400*/  VIADD R42, R27, 0xffffffff ;  /* 0xffffffff1b2a7836 */ /* 0x000fe40000000000 */
[----:B------:R-:W-:Y:S02]  /*2410*/  IMAD.MOV.U32 R99, RZ, RZ, RZ ;  /* 0x000000ffff637224 */ /* 0x000fe400078e00ff */
[----:B------:R-:W-:-:S03]  /*2420*/  IMAD R12, R42, 0x80, R35 ;  /* 0x000000802a0c7824 */ /* 0x000fc600078e0223 */
[----:B-1----:R-:W1:Y:S01]  /*2430*/  LDC R102, c[0x0][0x3f4] ;  /* 0x0000fd00ff667b82 */ /* 0x002e620000000800 */
[----:B------:R-:W-:Y:S01]  /*2440*/  IMAD.IADD R43, R3, 0x1, R12 ;  /* 0x00000001032b7824 */ /* 0x000fe200078e020c */
[----:B------:R-:W-:-:S03]  /*2450*/  ISETP.GE.AND P3, PT, R12, R25, PT ;  /* 0x000000190c00720c */ /* 0x000fc60003f66270 */
[----:B------:R-:W-:Y:S01]  /*2460*/  IMAD.MOV.U32 R11, RZ, RZ, R43 ;  /* 0x000000ffff0b7224 */ /* 0x000fe200078e002b */
        /* <DEDUP_REMOVED lines=9> */
[----:B------:R-:W-:Y:S01]  /*2500*/  @!P3 SHF.R.S32.HI R15, RZ, 0x1f, R11 ;  /* 0x0000001fff0fb819 */ /* 0x000fe2000001140b */
[----:B------:R-:W-:Y:S01]  /*2510*/  @!P3 IMAD R27, R0, R41, R14 ;  /* 0x00000029001bb224 */ /* 0x000fe200078e020e */
[----:B------:R-:W-:-:S05]  /*2520*/  @!P3 MOV R14, R11 ;  /* 0x0000000b000eb202 */ /* 0x000fca0000000f00 */
        /* <DEDUP_REMOVED lines=13> */
[----:B------:R-:W-:-:S02]  /*2600*/  IMAD R91, R91, 0x2, R18 ;  /* 0x000000025b5b7824 */ /* 0x000fc400078e0212 */
[----:B------:R-:W-:Y:S01]  /*2610*/  IMAD.MOV.U32 R27, RZ, RZ, R42 ;  /* 0x000000ffff1b7224 */ /* 0x000fe200078e002a */
        /* <DEDUP_REMOVED lines=62> */
.L_x_2917:
[----:B------:R-:W-:Y:S05]  /*2a00*/  BSYNC B1 ;  /* 0x0000000000017941 */ /* 0x000fea0003800000 */
.L_x_2916:
[----:B------:R-:W-:Y:S01]  /*2a10*/  VIADD R44, R187, 0x20 ;  /* 0x00000020bb2c7836 */ /* 0x000fe20000000000 */
[----:B0----5:R-:W-:Y:S01]  /*2a20*/  MOV R41, R65 ;  /* 0x0000004100297202 */ /* 0x021fe20000000f00 */
[----:B------:R-:W-:Y:S01]  /*2a30*/  IMAD.MOV.U32 R40, RZ, RZ, R64 ;  /* 0x000000ffff287224 */ /* 0x000fe200078e0040 */
[----:B------:R-:W-:Y:S01]  /*2a40*/  BSSY B1, `(.L_x_2918) ;  /* 0x0000029000017945 */ /* 0x000fe20003800000 */
        /* <DEDUP_REMOVED lines=11> */
[----:B------:R-:W-:-:S02]  /*2b00*/  P2R R130, PR, RZ, 0x8 ;  /* 0x00000008ff827803 */ /* 0x000fc40000000000 */
[----:B------:R-:W-:Y:S02]  /*2b10*/  CS2R R60, SRZ ;  /* 0x00000000003c7805 */ /* 0x000fe4000001ff00 */
[----:B------:R-:W-:Y:S02]  /*2b20*/  PRMT R122, R40, 0x7610, R122 ;  /* 0x00007610287a7816 */ /* 0x000fe4000000007a */
[----:B------:R-:W-:Y:S02]  /*2b30*/  CS2R R58, SRZ ;  /* 0x00000000003a7805 */ /* 0x000fe4000001ff00 */
[----:B------:R-:W-:Y:S02]  /*2b40*/  PRMT R123, R41, 0x7610, R123 ;  /* 0x00007610297b7816 */ /* 0x000fe4000000007b */
[----:B------:R-:W-:Y:S02]  /*2b50*/  CS2R R62, SRZ ;  /* 0x00000000003e7805 */ /* 0x000fe4000001ff00 */
[----:B------:R-:W-:-:S02]  /*2b60*/  PRMT R134, R42, 0x7610, R134 ;  /* 0x000076102a867816 */ /* 0x000fc40000000086 */
        /* <DEDUP_REMOVED lines=22> */
.L_x_2919:
[----:B------:R-:W-:Y:S05]  /*2cd0*/  BSYNC B1 ;  /* 0x0000000000017941 */ /* 0x000fea0003800000 */
.L_x_2918:
        /* <DEDUP_REMOVED lines=48> */
.L_x_2921:
[----:B------:R-:W-:Y:S05]  /*2fe0*/  BSYNC B1 ;  /* 0x0000000000017941 */ /* 0x000fea0003800000 */
.L_x_2920:
[----:B0-----:R-:W-:Y:S01]  /*2ff0*/  VIADD R72, R187, 0x60 ;  /* 0x00000060bb487836 */ /* 0x001fe20000000000 */
[----:B------:R-:W-:Y:S04]  /*3000*/  BSSY B1, `(.L_x_2922) ;  /* 0x000001f000017945 */ /* 0x000fe80003800000 */
[----:B------:R-:W-:-:S13]  /*3010*/  ISETP.GE.AND P4, PT, R72, R95, PT ;  /* 0x0000005f4800720c */ /* 0x000fda0003f86270 */
[----:B------:R-:W-:Y:S05]  /*3020*/  @P4 BRA `(.L_x_2923) ;  /* 0x0000000000704947 */ /* 0x000fea0003800000 */
[----:B------:R-:W0:Y:S01]  /*3030*/  LDC.64 R40, c[0x0][0x3f8] ;  /* 0x0000fe00ff287b82 */ /* 0x000e220000000a00 */
[----:B------:R-:W-:Y:S01]  /*3040*/  IMAD.MOV.U32 R15, RZ, RZ, R89 ;  /* 0x000000ffff0f7224 */ /* 0x000fe200078e0059 */
[----:B------:R-:W-:Y:S01]  /*3050*/  ULDC.64 UR4, c[0x0][0x3e8] ;  /* 0x0000fa0000047ab9 */ /* 0x000fe20000000a00 */
[----:B------:R-:W-:Y:S01]  /*3060*/  IMAD.MOV.U32 R13, RZ, RZ, R11 ;  /* 0x000000ffff0d7224 */ /* 0x000fe200078e000b */
[----:B------:R-:W-:Y:S02]  /*3070*/  CS2R R44, SRZ ;  /* 0x00000000002c7805 */ /* 0x000fe4000001ff00 */
[----:B------:R-:W-:Y:S01]  /*3080*/  CS2R R46, SRZ ;  /* 0x00000000002e7805 */ /* 0x000fe2000001ff00 */
        /* <DEDUP_REMOVED lines=22> */
.L_x_2923:
[----:B------:R-:W-:Y:S05]  /*31f0*/  BSYNC B1 ;  /* 0x0000000000017941 */ /* 0x000fea0003800000 */
.L_x_2922:
[----:B0----5:R-:W-:Y:S01]  /*3200*/  IMAD.MOV.U32 R12, RZ, RZ, R49 ;  /* 0x000000ffff0c7224 */ /* 0x021fe200078e0031 */
        /* <DEDUP_REMOVED lines=35> */
.L_x_2924:
[----:B------:R-:W-:Y:S01]  /*3440*/  IMAD R89, R19, 0x8, R18 ;  /* 0x0000000813597824 */ /* 0x000fe200078e0212 */
[----:B------:R-:W-:Y:S01]  /*3450*/  SHF.L.U32 R100, R190, 0x1f, RZ ;  /* 0x0000001fbe647819 */ /* 0x000fe200000006ff */
[----:B------:R-:W-:Y:S03]  /*3460*/  BSSY B1, `(.L_x_2925) ;  /* 0x0000003000017945 */ /* 0x000fe60003800000 */
[----:B------:R-:W0:Y:S02]  /*3470*/  SYNCS.PHASECHK.TRANS64.TRYWAIT P6, [R89+URZ+0x28890], R100 ;  /* 0x02889064590075a7 */ /* 0x000e2400080c017f */
[----:B0-----:R-:W-:Y:S05]  /*3480*/  @!P6 BRA `(.L_x_2926) ;  /* 0x000001f000b0e947 */ /* 0x001fea0003800000 */
.L_x_3261:
[----:B------:R-:W-:Y:S05]  /*3490*/  BSYNC B1 ;  /* 0x0000000000017941 */ /* 0x000fea0003800000 */
.L_x_2925:
[----:B------:R-:W-:-:S03]  /*34a0*/  UMOV UR4, 0xffffffff ;  /* 0xffffffff00047882 */ /* 0x000fc60000000000 */
[----:B------:R-:W-:Y:S05]  /*34b0*/  BRA.DIV UR4, `(.L_x_2927) ;  /* 0x000001f204b87947 */ /* 0x000fea000b800000 */
[----:B------:R1:W2:Y:S04]  /*34c0*/  SHFL.IDX PT, R75, R101, RZ, 0x181f ;  /* 0x00181fff654b7589 */ /* 0x0002a800000e0000 */
[----:B------:R1:W3:Y:S02]  /*34d0*/  SHFL.IDX PT, R103, R106, RZ, 0x181f ;  /* 0x00181fff6a677589 */ /* 0x0002e400000e0000 */
.L_x_3265:
        /* <DEDUP_REMOVED lines=25> */
[C---:B------:R-:W-:Y:S01]  /*3670*/  LOP3.LUT R137, R134.reuse, 0xffff0000, RZ, 0xc0, !PT ;  /* 0xffff000086897812 */ /* 0x040fe200078ec0ff */
[----:B------:R-:W-:Y:S01]  /*3680*/  IMAD.U32 R134, R134, 0x10000, RZ ;  /* 0x0001000086867824 */ /* 0x000fe200078e00ff */
[C---:B------:R-:W-:Y:S01]  /*3690*/  LOP3.LUT R71, R136.reuse, 0xffff0000, RZ, 0xc0, !PT ;  /* 0xffff000088477812 */ /* 0x040fe200078ec0ff */
[----:B------:R-:W-:Y:S01]  /*36a0*/  IMAD.U32 R136, R136, 0x10000, RZ ;  /* 0x0001000088887824 */ /* 0x000fe200078e00ff */
[----:B------:R-:W-:Y:S01]  /*36b0*/  SHF.L.U32 R133, R135, 0x10, RZ ;  /* 0x0000001087857819 */ /* 0x000fe200000006ff */
[C---:B------:R-:W-:Y:S01]  /*36c0*/  FMUL.FTZ R141, R13.reuse, R137 ;  /* 0x000000890d8d7220 */ /* 0x040fe20000410000 */
[----:B------:R-:W-:Y:S01]  /*36d0*/  LOP3.LUT R12, R12, 0xffff0000, RZ, 0xc0, !PT ;  /* 0xffff00000c0c7812 */ /* 0x000fe200078ec0ff */
[----:B------:R-:W-:Y:S01]  /*36e0*/  FMUL.FTZ R140, R13, R71 ;  /* 0x000000470d8c7220 */ /* 0x000fe20000410000 */
[----:B------:R-:W-:Y:S01]  /*36f0*/  FMUL.FTZ R13, R69, R139 ;  /* 0x0000008b450d7220 */ /* 0x000fe20000410000 */
[----:B------:R-:W-:Y:S01]  /*3700*/  LOP3.LUT R70, R15, 0xffff0000, RZ, 0xc0, !PT ;  /* 0xffff00000f467812 */ /* 0x000fe200078ec0ff */
[----:B------:R-:W-:Y:S01]  /*3710*/  FMUL.FTZ R69, R69, R133 ;  /* 0x0000008545457220 */ /* 0x000fe20000410000 */
[----:B------:R-:W-:Y:S01]  /*3720*/  LOP3.LUT R138, R138, 0xffff0000, RZ, 0xc0, !PT ;  /* 0xffff00008a8a7812 */ /* 0x000fe200078ec0ff */
[C---:B------:R-:W-:Y:S01]  /*3730*/  FFMA.FTZ R141, R14.reuse, R71, -R141 ;  /* 0x000000470e8d7223 */ /* 0x040fe2000001088d */
[----:B------:R-:W-:Y:S01]  /*3740*/  LOP3.LUT R135, R135, 0xffff0000, RZ, 0xc0, !PT ;  /* 0xffff000087877812 */ /* 0x000fe200078ec0ff */
[----:B------:R-:W-:Y:S01]  /*3750*/  FFMA.FTZ R140, R14, R137, R140 ;  /* 0x000000890e8c7223 */ /* 0x000fe2000001008c */
[C---:B------:R-:W-:Y:S01]  /*3760*/  FFMA.FTZ R133, R68.reuse, R133, -R13 ;  /* 0x0000008544857223 */ /* 0x040fe2000001080d */
[----:B------:R-:W-:Y:S01]  /*3770*/  FFMA.FTZ R68, R68, R139, R69 ;  /* 0x0000008b44447223 */ /* 0x000fe20000010045 */
[C---:B------:R-:W-:Y:S01]  /*3780*/  FMUL.FTZ R14, R12.reuse, R134 ;  /* 0x000000860c0e7220 */ /* 0x040fe20000410000 */
        /* <DEDUP_REMOVED lines=14> */
.L_x_2933:
[----:B------:R-:W-:Y:S05]  /*3870*/  BSYNC B3 ;  /* 0x0000000000037941 */ /* 0x000fea0003800000 */
.L_x_2932:
[----:B0-----:R4:W-:Y:S02]  /*3880*/  ST.E.128 desc[UR42][R72.64], R12 ;  /* 0x0000000c48007985 */ /* 0x0019e4000c101d2a */
.L_x_2931:
[----:B------:R-:W-:Y:S05]  /*3890*/  BSYNC B2 ;  /* 0x0000000000027941 */ /* 0x000fea0003800000 */
.L_x_2930:
        /* <DEDUP_REMOVED lines=53> */
.L_x_2935:
[----:B------:R-:W-:Y:S05]  /*3bf0*/  BSYNC B2 ;  /* 0x0000000000027941 */ /* 0x000fea0003800000 */
.L_x_2934:
[----:B0-----:R0:W-:Y:S02]  /*3c00*/  ST.E.128 desc[UR42][R68.64], R12 ;  /* 0x0000000c44007985 */ /* 0x0011e4000c101d2a */
.L_x_2929:
[----:B------:R-:W-:Y:S05]  /*3c10*/  BSYNC B1 ;  /* 0x0000000000017941 */ /* 0x000fea0003800000 */
.L_x_2928:
[----:B------:R-:W-:-:S03]  /*3c20*/  UMOV UR4, 0xffffffff ;  /* 0xffffffff00047882 */ /* 0x000fc60000000000 */
[----:B------:R-:W-:Y:S05]  /*3c30*/  BRA.DIV UR4, `(.L_x_2936) ;  /* 0x000001ee04247947 */ /* 0x000fea000b800000 */
[----:B------:R1:W1:Y:S04]  /*3c40*/  SHFL.IDX PT, R67, R101, 0x1, 0x181f ;  /* 0x00381f0065437f89 */ /* 0x00026800000e0000 */
[----:B0-----:R0:W0:Y:S02]  /*3c50*/  SHFL.IDX PT, R69, R106, 0x1, 0x181f ;  /* 0x00381f006a457f89 */ /* 0x00102400000e0000 */
.L_x_3269:
        /* <DEDUP_REMOVED lines=57> */
.L_x_2942:
[----:B------:R-:W-:Y:S05]  /*3ff0*/  BSYNC B3 ;  /* 0x0000000000037941 */ /* 0x000fea0003800000 */
.L_x_2941:
[----:B--2---:R0:W-:Y:S02]  /*4000*/  ST.E.128 desc[UR42][R64.64], R12 ;  /* 0x0000000c40007985 */ /* 0x0041e4000c101d2a */
.L_x_2940:
[----:B------:R-:W-:Y:S05]  /*4010*/  BSYNC B2 ;  /* 0x0000000000027941 */ /* 0x000fea0003800000 */
.L_x_2939:
        /* <DEDUP_REMOVED lines=24> */
[C---:B------:R-:W-:Y:S01]  /*41a0*/  SHF.L.U32 R11, R12.reuse, 0x10, RZ ;  /* 0x000000100c0b7819 */ /* 0x040fe200000006ff */
[----:B------:R-:W-:Y:S01]  /*41b0*/  FMUL.FTZ R65, R13, R63 ;  /* 0x0000003f0d417220 */ /* 0x000fe20000410000 */
[----:B------:R-:W-:Y:S01]  /*41c0*/  LOP3.LUT R58, R15, 0xffff0000, RZ, 0xc0, !PT ;  /* 0xffff00000f3a7812 */ /* 0x000fe200078ec0ff */
[-C--:B------:R-:W-:Y:S01]  /*41d0*/  FMUL.FTZ R66, R13, R59.reuse ;  /* 0x0000003b0d427220 */ /* 0x080fe20000410000 */
[C---:B------:R-:W-:Y:S01]  /*41e0*/  FMUL.FTZ R13, R57.reuse, R64 ;  /* 0x00000040390d7220 */ /* 0x040fe20000410000 */
[----:B------:R-:W-:Y:S01]  /*41f0*/  LOP3.LUT R12, R12, 0xffff0000, RZ, 0xc0, !PT ;  /* 0xffff00000c0c7812 */ /* 0x000fe200078ec0ff */
        /* <DEDUP_REMOVED lines=23> */
.L_x_2944:
[----:B------:R-:W-:Y:S05]  /*4370*/  BSYNC B2 ;  /* 0x0000000000027941 */ /* 0x000fea0003800000 */
.L_x_2943:
[----:B----4-:R0:W-:Y:S02]  /*4380*/  ST.E.128 desc[UR42][R60.64], R12 ;  /* 0x0000000c3c007985 */ /* 0x0101e4000c101d2a */
.L_x_2938:
[----:B------:R-:W-:Y:S05]  /*4390*/  BSYNC B1 ;  /* 0x0000000000017941 */ /* 0x000fea0003800000 */
.L_x_2937:
[----:B------:R-:W-:-:S03]  /*43a0*/  UMOV UR4, 0xffffffff ;  /* 0xffffffff00047882 */ /* 0x000fc60000000000 */
[----:B------:R-:W-:Y:S05]  /*43b0*/  BRA.DIV UR4, `(.L_x_2945) ;  /* 0x000001e604907947 */ /* 0x000fea000b800000 */
[----:B------:R1:W1:Y:S04]  /*43c0*/  SHFL.IDX PT, R59, R101, 0x2, 0x181f ;  /* 0x00581f00653b7f89 */ /* 0x00026800000e0000 */
[----:B0-----:R0:W0:Y:S02]  /*43d0*/  SHFL.IDX PT, R61, R106, 0x2, 0x181f ;  /* 0x00581f006a3d7f89 */ /* 0x00102400000e0000 */
.L_x_3273:
        /* <DEDUP_REMOVED lines=15> */
[----:B------:R-:W-:Y:S02]  /*44d0*/  PRMT R131, R131, 0x5410, R58 ;  /* 0x0000541083837816 */ /* 0x000fe4000000003a */
[----:B------:R-:W-:Y:S01]  /*44e0*/  PRMT R128, R128, 0x5410, R11 ;  /* 0x0000541080807816 */ /* 0x000fe2000000000b */
[----:B------:R-:W-:Y:S01]  /*44f0*/  IMAD.U32 R11, R12, 0x10000, RZ ;  /* 0x000100000c0b7824 */ /* 0x000fe200078e00ff */
[----:B------:R-:W-:Y:S01]  /*4500*/  LOP3.LUT R53, R14, 0xffff0000, RZ, 0xc0, !PT ;  /* 0xffff00000e357812 */ /* 0x000fe200078ec0ff */
[----:B------:R-:W-:Y:S01]  /*4510*/  IMAD.U32 R14, R13, 0x10000, RZ ;  /* 0x000100000d0e7824 */ /* 0x000fe200078e00ff */
[----:B------:R-:W-:-:S02]  /*4520*/  PRMT R132, R132, 0x5410, R55 ;  /* 0x0000541084847816 */ /* 0x000fc40000000037 */
[----:B------:R-:W-:Y:S02]  /*4530*/  PRMT R129, R129, 0x5410, R60 ;  /* 0x0000541081817816 */ /* 0x000fe4000000003c */
        /* <DEDUP_REMOVED lines=9> */
[-C--:B------:R-:W-:Y:S01]  /*45d0*/  FMUL.FTZ R13, R13, R55.reuse ;  /* 0x000000370d0d7220 */ /* 0x080fe20000410000 */
[----:B------:R-:W-:Y:S01]  /*45e0*/  LOP3.LUT R132, R132, 0xffff0000, RZ, 0xc0, !PT ;  /* 0xffff000084847812 */ /* 0x000fe200078ec0ff */
[----:B------:R-:W-:Y:S01]  /*45f0*/  IMAD.U32 R131, R131, 0x10000, RZ ;  /* 0x0001000083837824 */ /* 0x000fe200078e00ff */
[----:B------:R-:W-:Y:S01]  /*4600*/  LOP3.LUT R129, R129, 0xffff0000, RZ, 0xc0, !PT ;  /* 0xffff000081817812 */ /* 0x000fe200078ec0ff */
[----:B------:R-:W-:Y:S01]  /*4610*/  FMUL.FTZ R53, R53, R58 ;  /* 0x0000003a35357220 */ /* 0x000fe20000410000 */
[----:B------:R-:W-:Y:S01]  /*4620*/  SHF.L.U32 R128, R128, 0x10, RZ ;  /* 0x0000001080807819 */ /* 0x000fe200000006ff */
        /* <DEDUP_REMOVED lines=19> */
.L_x_2951:
[----:B------:R-:W-:Y:S05]  /*4760*/  BSYNC B3 ;  /* 0x0000000000037941 */ /* 0x000fea0003800000 */
.L_x_2950:
[----:B--2---:R0:W-:Y:S02]  /*4770*/  ST.E.128 desc[UR42][R56.64], R12 ;  /* 0x0000000c38007985 */ /* 0x0041e4000c101d2a */
.L_x_2949:
[----:B------:R-:W-:Y:S05]  /*4780*/  BSYNC B2 ;  /* 0x0000000000027941 */ /* 0x000fea0003800000 */
.L_x_2948:
        /* <DEDUP_REMOVED lines=53> */
.L_x_2953:
[----:B------:R-:W-:Y:S05]  /*4ae0*/  BSYNC B2 ;  /* 0x0000000000027941 */ /* 0x000fea0003800000 */
.L_x_2952:
[----:B----4-:R0:W-:Y:S02]  /*4af0*/  ST.E.128 desc[UR42][R52.64], R12 ;  /* 0x0000000c34007985 */ /* 0x0101e4000c101d2a */
.L_x_2947:
[----:B------:R-:W-:Y:S05]  /*4b00*/  BSYNC B1 ;  /* 0x0000000000017941 */ /* 0x000fea0003800000 */
.L_x_2946:
[----:B------:R-:W-:-:S03]  /*4b10*/  UMOV UR4, 0xffffffff ;  /* 0xffffffff00047882 */ /* 0x000fc60000000000 */
[----:B------:R-:W-:Y:S05]  /*4b20*/  BRA.DIV UR4, `(.L_x_2954) ;  /* 0x000001e204007947 */ /* 0x000fea000b800000 */
[----:B-1----:R-:W1:Y:S04]  /*4b30*/  SHFL.IDX PT, R101, R101, 0x3, 0x181f ;  /* 0x00781f0065657f89 */ /* 0x002e6800000e0000 */
[----:B------:R0:W0:Y:S02]  /*4b40*/  SHFL.IDX PT, R51, R106, 0x3, 0x181f ;  /* 0x00781f006a337f89 */ /* 0x00002400000e0000 */
.L_x_3277:
        /* <DEDUP_REMOVED lines=34> */
[----:B------:R-:W-:Y:S01]  /*4d70*/  IMAD.U32 R114, R114, 0x10000, RZ ;  /* 0x0001000072727824 */ /* 0x000fe200078e00ff */
[----:B------:R-:W-:Y:S01]  /*4d80*/  SHF.L.U32 R15, R15, 0x10, RZ ;  /* 0x000000100f0f7819 */ /* 0x000fe200000006ff */
[----:B------:R-:W-:-:S02]  /*4d90*/  IMAD.U32 R112, R112, 0x10000, RZ ;  /* 0x0001000070707824 */ /* 0x000fc400078e00ff */
[C---:B------:R-:W-:Y:S01]  /*4da0*/  FFMA.FTZ R55, R14.reuse, R47, -R55 ;  /* 0x0000002f0e377223 */ /* 0x040fe20000010837 */
[----:B------:R-:W-:Y:S01]  /*4db0*/  FFMA.FTZ R52, R14, R52, R13 ;  /* 0x000000340e347223 */ /* 0x000fe2000001000d */
[C---:B------:R-:W-:Y:S01]  /*4dc0*/  FFMA.FTZ R57, R44.reuse, R50, -R57 ;  /* 0x000000322c397223 */ /* 0x040fe20000010839 */
        /* <DEDUP_REMOVED lines=15> */
.L_x_2959:
[----:B------:R-:W-:Y:S05]  /*4ec0*/  BSYNC B2 ;  /* 0x0000000000027941 */ /* 0x000fea0003800000 */
.L_x_2958:
[----:B----4-:R0:W-:Y:S02]  /*4ed0*/  ST.E.128 desc[UR42][R48.64], R12 ;  /* 0x0000000c30007985 */ /* 0x0101e4000c101d2a */
.L_x_2957:
[----:B------:R-:W-:Y:S05]  /*4ee0*/  BSYNC B1 ;  /* 0x0000000000017941 */ /* 0x000fea0003800000 */
.L_x_2956:
        /* <DEDUP_REMOVED lines=29> */
[----:B------:R-:W-:Y:S01]  /*50c0*/  LOP3.LUT R42, R15, 0xffff0000, RZ, 0xc0, !PT ;  /* 0xffff00000f2a7812 */ /* 0x000fe200078ec0ff */
[----:B------:R-:W-:Y:S01]  /*50d0*/  FMUL.FTZ R13, R41, R48 ;  /* 0x00000030290d7220 */ /* 0x000fe20000410000 */
[----:B------:R-:W-:Y:S01]  /*50e0*/  LOP3.LUT R107, R107, 0xffff0000, RZ, 0xc0, !PT ;  /* 0xffff00006b6b7812 */ /* 0x000fe200078ec0ff */
[-C--:B------:R-:W-:Y:S01]  /*50f0*/  FMUL.FTZ R41, R41, R46.reuse ;  /* 0x0000002e29297220 */ /* 0x080fe20000410000 */
[----:B------:R-:W-:Y:S01]  /*5100*/  LOP3.LUT R104, R104, 0xffff0000, RZ, 0xc0, !PT ;  /* 0xffff000068687812 */ /* 0x000fe200078ec0ff */
[C---:B------:R-:W-:Y:S01]  /*5110*/  FFMA.FTZ R49, R14.reuse, R43, -R49 ;  /* 0x0000002b0e317223 */ /* 0x040fe20000010831 */
[----:B------:R-:W-:Y:S01]  /*5120*/  FFMA.FTZ R50, R14, R47, R50 ;  /* 0x0000002f0e327223 */ /* 0x000fe20000010032 */
[----:B------:R-:W-:Y:S01]  /*5130*/  FFMA.FTZ R13, R40, R46, -R13 ;  /* 0x0000002e280d7223 */ /* 0x000fe2000001080d */
[----:B------:R-:W-:Y:S01]  /*5140*/  FMUL.FTZ R14, R12, R105 ;  /* 0x000000690c0e7220 */ /* 0x000fe20000410000 */
[----:B------:R-:W-:-:S02]  /*5150*/  IMAD.U32 R15, R15, 0x10000, RZ ;  /* 0x000100000f0f7824 */ /* 0x000fc400078e00ff */
        /* <DEDUP_REMOVED lines=14> */
.L_x_2961:
[----:B------:R-:W-:Y:S05]  /*5240*/  BSYNC B1 ;  /* 0x0000000000017941 */ /* 0x000fea0003800000 */
.L_x_2960:
[----:B----4-:R0:W-:Y:S01]  /*5250*/  ST.E.128 desc[UR42][R44.64], R12 ;  /* 0x0000000c2c007985 */ /* 0x0101e2000c101d2a */
[----:B------:R-:W-:Y:S05]  /*5260*/  BRA `(.L_x_2955) ;  /* 0x00000030003c7947 */ /* 0x000fea0003800000 */
.L_x_2915:
        /* <DEDUP_REMOVED lines=86> */
.L_x_2963:
[----:B------:R-:W-:Y:S05]  /*57d0*/  BSYNC B1 ;  /* 0x0000000000017941 */ /* 0x000fea0003800000 */
.L_x_2962:
[----:B-----5:R-:W-:Y:S01]  /*57e0*/  IMAD.MOV.U32 R12, RZ, RZ, R67 ;  /* 0x000000ffff0c7224 */ /* 0x020fe200078e0043 */
[----:B------:R-:W-:Y:S01]  /*57f0*/  MOV R13, R64 ;  /* 0x00000040000d7202 */ /* 0x000fe20000000f00 */
        /* <DEDUP_REMOVED lines=32> */
[----:B------:R-:W-:Y:S01]  /*5a00*/  PRMT R135, R13, 0x7610, R135 ;  /* 0x000076100d877816 */ /* 0x000fe20000000087 */
[----:B------:R-:W-:Y:S01]  /*5a10*/  IMAD.MOV.U32 R13, RZ, RZ, R48 ;  /* 0x000000ffff0d7224 */ /* 0x000fe200078e0030 */
        /* <DEDUP_REMOVED lines=26> */
[----:B------:R-:W-:Y:S02]  /*5bc0*/  PRMT R121, R11, 0x7610, R121 ;  /* 0x000076100b797816 */ /* 0x000fe40000000079 */
[----:B------:R-:W-:Y:S02]  /*5bd0*/  PRMT R122, R12, 0x7610, R122 ;  /* 0x000076100c7a7816 */ /* 0x000fe4000000007a */
[----:B------:R-:W-:Y:S02]  /*5be0*/  PRMT R123, R13, 0x7610, R123 ;  /* 0x000076100d7b7816 */ /* 0x000fe4000000007b */
[----:B------:R-:W-:Y:S01]  /*5bf0*/  PRMT R124, R14, 0x7610, R124 ;  /* 0x000076100e7c7816 */ /* 0x000fe2000000007c */
[----:B------:R-:W-:Y:S06]  /*5c00*/  @!P5 BRA `(.L_x_2964) ;  /* 0x000000000004d947 */ /* 0x000fec0003800000 */
[----:B------:R-:W-:Y:S01]  /*5c10*/  BPT.TRAP 0x1 ;  /* 0x000000040000795c */ /* 0x000fe20000300000 */
.L_x_2964:
[----:B------:R-:W-:Y:S01]  /*5c20*/  IMAD R89, R19, 0x8, R18 ;  /* 0x0000000813597824 */ /* 0x000fe200078e0212 */
[----:B------:R-:W-:Y:S01]  /*5c30*/  SHF.L.U32 R100, R190, 0x1f, RZ ;  /* 0x0000001fbe647819 */ /* 0x000fe200000006ff */
[----:B------:R-:W0:Y:S01]  /*5c40*/  LDC R107, c[0x0][0x2f4] ;  /* 0x0000bd00ff6b7b82 */ /* 0x000e220000000800 */
[----:B------:R-:W-:Y:S02]  /*5c50*/  BSSY B1, `(.L_x_2965) ;  /* 0x0000003000017945 */ /* 0x000fe40003800000 */
[----:B------:R-:W1:Y:S02]  /*5c60*/  SYNCS.PHASECHK.TRANS64.TRYWAIT P4, [R89+URZ+0x28890], R100 ;  /* 0x02889064590075a7 */ /* 0x000e64000808017f */
[----:B-1----:R-:W-:Y:S05]  /*5c70*/  @!P4 BRA `(.L_x_2966) ;  /* 0x000001cc00f8c947 */ /* 0x002fea0003800000 */
.L_x_3278:
[----:B------:R-:W-:Y:S05]  /*5c80*/  BSYNC B1 ;  /* 0x0000000000017941 */ /* 0x000fea0003800000 */
.L_x_2965:
[----:B------:R-:W-:Y:S01]  /*5c90*/  UMOV UR4, 0xffffffff ;  /* 0xffffffff00047882 */ /* 0x000fe20000000000 */
[----:B0-----:R-:W-:Y:S02]  /*5ca0*/  IMAD.IADD R109, R107, 0x1, -R36 ;  /* 0x000000016b6d7824 */ /* 0x001fe400078e0a24 */
[----:B------:R-:W-:Y:S05]  /*5cb0*/  BRA.DIV UR4, `(.L_x_2967) ;  /* 0x000001ce04fc7947 */ /* 0x000fea000b800000 */
[----:B------:R0:W2:Y:S04]  /*5cc0*/  SHFL.IDX PT, R105, R101, RZ, 0x181f ;  /* 0x00181fff65697589 */ /* 0x0000a800000e0000 */
[----:B------:R0:W3:Y:S02]  /*5cd0*/  SHFL.IDX PT, R104, R106, RZ, 0x181f ;  /* 0x00181fff6a687589 */ /* 0x0000e400000e0000 */
.L_x_3282:
        /* <DEDUP_REMOVED lines=29> */
[----:B------:R-:W-:Y:S01]  /*5eb0*/  SHF.R.U32.HI R142, RZ, 0x10, R41 ;  /* 0x00000010ff8e7819 */ /* 0x000fe20000011629 */
[----:B--2---:R-:W-:Y:S01]  /*5ec0*/  IMAD.U32 R136, R15, 0x10000, RZ ;  /* 0x000100000f887824 */ /* 0x004fe200078e00ff */
[----:B------:R-:W-:Y:S02]  /*5ed0*/  PRMT R138, R138, 0x5410, R141 ;  /* 0x000054108a8a7816 */ /* 0x000fe4000000008d */
[----:B------:R-:W-:Y:S01]  /*5ee0*/  SHF.R.U64 R144, R44, 0x10, R45 ;  /* 0x000000102c907819 */ /* 0x000fe2000000122d */
[----:B------:R-:W-:Y:S01]  /*5ef0*/  IMAD.U32 R44, R73, 0x10000, RZ ;  /* 0x00010000492c7824 */ /* 0x000fe200078e00ff */
[----:B------:R-:W-:Y:S01]  /*5f00*/  PRMT R139, R139, 0x5410, R142 ;  /* 0x000054108b8b7816 */ /* 0x000fe2000000008e */
[----:B------:R-:W-:Y:S01]  /*5f10*/  IMAD.U32 R142, R138, 0x10000, RZ ;  /* 0x000100008a8e7824 */ /* 0x000fe200078e00ff */
[--C-:B------:R-:W-:Y:S01]  /*5f20*/  SHF.R.U64 R143, R46, 0x10, R47.reuse ;  /* 0x000000102e8f7819 */ /* 0x100fe2000000122f */
[----:B------:R-:W-:Y:S01]  /*5f30*/  IMAD.U32 R45, R13, 0x10000, RZ ;  /* 0x000100000d2d7824 */ /* 0x000fe200078e00ff */
[----:B------:R-:W-:-:S02]  /*5f40*/  SHF.R.U32.HI R146, RZ, 0x10, R47 ;  /* 0x00000010ff927819 */ /* 0x000fc4000001162f */
[----:B------:R-:W-:Y:S02]  /*5f50*/  SHF.R.U32.HI R148, RZ, 0x10, R43 ;  /* 0x00000010ff947819 */ /* 0x000fe4000001162b */
[----:B------:R-:W-:Y:S01]  /*5f60*/  PRMT R141, R135, 0x5410, R144 ;  /* 0x00005410878d7816 */ /* 0x000fe20000000090 */
[----:B------:R-:W-:Y:S01]  /*5f70*/  IMAD.U32 R135, R139, 0x10000, RZ ;  /* 0x000100008b877824 */ /* 0x000fe200078e00ff */
[----:B------:R-:W-:Y:S01]  /*5f80*/  LOP3.LUT R47, R73, 0xffff0000, RZ, 0xc0, !PT ;  /* 0xffff0000492f7812 */ /* 0x000fe200078ec0ff */
[----:B------:R-:W-:Y:S01]  /*5f90*/  FMUL.FTZ R144, R44, R142 ;  /* 0x0000008e2c907220 */ /* 0x000fe20000410000 */
[----:B------:R-:W-:Y:S02]  /*5fa0*/  PRMT R46, R108, 0x5432, R143 ;  /* 0x000054326c2e7816 */ /* 0x000fe4000000008f */
[----:B------:R-:W-:Y:S02]  /*5fb0*/  LOP3.LUT R138, R138, 0xffff0000, RZ, 0xc0, !PT ;  /* 0xffff00008a8a7812 */ /* 0x000fe400078ec0ff */
[----:B------:R-:W-:Y:S01]  /*5fc0*/  PRMT R143, R133, 0x5410, R146 ;  /* 0x00005410858f7816 */ /* 0x000fe20000000092 */
[-C--:B------:R-:W-:Y:S01]  /*5fd0*/  FMUL.FTZ R146, R44, R135.reuse ;  /* 0x000000872c927220 */ /* 0x080fe20000410000 */
[----:B------:R-:W-:Y:S01]  /*5fe0*/  PRMT R137, R137, 0x5410, R148 ;  /* 0x0000541089897816 */ /* 0x000fe20000000094 */
[----:B------:R-:W-:Y:S01]  /*5ff0*/  FFMA.FTZ R44, R45, R135, -R144 ;  /* 0x000000872d2c7223 */ /* 0x000fe20000010890 */
[----:B------:R-:W-:Y:S01]  /*6000*/  LOP3.LUT R139, R139, 0xffff0000, RZ, 0xc0, !PT ;  /* 0xffff00008b8b7812 */ /* 0x000fe200078ec0ff */
[----:B------:R-:W-:Y:S01]  /*6010*/  FMUL.FTZ R145, R47, R138 ;  /* 0x0000008a2f917220 */ /* 0x000fe20000410000 */
[----:B------:R-:W-:Y:S01]  /*6020*/  LOP3.LUT R134, R13, 0xffff0000, RZ, 0xc0, !PT ;  /* 0xffff00000d867812 */ /* 0x000fe200078ec0ff */
[----:B------:R-:W-:Y:S01]  /*6030*/  IMAD.U32 R135, R143, 0x10000, RZ ;  /* 0x000100008f877824 */ /* 0x000fe200078e00ff */
[----:B------:R-:W-:Y:S01]  /*6040*/  SHF.R.U64 R150, R40, 0x10, R41 ;  /* 0x0000001028967819 */ /* 0x000fe20000001229 */
[----:B------:R-:W-:-:S02]  /*6050*/  IMAD.U32 R133, R137, 0x10000, RZ ;  /* 0x0001000089857824 */ /* 0x000fc400078e00ff */
[-C--:B------:R-:W-:Y:S01]  /*6060*/  FMUL.FTZ R147, R47, R139.reuse ;  /* 0x0000008b2f937220 */ /* 0x080fe20000410000 */
[----:B------:R-:W-:Y:S01]  /*6070*/  FFMA.FTZ R47, R134, R139, -R145 ;  /* 0x0000008b862f7223 */ /* 0x000fe20000010891 */
[C---:B------:R-:W-:Y:S01]  /*6080*/  FMUL.FTZ R139, R140.reuse, R135 ;  /* 0x000000878c8b7220 */ /* 0x040fe20000410000 */
[----:B------:R-:W-:Y:S01]  /*6090*/  LOP3.LUT R73, R75, 0xffff0000, RZ, 0xc0, !PT ;  /* 0xffff00004b497812 */ /* 0x000fe200078ec0ff */
[----:B------:R-:W-:Y:S01]  /*60a0*/  FMUL.FTZ R140, R140, R133 ;  /* 0x000000858c8c7220 */ /* 0x000fe20000410000 */
[----:B------:R-:W-:Y:S01]  /*60b0*/  PRMT R75, R111, 0x5432, R150 ;  /* 0x000054326f4b7816 */ /* 0x000fe20000000096 */
[----:B------:R-:W-:Y:S01]  /*60c0*/  FFMA.FTZ R45, R45, R142, R146 ;  /* 0x0000008e2d2d7223 */ /* 0x000fe20000010092 */
[----:B------:R-:W-:Y:S01]  /*60d0*/  FFMA.FTZ R134, R134, R138, R147 ;  /* 0x0000008a86867223 */ /* 0x000fe20000010093 */
[----:B------:R-:W-:Y:S01]  /*60e0*/  SHF.R.U64 R41, R42, 0x10, R43 ;  /* 0x000000102a297819 */ /* 0x000fe2000000122b */
[C---:B------:R-:W-:Y:S01]  /*60f0*/  FFMA.FTZ R140, R136.reuse, R135, R140 ;  /* 0x00000087888c7223 */ /* 0x040fe2000001008c */
[----:B------:R-:W-:Y:S01]  /*6100*/  LOP3.LUT R142, R143, 0xffff0000, RZ, 0xc0, !PT ;  /* 0xffff00008f8e7812 */ /* 0x000fe200078ec0ff */
[----:B------:R-:W-:Y:S01]  /*6110*/  FFMA.FTZ R139, R136, R133, -R139 ;  /* 0x00000085888b7223 */ /* 0x000fe2000001088b */
[----:B------:R-:W-:Y:S01]  /*6120*/  LOP3.LUT R138, R137, 0xffff0000, RZ, 0xc0, !PT ;  /* 0xffff0000898a7812 */ /* 0x000fe200078ec0ff */
[----:B------:R-:W-:Y:S01]  /*6130*/  IMAD.U32 R135, R141, 0x10000, RZ ;  /* 0x000100008d877824 */ /* 0x000fe200078e00ff */
[----:B------:R-:W-:Y:S01]  /*6140*/  SHF.L.U32 R42, R72, 0x10, RZ ;  /* 0x00000010482a7819 */ /* 0x000fe200000006ff */
[----:B------:R-:W-:-:S02]  /*6150*/  IMAD.U32 R133, R75, 0x10000, RZ ;  /* 0x000100004b857824 */ /* 0x000fc400078e00ff */
[C---:B------:R-:W-:Y:S01]  /*6160*/  FMUL.FTZ R136, R73.reuse, R142 ;  /* 0x0000008e49887220 */ /* 0x040fe20000410000 */
[-C--:B------:R-:W-:Y:S01]  /*6170*/  FMUL.FTZ R144, R73, R138.reuse ;  /* 0x0000008a49907220 */ /* 0x080fe20000410000 */
[----:B------:R-:W-:Y:S01]  /*6180*/  LOP3.LUT R43, R15, 0xffff0000, RZ, 0xc0, !PT ;  /* 0xffff00000f2b7812 */ /* 0x000fe200078ec0ff */
[----:B------:R-:W-:Y:S01]  /*6190*/  FMUL.FTZ R73, R42, R135 ;  /* 0x000000872a497220 */ /* 0x000fe20000410000 */
[----:B------:R-:W-:Y:S01]  /*61a0*/  IMAD.U32 R40, R12, 0x10000, RZ ;  /* 0x000100000c287824 */ /* 0x000fe200078e00ff */
[----:B------:R-:W-:Y:S01]  /*61b0*/  LOP3.LUT R72, R72, 0xffff0000, RZ, 0xc0, !PT ;  /* 0xffff000048487812 */ /* 0x000fe200078ec0ff */
[-C--:B------:R-:W-:Y:S01]  /*61c0*/  FMUL.FTZ R42, R42, R133.reuse ;  /* 0x000000852a2a7220 */ /* 0x080fe20000410000 */
[----:B------:R-:W-:Y:S01]  /*61d0*/  PRMT R41, R110, 0x5432, R41 ;  /* 0x000054326e297816 */ /* 0x000fe20000000029 */
[----:B------:R-:W-:Y:S01]  /*61e0*/  IMAD.U32 R13, R14, 0x10000, RZ ;  /* 0x000100000e0d7824 */ /* 0x000fe200078e00ff */
[----:B------:R-:W-:Y:S01]  /*61f0*/  LOP3.LUT R141, R141, 0xffff0000, RZ, 0xc0, !PT ;  /* 0xffff00008d8d7812 */ /* 0x000fe200078ec0ff */
[----:B------:R-:W-:Y:S01]  /*6200*/  FFMA.FTZ R138, R43, R138, -R136 ;  /* 0x0000008a2b8a7223 */ /* 0x000fe20000010888 */
[----:B------:R-:W-:Y:S01]  /*6210*/  LOP3.LUT R75, R75, 0xffff0000, RZ, 0xc0, !PT ;  /* 0xffff00004b4b7812 */ /* 0x000fe200078ec0ff */
[----:B------:R-:W-:Y:S01]  /*6220*/  FFMA.FTZ R137, R43, R142, R144 ;  /* 0x0000008e2b897223 */ /* 0x000fe20000010090 */
[----:B------:R-:W-:Y:S01]  /*6230*/  LOP3.LUT R12, R12, 0xffff0000, RZ, 0xc0, !PT ;  /* 0xffff00000c0c7812 */ /* 0x000fe200078ec0ff */
[----:B------:R-:W-:Y:S01]  /*6240*/  FFMA.FTZ R73, R40, R133, -R73 ;  /* 0x0000008528497223 */ /* 0x000fe20000010849 */
[----:B------:R-:W-:Y:S01]  /*6250*/  LOP3.LUT R15, R14, 0xffff0000, RZ, 0xc0, !PT ;  /* 0xffff00000e0f7812 */ /* 0x000fe200078ec0ff */
[----:B------:R-:W-:Y:S01]  /*6260*/  FFMA.FTZ R135, R40, R135, R42 ;  /* 0x0000008728877223 */ /* 0x000fe2000001002a */
[----:B------:R-:W-:-:S02]  /*6270*/  IMAD.U32 R14, R74, 0x10000, RZ ;  /* 0x000100004a0e7824 */ /* 0x000fc400078e00ff */
[----:B------:R-:W-:Y:S01]  /*6280*/  FMUL.FTZ R43, R72, R141 ;  /* 0x0000008d482b7220 */ /* 0x000fe20000410000 */
[----:B------:R-:W-:Y:S01]  /*6290*/  IMAD.U32 R42, R46, 0x10000, RZ ;  /* 0x000100002e2a7824 */ /* 0x000fe200078e00ff */
[----:B------:R-:W-:Y:S01]  /*62a0*/  LOP3.LUT R74, R74, 0xffff0000, RZ, 0xc0, !PT ;  /* 0xffff00004a4a7812 */ /* 0x000fe200078ec0ff */
[C---:B------:R-:W-:Y:S01]  /*62b0*/  IMAD.U32 R40, R41.reuse, 0x10000, RZ ;  /* 0x0001000029287824 */ /* 0x040fe200078e00ff */
[----:B------:R-:W-:Y:S01]  /*62c0*/  LOP3.LUT R46, R46, 0xffff0000, RZ, 0xc0, !PT ;  /* 0xffff00002e2e7812 */ /* 0x000fe200078ec0ff */
[-C--:B------:R-:W-:Y:S01]  /*62d0*/  FMUL.FTZ R133, R72, R75.reuse ;  /* 0x0000004b48857220 */ /* 0x080fe20000410000 */
[----:B------:R-:W-:Y:S01]  /*62e0*/  LOP3.LUT R41, R41, 0xffff0000, RZ, 0xc0, !PT ;  /* 0xffff000029297812 */ /* 0x000fe200078ec0ff */
[----:B------:R-:W-:Y:S01]  /*62f0*/  FFMA.FTZ R72, R12, R75, -R43 ;  /* 0x0000004b0c487223 */ /* 0x000fe2000001082b */
[C---:B------:R-:W-:Y:S01]  /*6300*/  FMUL.FTZ R136, R14.reuse, R42 ;  /* 0x0000002a0e887220 */ /* 0x040fe20000410000 */
[----:B------:R-:W-:Y:S01]  /*6310*/  FMUL.FTZ R43, R14, R40 ;  /* 0x000000280e2b7220 */ /* 0x000fe20000410000 */
[----:B------:R-:W-:Y:S01]  /*6320*/  FFMA.FTZ R12, R12, R141, R133 ;  /* 0x0000008d0c0c7223 */ /* 0x000fe20000010085 */
[C---:B------:R-:W-:Y:S01]  /*6330*/  FMUL.FTZ R14, R74.reuse, R46 ;  /* 0x0000002e4a0e7220 */ /* 0x040fe20000410000 */
[----:B------:R-:W-:Y:S01]  /*6340*/  FMUL.FTZ R75, R74, R41 ;  /* 0x000000294a4b7220 */ /* 0x000fe20000410000 */
[C---:B------:R-:W-:Y:S01]  /*6350*/  FFMA.FTZ R136, R13.reuse, R40, -R136 ;  /* 0x000000280d887223 */ /* 0x040fe20000010888 */
[----:B------:R-:W-:Y:S01]  /*6360*/  FFMA.FTZ R43, R13, R42, R43 ;  /* 0x0000002a0d2b7223 */ /* 0x000fe2000001002b */
[----:B------:R-:W-:Y:S01]  /*6370*/  F2FP.BF16.F32.PACK_AB R72, R72, R73 ;  /* 0x000000494848723e */ /* 0x000fe200000010ff */
[C---:B------:R-:W-:Y:S01]  /*6380*/  FFMA.FTZ R41, R15.reuse, R41, -R14 ;  /* 0x000000290f297223 */ /* 0x040fe2000001080e */
[----:B------:R-:W-:Y:S01]  /*6390*/  FFMA.FTZ R46, R15, R46, R75 ;  /* 0x0000002e0f2e7223 */ /* 0x000fe2000001004b */
[----:B------:R-:W-:-:S02]  /*63a0*/  F2FP.BF16.F32.PACK_AB R13, R47, R44 ;  /* 0x0000002c2f0d723e */ /* 0x000fc400000010ff */
[----:B------:R-:W-:Y:S02]  /*63b0*/  F2FP.BF16.F32.PACK_AB R45, R134, R45 ;  /* 0x0000002d862d723e */ /* 0x000fe400000010ff */
[----:B------:R-:W-:Y:S01]  /*63c0*/  F2FP.BF16.F32.PACK_AB R44, R12, R135 ;  /* 0x000000870c2c723e */ /* 0x000fe200000010ff */
[----:B------:R-:W-:Y:S01]  /*63d0*/  IMAD.MOV.U32 R12, RZ, RZ, R72 ;  /* 0x000000ffff0c7224 */ /* 0x000fe200078e0048 */
[----:B------:R-:W-:Y:S01]  /*63e0*/  F2FP.BF16.F32.PACK_AB R15, R138, R139 ;  /* 0x0000008b8a0f723e */ /* 0x000fe200000010ff */
[----:B------:R-:W-:Y:S01]  /*63f0*/  IMAD.MOV.U32 R73, RZ, RZ, R45 ;  /* 0x000000ffff497224 */ /* 0x000fe200078e002d */
[----:B------:R-:W-:Y:S02]  /*6400*/  F2FP.BF16.F32.PACK_AB R75, R137, R140 ;  /* 0x0000008c894b723e */ /* 0x000fe400000010ff */
[----:B------:R-:W-:Y:S02]  /*6410*/  F2FP.BF16.F32.PACK_AB R14, R41, R136 ;  /* 0x00000088290e723e */ /* 0x000fe400000010ff */
[----:B------:R-:W-:-:S02]  /*6420*/  F2FP.BF16.F32.PACK_AB R74, R46, R43 ;  /* 0x0000002b2e4a723e */ /* 0x000fc400000010ff */
[----:B------:R-:W-:-:S07]  /*6430*/  MOV R72, R44 ;  /* 0x0000002c00487202 */ /* 0x000fce0000000f00 */
.L_x_2971:
[----:B------:R-:W-:Y:S05]  /*6440*/  BSYNC B2 ;  /* 0x0000000000027941 */ /* 0x000fea0003800000 */
.L_x_2970:
[----:B------:R-:W-:Y:S01]  /*6450*/  ISETP.GE.AND P4, PT, R11, R107, PT ;  /* 0x0000006b0b00720c */ /* 0x000fe20003f86270 */
[----:B--2---:R4:W-:-:S12]  /*6460*/  ST.E.128 desc[UR42][R102.64], R12 ;  /* 0x0000000c66007985 */ /* 0x0049d8000c101d2a */
[----:B------:R-:W-:-:S05]  /*6470*/  @!P4 IMAD.WIDE R104, R11, 0x2, R104 ;  /* 0x000000020b68c825 */ /* 0x000fca00078e0268 */
[----:B---3--:R4:W-:Y:S02]  /*6480*/  @!P4 ST.E.128 desc[UR42][R104.64], R72 ;  /* 0x000000486800c985 */ /* 0x0089e4000c101d2a */
.L_x_2969:
[----:B------:R-:W-:Y:S05]  /*6490*/  BSYNC B1 ;  /* 0x0000000000017941 */ /* 0x000fea0003800000 */
.L_x_2968:
[----:B------:R-:W-:-:S03]  /*64a0*/  UMOV UR4, 0xffffffff ;  /* 0xffffffff00047882 */ /* 0x000fc60000000000 */
[----:B------:R-:W-:Y:S05]  /*64b0*/  BRA.DIV UR4, `(.L_x_2972) ;  /* 0x000001ca04487947 */ /* 0x000fea000b800000 */
[----:B------:R0:W0:Y:S04]  /*64c0*/  SHFL.IDX PT, R47, R101, 0x1, 0x181f ;  /* 0x00381f00652f7f89 */ /* 0x00002800000e0000 */
[----:B------:R0:W0:Y:S02]  /*64d0*/  SHFL.IDX PT, R46, R106, 0x1, 0x181f ;  /* 0x00381f006a2e7f89 */ /* 0x00002400000e0000 */
.L_x_3286:
        /* <DEDUP_REMOVED lines=30> */
[----:B----4-:R-:W-:Y:S01]  /*66c0*/  IMAD.U32 R53, R41, 0x10000, RZ ;  /* 0x0001000029357824 */ /* 0x010fe200078e00ff */
[----:B------:R-:W-:Y:S01]  /*66d0*/  PRMT R128, R128, 0x5410, R105 ;  /* 0x0000541080807816 */ /* 0x000fe20000000069 */
[----:B0-----:R-:W-:Y:S01]  /*66e0*/  IMAD.U32 R52, R15, 0x10000, RZ ;  /* 0x000100000f347824 */ /* 0x001fe200078e00ff */
[----:B------:R-:W-:Y:S02]  /*66f0*/  PRMT R132, R132, 0x5410, R73 ;  /* 0x0000541084847816 */ /* 0x000fe40000000049 */
[----:B------:R-:W-:-:S02]  /*6700*/  SHF.R.U32.HI R75, RZ, 0x10, R51 ;  /* 0x00000010ff4b7819 */ /* 0x000fc40000011633 */
[----:B------:R-:W-:Y:S01]  /*6710*/  SHF.R.U32.HI R103, RZ, 0x10, R55 ;  /* 0x00000010ff677819 */ /* 0x000fe20000011637 */
[----:B------:R-:W-:Y:S01]  /*6720*/  IMAD.U32 R73, R132, 0x10000, RZ ;  /* 0x0001000084497824 */ /* 0x000fe200078e00ff */
        /* <DEDUP_REMOVED lines=14> */
[----:B------:R-:W-:Y:S01]  /*6810*/  LOP3.LUT R128, R128, 0xffff0000, RZ, 0xc0, !PT ;  /* 0xffff000080807812 */ /* 0x000fe200078ec0ff */
[----:B------:R-:W-:Y:S01]  /*6820*/  IMAD.U32 R53, R130, 0x10000, RZ ;  /* 0x0001000082357824 */ /* 0x000fe200078e00ff */
[----:B---3--:R-:W-:Y:S01]  /*6830*/  SHF.R.U64 R104, R48, 0x10, R49 ;  /* 0x0000001030687819 */ /* 0x008fe20000001231 */
[----:B------:R-:W-:Y:S01]  /*6840*/  IMAD.U32 R50, R126, 0x10000, RZ ;  /* 0x000100007e327824 */ /* 0x000fe200078e00ff */
[----:B------:R-:W-:Y:S01]  /*6850*/  PRMT R129, R129, 0x5410, R74 ;  /* 0x0000541081817816 */ /* 0x000fe2000000004a */
[----:B------:R-:W-:Y:S01]  /*6860*/  FMUL.FTZ R72, R54, R132 ;  /* 0x0000008436487220 */ /* 0x000fe20000410000 */
[----:B------:R-:W-:Y:S01]  /*6870*/  LOP3.LUT R51, R13, 0xffff0000, RZ, 0xc0, !PT ;  /* 0xffff00000d337812 */ /* 0x000fe200078ec0ff */
[-C--:B------:R-:W-:Y:S01]  /*6880*/  FMUL.FTZ R73, R55, R53.reuse ;  /* 0x0000003537497220 */ /* 0x080fe20000410000 */
[----:B------:R-:W-:Y:S01]  /*6890*/  LOP3.LUT R43, R43, 0xffff0000, RZ, 0xc0, !PT ;  /* 0xffff00002b2b7812 */ /* 0x000fe200078ec0ff */
[----:B------:R-:W-:Y:S01]  /*68a0*/  FMUL.FTZ R74, R55, R50 ;  /* 0x00000032374a7220 */ /* 0x000fe20000410000 */
[----:B------:R-:W-:Y:S01]  /*68b0*/  LOP3.LUT R130, R130, 0xffff0000, RZ, 0xc0, !PT ;  /* 0xffff000082827812 */ /* 0x000fe200078ec0ff */
[----:B------:R-:W-:Y:S01]  /*68c0*/  FMUL.FTZ R54, R54, R128 ;  /* 0x0000008036367220 */ /* 0x000fe20000410000 */
[----:B------:R-:W-:Y:S01]  /*68d0*/  PRMT R127, R127, 0x5410, R104 ;  /* 0x000054107f7f7816 */ /* 0x000fe20000000068 */
[----:B------:R-:W-:Y:S01]  /*68e0*/  FFMA.FTZ R73, R52, R50, -R73 ;  /* 0x0000003234497223 */ /* 0x000fe20000010849 */
[----:B------:R-:W-:Y:S01]  /*68f0*/  LOP3.LUT R126, R126, 0xffff0000, RZ, 0xc0, !PT ;  /* 0xffff00007e7e7812 */ /* 0x000fe200078ec0ff */
[----:B------:R-:W-:Y:S01]  /*6900*/  FFMA.FTZ R74, R52, R53, R74 ;  /* 0x00000035344a7223 */ /* 0x000fe2000001004a */
[----:B------:R-:W-:Y:S01]  /*6910*/  LOP3.LUT R49, R15, 0xffff0000, RZ, 0xc0, !PT ;  /* 0xffff00000f317812 */ /* 0x000fe200078ec0ff */
[C---:B------:R-:W-:Y:S01]  /*6920*/  FFMA.FTZ R72, R51.reuse, R128, -R72 ;  /* 0x0000008033487223 */ /* 0x040fe20000010848 */
[----:B------:R-:W-:Y:S01]  /*6930*/  FFMA.FTZ R132, R51, R132, R54 ;  /* 0x0000008433847223 */ /* 0x000fe20000010036 */
        /* <DEDUP_REMOVED lines=26> */
[----:B------:R-:W-:Y:S01]  /*6ae0*/  FFMA.FTZ R13, R13, R131, R48 ;  /* 0x000000830d0d7223 */ /* 0x000fe20000010030 */
[C---:B------:R-:W-:Y:S01]  /*6af0*/  SHF.L.U32 R12, R14.reuse, 0x10, RZ ;  /* 0x000000100e0c7819 */ /* 0x040fe200000006ff */
[C---:B------:R-:W-:Y:S01]  /*6b00*/  FMUL.FTZ R49, R15.reuse, R41 ;  /* 0x000000290f317220 */ /* 0x040fe20000410000 */
[----:B------:R-:W-:Y:S01]  /*6b10*/  LOP3.LUT R14, R14, 0xffff0000, RZ, 0xc0, !PT ;  /* 0xffff00000e0e7812 */ /* 0x000fe200078ec0ff */
        /* <DEDUP_REMOVED lines=18> */
.L_x_2976:
[----:B------:R-:W-:Y:S05]  /*6c40*/  BSYNC B2 ;  /* 0x0000000000027941 */ /* 0x000fea0003800000 */
.L_x_2975:
[----:B------:R-:W-:Y:S01]  /*6c50*/  ISETP.GE.AND P4, PT, R11, R107, PT ;  /* 0x0000006b0b00720c */ /* 0x000fe20003f86270 */
[----:B0-----:R0:W-:-:S12]  /*6c60*/  ST.E.128 desc[UR42][R44.64], R12 ;  /* 0x0000000c2c007985 */ /* 0x0011d8000c101d2a */
[----:B------:R-:W-:-:S05]  /*6c70*/  @!P4 IMAD.WIDE R46, R11, 0x2, R46 ;  /* 0x000000020b2ec825 */ /* 0x000fca00078e022e */
[----:B----4-:R0:W-:Y:S02]  /*6c80*/  @!P4 ST.E.128 desc[UR42][R46.64], R40 ;  /* 0x000000282e00c985 */ /* 0x0101e4000c101d2a */
.L_x_2974:
[----:B------:R-:W-:Y:S05]  /*6c90*/  BSYNC B1 ;  /* 0x0000000000017941 */ /* 0x000fea0003800000 */
.L_x_2973:
[----:B------:R-:W-:-:S03]  /*6ca0*/  UMOV UR4, 0xffffffff ;  /* 0xffffffff00047882 */ /* 0x000fc60000000000 */
[----:B------:R-:W-:Y:S05]  /*6cb0*/  BRA.DIV UR4, `(.L_x_2977) ;  /* 0x000001c204947947 */ /* 0x000fea000b800000 */
[----:B0-----:R0:W0:Y:S04]  /*6cc0*/  SHFL.IDX PT, R47, R101, 0x2, 0x181f ;  /* 0x00581f00652f7f89 */ /* 0x00102800000e0000 */
[----:B------:R0:W0:Y:S02]  /*6cd0*/  SHFL.IDX PT, R46, R106, 0x2, 0x181f ;  /* 0x00581f006a2e7f89 */ /* 0x00002400000e0000 */
.L_x_3290:
        /* <DEDUP_REMOVED lines=24> */
[----:B------:R0:W4:Y:S04]  /*6e60*/  LDS.128 R12, [R11+0x18400] ;  /* 0x018400000b0c7984 */ /* 0x0001280000000c00 */
[----:B------:R-:W0:Y:S01]  /*6e70*/  LDS.128 R40, [R40+0x18400] ;  /* 0x0184000028287984 */ /* 0x000e220000000c00 */
[----:B------:R-:W-:Y:S05]  /*6e80*/  @P3 BRA `(.L_x_2981) ;  /* 0x0000000400743947 */ /* 0x000fea0003800000 */
[----:B------:R-:W-:Y:S01]  /*6e90*/  SHF.R.U64 R74, R56, 0x10, R57 ;  /* 0x00000010384a7819 */ /* 0x000fe20000001239 */
[----:B0-----:R-:W-:Y:S01]  /*6ea0*/  IMAD.U32 R52, R41, 0x10000, RZ ;  /* 0x0001000029347824 */ /* 0x001fe200078e00ff */
[--C-:B------:R-:W-:Y:S01]  /*6eb0*/  SHF.R.U64 R56, R60, 0x10, R61.reuse ;  /* 0x000000103c387819 */ /* 0x100fe2000000123d */
[----:B----4-:R-:W-:Y:S01]  /*6ec0*/  IMAD.U32 R49, R13, 0x10000, RZ ;  /* 0x000100000d317824 */ /* 0x010fe200078e00ff */
[----:B------:R-:W-:Y:S01]  /*6ed0*/  SHF.R.U32.HI R61, RZ, 0x10, R61 ;  /* 0x00000010ff3d7819 */ /* 0x000fe2000001163d */
[----:B------:R-:W-:Y:S01]  /*6ee0*/  IMAD.U32 R54, R43, 0x10000, RZ ;  /* 0x000100002b367824 */ /* 0x000fe200078e00ff */
[----:B------:R-:W-:Y:S01]  /*6ef0*/  SHF.R.U32.HI R57, RZ, 0x10, R57 ;  /* 0x00000010ff397819 */ /* 0x000fe20000011639 */
[----:B------:R-:W-:Y:S01]  /*6f00*/  IMAD.U32 R11, R14, 0x10000, RZ ;  /* 0x000100000e0b7824 */ /* 0x000fe200078e00ff */
[----:B------:R-:W-:Y:S02]  /*6f10*/  PRMT R124, R124, 0x5410, R61 ;  /* 0x000054107c7c7816 */ /* 0x000fe4000000003d */
[----:B------:R-:W-:-:S02]  /*6f20*/  PRMT R120, R120, 0x5410, R57 ;  /* 0x0000541078787816 */ /* 0x000fc40000000039 */
[----:B------:R-:W-:Y:S01]  /*6f30*/  SHF.R.U64 R72, R58, 0x10, R59 ;  /* 0x000000103a487819 */ /* 0x000fe2000000123b */
[----:B------:R-:W-:Y:S01]  /*6f40*/  IMAD.U32 R57, R124, 0x10000, RZ ;  /* 0x000100007c397824 */ /* 0x000fe200078e00ff */
[--C-:B------:R-:W-:Y:S02]  /*6f50*/  SHF.R.U64 R58, R62, 0x10, R63.reuse ;  /* 0x000000103e3a7819 */ /* 0x100fe4000000123f */
[----:B------:R-:W-:Y:S02]  /*6f60*/  SHF.R.U32.HI R63, RZ, 0x10, R63 ;  /* 0x00000010ff3f7819 */ /* 0x000fe4000001163f */
[----:B------:R-:W-:Y:S01]  /*6f70*/  PRMT R123, R123, 0x5410, R56 ;  /* 0x000054107b7b7816 */ /* 0x000fe20000000038 */
[----:B------:R-:W-:Y:S01]  /*6f80*/  IMAD.U32 R56, R120, 0x10000, RZ ;  /* 0x0001000078387824 */ /* 0x000fe200078e00ff */
[----:B------:R-:W-:Y:S02]  /*6f90*/  SHF.R.U32.HI R59, RZ, 0x10, R59 ;  /* 0x00000010ff3b7819 */ /* 0x000fe4000001163b */
        /* <DEDUP_REMOVED lines=15> */
[----:B------:R-:W-:Y:S01]  /*7090*/  IMAD.U32 R41, R40, 0x10000, RZ ;  /* 0x0001000028297824 */ /* 0x000fe200078e00ff */
[----:B------:R-:W-:Y:S01]  /*70a0*/  LOP3.LUT R122, R122, 0xffff0000, RZ, 0xc0, !PT ;  /* 0xffff00007a7a7812 */ /* 0x000fe200078ec0ff */
[-C--:B------:R-:W-:Y:S01]  /*70b0*/  FMUL.FTZ R53, R53, R120.reuse ;  /* 0x0000007835357220 */ /* 0x080fe20000410000 */
[----:B------:R-:W-:Y:S01]  /*70c0*/  LOP3.LUT R51, R40, 0xffff0000, RZ, 0xc0, !PT ;  /* 0xffff000028337812 */ /* 0x000fe200078ec0ff */
[C---:B------:R-:W-:Y:S01]  /*70d0*/  FMUL.FTZ R63, R54.reuse, R59 ;  /* 0x0000003b363f7220 */ /* 0x040fe20000410000 */
[----:B------:R-:W-:Y:S01]  /*70e0*/  IMAD.U32 R40, R15, 0x10000, RZ ;  /* 0x000100000f287824 */ /* 0x000fe200078e00ff */
[----:B------:R-:W-:Y:S01]  /*70f0*/  PRMT R119, R119, 0x5410, R74 ;  /* 0x0000541077777816 */ /* 0x000fe2000000004a */
[-C--:B------:R-:W-:Y:S01]  /*7100*/  FMUL.FTZ R54, R54, R49.reuse ;  /* 0x0000003136367220 */ /* 0x080fe20000410000 */
[----:B------:R-:W-:Y:S01]  /*7110*/  LOP3.LUT R118, R118, 0xffff0000, RZ, 0xc0, !PT ;  /* 0xffff000076767812 */ /* 0x000fe200078ec0ff */
[C---:B------:R-:W-:Y:S01]  /*7120*/  FFMA.FTZ R61, R50.reuse, R120, -R61 ;  /* 0x00000078323d7223 */ /* 0x040fe2000001083d */
[----:B------:R-:W-:Y:S01]  /*7130*/  LOP3.LUT R15, R15, 0xffff0000, RZ, 0xc0, !PT ;  /* 0xffff00000f0f7812 */ /* 0x000fe200078ec0ff */
[----:B------:R-:W-:Y:S01]  /*7140*/  FFMA.FTZ R124, R50, R124, R53 ;  /* 0x0000007c327c7223 */ /* 0x000fe20000010035 */
[----:B------:R-:W-:Y:S01]  /*7150*/  FMUL.FTZ R52, R55, R122 ;  /* 0x0000007a37347220 */ /* 0x000fe20000410000 */
[C---:B------:R-:W-:Y:S01]  /*7160*/  FFMA.FTZ R63, R40.reuse, R49, -R63 ;  /* 0x00000031283f7223 */ /* 0x040fe2000001083f */
[----:B------:R-:W-:Y:S01]  /*7170*/  FFMA.FTZ R59, R40, R59, R54 ;  /* 0x0000003b283b7223 */ /* 0x000fe20000010036 */
[----:B------:R-:W-:-:S02]  /*7180*/  IMAD.U32 R50, R123, 0x10000, RZ ;  /* 0x000100007b327824 */ /* 0x000fc400078e00ff */
[-C--:B------:R-:W-:Y:S01]  /*7190*/  FMUL.FTZ R54, R55, R118.reuse ;  /* 0x0000007637367220 */ /* 0x080fe20000410000 */
[----:B------:R-:W-:Y:S02]  /*71a0*/  IMAD.U32 R40, R119, 0x10000, RZ ;  /* 0x0001000077287824 */ /* 0x000fe400078e00ff */
[----:B------:R-:W-:Y:S01]  /*71b0*/  FFMA.FTZ R118, R15, R118, -R52 ;  /* 0x000000760f767223 */ /* 0x000fe20000010834 */
[C---:B------:R-:W-:Y:S01]  /*71c0*/  FMUL.FTZ R52, R41.reuse, R50 ;  /* 0x0000003229347220 */ /* 0x040fe20000410000 */
[----:B------:R-:W-:Y:S02]  /*71d0*/  IMAD.U32 R13, R12, 0x10000, RZ ;  /* 0x000100000c0d7824 */ /* 0x000fe400078e00ff */
[----:B------:R-:W-:Y:S01]  /*71e0*/  FMUL.FTZ R41, R41, R40 ;  /* 0x0000002829297220 */ /* 0x000fe20000410000 */
[----:B------:R-:W-:Y:S01]  /*71f0*/  PRMT R117, R117, 0x5410, R72 ;  /* 0x0000541075757816 */ /* 0x000fe20000000048 */
[----:B------:R-:W-:Y:S01]  /*7200*/  FFMA.FTZ R122, R15, R122, R54 ;  /* 0x0000007a0f7a7223 */ /* 0x000fe20000010036 */
[----:B------:R-:W-:Y:S01]  /*7210*/  LOP3.LUT R123, R123, 0xffff0000, RZ, 0xc0, !PT ;  /* 0xffff00007b7b7812 */ /* 0x000fe200078ec0ff */
[C---:B------:R-:W-:Y:S01]  /*7220*/  FFMA.FTZ R41, R13.reuse, R50, R41 ;  /* 0x000000320d297223 */ /* 0x040fe20000010029 */
[----:B------:R-:W-:Y:S01]  /*7230*/  SHF.L.U32 R43, R42, 0x10, RZ ;  /* 0x000000102a2b7819 */ /* 0x000fe200000006ff */
[----:B------:R-:W-:Y:S01]  /*7240*/  FFMA.FTZ R52, R13, R40, -R52 ;  /* 0x000000280d347223 */ /* 0x000fe20000010834 */
        /* <DEDUP_REMOVED lines=10> */
[-C--:B------:R-:W-:Y:S01]  /*72f0*/  FMUL.FTZ R51, R51, R119.reuse ;  /* 0x0000007733337220 */ /* 0x080fe20000410000 */
[----:B------:R-:W-:Y:S01]  /*7300*/  LOP3.LUT R14, R14, 0xffff0000, RZ, 0xc0, !PT ;  /* 0xffff00000e0e7812 */ /* 0x000fe200078ec0ff */
[----:B------:R-:W-:Y:S01]  /*7310*/  FFMA.FTZ R15, R12, R119, -R15 ;  /* 0x000000770c0f7223 */ /* 0x000fe2000001080f */
[C---:B------:R-:W-:Y:S01]  /*7320*/  FMUL.FTZ R13, R42.reuse, R121 ;  /* 0x000000792a0d7220 */ /* 0x040fe20000410000 */
        /* <DEDUP_REMOVED lines=16> */
[----:B------:R-:W-:-:S02]  /*7430*/  IMAD.MOV.U32 R41, RZ, RZ, R57 ;  /* 0x000000ffff297224 */ /* 0x000fc400078e0039 */
[----:B------:R-:W-:Y:S02]  /*7440*/  IMAD.MOV.U32 R15, RZ, RZ, R63 ;  /* 0x000000ffff0f7224 */ /* 0x000fe400078e003f */
[----:B------:R-:W-:-:S07]  /*7450*/  IMAD.MOV.U32 R43, RZ, RZ, R59 ;  /* 0x000000ffff2b7224 */ /* 0x000fce00078e003b */
.L_x_2981:
[----:B------:R-:W-:Y:S05]  /*7460*/  BSYNC B2 ;  /* 0x0000000000027941 */ /* 0x000fea0003800000 */
.L_x_2980:
[----:B------:R-:W-:Y:S01]  /*7470*/  ISETP.GE.AND P4, PT, R48, R107, PT ;  /* 0x0000006b3000720c */ /* 0x000fe20003f86270 */
[----:B----4-:R4:W-:-:S12]  /*7480*/  ST.E.128 desc[UR42][R44.64], R12 ;  /* 0x0000000c2c007985 */ /* 0x0109d8000c101d2a */
[----:B------:R-:W-:-:S05]  /*7490*/  @!P4 IMAD.WIDE R46, R48, 0x2, R46 ;  /* 0x00000002302ec825 */ /* 0x000fca00078e022e */
[----:B0-----:R4:W-:Y:S02]  /*74a0*/  @!P4 ST.E.128 desc[UR42][R46.64], R40 ;  /* 0x000000282e00c985 */ /* 0x0019e4000c101d2a */
.L_x_2979:
[----:B------:R-:W-:Y:S05]  /*74b0*/  BSYNC B1 ;  /* 0x0000000000017941 */ /* 0x000fea0003800000 */
.L_x_2978:
[----:B------:R-:W-:-:S03]  /*74c0*/  UMOV UR4, 0xffffffff ;  /* 0xffffffff00047882 */ /* 0x000fc60000000000 */
[----:B------:R-:W-:Y:S05]  /*74d0*/  BRA.DIV UR4, `(.L_x_2982) ;  /* 0x000001ba04d87947 */ /* 0x000fea000b800000 */
[----:B0-----:R-:W0:Y:S04]  /*74e0*/  SHFL.IDX PT, R101, R101, 0x3, 0x181f ;  /* 0x00781f0065657f89 */ /* 0x001e2800000e0000 */
[----:B------:R-:W0:Y:S02]  /*74f0*/  SHFL.IDX PT, R106, R106, 0x3, 0x181f ;  /* 0x00781f006a6a7f89 */ /* 0x000e2400000e0000 */
.L_x_3294:
[----:B------:R-:W-:-:S04]  /*7500*/  IADD3 R11, R187, 0x60, RZ ;  /* 0x00000060bb0b7810 */ /* 0x000fc80007ffe0ff */
        /* <DEDUP_REMOVED lines=15> */
[----:B------:R-:W-:Y:S01]  /*7600*/  LOP3.LUT R12, R12, R13, RZ, 0x3c, !PT ;  /* 0x0000000d0c0c7212 */ /* 0x000fe200078e3cff */
[----:B------:R-:W-:-:S03]  /*7610*/  IMAD R13, R19, 0x4000, R6 ;  /* 0x00004000130d7824 */ /* 0x000fc600078e0206 */
[----:B------:R-:W-:Y:S01]  /*7620*/  LOP3.LUT R109, R109, 0x7fffe000, RZ, 0xc0, !PT ;  /* 0x7fffe0006d6d7812 */ /* 0x000fe200078ec0ff */
[----:B------:R-:W-:-:S03]  /*7630*/  IMAD R13, R13, 0x2, R18 ;  /* 0x000000020d0d7824 */ /* 0x000fc600078e0212 */
[----:B------:R-:W-:-:S05]  /*7640*/  IADD3 R12, R12, R109, R201 ;  /* 0x0000006d0c0c7210 */ /* 0x000fca0007ffe0c9 */
[----:B------:R-:W-:-:S04]  /*7650*/  IMAD R15, R19, 0x4000, R12 ;  /* 0x00004000130f7824 */ /* 0x000fc800078e020c */
[----:B------:R-:W-:Y:S02]  /*7660*/  IMAD R40, R15, 0x2, R18 ;  /* 0x000000020f287824 */ /* 0x000fe400078e0212 */
        /* <DEDUP_REMOVED lines=13> */
[----:B------:R-:W-:Y:S01]  /*7740*/  SHF.R.U64 R54, R70, 0x10, R71 ;  /* 0x0000001046367819 */ /* 0x000fe20000001247 */
[----:B------:R-:W-:Y:S01]  /*7750*/  IMAD.U32 R57, R116, 0x10000, RZ ;  /* 0x0001000074397824 */ /* 0x000fe200078e00ff */
[----:B------:R-:W-:Y:S02]  /*7760*/  PRMT R112, R112, 0x5410, R65 ;  /* 0x0000541070707816 */ /* 0x000fe40000000041 */
[----:B------:R-:W-:Y:S01]  /*7770*/  SHF.R.U32.HI R71, RZ, 0x10, R71 ;  /* 0x00000010ff477819 */ /* 0x000fe20000011647 */
[----:B------:R-:W-:Y:S01]  /*7780*/  FMUL.FTZ R59, R50, R57 ;  /* 0x00000039323b7220 */ /* 0x000fe20000410000 */
[----:B------:R-:W-:Y:S02]  /*7790*/  SHF.R.U32.HI R67, RZ, 0x10, R67 ;  /* 0x00000010ff437819 */ /* 0x000fe40000011643 */
[----:B------:R-:W-:Y:S01]  /*77a0*/  PRMT R108, R108, 0x5410, R55 ;  /* 0x000054106c6c7816 */ /* 0x000fe20000000037 */
[----:B------:R-:W-:Y:S01]  /*77b0*/  IMAD.U32 R55, R112, 0x10000, RZ ;  /* 0x0001000070377824 */ /* 0x000fe200078e00ff */
[----:B------:R-:W-:-:S02]  /*77c0*/  PRMT R114, R114, 0x5410, R71 ;  /* 0x0000541072727816 */ /* 0x000fc40000000047 */
[----:B------:R-:W-:Y:S01]  /*77d0*/  PRMT R110, R110, 0x5410, R67 ;  /* 0x000054106e6e7816 */ /* 0x000fe20000000043 */
[-C--:B------:R-:W-:Y:S01]  /*77e0*/  FMUL.FTZ R61, R50, R55.reuse ;  /* 0x00000037323d7220 */ /* 0x080fe20000410000 */
[----:B------:R-:W-:Y:S01]  /*77f0*/  PRMT R113, R113, 0x5410, R54 ;  /* 0x0000541071717816 */ /* 0x000fe20000000036 */
        /* <DEDUP_REMOVED lines=11> */
[-C--:B------:R-:W-:Y:S01]  /*78b0*/  FMUL.FTZ R52, R52, R55.reuse ;  /* 0x0000003734347220 */ /* 0x080fe20000410000 */
[----:B------:R-:W-:Y:S01]  /*78c0*/  PRMT R111, R111, 0x5410, R58 ;  /* 0x000054106f6f7816 */ /* 0x000fe2000000003a */
[----:B------:R-:W-:Y:S01]  /*78d0*/  FMUL.FTZ R50, R51, R116 ;  /* 0x0000007433327220 */ /* 0x000fe20000410000 */
[----:B------:R-:W-:Y:S01]  /*78e0*/  LOP3.LUT R53, R43, 0xffff0000, RZ, 0xc0, !PT ;  /* 0xffff00002b357812 */ /* 0x000fe200078ec0ff */
[-C--:B------:R-:W-:Y:S01]  /*78f0*/  FMUL.FTZ R46, R51, R112.reuse ;  /* 0x00000070332e7220 */ /* 0x080fe20000410000 */
[----:B------:R-:W-:Y:S01]  /*7900*/  LOP3.LUT R114, R114, 0xffff0000, RZ, 0xc0, !PT ;  /* 0xffff000072727812 */ /* 0x000fe200078ec0ff */
[C---:B------:R-:W-:Y:S01]  /*7910*/  FFMA.FTZ R57, R40.reuse, R55, -R57 ;  /* 0x0000003728397223 */ /* 0x040fe20000010839 */
[----:B------:R-:W-:Y:S01]  /*7920*/  PRMT R115, R115, 0x5410, R56 ;  /* 0x0000541073737816 */ /* 0x000fe20000000038 */
[----:B------:R-:W-:Y:S01]  /*7930*/  FFMA.FTZ R52, R40, R59, R52 ;  /* 0x0000003b28347223 */ /* 0x000fe20000010034 */
[----:B------:R-:W-:Y:S01]  /*7940*/  LOP3.LUT R110, R110, 0xffff0000, RZ, 0xc0, !PT ;  /* 0xffff00006e6e7812 */ /* 0x000fe200078ec0ff */
[----:B------:R-:W-:Y:S01]  /*7950*/  FFMA.FTZ R51, R47, R112, -R50 ;  /* 0x000000702f337223 */ /* 0x000fe20000010832 */
[----:B------:R-:W-:Y:S01]  /*7960*/  LOP3.LUT R41, R15, 0xffff0000, RZ, 0xc0, !PT ;  /* 0xffff00000f297812 */ /* 0x000fe200078ec0ff */
[----:B------:R-:W-:-:S02]  /*7970*/  IMAD.U32 R40, R111, 0x10000, RZ ;  /* 0x000100006f287824 */ /* 0x000fc400078e00ff */
[----:B------:R-:W-:Y:S01]  /*7980*/  FFMA.FTZ R116, R47, R116, R46 ;  /* 0x000000742f747223 */ /* 0x000fe2000001002e */
[----:B------:R-:W-:Y:S01]  /*7990*/  FMUL.FTZ R50, R53, R114 ;  /* 0x0000007235327220 */ /* 0x000fe20000410000 */
[----:B------:R-:W-:Y:S02]  /*79a0*/  IMAD.U32 R46, R115, 0x10000, RZ ;  /* 0x00010000732e7824 */ /* 0x000fe400078e00ff */
[----:B------:R-:W-:Y:S01]  /*79b0*/  FMUL.FTZ R56, R53, R110 ;  /* 0x0000006e35387220 */ /* 0x000fe20000410000 */
[----:B------:R-:W-:Y:S01]  /*79c0*/  IMAD.U32 R13, R12, 0x10000, RZ ;  /* 0x000100000c0d7824 */ /* 0x000fe200078e00ff */
[----:B------:R-:W-:Y:S01]  /*79d0*/  LOP3.LUT R115, R115, 0xffff0000, RZ, 0xc0, !PT ;  /* 0xffff000073737812 */ /* 0x000fe200078ec0ff */
[C---:B------:R-:W-:Y:S01]  /*79e0*/  FMUL.FTZ R47, R48.reuse, R40 ;  /* 0x00000028302f7220 */ /* 0x040fe20000410000 */
[----:B------:R-:W-:Y:S01]  /*79f0*/  FFMA.FTZ R110, R41, R110, -R50 ;  /* 0x0000006e296e7223 */ /* 0x000fe20000010832 */
[----:B------:R-:W-:Y:S01]  /*7a00*/  LOP3.LUT R111, R111, 0xffff0000, RZ, 0xc0, !PT ;  /* 0xffff00006f6f7812 */ /* 0x000fe200078ec0ff */
[----:B------:R-:W-:Y:S01]  /*7a10*/  FMUL.FTZ R50, R48, R46 ;  /* 0x0000002e30327220 */ /* 0x000fe20000410000 */
[----:B------:R-:W-:Y:S01]  /*7a20*/  LOP3.LUT R12, R12, 0xffff0000, RZ, 0xc0, !PT ;  /* 0xffff00000c0c7812 */ /* 0x000fe200078ec0ff */
[----:B------:R-:W-:Y:S01]  /*7a30*/  FFMA.FTZ R53, R41, R114, R56 ;  /* 0x0000007229357223 */ /* 0x000fe20000010038 */
[----:B------:R-:W-:Y:S01]  /*7a40*/  FFMA.FTZ R47, R13, R46, R47 ;  /* 0x0000002e0d2f7223 */ /* 0x000fe2000001002f */
[C---:B------:R-:W-:Y:S01]  /*7a50*/  SHF.L.U32 R43, R42.reuse, 0x10, RZ ;  /* 0x000000102a2b7819 */ /* 0x040fe200000006ff */
[----:B------:R-:W-:Y:S01]  /*7a60*/  FMUL.FTZ R41, R49, R115 ;  /* 0x0000007331297220 */ /* 0x000fe20000410000 */
[----:B------:R-:W-:Y:S01]  /*7a70*/  IMAD.U32 R46, R113, 0x10000, RZ ;  /* 0x00010000712e7824 */ /* 0x000fe200078e00ff */
[----:B------:R-:W-:Y:S01]  /*7a80*/  LOP3.LUT R42, R42, 0xffff0000, RZ, 0xc0, !PT ;  /* 0xffff00002a2a7812 */ /* 0x000fe200078ec0ff */
[----:B------:R-:W-:Y:S01]  /*7a90*/  FFMA.FTZ R50, R13, R40, -R50 ;  /* 0x000000280d327223 */ /* 0x000fe20000010832 */
[-C--:B------:R-:W-:Y:S01]  /*7aa0*/  FMUL.FTZ R49, R49, R111.reuse ;  /* 0x0000006f31317220 */ /* 0x080fe20000410000 */
[----:B------:R-:W-:Y:S01]  /*7ab0*/  LOP3.LUT R113, R113, 0xffff0000, RZ, 0xc0, !PT ;  /* 0xffff000071717812 */ /* 0x000fe200078ec0ff */
[C---:B------:R-:W-:Y:S01]  /*7ac0*/  IMAD.U32 R40, R108.reuse, 0x10000, RZ ;  /* 0x000100006c287824 */ /* 0x040fe200078e00ff */
[----:B------:R-:W-:Y:S01]  /*7ad0*/  LOP3.LUT R13, R108, 0xffff0000, RZ, 0xc0, !PT ;  /* 0xffff00006c0d7812 */ /* 0x000fe200078ec0ff */
[----:B------:R-:W-:Y:S01]  /*7ae0*/  FFMA.FTZ R41, R12, R111, -R41 ;  /* 0x0000006f0c297223 */ /* 0x000fe20000010829 */
[----:B------:R-:W-:-:S02]  /*7af0*/  IMAD.U32 R15, R14, 0x10000, RZ ;  /* 0x000100000e0f7824 */ /* 0x000fc400078e00ff */
[----:B------:R-:W-:Y:S01]  /*7b00*/  FFMA.FTZ R12, R12, R115, R49 ;  /* 0x000000730c0c7223 */ /* 0x000fe20000010031 */
[----:B------:R-:W-:Y:S01]  /*7b10*/  LOP3.LUT R14, R14, 0xffff0000, RZ, 0xc0, !PT ;  /* 0xffff00000e0e7812 */ /* 0x000fe200078ec0ff */
[C---:B------:R-:W-:Y:S01]  /*7b20*/  FMUL.FTZ R48, R43.reuse, R46 ;  /* 0x0000002e2b307220 */ /* 0x040fe20000410000 */
[C---:B------:R-:W-:Y:S01]  /*7b30*/  FMUL.FTZ R49, R42.reuse, R113 ;  /* 0x000000712a317220 */ /* 0x040fe20000410000 */
[-C--:B------:R-:W-:Y:S01]  /*7b40*/  FMUL.FTZ R43, R43, R40.reuse ;  /* 0x000000282b2b7220 */ /* 0x080fe20000410000 */
[-C--:B------:R-:W-:Y:S01]  /*7b50*/  FMUL.FTZ R42, R42, R13.reuse ;  /* 0x0000000d2a2a7220 */ /* 0x080fe20000410000 */
        /* <DEDUP_REMOVED lines=13> */
[----:B------:R-:W-:-:S02]  /*7c30*/  F2FP.BF16.F32.PACK_AB R15, R110, R57 ;  /* 0x000000396e0f723e */ /* 0x000fc400000010ff */
[----:B------:R-:W-:-:S07]  /*7c40*/  F2FP.BF16.F32.PACK_AB R14, R49, R48 ;  /* 0x00000030310e723e */ /* 0x000fce00000010ff */
.L_x_2984:
[----:B------:R-:W-:Y:S05]  /*7c50*/  BSYNC B1 ;  /* 0x0000000000017941 */ /* 0x000fea0003800000 */
.L_x_2983:
[----:B0-----:R0:W-:Y:S01]  /*7c60*/  ST.E.128 desc[UR42][R44.64], R12 ;  /* 0x0000000c2c007985 */ /* 0x0011e2000c101d2a */
[----:B------:R-:W-:Y:S01]  /*7c70*/  ISETP.GE.AND P3, PT, R11, R107, PT ;  /* 0x0000006b0b00720c */ /* 0x000fe20003f66270 */
[----:B------:R-:W-:-:S12]  /*7c80*/  IMAD.MOV.U32 R107, RZ, RZ, R101 ;  /* 0x000000ffff6b7224 */ /* 0x000fd800078e0065 */
[----:B------:R-:W-:Y:S05]  /*7c90*/  @P3 BRA `(.L_x_2955) ;  /* 0x0000000400b03947 */ /* 0x000fea0003800000 */
[----:B0-----:R-:W-:-:S05]  /*7ca0*/  IMAD.WIDE R12, R11, 0x2, R106 ;  /* 0x000000020b0c7825 */ /* 0x001fca00078e026a */
[----:B----4-:R0:W-:Y:S01]  /*7cb0*/  ST.E.128 desc[UR42][R12.64], R40 ;  /* 0x000000280c007985 */ /* 0x0101e2000c101d2a */
[----:B------:R-:W-:Y:S05]  /*7cc0*/  BRA `(.L_x_2955) ;  /* 0x0000000400a47947 */ /* 0x000fea0003800000 */
.L_x_2914:
[----:B------:R-:W-:-:S06]  /*7cd0*/  UISETP.NE.AND UP0, UPT, UR41, 0x3, UPT ;  /* 0x000000032900788c */ /* 0x000fcc000bf05270 */
[----:B------:R-:W-:-:S13]  /*7ce0*/  PLOP3.LUT P5, PT, PT, PT, UP0, 0x80, 0x0 ;  /* 0x000000000000781c */ /* 0x000fda0003faf008 */
[----:B------:R-:W-:Y:S05]  /*7cf0*/  @!P5 BRA `(.L_x_2985) ;  /* 0x000000000004d947 */ /* 0x000fea0003800000 */
[----:B------:R-:W-:Y:S01]  /*7d00*/  BPT.TRAP 0x1 ;  /* 0x000000040000795c */ /* 0x000fe20000300000 */
.L_x_2985:
[----:B------:R-:W-:Y:S01]  /*7d10*/  IMAD R89, R19, 0x8, R18 ;  /* 0x0000000813597824 */ /* 0x000fe200078e0212 */
[----:B------:R-:W-:Y:S01]  /*7d20*/  SHF.L.U32 R100, R190, 0x1f, RZ ;  /* 0x0000001fbe647819 */ /* 0x000fe200000006ff */
[----:B------:R-:W-:Y:S01]  /*7d30*/  BSSY B1, `(.L_x_2986) ;  /* 0x0000004000017945 */ /* 0x000fe20003800000 */
[----:B------:R-:W-:Y:S02]  /*7d40*/  SHF.R.S32.HI R97, RZ, 0x1f, R98 ;  /* 0x0000001fff617819 */ /* 0x000fe40000011462 */
[----:B------:R-:W0:Y:S02]  /*7d50*/  SYNCS.PHASECHK.TRANS64.TRYWAIT P3, [R89+URZ+0x28890], R100 ;  /* 0x02889064590075a7 */ /* 0x000e24000806017f */
[----:B0-----:R-:W-:Y:S05]  /*7d60*/  @!P3 BRA `(.L_x_2987) ;  /* 0x000001b40000b947 */ /* 0x001fea0003800000 */
.L_x_3295:
[----:B------:R-:W-:Y:S05]  /*7d70*/  BSYNC B1 ;  /* 0x0000000000017941 */ /* 0x000fea0003800000 */
.L_x_2986:
        /* <DEDUP_REMOVED lines=25> */
.L_x_3299:
        /* <DEDUP_REMOVED lines=13> */
.L_x_2990:
[----:B------:R-:W-:Y:S05]  /*7fe0*/  BSYNC B1 ;  /* 0x0000000000017941 */ /* 0x000fea0003800000 */
.L_x_2989:
[----:B------:R-:W-:-:S03]  /*7ff0*/  UMOV UR4, 0xffffffff ;  /* 0xffffffff00047882 */ /* 0x000fc60000000000 */
[----:B------:R-:W-:Y:S05]  /*8000*/  BRA.DIV UR4, `(.L_x_2991) ;  /* 0x000001b204b47947 */ /* 0x000fea000b800000 */
[----:B--2-4-:R2:W4:Y:S04]  /*8010*/  SHFL.IDX PT, R41, R45, 0x1, 0x181f ;  /* 0x00381f002d297f89 */ /* 0x01452800000e0000 */
[----:B---3--:R2:W3:Y:S02]  /*8020*/  SHFL.IDX PT, R14, R44, 0x1, 0x181f ;  /* 0x00381f002c0e7f89 */ /* 0x0084e400000e0000 */
.L_x_3303:
        /* <DEDUP_REMOVED lines=14> */
.L_x_2993:
[----:B------:R-:W-:Y:S05]  /*8110*/  BSYNC B1 ;  /* 0x0000000000017941 */ /* 0x000fea0003800000 */
.L_x_2992:
[----:B------:R-:W-:-:S03]  /*8120*/  UMOV UR4, 0xffffffff ;  /* 0xffffffff00047882 */ /* 0x000fc60000000000 */
[----:B------:R-:W-:Y:S05]  /*8130*/  BRA.DIV UR4, `(.L_x_2994) ;  /* 0x000001b204b07947 */ /* 0x000fea000b800000 */
[----:B---34-:R3:W4:Y:S04]  /*8140*/  SHFL.IDX PT, R41, R45, 0x2, 0x181f ;  /* 0x00581f002d297f89 */ /* 0x01872800000e0000 */
[----:B------:R3:W0:Y:S02]  /*8150*/  SHFL.IDX PT, R14, R44, 0x2, 0x181f ;  /* 0x00581f002c0e7f89 */ /* 0x00062400000e0000 */
.L_x_3307:
        /* <DEDUP_REMOVED lines=14> */
.L_x_2996:
[----:B------:R-:W-:Y:S05]  /*8240*/  BSYNC B1 ;  /* 0x0000000000017941 */ /* 0x000fea0003800000 */
.L_x_2995:
[----:B------:R-:W-:-:S03]  /*8250*/  UMOV UR4, 0xffffffff ;  /* 0xffffffff00047882 */ /* 0x000fc60000000000 */
[----:B------:R-:W-:Y:S05]  /*8260*/  BRA.DIV UR4, `(.L_x_2997) ;  /* 0x000001b204ac7947 */ /* 0x000fea000b800000 */
[----:B0---4-:R0:W4:Y:S04]  /*8270*/  SHFL.IDX PT, R41, R45, 0x3, 0x181f ;  /* 0x00781f002d297f89 */ /* 0x01112800000e0000 */
[----:B------:R0:W0:Y:S02]  /*8280*/  SHFL.IDX PT, R14, R44, 0x3, 0x181f ;  /* 0x00781f002c0e7f89 */ /* 0x00002400000e0000 */
.L_x_3311:
        /* <DEDUP_REMOVED lines=13> */
.L_x_2955:
[----:B------:R-:W-:Y:S05]  /*8360*/  BSYNC B0 ;  /* 0x0000000000007941 */ /* 0x000fea0003800000 */
.L_x_2913:
[----:B------:R-:W5:Y:S01]  /*8370*/  S2R R11, SR_TID.X ;  /* 0x00000000000b7919 */ /* 0x000f620000002100 */
[----:B------:R-:W-:Y:S01]  /*8380*/  @!PT LDS RZ, [RZ] ;  /* 0x00000000fffff984 */ /* 0x000fe20000000800 */
[----:B------:R-:W-:Y:S01]  /*8390*/  @!PT LDS RZ, [RZ] ;  /* 0x00000000fffff984 */ /* 0x000fe20000000800 */
[----:B------:R-:W-:Y:S01]  /*83a0*/  @!PT LDS RZ, [RZ] ;  /* 0x00000000fffff984 */ /* 0x000fe20000000800 */
[----:B------:R-:W-:Y:S01]  /*83b0*/  @!PT LDS RZ, [RZ] ;  /* 0x00000000fffff984 */ /* 0x000fe20000000800 */
[----:B------:R2:W-:Y:S06]  /*83c0*/  MEMBAR.ALL.CTA ;  /* 0x0000000000007992 */ /* 0x0005ec0000008000 */
[----:B--2---:R-:W2:Y:S01]  /*83d0*/  FENCE.VIEW.ASYNC.S ;  /* 0x00000000000073c6 */ /* 0x004ea20000000000 */
[----:B------:R-:W-:Y:S05]  /*83e0*/  WARPSYNC.ALL ;  /* 0x0000000000007948 */ /* 0x000fea0003800000 */
[----:B------:R-:W-:Y:S01]  /*83f0*/  BSSY B0, `(.L_x_2998) ;  /* 0x0000009000007945 */ /* 0x000fe20003800000 */
[----:B-----5:R-:W-:Y:S01]  /*8400*/  LOP3.LUT R11, R11, 0x7f, RZ, 0xc0, !PT ;  /* 0x0000007f0b0b7812 */ /* 0x020fe200078ec0ff */
[----:B--2---:R2:W-:Y:S03]  /*8410*/  BAR.SYNC.DEFER_BLOCKING R92, 0x80 ;  /* 0x0002005c0000751d */ /* 0x0045e60000010000 */
[----:B------:R-:W-:-:S13]  /*8420*/  ISETP.NE.AND P3, PT, R11, RZ, PT ;  /* 0x000000ff0b00720c */ /* 0x000fda0003f65270 */
[----:B------:R-:W-:-:S05]  /*8430*/  @!P3 VIADD R11, R89, 0x288a0 ;  /* 0x000288a0590bb836 */ /* 0x000fca0000000000 */
[----:B------:R-:W-:-:S04]  /*8440*/  @!P3 PRMT R11, RZ, 0x654, R11 ;  /* 0x00000654ff0bb816 */ /* 0x000fc8000000000b */
[----:B------:R2:W-:Y:S01]  /*8450*/  @!P3 SYNCS.ARRIVE.TRANS64.RED.A1T0 RZ, [R11+URZ], RZ ;  /* 0x000000ff0bffb9a7 */ /* 0x0005e2000810043f */
[----:B------:R-:W-:Y:S05]  /*8460*/  @!P5 BRA `(.L_x_2999) ;  /* 0x000000000004d947 */ /* 0x000fea0003800000 */
[----:B------:R-:W-:Y:S01]  /*8470*/  BPT.TRAP 0x1 ;  /* 0x000000040000795c */ /* 0x000fe20000300000 */
.L_x_2999:
[----:B------:R-:W-:Y:S05]  /*8480*/  BSYNC B0 ;  /* 0x0000000000007941 */ /* 0x000fea0003800000 */
.L_x_2998:
[----:B------:R-:W5:Y:S01]  /*8490*/  SYNCS.PHASECHK.TRANS64.TRYWAIT P4, [R89+URZ+0x288b0], R100 ;  /* 0x0288b064590075a7 */ /* 0x000f62000808017f */
[----:B------:R-:W-:Y:S01]  /*84a0*/  ULDC UR37, c[0x0][0x2f4] ;  /* 0x0000bd0000257ab9 */ /* 0x000fe20000000800 */
[----:B------:R-:W-:Y:S04]  /*84b0*/  BSSY B0, `(.L_x_3000) ;  /* 0x0000002000007945 */ /* 0x000fe80003800000 */
[----:B-----5:R-:W-:Y:S05]  /*84c0*/  @!P4 BRA `(.L_x_3001) ;  /* 0x000001b0005cc947 */ /* 0x020fea0003800000 */
.L_x_3312:
[----:B------:R-:W-:Y:S05]  /*84d0*/  BSYNC B0 ;  /* 0x0000000000007941 */ /* 0x000fea0003800000 */
.L_x_3000:
[----:B------:R-:W-:Y:S01]  /*84e0*/  ULDC.64 UR4, c[0x0][0x328] ;  /* 0x0000ca0000047ab9 */ /* 0x000fe20000000a00 */
[----:B------:R-:W-:Y:S01]  /*84f0*/  ULDC.64 UR6, c[0x0][0x318] ;  /* 0x0000c60000067ab9 */ /* 0x000fe20000000a00 */
[----:B------:R-:W-:Y:S01]  /*8500*/  IMAD R97, R97, UR4, RZ ;  /* 0x0000000461617c24 */ /* 0x000fe2000f8e02ff */
[----:B------:R-:W-:Y:S01]  /*8510*/  BSSY B0, `(.L_x_3002) ;  /* 0x000001d000007945 */ /* 0x000fe20003800000 */
[----:B0---4-:R-:W-:-:S04]  /*8520*/  IMAD.WIDE.U32 R12, R98, UR4, RZ ;  /* 0x00000004620c7c25 */ /* 0x011fc8000f8e00ff */
[----:B------:R-:W-:Y:S01]  /*8530*/  IMAD R97, R98, UR5, R97 ;  /* 0x0000000562617c24 */ /* 0x000fe2000f8e0261 */
[----:B------:R-:W-:Y:S01]  /*8540*/  ULDC.64 UR4, c[0x0][0x338] ;  /* 0x0000ce0000047ab9 */ /* 0x000fe20000000a00 */
[----:B------:R-:W-:Y:S02]  /*8550*/  IMAD.IADD R95, R95, 0x1, -R187 ;  /* 0x000000015f5f7824 */ /* 0x000fe400078e0abb */
[----:B------:R-:W-:Y:S02]  /*8560*/  IMAD R96, R96, UR4, RZ ;  /* 0x0000000460607c24 */ /* 0x000fe4000f8e02ff */
[----:B------:R-:W-:Y:S02]  /*8570*/  IMAD.IADD R13, R13, 0x1, R97 ;  /* 0x000000010d0d7824 */ /* 0x000fe400078e0261 */
[C---:B--2---:R-:W-:Y:S02]  /*8580*/  IMAD R11, R99.reuse, UR5, R96 ;  /* 0x00000005630b7c24 */ /* 0x044fe4000f8e0260 */
[----:B------:R-:W-:Y:S01]  /*8590*/  IMAD.WIDE.U32 R12, R99, UR4, R12 ;  /* 0x00000004630c7c25 */ /* 0x000fe2000f8e000c */
[----:B------:R-:W-:-:S03]  /*85a0*/  ULDC.64 UR4, c[0x0][0x330] ;  /* 0x0000cc0000047ab9 */ /* 0x000fc60000000a00 */
[----:B------:R-:W-:Y:S02]  /*85b0*/  IMAD.IADD R13, R13, 0x1, R11 ;  /* 0x000000010d0d7824 */ /* 0x000fe400078e020b */
[----:B------:R-:W-:-:S04]  /*85c0*/  IMAD.WIDE.U32 R12, R188, UR4, R12 ;  /* 0x00000004bc0c7c25 */ /* 0x000fc8000f8e000c */
[----:B------:R-:W-:Y:S01]  /*85d0*/  IMAD R11, R188, UR5, R13 ;  /* 0x00000005bc0b7c24 */ /* 0x000fe2000f8e020d */
[----:B-1-3--:R-:W-:-:S04]  /*85e0*/  LEA R44, P4, R12, UR6, 0x1 ;  /* 0x000000060c2c7c11 */ /* 0x00afc8000f8808ff */
        /* <DEDUP_REMOVED lines=15> */
.L_x_3003:
[----:B------:R-:W-:Y:S05]  /*86e0*/  BSYNC B0 ;  /* 0x0000000000007941 */ /* 0x000fea0003800000 */
.L_x_3002:
        /* <DEDUP_REMOVED lines=15> */
.L_x_3005:
[----:B------:R-:W-:Y:S05]  /*87e0*/  BSYNC B0 ;  /* 0x0000000000007941 */ /* 0x000fea0003800000 */
.L_x_3004:
        /* <DEDUP_REMOVED lines=15> */
.L_x_3007:
[----:B------:R-:W-:Y:S05]  /*88e0*/  BSYNC B0 ;  /* 0x0000000000007941 */ /* 0x000fea0003800000 */
.L_x_3006:
        /* <DEDUP_REMOVED lines=15> */
.L_x_3009:
[----:B------:R-:W-:Y:S05]  /*89e0*/  BSYNC B0 ;  /* 0x0000000000007941 */ /* 0x000fea0003800000 */
.L_x_3008:
        /* <DEDUP_REMOVED lines=13> */
[----:B---3--:R-:W-:Y:S02]  /*8ac0*/  SEL R11, RZ, 0x1, P3 ;  /* 0x00000001ff0b7807 */ /* 0x008fe40001800000 */
[----:B------:R-:W-:Y:S02]  /*8ad0*/  SEL R19, R19, RZ, P3 ;  /* 0x000000ff13137207 */ /* 0x000fe40001800000 */
[----:B------:R-:W-:Y:S01]  /*8ae0*/  LOP3.LUT R190, R190, R11, RZ, 0x3c, !PT ;  /* 0x0000000bbebe7212 */ /* 0x000fe200078e3cff */
[----:B------:R-:W-:Y:S06]  /*8af0*/  @P4 BRA `(.L_x_3010) ;  /* 0xffffff98003c4947 */ /* 0x000fec000383ffff */
[----:B0-----:R-:W0:Y:S01]  /*8b00*/  S2R R12, SR_TID.X ;  /* 0x00000000000c7919 */ /* 0x001e220000002100 */
[----:B------:R-:W-:Y:S02]  /*8b10*/  PLOP3.LUT P0, PT, PT, PT, PT, 0x8, 0x0 ;  /* 0x000000000000781c */ /* 0x000fe40003f0e170 */
[----:B0-----:R-:W-:-:S04]  /*8b20*/  SHF.R.U32.HI R12, RZ, 0x7, R12 ;  /* 0x00000007ff0c7819 */ /* 0x001fc8000001160c */
[----:B------:R-:W-:-:S13]  /*8b30*/  ISETP.NE.AND P4, PT, R12, 0x1, PT ;  /* 0x000000010c00780c */ /* 0x000fda0003f85270 */
[----:B------:R-:W-:Y:S06]  /*8b40*/  @!P4 BAR.ARV 0x9, 0x100 ;  /* 0x024400000000cb1d */ /* 0x000fec0000002000 */
.L_x_2908:
[----:B------:R-:W0:Y:S01]  /*8b50*/  LDC R0, c[0x0][0x448] ;  /* 0x00011200ff007b82 */ /* 0x000e220000000800 */
[----:B------:R-:W-:Y:S01]  /*8b60*/  IMAD.MOV.U32 R88, RZ, RZ, RZ ;  /* 0x000000ffff587224 */ /* 0x000fe200078e00ff */
[----:B0-----:R-:W-:Y:S01]  /*8b70*/  ISETP.NE.AND P1, PT, R0, 0x1, PT ;  /* 0x000000010000780c */ /* 0x001fe20003f25270 */
[----:B------:R-:W-:-:S12]  /*8b80*/  VIADD R0, R192, 0x7f ;  /* 0x0000007fc0007836 */ /* 0x000fd80000000000 */
[----:B------:R-:W0:Y:S08]  /*8b90*/  @P1 LDC R3, c[0x0][0x44c] ;  /* 0x00011300ff031b82 */ /* 0x000e300000000800 */
[----:B------:R-:W3:Y:S01]  /*8ba0*/  @P1 LDC R4, c[0x0][0x450] ;  /* 0x00011400ff041b82 */ /* 0x000ee20000000800 */
[----:B0-----:R-:W-:-:S05]  /*8bb0*/  @P1 IMAD.HI.U32 R3, R0, R3, RZ ;  /* 0x0000000300031227 */ /* 0x001fca00078e00ff */
[----:B---3--:R-:W-:-:S05]  /*8bc0*/  @P1 SHF.R.U32.HI R0, RZ, R4, R3 ;  /* 0x00000004ff001219 */ /* 0x008fca0000011603 */
[----:B------:R-:W-:-:S05]  /*8bd0*/  IMAD.IADD R0, R93, 0x1, R0 ;  /* 0x000000015d007824 */ /* 0x000fca00078e0200 */
[----:B------:R-:W-:-:S04]  /*8be0*/  SHF.R.S32.HI R3, RZ, 0x1f, R0 ;  /* 0x0000001fff037819 */ /* 0x000fc80000011400 */
[----:B------:R-:W-:-:S04]  /*8bf0*/  LEA.HI R3, R3, R0, RZ, 0x7 ;  /* 0x0000000003037211 */ /* 0x000fc800078f38ff */
[----:B------:R-:W-:-:S04]  /*8c00*/  SHF.R.S32.HI R3, RZ, 0x7, R3 ;  /* 0x00000007ff037819 */ /* 0x000fc80000011403 */
[----:B------:R-:W-:-:S04]  /*8c10*/  VIMNMX R94, R94, R3, PT ;  /* 0x000000035e5e7248 */ /* 0x000fc80003fe0100 */
[----:B------:R-:W-:Y:S01]  /*8c20*/  ISETP.GE.AND P1, PT, R94, 0x1, PT ;  /* 0x000000015e00780c */ /* 0x000fe20003f26270 */
[----:B------:R-:W-:-:S12]  /*8c30*/  @P0 BRA `(.L_x_3011) ;  /* 0x00000000000c0947 */ /* 0x000fd80003800000 */
[----:B------:R-:W0:Y:S01]  /*8c40*/  FENCE.VIEW.ASYNC.G ;  /* 0x00000000000073c6 */ /* 0x000e220000000100 */
[----:B------:R-:W-:Y:S05]  /*8c50*/  WARPSYNC.ALL ;  /* 0x0000000000007948 */ /* 0x000fea0003800000 */
[----:B0-----:R-:W-:Y:S06]  /*8c60*/  BAR.ARV 0xc, 0x180 ;  /* 0x0306000000007b1d */ /* 0x001fec0000002000 */
.L_x_3011:
[----:B------:R-:W-:Y:S04]  /*8c70*/  BSSY B0, `(.L_x_3012) ;  /* 0x000001f000007945 */ /* 0x000fe80003800000 */
        /* <DEDUP_REMOVED lines=12> */
[----:B0-----:R-:W-:Y:S01]  /*8d40*/  VIADD R4, R3, 0xffffffe ;  /* 0x0ffffffe03047836 */ /* 0x001fe20000000000 */
[----:B------:R-:W-:-:S05]  /*8d50*/  IADD3 R3, RZ, -R10, RZ ;  /* 0x8000000aff037210 */ /* 0x000fca0007ffe0ff */
        /* <DEDUP_REMOVED lines=16> */
.L_x_3013:
[----:B------:R-:W-:Y:S05]  /*8e60*/  BSYNC B0 ;  /* 0x0000000000007941 */ /* 0x000fea0003800000 */
.L_x_3012:
[-C--:B------:R-:W-:Y:S01]  /*8e70*/  IMAD R199, R212, R88.reuse, RZ ;  /* 0x00000058d4c77224 */ /* 0x080fe200078e02ff */
        /* <DEDUP_REMOVED lines=34> */
[----:B----4-:R-:W-:Y:S02]  /*90a0*/  CS2R R92, SRZ ;  /* 0x00000000005c7805 */ /* 0x010fe4000001ff00 */
[----:B------:R-:W-:Y:S02]  /*90b0*/  CS2R R90, SRZ ;  /* 0x00000000005a7805 */ /* 0x000fe4000001ff00 */
[----:B------:R-:W-:Y:S01]  /*90c0*/  CS2R R20, SRZ ;  /* 0x0000000000147805 */ /* 0x000fe2000001ff00 */
[----:B------:R-:W-:Y:S06]  /*90d0*/  @!P1 BRA `(.L_x_3014) ;  /* 0x000000ec00689947 */ /* 0x000fec0003800000 */
[----:B------:R-:W-:-:S03]  /*90e0*/  UMOV UR4, 0xffffffff ;  /* 0xffffffff00047882 */ /* 0x000fc60000000000 */
[----:B------:R-:W-:Y:S05]  /*90f0*/  BRA.DIV UR4, `(.L_x_3015) ;  /* 0x000001a604647947 */ /* 0x000fea000b800000 */
[----:B------:R-:W0:Y:S02]  /*9100*/  S2R R3, SR_TID.X ;  /* 0x0000000000037919 */ /* 0x000e240000002100 */
[----:B0-----:R-:W-:-:S05]  /*9110*/  VIADD R3, R3, 0xffffff80 ;  /* 0xffffff8003037836 */ /* 0x001fca0000000000 */
[----:B------:R-:W-:-:S04]  /*9120*/  SHF.R.S32.HI R0, RZ, 0x1f, R3 ;  /* 0x0000001fff007819 */ /* 0x000fc80000011403 */
[----:B------:R-:W-:-:S04]  /*9130*/  LEA.HI R0, R0, R3, RZ, 0x7 ;  /* 0x0000000300007211 */ /* 0x000fc800078f38ff */
[----:B------:R-:W-:-:S05]  /*9140*/  SHF.R.S32.HI R0, RZ, 0x7, R0 ;  /* 0x00000007ff007819 */ /* 0x000fca0000011400 */
[----:B------:R0:W3:Y:S02]  /*9150*/  SHFL.IDX PT, R191, R0, RZ, 0x1f ;  /* 0x00001fff00bf7589 */ /* 0x0000e400000e0000 */
.L_x_3315:
[----:B0--3--:R-:W-:Y:S01]  /*9160*/  LEA.HI R0, R191, R191, RZ, 0x1 ;  /* 0x000000bfbf007211 */ /* 0x009fe200078f08ff */
        /* <DEDUP_REMOVED lines=22> */
[----:B0-2---:R-:W-:-:S07]  /*92d0*/  IMAD.MOV.U32 R13, RZ, RZ, RZ ;  /* 0x000000ffff0d7224 */ /* 0x005fce00078e00ff */
[----:B------:R-:W-:-:S07]  /*92e0*/  LEPC R20, `(.L_x_3016) ;  /* 0x000000001014794e */ /* 0x000fce0000000000 */
[----:B-1-3-5:R-:W-:Y:S05]  /*92f0*/  CALL.ABS.NOINC R14 ;  /* 0x000000000e007343 */ /* 0x02afea0003c00000 */
.L_x_3016:
        /* <DEDUP_REMOVED lines=13> */
.L_x_3020:
[----:B---3--:R3:W4:Y:S02]  /*93d0*/  SYNCS.PHASECHK.TRANS64.TRYWAIT P0, [R18+URZ+0x28800], R3 ;  /* 0x02880003120075a7 */ /* 0x008724000800017f */
[----:B----4-:R-:W-:Y:S05]  /*93e0*/  @!P0 NANOSLEEP.SYNCS 0x989680 ;  /* 0x009896800000895d */ /* 0x010fea0003900000 */
[----:B------:R-:W4:Y:S02]  /*93f0*/  @!P0 SYNCS.PHASECHK.TRANS64 P0, [R18+URZ+0x28800], R3 ;  /* 0x02880003120085a7 */ /* 0x000f24000800007f */
[----:B----4-:R-:W-:Y:S05]  /*9400*/  @!P0 BRA `(.L_x_3020) ;  /* 0xfffffffc00f08947 */ /* 0x010fea000383ffff */
.L_x_3019:
[----:B------:R-:W-:Y:S05]  /*9410*/  BSYNC B0 ;  /* 0x0000000000007941 */ /* 0x000fea0003800000 */
.L_x_3018:
[----:B------:R-:W-:Y:S05]  /*9420*/  BRA `(.L_x_3021) ;  /* 0x0000005400207947 */ /* 0x000fea0003800000 */
.L_x_3017:
[----:B------:R-:W-:Y:S01]  /*9430*/  ISETP.NE.AND P0, PT, R25, RZ, PT ;  /* 0x000000ff1900720c */ /* 0x000fe20003f05270 */
[----:B------:R-:W-:Y:S01]  /*9440*/  ULDC.64 UR4, c[0x0][0x3f8] ;  /* 0x0000fe0000047ab9 */ /* 0x000fe20000000a00 */
[----:B-----5:R-:W-:Y:S01]  /*9450*/  SHF.R.S32.HI R0, RZ, 0x1f, R24 ;  /* 0x0000001fff007819 */ /* 0x020fe20000011418 */
[----:B------:R-:W-:Y:S01]  /*9460*/  ULDC.64 UR6, c[0x0][0x408] ;  /* 0x0001020000067ab9 */ /* 0x000fe20000000a00 */
[----:B------:R-:W-:-:S04]  /*9470*/  IMAD.WIDE.U32 R26, R24, UR4, RZ ;  /* 0x00000004181a7c25 */ /* 0x000fc8000f8e00ff */
[C---:B------:R-:W-:Y:S02]  /*9480*/  IMAD R3, R0.reuse, UR4, RZ ;  /* 0x0000000400037c24 */ /* 0x040fe4000f8e02ff */
[----:B------:R-:W-:Y:S02]  /*9490*/  IMAD R5, R0, UR6, RZ ;  /* 0x0000000600057c24 */ /* 0x000fe4000f8e02ff */
        /* <DEDUP_REMOVED lines=21> */
[----:B-1-3--:R-:W-:Y:S05]  /*95f0*/  CALL.ABS.NOINC R14 ;  /* 0x000000000e007343 */ /* 0x00afea0003c00000 */
.L_x_3022:
[----:B------:R-:W-:Y:S01]  /*9600*/  ULDC.U8 UR4, c[0x0][0x410] ;  /* 0x0001040000047ab9 */ /* 0x000fe20000000000 */
[----:B------:R-:W-:Y:S01]  /*9610*/  IMAD.IADD R56, R187, 0x1, R192 ;  /* 0x00000001bb387824 */ /* 0x000fe200078e02c0 */
[----:B------:R-:W-:Y:S01]  /*9620*/  ISETP.NE.AND P0, PT, RZ, UR4, PT ;  /* 0x00000004ff007c0c */ /* 0x000fe2000bf05270 */
[----:B------:R-:W-:Y:S01]  /*9630*/  BSSY B0, `(.L_x_3023) ;  /* 0x000051f000007945 */ /* 0x000fe20003800000 */
[----:B------:R-:W-:Y:S01]  /*9640*/  LEA R37, R200, UR40, 0x1 ;  /* 0x00000028c8257c11 */ /* 0x000fe2000f8e08ff */
        /* <DEDUP_REMOVED lines=34> */
[----:B------:R0:W4:Y:S04]  /*9870*/  SHFL.IDX PT, R4, R8, RZ, 0x181f ;  /* 0x00181fff08047589 */ /* 0x00012800000e0000 */
[----:B------:R0:W0:Y:S02]  /*9880*/  SHFL.IDX PT, R14, R7, RZ, 0x181f ;  /* 0x00181fff070e7589 */ /* 0x00002400000e0000 */
.L_x_3321:
[----:B------:R-:W-:Y:S01]  /*9890*/  IMAD R67, R194, R67, RZ ;  /* 0x00000043c2437224 */ /* 0x000fe200078e02ff */
        /* <DEDUP_REMOVED lines=14> */
[----:B------:R-:W-:Y:S02]  /*9980*/  @!P5 SHF.L.U32 R15, R185, 0x1, RZ ;  /* 0x00000001b90fd819 */ /* 0x000fe400000006ff */
[-C--:B---3--:R-:W-:Y:S02]  /*9990*/  @!P4 IADD3 R10, P0, R3, R12.reuse, RZ ;  /* 0x0000000c030ac210 */ /* 0x088fe40007f1e0ff */
[----:B0-----:R-:W-:Y:S02]  /*99a0*/  @!P4 IADD3 R12, P1, R14, R12, RZ ;  /* 0x0000000c0e0cc210 */ /* 0x001fe40007f3e0ff */
[----:B------:R-:W-:Y:S01]  /*99b0*/  @!P5 SHF.L.U64.HI R9, R185, 0x1, R70 ;  /* 0x00000001b909d819 */ /* 0x000fe20000010246 */
[----:B--2---:R-:W-:Y:S01]  /*99c0*/  @!P4 IMAD.X R11, R0, 0x1, R13, P0 ;  /* 0x00000001000bc824 */ /* 0x004fe200000e060d */
[----:B------:R-:W-:Y:S02]  /*99d0*/  @!P5 IADD3 R20, P2, R3, R15, RZ ;  /* 0x0000000f0314d210 */ /* 0x000fe40007f5e0ff */
[----:B------:R-:W-:-:S02]  /*99e0*/  CS2R R46, SRZ ;  /* 0x00000000002e7805 */ /* 0x000fc4000001ff00 */
[----:B------:R-:W-:Y:S02]  /*99f0*/  @!P5 IADD3 R14, P3, R14, R15, RZ ;  /* 0x0000000f0e0ed210 */ /* 0x000fe40007f7e0ff */
[----:B------:R-:W-:Y:S01]  /*9a00*/  CS2R R48, SRZ ;  /* 0x0000000000307805 */ /* 0x000fe2000001ff00 */
[----:B----4-:R-:W-:Y:S02]  /*9a10*/  @!P4 IMAD.X R13, R4, 0x1, R13, P1 ;  /* 0x00000001040dc824 */ /* 0x010fe400008e060d */
[--C-:B------:R-:W-:Y:S01]  /*9a20*/  @!P5 IMAD.X R21, R0, 0x1, R9.reuse, P2 ;  /* 0x000000010015d824 */ /* 0x100fe200010e0609 */
[----:B------:R0:W5:Y:S01]  /*9a30*/  @!P4 LD.E.64 R46, desc[UR42][R10.64] ;  /* 0x0000002a0a2ec980 */ /* 0x000162000c101b00 */
[----:B------:R-:W-:-:S03]  /*9a40*/  @!P5 IMAD.X R15, R4, 0x1, R9, P3 ;  /* 0x00000001040fd824 */ /* 0x000fc600018e0609 */
[----:B------:R0:W5:Y:S04]  /*9a50*/  @!P5 LD.E.64 R40, desc[UR42][R20.64] ;  /* 0x0000002a1428d980 */ /* 0x000168000c101b00 */
[----:B------:R0:W5:Y:S04]  /*9a60*/  @!P5 LD.E.64 R38, desc[UR42][R14.64] ;  /* 0x0000002a0e26d980 */ /* 0x000168000c101b00 */
[----:B------:R0:W5:Y:S02]  /*9a70*/  @!P4 LD.E.64 R48, desc[UR42][R12.64] ;  /* 0x0000002a0c30c980 */ /* 0x000164000c101b00 */
.L_x_3027:
[----:B------:R-:W-:Y:S05]  /*9a80*/  BSYNC B1 ;  /* 0x0000000000017941 */ /* 0x000fea0003800000 */
.L_x_3026:
[----:B--2--5:R-:W-:Y:S01]  /*9a90*/  IMAD.MOV.U32 R0, RZ, RZ, R48 ;  /* 0x000000ffff007224 */ /* 0x024fe200078e0030 */
[----:B------:R-:W-:Y:S01]  /*9aa0*/  UMOV UR4, 0xffffffff ;  /* 0xffffffff00047882 */ /* 0x000fe20000000000 */
[----:B---3--:R-:W-:Y:S01]  /*9ab0*/  IMAD.MOV.U32 R3, RZ, RZ, R49 ;  /* 0x000000ffff037224 */ /* 0x008fe200078e0031 */
[----:B-1----:R-:W-:Y:S01]  /*9ac0*/  CS2R R42, SRZ ;  /* 0x00000000002a7805 */ /* 0x002fe2000001ff00 */
[----:B----4-:R-:W-:Y:S01]  /*9ad0*/  IMAD.MOV.U32 R4, RZ, RZ, R38 ;  /* 0x000000ffff047224 */ /* 0x010fe200078e0026 */
        /* <DEDUP_REMOVED lines=16> */
[----:B------:R1:W4:Y:S04]  /*9be0*/  SHFL.IDX PT, R4, R8, 0x1, 0x181f ;  /* 0x00381f0008047f89 */ /* 0x00032800000e0000 */
[----:B0-----:R1:W0:Y:S02]  /*9bf0*/  SHFL.IDX PT, R14, R7, 0x1, 0x181f ;  /* 0x00381f00070e7f89 */ /* 0x00122400000e0000 */
.L_x_3327:
        /* <DEDUP_REMOVED lines=11> */
[----:B------:R-:W-:Y:S02]  /*9cb0*/  ISETP.GE.AND P5, PT, R185, UR4, PT ;  /* 0x00000004b9007c0c */ /* 0x000fe4000bfa6270 */
[----:B------:R-:W-:-:S07]  /*9cc0*/  CS2R R44, SRZ ;  /* 0x00000000002c7805 */ /* 0x000fce000001ff00 */
[----:B------:R-:W-:-:S04]  /*9cd0*/  @!P4 SHF.L.U32 R12, R22, 0x1, RZ ;  /* 0x00000001160cc819 */ /* 0x000fc800000006ff */
[C---:B------:R-:W-:Y:S01]  /*9ce0*/  @!P5 IMAD.SHL.U32 R11, R185.reuse, 0x2, RZ ;  /* 0x00000002b90bd824 */ /* 0x040fe200078e00ff */
[----:B------:R-:W-:Y:S02]  /*9cf0*/  @!P5 SHF.L.U64.HI R15, R185, 0x1, R70 ;  /* 0x00000001b90fd819 */ /* 0x000fe40000010246 */
[CC--:B---3--:R-:W-:Y:S02]  /*9d00*/  @!P4 IADD3 R10, P0, R3.reuse, R12.reuse, RZ ;  /* 0x0000000c030ac210 */ /* 0x0c8fe40007f1e0ff */
[-C--:B------:R-:W-:Y:S02]  /*9d10*/  @!P5 IADD3 R20, P2, R3, R11.reuse, RZ ;  /* 0x0000000b0314d210 */ /* 0x080fe40007f5e0ff */
[----:B0-----:R-:W-:Y:S02]  /*9d20*/  @!P4 IADD3 R12, P1, R14, R12, RZ ;  /* 0x0000000c0e0cc210 */ /* 0x001fe40007f3e0ff */
[----:B------:R-:W-:Y:S01]  /*9d30*/  @!P4 SHF.L.U64.HI R9, R22, 0x1, R23 ;  /* 0x000000011609c819 */ /* 0x000fe20000010217 */
[----:B--2---:R-:W-:Y:S01]  /*9d40*/  @!P5 IMAD.X R21, R0, 0x1, R15, P2 ;  /* 0x000000010015d824 */ /* 0x004fe200010e060f */
[----:B------:R-:W-:-:S02]  /*9d50*/  @!P5 IADD3 R14, P3, R14, R11, RZ ;  /* 0x0000000b0e0ed210 */ /* 0x000fc40007f7e0ff */
[----:B------:R-:W-:Y:S01]  /*9d60*/  CS2R R42, SRZ ;  /* 0x00000000002a7805 */ /* 0x000fe2000001ff00 */
[--C-:B------:R-:W-:Y:S01]  /*9d70*/  @!P4 IMAD.X R11, R0, 0x1, R9.reuse, P0 ;  /* 0x00000001000bc824 */ /* 0x100fe200000e0609 */
[----:B------:R0:W5:Y:S01]  /*9d80*/  @!P5 LD.E.64 R30, desc[UR42][R20.64] ;  /* 0x0000002a141ed980 */ /* 0x000162000c101b00 */
[C---:B----4-:R-:W-:Y:S02]  /*9d90*/  @!P4 IMAD.X R13, R4.reuse, 0x1, R9, P1 ;  /* 0x00000001040dc824 */ /* 0x050fe400008e0609 */
[----:B------:R-:W-:Y:S01]  /*9da0*/  @!P5 IMAD.X R15, R4, 0x1, R15, P3 ;  /* 0x00000001040fd824 */ /* 0x000fe200018e060f */
[----:B------:R0:W5:Y:S04]  /*9db0*/  @!P4 LD.E.64 R44, desc[UR42][R10.64] ;  /* 0x0000002a0a2cc980 */ /* 0x000168000c101b00 */
[----:B------:R0:W5:Y:S04]  /*9dc0*/  @!P5 LD.E.64 R28, desc[UR42][R14.64] ;  /* 0x0000002a0e1cd980 */ /* 0x000168000c101b00 */
[----:B------:R0:W5:Y:S02]  /*9dd0*/  @!P4 LD.E.64 R42, desc[UR42][R12.64] ;  /* 0x0000002a0c2ac980 */ /* 0x000164000c101b00 */
.L_x_3030:
[----:B------:R-:W-:Y:S05]  /*9de0*/  BSYNC B1 ;  /* 0x0000000000017941 */ /* 0x000fea0003800000 */
.L_x_3029:
[----:B--2--5:R-:W-:Y:S01]  /*9df0*/  IMAD.MOV.U32 R0, RZ, RZ, R42 ;  /* 0x000000ffff007224 */ /* 0x024fe200078e002a */
[----:B------:R-:W-:Y:S01]  /*9e00*/  UMOV UR4, 0xffffffff ;  /* 0xffffffff00047882 */ /* 0x000fe20000000000 */
[----:B---3--:R-:W-:Y:S02]  /*9e10*/  IMAD.MOV.U32 R3, RZ, RZ, R43 ;  /* 0x000000ffff037224 */ /* 0x008fe400078e002b */
        /* <DEDUP_REMOVED lines=15> */
[----:B------:R2:W3:Y:S04]  /*9f10*/  SHFL.IDX PT, R0, R6, 0x2, 0x181f ;  /* 0x00581f0006007f89 */ /* 0x0004e800000e0000 */
[----:B------:R2:W4:Y:S04]  /*9f20*/  SHFL.IDX PT, R3, R5, 0x2, 0x181f ;  /* 0x00581f0005037f89 */ /* 0x00052800000e0000 */
[----:B------:R2:W1:Y:S04]  /*9f30*/  SHFL.IDX PT, R4, R8, 0x2, 0x181f ;  /* 0x00581f0008047f89 */ /* 0x00046800000e0000 */
[----:B0-----:R2:W0:Y:S02]  /*9f40*/  SHFL.IDX PT, R14, R7, 0x2, 0x181f ;  /* 0x00581f00070e7f89 */ /* 0x00142400000e0000 */
.L_x_3333:
[----:B------:R-:W-:Y:S01]  /*9f50*/  IADD3 R10, R56, 0x40, RZ ;  /* 0x00000040380a7810 */ /* 0x000fe20007ffe0ff */
[----:B------:R-:W-:Y:S01]  /*9f60*/  BSSY B1, `(.L_x_3032) ;  /* 0x000001e000017945 */ /* 0x000fe20003800000 */
[----:B------:R-:W-:Y:S02]  /*9f70*/  CS2R R32, SRZ ;  /* 0x0000000000207805 */ /* 0x000fe4000001ff00 */
[----:B------:R-:W-:Y:S02]  /*9f80*/  CS2R R26, SRZ ;  /* 0x00000000001a7805 */ /* 0x000fe4000001ff00 */
[----:B------:R-:W-:Y:S02]  /*9f90*/  ISETP.GE.AND P0, PT, R10, R67, PT ;  /* 0x000000430a00720c */ /* 0x000fe40003f06270 */
[----:B------:R-:W-:Y:S02]  /*9fa0*/  CS2R R34, SRZ ;  /* 0x0000000000227805 */ /* 0x000fe4000001ff00 */
[----:B------:R-:W-:-:S09]  /*9fb0*/  CS2R R24, SRZ ;  /* 0x0000000000187805 */ /* 0x000fd2000001ff00 */
        /* <DEDUP_REMOVED lines=10> */
[CC--:B----4-:R-:W-:Y:S02]  /*a060*/  @!P4 IADD3 R10, P0, R3.reuse, R12.reuse, RZ ;  /* 0x0000000c030ac210 */ /* 0x0d0fe40007f1e0ff */
[-C--:B------:R-:W-:Y:S02]  /*a070*/  @!P5 IADD3 R20, P2, R3, R11.reuse, RZ ;  /* 0x0000000b0314d210 */ /* 0x080fe40007f5e0ff */
[C---:B0-----:R-:W-:Y:S02]  /*a080*/  @!P4 IADD3 R12, P1, R14.reuse, R12, RZ ;  /* 0x0000000c0e0cc210 */ /* 0x041fe40007f3e0ff */
[----:B------:R-:W-:Y:S01]  /*a090*/  @!P5 IADD3 R14, P3, R14, R11, RZ ;  /* 0x0000000b0e0ed210 */ /* 0x000fe20007f7e0ff */
[----:B---3--:R-:W-:Y:S01]  /*a0a0*/  @!P5 IMAD.X R21, R0, 0x1, R15, P2 ;  /* 0x000000010015d824 */ /* 0x008fe200010e060f */
[----:B------:R-:W-:-:S02]  /*a0b0*/  CS2R R34, SRZ ;  /* 0x0000000000227805 */ /* 0x000fc4000001ff00 */
[----:B------:R-:W-:Y:S01]  /*a0c0*/  CS2R R32, SRZ ;  /* 0x0000000000207805 */ /* 0x000fe2000001ff00 */
[--C-:B------:R-:W-:Y:S02]  /*a0d0*/  @!P4 IMAD.X R11, R0, 0x1, R9.reuse, P0 ;  /* 0x00000001000bc824 */ /* 0x100fe400000e0609 */
[C---:B-1----:R-:W-:Y:S01]  /*a0e0*/  @!P4 IMAD.X R13, R4.reuse, 0x1, R9, P1 ;  /* 0x00000001040dc824 */ /* 0x042fe200008e0609 */
[----:B------:R0:W5:Y:S01]  /*a0f0*/  @!P5 LD.E.64 R24, desc[UR42][R20.64] ;  /* 0x0000002a1418d980 */ /* 0x000162000c101b00 */
[----:B------:R-:W-:-:S03]  /*a100*/  @!P5 IMAD.X R15, R4, 0x1, R15, P3 ;  /* 0x00000001040fd824 */ /* 0x000fc600018e060f */
[----:B------:R0:W5:Y:S04]  /*a110*/  @!P4 LD.E.64 R34, desc[UR42][R10.64] ;  /* 0x0000002a0a22c980 */ /* 0x000168000c101b00 */
[----:B------:R0:W5:Y:S04]  /*a120*/  @!P5 LD.E.64 R26, desc[UR42][R14.64] ;  /* 0x0000002a0e1ad980 */ /* 0x000168000c101b00 */
[----:B------:R0:W5:Y:S02]  /*a130*/  @!P4 LD.E.64 R32, desc[UR42][R12.64] ;  /* 0x0000002a0c20c980 */ /* 0x000164000c101b00 */
.L_x_3033:
[----:B------:R-:W-:Y:S05]  /*a140*/  BSYNC B1 ;  /* 0x0000000000017941 */ /* 0x000fea0003800000 */
.L_x_3032:
[----:B---3-5:R-:W-:Y:S01]  /*a150*/  IMAD.MOV.U32 R0, RZ, RZ, R32 ;  /* 0x000000ffff007224 */ /* 0x028fe200078e0020 */
[----:B------:R-:W-:Y:S01]  /*a160*/  UMOV UR4, 0xffffffff ;  /* 0xffffffff00047882 */ /* 0x000fe20000000000 */
[----:B----4-:R-:W-:Y:S01]  /*a170*/  IMAD.MOV.U32 R3, RZ, RZ, R33 ;  /* 0x000000ffff037224 */ /* 0x010fe200078e0021 */
[----:B0-----:R-:W-:Y:S01]  /*a180*/  CS2R R20, SRZ ;  /* 0x0000000000147805 */ /* 0x001fe2000001ff00 */
[----:B-1----:R-:W-:Y:S01]  /*a190*/  IMAD.MOV.U32 R4, RZ, RZ, R26 ;  /* 0x000000ffff047224 */ /* 0x002fe200078e001a */
        /* <DEDUP_REMOVED lines=9> */
[----:B------:R-:W-:Y:S02]  /*a230*/  PRMT R61, R0, 0x7610, R61 ;  /* 0x00007610003d7816 */ /* 0x000fe4000000003d */
[----:B------:R-:W-:Y:S02]  /*a240*/  PRMT R62, R3, 0x7610, R62 ;  /* 0x00007610033e7816 */ /* 0x000fe4000000003e */
[----:B------:R-:W-:Y:S02]  /*a250*/  PRMT R52, R4, 0x7610, R52 ;  /* 0x0000761004347816 */ /* 0x000fe40000000034 */
[----:B------:R-:W-:Y:S01]  /*a260*/  PRMT R53, R9, 0x7610, R53 ;  /* 0x0000761009357816 */ /* 0x000fe20000000035 */
[----:B------:R-:W-:Y:S06]  /*a270*/  BRA.DIV UR4, `(.L_x_3034) ;  /* 0x0000019a04947947 */ /* 0x000fec000b800000 */
[----:B------:R0:W1:Y:S04]  /*a280*/  SHFL.IDX PT, R0, R6, 0x3, 0x181f ;  /* 0x00781f0006007f89 */ /* 0x00006800000e0000 */
[----:B------:R0:W3:Y:S04]  /*a290*/  SHFL.IDX PT, R3, R5, 0x3, 0x181f ;  /* 0x00781f0005037f89 */ /* 0x0000e800000e0000 */
[----:B------:R0:W4:Y:S04]  /*a2a0*/  SHFL.IDX PT, R4, R8, 0x3, 0x181f ;  /* 0x00781f0008047f89 */ /* 0x00012800000e0000 */
[----:B------:R0:W0:Y:S02]  /*a2b0*/  SHFL.IDX PT, R14, R7, 0x3, 0x181f ;  /* 0x00781f00070e7f89 */ /* 0x00002400000e0000 */
.L_x_3339:
[----:B------:R-:W-:Y:S01]  /*a2c0*/  VIADD R56, R56, 0x60 ;  /* 0x0000006038387836 */ /* 0x000fe20000000000 */
[----:B------:R-:W-:Y:S01]  /*a2d0*/  BSSY B1, `(.L_x_3035) ;  /* 0x000001d000017945 */ /* 0x000fe20003800000 */
[----:B0-2---:R-:W-:Y:S02]  /*a2e0*/  CS2R R8, SRZ ;  /* 0x0000000000087805 */ /* 0x005fe4000001ff00 */
        /* <DEDUP_REMOVED lines=18> */
[C---:B-1----:R-:W-:Y:S02]  /*a410*/  @!P4 IMAD.X R7, R0.reuse, 0x1, R5, P0 ;  /* 0x000000010007c824 */ /* 0x042fe400000e0605 */
[--C-:B------:R-:W-:Y:S02]  /*a420*/  @!P5 IMAD.X R77, R0, 0x1, R9.reuse, P2 ;  /* 0x00000001004dd824 */ /* 0x100fe400010e0609 */
[C---:B----4-:R-:W-:Y:S01]  /*a430*/  @!P5 IMAD.X R15, R4.reuse, 0x1, R9, P3 ;  /* 0x00000001040fd824 */ /* 0x050fe200018e0609 */
[----:B------:R-:W-:Y:S01]  /*a440*/  CS2R R8, SRZ ;  /* 0x0000000000087805 */ /* 0x000fe2000001ff00 */
[----:B------:R-:W-:Y:S01]  /*a450*/  @!P4 IMAD.X R69, R4, 0x1, R5, P1 ;  /* 0x000000010445c824 */ /* 0x000fe200008e0605 */
[----:B------:R0:W5:Y:S04]  /*a460*/  @!P5 LD.E.64 R10, desc[UR42][R76.64] ;  /* 0x0000002a4c0ad980 */ /* 0x000168000c101b00 */
[----:B------:R0:W5:Y:S04]  /*a470*/  @!P5 LD.E.64 R8, desc[UR42][R14.64] ;  /* 0x0000002a0e08d980 */ /* 0x000168000c101b00 */
[----:B------:R0:W5:Y:S04]  /*a480*/  @!P4 LD.E.64 R12, desc[UR42][R6.64] ;  /* 0x0000002a060cc980 */ /* 0x000168000c101b00 */
[----:B------:R0:W5:Y:S02]  /*a490*/  @!P4 LD.E.64 R20, desc[UR42][R68.64] ;  /* 0x0000002a4414c980 */ /* 0x000164000c101b00 */
.L_x_3036:
[----:B------:R-:W-:Y:S05]  /*a4a0*/  BSYNC B1 ;  /* 0x0000000000017941 */ /* 0x000fea0003800000 */
.L_x_3035:
[----:B------:R-:W-:Y:S01]  /*a4b0*/  ULEA.HI UR4, UR39, UR39, URZ, 0x1 ;  /* 0x0000002727047291 */ /* 0x000fe2000f8f083f */
[----:B----45:R-:W-:Y:S01]  /*a4c0*/  IMAD.MOV.U32 R4, RZ, RZ, R21 ;  /* 0x000000ffff047224 */ /* 0x030fe200078e0015 */
[----:B-1----:R-:W-:Y:S01]  /*a4d0*/  VIADDMNMX R0, R67, -R192, 0x80, PT ;  /* 0x0000008043007446 */ /* 0x002fe200038009c0 */
[----:B---3--:R-:W-:Y:S01]  /*a4e0*/  IMAD.MOV.U32 R3, RZ, RZ, R20 ;  /* 0x000000ffff037224 */ /* 0x008fe200078e0014 */
[----:B------:R-:W-:Y:S01]  /*a4f0*/  ULOP3.LUT UR4, UR4, 0xfffffffe, URZ, 0xc0, !UPT ;  /* 0xfffffffe04047892 */ /* 0x000fe2000f8ec03f */
[----:B0-----:R-:W-:Y:S01]  /*a500*/  IMAD.MOV.U32 R6, RZ, RZ, R12 ;  /* 0x000000ffff067224 */ /* 0x001fe200078e000c */
[----:B------:R-:W-:Y:S01]  /*a510*/  PRMT R68, R4, 0x7610, R68 ;  /* 0x0000761004447816 */ /* 0x000fe20000000044 */
[----:B------:R-:W-:Y:S01]  /*a520*/  IMAD.MOV.U32 R4, RZ, RZ, R9 ;  /* 0x000000ffff047224 */ /* 0x000fe200078e0009 */
[----:B------:R-:W-:Y:S01]  /*a530*/  UIADD3 UR4, UR39, -UR4, URZ ;  /* 0x8000000427047290 */ /* 0x000fe2000fffe03f */
[----:B------:R-:W-:Y:S01]  /*a540*/  MOV R7, R13 ;  /* 0x0000000d00077202 */ /* 0x000fe20000000f00 */
        /* <DEDUP_REMOVED lines=13> */
.L_x_3340:
[----:B------:R-:W-:Y:S05]  /*a620*/  BSYNC B1 ;  /* 0x0000000000017941 */ /* 0x000fea0003800000 */
.L_x_3037:
[----:B------:R-:W-:Y:S01]  /*a630*/  BSSY B1, `(.L_x_3039) ;  /* 0x0000067000017945 */ /* 0x000fe20003800000 */
[----:B------:R-:W-:Y:S02]  /*a640*/  PRMT R15, R4, 0x7610, R15 ;  /* 0x00007610040f7816 */ /* 0x000fe4000000000f */
[----:B------:R-:W-:Y:S01]  /*a650*/  PRMT R56, R6, 0x7610, R56 ;  /* 0x0000761006387816 */ /* 0x000fe20000000038 */
[----:B------:R-:W-:Y:S06]  /*a660*/  @P1 BRA `(.L_x_3040) ;  /* 0x00000004008c1947 */ /* 0x000fec0003800000 */
[----:B------:R-:W1:Y:S01]  /*a670*/  LDC R4, c[0x0][0x3f4] ;  /* 0x0000fd00ff047b82 */ /* 0x000e620000000800 */
[----:B------:R-:W-:Y:S01]  /*a680*/  BSSY B2, `(.L_x_3041) ;  /* 0x0000032000027945 */ /* 0x000fe20003800000 */
[-C--:B-1----:R-:W-:Y:S02]  /*a690*/  ISETP.GE.AND P0, PT, R22, R4.reuse, PT ;  /* 0x000000041600720c */ /* 0x082fe40003f06270 */
[----:B------:R-:W-:-:S11]  /*a6a0*/  ISETP.GE.AND P1, PT, R185, R4, PT ;  /* 0x00000004b900720c */ /* 0x000fd60003f26270 */
[----:B------:R-:W-:Y:S05]  /*a6b0*/  @P0 BRA `(.L_x_3042) ;  /* 0x0000000000b80947 */ /* 0x000fea0003800000 */
[----:B0-----:R-:W0:Y:S01]  /*a6c0*/  LDS.128 R4, [R37] ;  /* 0x0000000025047984 */ /* 0x001e220000000c00 */
[----:B------:R-:W-:Y:S02]  /*a6d0*/  SHF.R.U32.HI R79, RZ, 0x10, R49 ;  /* 0x00000010ff4f7819 */ /* 0x000fe40000011631 */
[----:B------:R-:W-:Y:S02]  /*a6e0*/  SHF.R.U32.HI R76, RZ, 0x10, R47 ;  /* 0x00000010ff4c7819 */ /* 0x000fe4000001162f */
[----:B------:R-:W-:Y:S02]  /*a6f0*/  PRMT R79, R80, 0x5410, R79 ;  /* 0x00005410504f7816 */ /* 0x000fe4000000004f */
[----:B------:R-:W-:Y:S02]  /*a700*/  PRMT R76, R51, 0x5432, R76 ;  /* 0x00005432334c7816 */ /* 0x000fe4000000004c */
[----:B------:R-:W-:Y:S01]  /*a710*/  SHF.R.U64 R75, R46, 0x10, R47 ;  /* 0x000000102e4b7819 */ /* 0x000fe2000000122f */
[----:B------:R-:W-:Y:S01]  /*a720*/  IMAD.U32 R80, R79, 0x10000, RZ ;  /* 0x000100004f507824 */ /* 0x000fe200078e00ff */
[----:B------:R-:W-:Y:S01]  /*a730*/  SHF.R.U64 R78, R48, 0x10, R49 ;  /* 0x00000010304e7819 */ /* 0x000fe20000001231 */
[----:B------:R-:W-:Y:S01]  /*a740*/  IMAD.U32 R77, R76, 0x10000, RZ ;  /* 0x000100004c4d7824 */ /* 0x000fe200078e00ff */
[----:B------:R-:W-:-:S02]  /*a750*/  PRMT R75, R81, 0x5410, R75 ;  /* 0x00005410514b7816 */ /* 0x000fc4000000004b */
[----:B------:R-:W-:Y:S02]  /*a760*/  LOP3.LUT R79, R79, 0xffff0000, RZ, 0xc0, !PT ;  /* 0xffff00004f4f7812 */ /* 0x000fe400078ec0ff */
[----:B------:R-:W-:Y:S02]  /*a770*/  LOP3.LUT R76, R76, 0xffff0000, RZ, 0xc0, !PT ;  /* 0xffff00004c4c7812 */ /* 0x000fe400078ec0ff */
[----:B------:R-:W-:Y:S02]  /*a780*/  PRMT R78, R50, 0x5432, R78 ;  /* 0x00005432324e7816 */ /* 0x000fe4000000004e */
[C---:B0-----:R-:W-:Y:S01]  /*a790*/  LOP3.LUT R47, R6.reuse, 0xffff0000, RZ, 0xc0, !PT ;  /* 0xffff0000062f7812 */ /* 0x041fe200078ec0ff */
[----:B------:R-:W-:Y:S01]  /*a7a0*/  IMAD.U32 R46, R6, 0x10000, RZ ;  /* 0x00010000062e7824 */ /* 0x000fe200078e00ff */
[C---:B------:R-:W-:Y:S01]  /*a7b0*/  LOP3.LUT R49, R7.reuse, 0xffff0000, RZ, 0xc0, !PT ;  /* 0xffff000007317812 */ /* 0x040fe200078ec0ff */
[----:B------:R-:W-:Y:S02]  /*a7c0*/  IMAD.U32 R48, R7, 0x10000, RZ ;  /* 0x0001000007307824 */ /* 0x000fe400078e00ff */
[C---:B------:R-:W-:Y:S01]  /*a7d0*/  FMUL.FTZ R81, R47.reuse, R80 ;  /* 0x000000502f517220 */ /* 0x040fe20000410000 */
[----:B------:R-:W-:Y:S01]  /*a7e0*/  FMUL.FTZ R47, R47, R77 ;  /* 0x0000004d2f2f7220 */ /* 0x000fe20000410000 */
[----:B------:R-:W-:Y:S01]  /*a7f0*/  FMUL.FTZ R83, R49, R79 ;  /* 0x0000004f31537220 */ /* 0x000fe20000410000 */
[----:B------:R-:W-:-:S02]  /*a800*/  IMAD.U32 R6, R4, 0x10000, RZ ;  /* 0x0001000004067824 */ /* 0x000fc400078e00ff */
[C---:B------:R-:W-:Y:S01]  /*a810*/  FFMA.FTZ R81, R46.reuse, R77, -R81 ;  /* 0x0000004d2e517223 */ /* 0x040fe20000010851 */
[----:B------:R-:W-:Y:S01]  /*a820*/  FMUL.FTZ R77, R49, R76 ;  /* 0x0000004c314d7220 */ /* 0x000fe20000410000 */
[----:B------:R-:W-:Y:S02]  /*a830*/  IMAD.U32 R7, R5, 0x10000, RZ ;  /* 0x0001000005077824 */ /* 0x000fe400078e00ff */
[----:B------:R-:W-:Y:S01]  /*a840*/  FFMA.FTZ R80, R46, R80, R47 ;  /* 0x000000502e507223 */ /* 0x000fe2000001002f */
[----:B------:R-:W-:Y:S01]  /*a850*/  IMAD.U32 R49, R78, 0x10000, RZ ;  /* 0x000100004e317824 */ /* 0x000fe200078e00ff */
[----:B------:R-:W-:Y:S01]  /*a860*/  LOP3.LUT R4, R4, 0xffff0000, RZ, 0xc0, !PT ;  /* 0xffff000004047812 */ /* 0x000fe200078ec0ff */
[----:B------:R-:W-:Y:S01]  /*a870*/  IMAD.U32 R47, R75, 0x10000, RZ ;  /* 0x000100004b2f7824 */ /* 0x000fe200078e00ff */
        /* <DEDUP_REMOVED lines=8> */
[-C--:B------:R-:W-:Y:S01]  /*a900*/  FMUL.FTZ R77, R5, R46.reuse ;  /* 0x0000002e054d7220 */ /* 0x080fe20000410000 */
[C---:B------:R-:W-:Y:S01]  /*a910*/  FFMA.FTZ R4, R6.reuse, R47, -R75 ;  /* 0x0000002f06047223 */ /* 0x040fe2000001084b */
[----:B------:R-:W-:Y:S01]  /*a920*/  FFMA.FTZ R49, R6, R49, R48 ;  /* 0x0000003106317223 */ /* 0x000fe20000010030 */
[C---:B------:R-:W-:Y:S01]  /*a930*/  FFMA.FTZ R5, R7.reuse, R46, -R76 ;  /* 0x0000002e07057223 */ /* 0x040fe2000001084c */
[----:B------:R-:W-:Y:S01]  /*a940*/  FFMA.FTZ R78, R7, R78, R77 ;  /* 0x0000004e074e7223 */ /* 0x000fe2000001004d */
[----:B------:R-:W-:Y:S02]  /*a950*/  F2FP.BF16.F32.PACK_AB R6, R80, R81 ;  /* 0x000000515006723e */ /* 0x000fe400000010ff */
[----:B------:R-:W-:Y:S02]  /*a960*/  F2FP.BF16.F32.PACK_AB R7, R82, R83 ;  /* 0x000000535207723e */ /* 0x000fe400000010ff */
[----:B------:R-:W-:Y:S02]  /*a970*/  F2FP.BF16.F32.PACK_AB R4, R49, R4 ;  /* 0x000000043104723e */ /* 0x000fe400000010ff */
[----:B------:R-:W-:-:S05]  /*a980*/  F2FP.BF16.F32.PACK_AB R5, R78, R5 ;  /* 0x000000054e05723e */ /* 0x000fca00000010ff */
[----:B------:R1:W-:Y:S02]  /*a990*/  STS.128 [R37], R4 ;  /* 0x0000000425007388 */ /* 0x0003e40000000c00 */
.L_x_3042:
[----:B------:R-:W-:Y:S05]  /*a9a0*/  BSYNC B2 ;  /* 0x0000000000027941 */ /* 0x000fea0003800000 */
.L_x_3041:
[----:B------:R-:W-:Y:S05]  /*a9b0*/  @P1 BRA `(.L_x_3040) ;  /* 0x0000000000b81947 */ /* 0x000fea0003800000 */
[----:B01----:R-:W0:Y:S01]  /*a9c0*/  LDS.128 R4, [R37+0x4000] ;  /* 0x0040000025047984 */ /* 0x003e220000000c00 */
        /* <DEDUP_REMOVED lines=8> */
[----:B------:R-:W-:Y:S02]  /*aa50*/  PRMT R72, R72, 0x5410, R41 ;  /* 0x0000541048487816 */ /* 0x000fe40000000029 */
[C---:B------:R-:W-:Y:S02]  /*aa60*/  SHF.L.U32 R47, R71.reuse, 0x10, RZ ;  /* 0x00000010472f7819 */ /* 0x040fe400000006ff */
        /* <DEDUP_REMOVED lines=35> */
.L_x_3040:
[----:B------:R-:W-:Y:S05]  /*aca0*/  BSYNC B1 ;  /* 0x0000000000017941 */ /* 0x000fea0003800000 */
.L_x_3039:
[----:B-12---:R-:W-:Y:S01]  /*acb0*/  VIADD R4, R187, 0x20 ;  /* 0x00000020bb047836 */ /* 0x006fe20000000000 */
[----:B------:R-:W-:Y:S04]  /*acc0*/  BSSY B1, `(.L_x_3043) ;  /* 0x0000066000017945 */ /* 0x000fe80003800000 */
[----:B------:R-:W-:-:S13]  /*acd0*/  ISETP.GE.AND P0, PT, R4, R0, PT ;  /* 0x000000000400720c */ /* 0x000fda0003f06270 */
[----:B------:R-:W-:Y:S05]  /*ace0*/  @P0 BRA `(.L_x_3044) ;  /* 0x00000004008c0947 */ /* 0x000fea0003800000 */
[----:B------:R-:W1:Y:S01]  /*acf0*/  LDC R4, c[0x0][0x3f4] ;  /* 0x0000fd00ff047b82 */ /* 0x000e620000000800 */
[----:B------:R-:W-:Y:S01]  /*ad00*/  BSSY B2, `(.L_x_3045) ;  /* 0x0000032000027945 */ /* 0x000fe20003800000 */
[-C--:B-1----:R-:W-:Y:S02]  /*ad10*/  ISETP.GE.AND P0, PT, R22, R4.reuse, PT ;  /* 0x000000041600720c */ /* 0x082fe40003f06270 */
[----:B------:R-:W-:-:S11]  /*ad20*/  ISETP.GE.AND P1, PT, R185, R4, PT ;  /* 0x00000004b900720c */ /* 0x000fd60003f26270 */
        /* <DEDUP_REMOVED lines=47> */
.L_x_3046:
[----:B------:R-:W-:Y:S05]  /*b020*/  BSYNC B2 ;  /* 0x0000000000027941 */ /* 0x000fea0003800000 */
.L_x_3045:
        /* <DEDUP_REMOVED lines=17> */
[----:B------:R-:W-:Y:S01]  /*b140*/  IMAD.U32 R7, R5, 0x10000, RZ ;  /* 0x0001000005077824 */ /* 0x000fe200078e00ff */
[----:B------:R-:W-:Y:S01]  /*b150*/  SHF.L.U32 R28, R6, 0x10, RZ ;  /* 0x00000010061c7819 */ /* 0x000fe200000006ff */
[C---:B------:R-:W-:Y:S01]  /*b160*/  FMUL.FTZ R42, R29.reuse, R38 ;  /* 0x000000261d2a7220 */ /* 0x040fe20000410000 */
[----:B------:R-:W-:Y:S01]  /*b170*/  FMUL.FTZ R41, R29, R39 ;  /* 0x000000271d297220 */ /* 0x000fe20000410000 */
[----:B------:R-:W-:Y:S01]  /*b180*/  FMUL.FTZ R29, R31, R55 ;  /* 0x000000371f1d7220 */ /* 0x000fe20000410000 */
[----:B------:R-:W-:-:S02]  /*b190*/  IMAD.U32 R6, R4, 0x10000, RZ ;  /* 0x0001000004067824 */ /* 0x000fc400078e00ff */
[C---:B------:R-:W-:Y:S01]  /*b1a0*/  FFMA.FTZ R43, R28.reuse, R39, R42 ;  /* 0x000000271c2b7223 */ /* 0x040fe2000001002a */
[----:B------:R-:W-:Y:S01]  /*b1b0*/  FMUL.FTZ R39, R31, R58 ;  /* 0x0000003a1f277220 */ /* 0x000fe20000410000 */
[----:B------:R-:W-:Y:S01]  /*b1c0*/  FFMA.FTZ R40, R28, R38, -R41 ;  /* 0x000000261c287223 */ /* 0x000fe20000010829 */
[----:B------:R-:W-:Y:S01]  /*b1d0*/  IMAD.U32 R31, R54, 0x10000, RZ ;  /* 0x00010000361f7824 */ /* 0x000fe200078e00ff */
[----:B------:R-:W-:Y:S01]  /*b1e0*/  LOP3.LUT R4, R4, 0xffff0000, RZ, 0xc0, !PT ;  /* 0xffff000004047812 */ /* 0x000fe200078ec0ff */
[----:B------:R-:W-:Y:S01]  /*b1f0*/  FFMA.FTZ R58, R30, R58, -R29 ;  /* 0x0000003a1e3a7223 */ /* 0x000fe2000001081d */
[----:B------:R-:W-:Y:S01]  /*b200*/  LOP3.LUT R5, R5, 0xffff0000, RZ, 0xc0, !PT ;  /* 0xffff000005057812 */ /* 0x000fe200078ec0ff */
[C---:B------:R-:W-:Y:S01]  /*b210*/  IMAD.U32 R29, R57.reuse, 0x10000, RZ ;  /* 0x00010000391d7824 */ /* 0x040fe200078e00ff */
        /* <DEDUP_REMOVED lines=15> */
[----:B------:R2:W-:Y:S02]  /*b310*/  STS.128 [R37+0x5000], R4 ;  /* 0x0050000425007388 */ /* 0x0005e40000000c00 */
.L_x_3044:
[----:B------:R-:W-:Y:S05]  /*b320*/  BSYNC B1 ;  /* 0x0000000000017941 */ /* 0x000fea0003800000 */
.L_x_3043:
        /* <DEDUP_REMOVED lines=25> */
[----:B------:R-:W-:Y:S01]  /*b4c0*/  IMAD.U32 R30, R7, 0x10000, RZ ;  /* 0x00010000071e7824 */ /* 0x000fe200078e00ff */
[----:B------:R-:W-:Y:S01]  /*b4d0*/  SHF.L.U32 R7, R5, 0x10, RZ ;  /* 0x0000001005077819 */ /* 0x000fe200000006ff */
[C---:B------:R-:W-:Y:S01]  /*b4e0*/  FMUL.FTZ R34, R29.reuse, R32 ;  /* 0x000000201d227220 */ /* 0x040fe20000410000 */
[----:B------:R-:W-:Y:S01]  /*b4f0*/  FMUL.FTZ R35, R29, R33 ;  /* 0x000000211d237220 */ /* 0x000fe20000410000 */
[----:B------:R-:W-:Y:S01]  /*b500*/  FMUL.FTZ R29, R31, R60 ;  /* 0x0000003c1f1d7220 */ /* 0x000fe20000410000 */
[----:B------:R-:W-:-:S02]  /*b510*/  IMAD.U32 R6, R4, 0x10000, RZ ;  /* 0x0001000004067824 */ /* 0x000fc400078e00ff */
[C---:B------:R-:W-:Y:S01]  /*b520*/  FFMA.FTZ R39, R28.reuse, R33, R34 ;  /* 0x000000211c277223 */ /* 0x040fe20000010022 */
        /* <DEDUP_REMOVED lines=23> */
.L_x_3050:
[----:B------:R-:W-:Y:S05]  /*b6a0*/  BSYNC B2 ;  /* 0x0000000000027941 */ /* 0x000fea0003800000 */
.L_x_3049:
        /* <DEDUP_REMOVED lines=47> */
.L_x_3048:
[----:B------:R-:W-:Y:S05]  /*b9a0*/  BSYNC B1 ;  /* 0x0000000000017941 */ /* 0x000fea0003800000 */
.L_x_3047:
[----:B-12---:R-:W-:-:S05]  /*b9b0*/  VIADD R4, R187, 0x60 ;  /* 0x00000060bb047836 */ /* 0x006fca0000000000 */
        /* <DEDUP_REMOVED lines=29> */
[C---:B------:R-:W-:Y:S01]  /*bb90*/  FFMA.FTZ R26, R12.reuse, R21, -R25 ;  /* 0x000000150c1a7223 */ /* 0x040fe20000010819 */
[----:B------:R-:W-:Y:S01]  /*bba0*/  FFMA.FTZ R27, R12, R24, R13 ;  /* 0x000000180c1b7223 */ /* 0x000fe2000001000d */
[-C--:B------:R-:W-:Y:S01]  /*bbb0*/  FMUL.FTZ R21, R7, R70.reuse ;  /* 0x0000004607157220 */ /* 0x080fe20000410000 */
[----:B------:R-:W-:Y:S01]  /*bbc0*/  IMAD.U32 R13, R67, 0x10000, RZ ;  /* 0x00010000430d7824 */ /* 0x000fe200078e00ff */
[----:B------:R-:W-:Y:S01]  /*bbd0*/  LOP3.LUT R4, R4, 0xffff0000, RZ, 0xc0, !PT ;  /* 0xffff000004047812 */ /* 0x000fe200078ec0ff */
[----:B------:R-:W-:Y:S01]  /*bbe0*/  IMAD.U32 R7, R69, 0x10000, RZ ;  /* 0x0001000045077824 */ /* 0x000fe200078e00ff */
[----:B------:R-:W-:Y:S01]  /*bbf0*/  LOP3.LUT R5, R5, 0xffff0000, RZ, 0xc0, !PT ;  /* 0xffff000005057812 */ /* 0x000fe200078ec0ff */
[C---:B------:R-:W-:Y:S01]  /*bc00*/  FFMA.FTZ R29, R20.reuse, R70, -R29 ;  /* 0x00000046141d7223 */ /* 0x040fe2000001081d */
[----:B------:R-:W-:Y:S01]  /*bc10*/  LOP3.LUT R67, R67, 0xffff0000, RZ, 0xc0, !PT ;  /* 0xffff000043437812 */ /* 0x000fe200078ec0ff */
[----:B------:R-:W-:Y:S01]  /*bc20*/  FFMA.FTZ R68, R20, R68, R21 ;  /* 0x0000004414447223 */ /* 0x000fe20000010015 */
[----:B------:R-:W-:Y:S01]  /*bc30*/  LOP3.LUT R69, R69, 0xffff0000, RZ, 0xc0, !PT ;  /* 0xffff000045457812 */ /* 0x000fe200078ec0ff */
[C---:B------:R-:W-:Y:S01]  /*bc40*/  FMUL.FTZ R21, R4.reuse, R13 ;  /* 0x0000000d04157220 */ /* 0x040fe20000410000 */
[----:B------:R-:W-:Y:S01]  /*bc50*/  FMUL.FTZ R12, R4, R7 ;  /* 0x00000007040c7220 */ /* 0x000fe20000410000 */
[----:B------:R-:W-:-:S02]  /*bc60*/  FMUL.FTZ R25, R5, R67 ;  /* 0x0000004305197220 */ /* 0x000fc40000410000 */
[----:B------:R-:W-:Y:S01]  /*bc70*/  FMUL.FTZ R20, R5, R69 ;  /* 0x0000004505147220 */ /* 0x000fe20000410000 */
        /* <DEDUP_REMOVED lines=9> */
.L_x_3053:
[----:B------:R-:W-:Y:S05]  /*bd10*/  BSYNC B1 ;  /* 0x0000000000017941 */ /* 0x000fea0003800000 */
.L_x_3052:
[----:B------:R-:W-:Y:S05]  /*bd20*/  @P1 BRA `(.L_x_3051) ;  /* 0x0000002800bc1947 */ /* 0x000fea0003800000 */
[----:B01----:R-:W0:Y:S01]  /*bd30*/  LDS.128 R4, [R37+0x7000] ;  /* 0x0070000025047984 */ /* 0x003e220000000c00 */
[----:B------:R-:W-:Y:S02]  /*bd40*/  SHF.R.U64 R0, R10, 0x10, R11 ;  /* 0x000000100a007819 */ /* 0x000fe4000000120b */
[--C-:B------:R-:W-:Y:S02]  /*bd50*/  SHF.R.U64 R10, R8, 0x10, R9.reuse ;  /* 0x00000010080a7819 */ /* 0x100fe40000001209 */
        /* <DEDUP_REMOVED lines=44> */
.L_x_3024:
[----:B------:R-:W0:Y:S01]  /*c020*/  LDC R5, c[0x0][0x448] ;  /* 0x00011200ff057b82 */ /* 0x000e220000000800 */
[----:B------:R-:W-:Y:S01]  /*c030*/  ULDC.64 UR4, c[0x0][0x3f8] ;  /* 0x0000fe0000047ab9 */ /* 0x000fe20000000a00 */
[----:B------:R-:W-:Y:S01]  /*c040*/  MOV R27, R29 ;  /* 0x0000001d001b7202 */ /* 0x000fe20000000f00 */
[----:B------:R-:W-:Y:S01]  /*c050*/  ULDC.64 UR6, c[0x0][0x408] ;  /* 0x0001020000067ab9 */ /* 0x000fe20000000a00 */
        /* <DEDUP_REMOVED lines=26> */
[----:B------:R-:W4:Y:S04]  /*c200*/  SHFL.IDX PT, R0, R35, RZ, 0x181f ;  /* 0x00181fff23007589 */ /* 0x000f2800000e0000 */
[----:B------:R-:W5:Y:S04]  /*c210*/  SHFL.IDX PT, R14, R34, RZ, 0x181f ;  /* 0x00181fff220e7589 */ /* 0x000f6800000e0000 */
[----:B------:R-:W1:Y:S01]  /*c220*/  SHFL.IDX PT, R5, R33, RZ, 0x181f ;  /* 0x00181fff21057589 */ /* 0x000e6200000e0000 */
[----:B0-----:R-:W-:-:S04]  /*c230*/  ISETP.GE.AND P0, PT, R16, R58, PT ;  /* 0x0000003a1000720c */ /* 0x001fc80003f06270 */
[----:B------:R-:W-:-:S13]  /*c240*/  ISETP.GE.OR P1, PT, R56, R3, P0 ;  /* 0x000000033800720c */ /* 0x000fda0000726670 */
[C---:B------:R-:W-:Y:S01]  /*c250*/  @!P1 IMAD.SHL.U32 R21, R16.reuse, 0x2, RZ ;  /* 0x0000000210159824 */ /* 0x040fe200078e00ff */
[----:B------:R-:W-:-:S04]  /*c260*/  @!P1 SHF.L.U64.HI R6, R16, 0x1, R17 ;  /* 0x0000000110069819 */ /* 0x000fc80000010211 */
[----:B---3--:R-:W-:-:S05]  /*c270*/  @!P1 IADD3 R4, P2, R4, R21, RZ ;  /* 0x0000001504049210 */ /* 0x008fca0007f5e0ff */
[----:B----4-:R-:W-:Y:S02]  /*c280*/  @!P1 IMAD.X R7, R0, 0x1, R6, P2 ;  /* 0x0000000100079824 */ /* 0x010fe400010e0606 */
[----:B------:R-:W-:Y:S02]  /*c290*/  @!P1 IMAD.MOV.U32 R8, RZ, RZ, R4 ;  /* 0x000000ffff089224 */ /* 0x000fe400078e0004 */
[----:B------:R-:W-:-:S06]  /*c2a0*/  @!P1 IMAD.MOV.U32 R9, RZ, RZ, R7 ;  /* 0x000000ffff099224 */ /* 0x000fcc00078e0007 */
[----:B------:R-:W3:Y:S01]  /*c2b0*/  @!P1 LD.E.128 R8, desc[UR42][R8.64] ;  /* 0x0000002a08089980 */ /* 0x000ee2000c101d00 */
[----:B-----5:R-:W-:-:S05]  /*c2c0*/  @!P1 IADD3 R14, P2, R14, R21, RZ ;  /* 0x000000150e0e9210 */ /* 0x020fca0007f5e0ff */
[----:B-1----:R-:W-:Y:S02]  /*c2d0*/  @!P1 IMAD.X R5, R5, 0x1, R6, P2 ;  /* 0x0000000105059824 */ /* 0x002fe400010e0606 */
[----:B------:R-:W-:-:S06]  /*c2e0*/  @!P1 IMAD.MOV.U32 R4, RZ, RZ, R14 ;  /* 0x000000ffff049224 */ /* 0x000fcc00078e000e */
[----:B------:R-:W4:Y:S01]  /*c2f0*/  @!P1 LD.E.128 R4, desc[UR42][R4.64] ;  /* 0x0000002a04049980 */ /* 0x000f22000c101d00 */
[----:B------:R-:W-:Y:S02]  /*c300*/  CS2R R48, SRZ ;  /* 0x0000000000307805 */ /* 0x000fe4000001ff00 */
[----:B------:R-:W-:Y:S02]  /*c310*/  CS2R R50, SRZ ;  /* 0x0000000000327805 */ /* 0x000fe4000001ff00 */
[----:B------:R-:W-:Y:S01]  /*c320*/  CS2R R38, SRZ ;  /* 0x0000000000267805 */ /* 0x000fe2000001ff00 */
[----:B------:R0:W1:Y:S01]  /*c330*/  SHFL.IDX PT, R14, R34, 0x1, 0x181f ;  /* 0x00381f00220e7f89 */ /* 0x00006200000e0000 */
[----:B------:R-:W-:Y:S02]  /*c340*/  CS2R R20, SRZ ;  /* 0x0000000000147805 */ /* 0x000fe4000001ff00 */
[----:B------:R-:W-:Y:S01]  /*c350*/  CS2R R24, SRZ ;  /* 0x0000000000187805 */ /* 0x000fe2000001ff00 */
[----:B---3--:R-:W-:Y:S01]  /*c360*/  @!P1 IMAD.MOV.U32 R48, RZ, RZ, R8 ;  /* 0x000000ffff309224 */ /* 0x008fe200078e0008 */
[----:B------:R-:W-:Y:S01]  /*c370*/  @!P1 MOV R50, R10 ;  /* 0x0000000a00329202 */ /* 0x000fe20000000f00 */
[----:B------:R-:W-:Y:S01]  /*c380*/  @!P1 IMAD.MOV.U32 R49, RZ, RZ, R9 ;  /* 0x000000ffff319224 */ /* 0x000fe200078e0009 */
[----:B------:R0:W3:Y:S01]  /*c390*/  SHFL.IDX PT, R8, R32, 0x1, 0x181f ;  /* 0x00381f0020087f89 */ /* 0x0000e200000e0000 */
[----:B------:R-:W-:-:S02]  /*c3a0*/  IMAD.MOV.U32 R0, RZ, RZ, R48 ;  /* 0x000000ffff007224 */ /* 0x000fc400078e0030 */
[----:B------:R-:W-:Y:S01]  /*c3b0*/  @!P1 IMAD.MOV.U32 R51, RZ, RZ, R11 ;  /* 0x000000ffff339224 */ /* 0x000fe200078e000b */
[----:B------:R0:W0:Y:S01]  /*c3c0*/  SHFL.IDX PT, R9, R33, 0x1, 0x181f ;  /* 0x00381f0021097f89 */ /* 0x00002200000e0000 */
[----:B------:R-:W-:Y:S01]  /*c3d0*/  IMAD.MOV.U32 R12, RZ, RZ, R49 ;  /* 0x000000ffff0c7224 */ /* 0x000fe200078e0031 */
[----:B------:R-:W-:Y:S01]  /*c3e0*/  PRMT R78, R0, 0x7610, R78 ;  /* 0x00007610004e7816 */ /* 0x000fe2000000004e */
[----:B------:R-:W-:Y:S01]  /*c3f0*/  IMAD.MOV.U32 R10, RZ, RZ, R50 ;  /* 0x000000ffff0a7224 */ /* 0x000fe200078e0032 */
[----:B------:R0:W0:Y:S01]  /*c400*/  SHFL.IDX PT, R0, R35, 0x1, 0x181f ;  /* 0x00381f0023007f89 */ /* 0x00002200000e0000 */
[----:B------:R-:W-:Y:S01]  /*c410*/  IMAD.MOV.U32 R11, RZ, RZ, R51 ;  /* 0x000000ffff0b7224 */ /* 0x000fe200078e0033 */
[----:B------:R-:W-:Y:S01]  /*c420*/  PRMT R79, R12, 0x7610, R79 ;  /* 0x000076100c4f7816 */ /* 0x000fe2000000004f */
[----:B----4-:R-:W-:Y:S01]  /*c430*/  @!P1 IMAD.MOV.U32 R38, RZ, RZ, R4 ;  /* 0x000000ffff269224 */ /* 0x010fe200078e0004 */
        /* <DEDUP_REMOVED lines=11> */
[----:B------:R-:W-:-:S02]  /*c4f0*/  PRMT R82, R6, 0x7610, R82 ;  /* 0x0000761006527816 */ /* 0x000fc40000000052 */
[----:B-1-3--:R-:W-:-:S07]  /*c500*/  PRMT R83, R7, 0x7610, R83 ;  /* 0x0000761007537816 */ /* 0x00afce0000000053 */
.L_x_3350:
        /* <DEDUP_REMOVED lines=14> */
[----:B------:R-:W-:Y:S02]  /*c5f0*/  IADD3 R14, P2, R14, R15, RZ ;  /* 0x0000000f0e0e7210 */ /* 0x000fe40007f5e0ff */
[----:B0-----:R-:W-:-:S03]  /*c600*/  IADD3.X R5, R0, R6, RZ, P1, !PT ;  /* 0x0000000600057210 */ /* 0x001fc60000ffe4ff */
[----:B------:R-:W-:-:S03]  /*c610*/  IMAD.X R15, R9, 0x1, R6, P2 ;  /* 0x00000001090f7824 */ /* 0x000fc600010e0606 */
[----:B------:R-:W5:Y:S04]  /*c620*/  LD.E.128 R4, desc[UR42][R4.64] ;  /* 0x0000002a04047980 */ /* 0x000f68000c101d00 */
[----:B------:R1:W5:Y:S02]  /*c630*/  LD.E.128 R24, desc[UR42][R14.64] ;  /* 0x0000002a0e187980 */ /* 0x000364000c101d00 */
.L_x_3056:
[----:B------:R-:W-:Y:S05]  /*c640*/  BSYNC B1 ;  /* 0x0000000000017941 */ /* 0x000fea0003800000 */
.L_x_3055:
[----:B0----5:R-:W-:Y:S01]  /*c650*/  IMAD.MOV.U32 R0, RZ, RZ, R24 ;  /* 0x000000ffff007224 */ /* 0x021fe200078e0018 */
        /* <DEDUP_REMOVED lines=17> */
[----:B------:R-:W0:Y:S01]  /*c770*/  SHFL.IDX PT, R8, R32, 0x2, 0x181f ;  /* 0x00581f0020087f89 */ /* 0x000e2200000e0000 */
[----:B------:R-:W-:-:S03]  /*c780*/  VIADD R10, R56, 0x40 ;  /* 0x00000040380a7836 */ /* 0x000fc60000000000 */
[----:B------:R-:W3:Y:S02]  /*c790*/  SHFL.IDX PT, R0, R35, 0x2, 0x181f ;  /* 0x00581f0023007f89 */ /* 0x000ee400000e0000 */
[----:B------:R-:W-:Y:S02]  /*c7a0*/  ISETP.GE.OR P1, PT, R10, R3, P0 ;  /* 0x000000030a00720c */ /* 0x000fe40000726670 */
[----:B-1----:R-:W1:Y:S04]  /*c7b0*/  SHFL.IDX PT, R14, R34, 0x2, 0x181f ;  /* 0x00581f00220e7f89 */ /* 0x002e6800000e0000 */
[----:B------:R-:W4:Y:S07]  /*c7c0*/  SHFL.IDX PT, R28, R33, 0x2, 0x181f ;  /* 0x00581f00211c7f89 */ /* 0x000f2e00000e0000 */
[C---:B------:R-:W-:Y:S01]  /*c7d0*/  @!P1 IMAD.SHL.U32 R31, R16.reuse, 0x2, RZ ;  /* 0x00000002101f9824 */ /* 0x040fe200078e00ff */
[----:B------:R-:W-:-:S04]  /*c7e0*/  @!P1 SHF.L.U64.HI R29, R16, 0x1, R17 ;  /* 0x00000001101d9819 */ /* 0x000fc80000010211 */
[----:B0-----:R-:W-:-:S05]  /*c7f0*/  @!P1 IADD3 R8, P2, R8, R31, RZ ;  /* 0x0000001f08089210 */ /* 0x001fca0007f5e0ff */
[----:B---3--:R-:W-:-:S06]  /*c800*/  @!P1 IMAD.X R9, R0, 0x1, R29, P2 ;  /* 0x0000000100099824 */ /* 0x008fcc00010e061d */
[----:B------:R-:W3:Y:S01]  /*c810*/  @!P1 LD.E.128 R8, desc[UR42][R8.64] ;  /* 0x0000002a08089980 */ /* 0x000ee2000c101d00 */
[----:B-1----:R-:W-:-:S05]  /*c820*/  @!P1 IADD3 R14, P2, R14, R31, RZ ;  /* 0x0000001f0e0e9210 */ /* 0x002fca0007f5e0ff */
[----:B----4-:R-:W-:-:S05]  /*c830*/  @!P1 IMAD.X R29, R28, 0x1, R29, P2 ;  /* 0x000000011c1d9824 */ /* 0x010fca00010e061d */
[----:B------:R-:W-:-:S05]  /*c840*/  @!P1 MOV R15, R29 ;  /* 0x0000001d000f9202 */ /* 0x000fca0000000f00 */
[----:B------:R-:W4:Y:S01]  /*c850*/  @!P1 LD.E.128 R28, desc[UR42][R14.64] ;  /* 0x0000002a0e1c9980 */ /* 0x000f22000c101d00 */
[----:B------:R-:W-:Y:S02]  /*c860*/  CS2R R44, SRZ ;  /* 0x00000000002c7805 */ /* 0x000fe4000001ff00 */
[----:B------:R-:W-:Y:S02]  /*c870*/  CS2R R46, SRZ ;  /* 0x00000000002e7805 */ /* 0x000fe4000001ff00 */
[----:B------:R-:W-:Y:S01]  /*c880*/  CS2R R40, SRZ ;  /* 0x0000000000287805 */ /* 0x000fe2000001ff00 */
[----:B------:R-:W0:Y:S01]  /*c890*/  SHFL.IDX PT, R32, R32, 0x3, 0x181f ;  /* 0x00781f0020207f89 */ /* 0x000e2200000e0000 */
[----:B------:R-:W-:-:S03]  /*c8a0*/  CS2R R42, SRZ ;  /* 0x00000000002a7805 */ /* 0x000fc6000001ff00 */
[----:B------:R-:W1:Y:S04]  /*c8b0*/  SHFL.IDX PT, R34, R34, 0x3, 0x181f ;  /* 0x00781f0022227f89 */ /* 0x000e6800000e0000 */
[----:B------:R-:W0:Y:S01]  /*c8c0*/  SHFL.IDX PT, R33, R33, 0x3, 0x181f ;  /* 0x00781f0021217f89 */ /* 0x000e2200000e0000 */
[----:B---3--:R-:W-:Y:S02]  /*c8d0*/  @!P1 IMAD.MOV.U32 R44, RZ, RZ, R8 ;  /* 0x000000ffff2c9224 */ /* 0x008fe400078e0008 */
        /* <DEDUP_REMOVED lines=10> */
[----:B----4-:R-:W-:Y:S01]  /*c980*/  @!P1 IMAD.MOV.U32 R40, RZ, RZ, R28 ;  /* 0x000000ffff289224 */ /* 0x010fe200078e001c */
[----:B------:R-:W-:Y:S01]  /*c990*/  PRMT R55, R9, 0x7610, R55 ;  /* 0x0000761009377816 */ /* 0x000fe20000000037 */
[----:B------:R-:W-:Y:S01]  /*c9a0*/  @!P1 IMAD.MOV.U32 R41, RZ, RZ, R29 ;  /* 0x000000ffff299224 */ /* 0x000fe200078e001d */
[----:B------:R-:W-:Y:S01]  /*c9b0*/  PRMT R67, R12, 0x7610, R67 ;  /* 0x000076100c437816 */ /* 0x000fe20000000043 */
[----:B------:R-:W-:-:S02]  /*c9c0*/  @!P1 IMAD.MOV.U32 R42, RZ, RZ, R30 ;  /* 0x000000ffff2a9224 */ /* 0x000fc400078e001e */
[----:B------:R-:W-:Y:S01]  /*c9d0*/  @!P1 IMAD.MOV.U32 R43, RZ, RZ, R31 ;  /* 0x000000ffff2b9224 */ /* 0x000fe200078e001f */
[----:B------:R-:W-:Y:S01]  /*c9e0*/  MOV R9, R41 ;  /* 0x0000002900097202 */ /* 0x000fe20000000f00 */
[----:B------:R-:W-:Y:S02]  /*c9f0*/  IMAD.MOV.U32 R8, RZ, RZ, R40 ;  /* 0x000000ffff087224 */ /* 0x000fe400078e0028 */
[----:B------:R-:W-:Y:S01]  /*ca00*/  IMAD.MOV.U32 R10, RZ, RZ, R42 ;  /* 0x000000ffff0a7224 */ /* 0x000fe200078e002a */
[----:B------:R-:W-:Y:S01]  /*ca10*/  PRMT R74, R9, 0x7610, R74 ;  /* 0x00007610094a7816 */ /* 0x000fe2000000004a */
[----:B------:R-:W-:Y:S01]  /*ca20*/  IMAD.MOV.U32 R11, RZ, RZ, R43 ;  /* 0x000000ffff0b7224 */ /* 0x000fe200078e002b */
[----:B------:R-:W-:Y:S02]  /*ca30*/  PRMT R73, R8, 0x7610, R73 ;  /* 0x0000761008497816 */ /* 0x000fe40000000049 */
[----:B------:R-:W-:Y:S02]  /*ca40*/  CS2R R8, SRZ ;  /* 0x0000000000087805 */ /* 0x000fe4000001ff00 */
[----:B------:R-:W-:-:S02]  /*ca50*/  PRMT R75, R10, 0x7610, R75 ;  /* 0x000076100a4b7816 */ /* 0x000fc4000000004b */
[----:B01-3--:R-:W-:-:S07]  /*ca60*/  PRMT R76, R11, 0x7610, R76 ;  /* 0x000076100b4c7816 */ /* 0x00bfce000000004c */
.L_x_3360:
[----:B------:R-:W-:Y:S01]  /*ca70*/  VIADD R56, R56, 0x60 ;  /* 0x0000006038387836 */ /* 0x000fe20000000000 */
[----:B------:R-:W-:Y:S01]  /*ca80*/  BSSY B1, `(.L_x_3058) ;  /* 0x0000012000017945 */ /* 0x000fe20003800000 */
[----:B------:R-:W-:Y:S02]  /*ca90*/  CS2R R10, SRZ ;  /* 0x00000000000a7805 */ /* 0x000fe4000001ff00 */
[----:B--2---:R-:W-:Y:S02]  /*caa0*/  CS2R R12, SRZ ;  /* 0x00000000000c7805 */ /* 0x004fe4000001ff00 */
        /* <DEDUP_REMOVED lines=15> */
.L_x_3059:
[----:B------:R-:W-:Y:S05]  /*cba0*/  BSYNC B1 ;  /* 0x0000000000017941 */ /* 0x000fea0003800000 */
.L_x_3058:
[----:B------:R-:W-:Y:S01]  /*cbb0*/  ULEA.HI UR4, UR39, UR39, URZ, 0x1 ;  /* 0x0000002727047291 */ /* 0x000fe2000f8f083f */
[----:B------:R-:W-:Y:S01]  /*cbc0*/  VIADD R28, R187, 0x20 ;  /* 0x00000020bb1c7836 */ /* 0x000fe20000000000 */
[----:B------:R-:W-:Y:S01]  /*cbd0*/  VIADDMNMX R0, R3, -R192, 0x80, PT ;  /* 0x0000008003007446 */ /* 0x000fe200038009c0 */
[C---:B------:R-:W-:Y:S01]  /*cbe0*/  VIADD R31, R187.reuse, 0x40 ;  /* 0x00000040bb1f7836 */ /* 0x040fe20000000000 */
[----:B------:R-:W-:Y:S01]  /*cbf0*/  ULOP3.LUT UR4, UR4, 0xfffffffe, URZ, 0xc0, !UPT ;  /* 0xfffffffe04047892 */ /* 0x000fe2000f8ec03f */
[C---:B------:R-:W-:Y:S01]  /*cc00*/  VIADD R30, R187.reuse, 0x60 ;  /* 0x00000060bb1e7836 */ /* 0x040fe20000000000 */
        /* <DEDUP_REMOVED lines=12> */
[----:B------:R-:W-:Y:S02]  /*ccd0*/  SHF.L.U32 R29, R29, 0x1f, RZ ;  /* 0x0000001f1d1d7819 */ /* 0x000fe400000006ff */
[----:B------:R-:W-:Y:S01]  /*cce0*/  PRMT R68, R28, 0x7610, R68 ;  /* 0x000076101c447816 */ /* 0x000fe20000000044 */
[----:B------:R-:W-:Y:S01]  /*ccf0*/  IMAD.MOV.U32 R28, RZ, RZ, R12 ;  /* 0x000000ffff1c7224 */ /* 0x000fe200078e000c */
[----:B------:R-:W0:Y:S01]  /*cd00*/  SYNCS.PHASECHK.TRANS64.TRYWAIT P4, [R18+URZ+0x28800], R29 ;  /* 0x0288001d120075a7 */ /* 0x000e22000808017f */
[----:B------:R-:W-:-:S02]  /*cd10*/  MOV R3, R11 ;  /* 0x0000000b00037202 */ /* 0x000fc40000000f00 */
[----:B------:R-:W-:Y:S01]  /*cd20*/  PRMT R69, R0, 0x7610, R69 ;  /* 0x0000761000457816 */ /* 0x000fe20000000045 */
[----:B------:R-:W-:Y:S01]  /*cd30*/  IMAD.MOV.U32 R0, RZ, RZ, R14 ;  /* 0x000000ffff007224 */ /* 0x000fe200078e000e */
[----:B------:R-:W-:Y:S01]  /*cd40*/  PRMT R70, R3, 0x7610, R70 ;  /* 0x0000761003467816 */ /* 0x000fe20000000046 */
[----:B------:R-:W-:Y:S01]  /*cd50*/  IMAD.MOV.U32 R3, RZ, RZ, R15 ;  /* 0x000000ffff037224 */ /* 0x000fe200078e000f */
[----:B------:R-:W-:Y:S02]  /*cd60*/  PRMT R71, R28, 0x7610, R71 ;  /* 0x000076101c477816 */ /* 0x000fe40000000047 */
[----:B------:R-:W-:Y:S01]  /*cd70*/  PRMT R72, R30, 0x7610, R72 ;  /* 0x000076101e487816 */ /* 0x000fe20000000048 */
[----:B0-----:R-:W-:Y:S06]  /*cd80*/  @!P4 BRA `(.L_x_3061) ;  /* 0x0000017c0034c947 */ /* 0x001fec0003800000 */
.L_x_3361:
[----:B------:R-:W-:Y:S05]  /*cd90*/  BSYNC B1 ;  /* 0x0000000000017941 */ /* 0x000fea0003800000 */
.L_x_3060:
[----:B------:R-:W-:Y:S04]  /*cda0*/  BSSY B1, `(.L_x_3062) ;  /* 0x000006a000017945 */ /* 0x000fe80003800000 */
[----:B------:R-:W-:Y:S05]  /*cdb0*/  @P3 BRA `(.L_x_3063) ;  /* 0x0000000400a03947 */ /* 0x000fea0003800000 */
[----:B------:R-:W-:Y:S01]  /*cdc0*/  LEA.HI R28, R58, R207, RZ, 0x1d ;  /* 0x000000cf3a1c7211 */ /* 0x000fe200078fe8ff */
[----:B------:R-:W-:Y:S01]  /*cdd0*/  IMAD.SHL.U32 R30, R187, 0x40, RZ ;  /* 0x00000040bb1e7824 */ /* 0x000fe200078e00ff */
[--C-:B------:R-:W-:Y:S02]  /*cde0*/  SHF.R.U64 R87, R48, 0x10, R49.reuse ;  /* 0x0000001030577819 */ /* 0x100fe40000001231 */
[----:B------:R-:W-:Y:S01]  /*cdf0*/  SHF.R.S32.HI R31, RZ, 0x1f, R28 ;  /* 0x0000001fff1f7819 */ /* 0x000fe2000001141c */
[----:B0-----:R-:W-:Y:S01]  /*ce00*/  IMAD.SHL.U32 R29, R28, 0x8, RZ ;  /* 0x000000081c1d7824 */ /* 0x001fe200078e00ff */
[----:B------:R-:W-:Y:S02]  /*ce10*/  SHF.R.U32.HI R48, RZ, 0x10, R49 ;  /* 0x00000010ff307819 */ /* 0x000fe40000011631 */
[----:B------:R-:W-:Y:S02]  /*ce20*/  LEA.HI R31, R31, R28, RZ, 0x3 ;  /* 0x0000001c1f1f7211 */ /* 0x000fe400078f18ff */
[----:B------:R-:W-:-:S02]  /*ce30*/  LOP3.LUT R29, R29, 0x38, RZ, 0xc0, !PT ;  /* 0x000000381d1d7812 */ /* 0x000fc400078ec0ff */
[----:B------:R-:W-:Y:S01]  /*ce40*/  SHF.R.U64 R49, R38, 0x10, R39 ;  /* 0x0000001026317819 */ /* 0x000fe20000001227 */
[----:B------:R-:W-:Y:S01]  /*ce50*/  IMAD.SHL.U32 R31, R31, 0x400, RZ ;  /* 0x000004001f1f7824 */ /* 0x000fe200078e00ff */
[----:B------:R-:W-:Y:S02]  /*ce60*/  LOP3.LUT R29, R29, 0x1c0, R30, 0xf8, !PT ;  /* 0x000001c01d1d7812 */ /* 0x000fe400078ef81e */
[----:B------:R-:W-:Y:S02]  /*ce70*/  SHF.R.U64 R85, R50, 0x10, R51 ;  /* 0x0000001032557819 */ /* 0x000fe40000001233 */
[----:B------:R-:W-:Y:S02]  /*ce80*/  LOP3.LUT R29, R29, R204, RZ, 0x3c, !PT ;  /* 0x000000cc1d1d7212 */ /* 0x000fe400078e3cff */
[----:B------:R-:W-:Y:S02]  /*ce90*/  LOP3.LUT R28, R31, 0x7fffe000, RZ, 0xc0, !PT ;  /* 0x7fffe0001f1c7812 */ /* 0x000fe400078ec0ff */
[----:B------:R-:W-:-:S02]  /*cea0*/  SHF.R.U32.HI R38, RZ, 0x10, R39 ;  /* 0x00000010ff267819 */ /* 0x000fc40000011627 */
[----:B------:R-:W-:Y:S02]  /*ceb0*/  IADD3 R77, R29, R28, R205 ;  /* 0x0000001c1d4d7210 */ /* 0x000fe40007ffe0cd */
[----:B------:R-:W0:Y:S01]  /*cec0*/  LDS.128 R28, [R37] ;  /* 0x00000000251c7984 */ /* 0x000e220000000c00 */
[----:B------:R-:W-:Y:S02]  /*ced0*/  PRMT R80, R80, 0x5410, R49 ;  /* 0x0000541050507816 */ /* 0x000fe40000000031 */
[----:B------:R-:W-:Y:S01]  /*cee0*/  IMAD R77, R77, 0x2, R18 ;  /* 0x000000024d4d7824 */ /* 0x000fe200078e0212 */
[----:B------:R-:W-:Y:S02]  /*cef0*/  SHF.R.U64 R39, R20, 0x10, R21 ;  /* 0x0000001014277819 */ /* 0x000fe40000001215 */
[----:B------:R-:W-:Y:S02]  /*cf00*/  PRMT R52, R52, 0x5410, R85 ;  /* 0x0000541034347816 */ /* 0x000fe40000000055 */
[----:B------:R-:W1:Y:S01]  /*cf10*/  LDS.128 R32, [R77+0x10400] ;  /* 0x010400004d207984 */ /* 0x000e620000000c00 */
[----:B------:R-:W-:-:S02]  /*cf20*/  SHF.R.U32.HI R84, RZ, 0x10, R51 ;  /* 0x00000010ff547819 */ /* 0x000fc40000011633 */
[----:B------:R-:W-:Y:S02]  /*cf30*/  SHF.R.U32.HI R20, RZ, 0x10, R21 ;  /* 0x00000010ff147819 */ /* 0x000fe40000011615 */
[----:B------:R-:W-:Y:S02]  /*cf40*/  PRMT R78, R78, 0x5410, R87 ;  /* 0x000054104e4e7816 */ /* 0x000fe40000000057 */
[----:B------:R-:W-:Y:S02]  /*cf50*/  PRMT R79, R79, 0x5410, R48 ;  /* 0x000054104f4f7816 */ /* 0x000fe40000000030 */
[----:B------:R-:W-:Y:S01]  /*cf60*/  PRMT R85, R81, 0x5410, R38 ;  /* 0x0000541051557816 */ /* 0x000fe20000000026 */
[----:B------:R-:W-:Y:S01]  /*cf70*/  IMAD.U32 R81, R80, 0x10000, RZ ;  /* 0x0001000050517824 */ /* 0x000fe200078e00ff */
[----:B------:R-:W-:Y:S01]  /*cf80*/  PRMT R84, R53, 0x5410, R84 ;  /* 0x0000541035547816 */ /* 0x000fe20000000054 */
[----:B------:R-:W-:Y:S01]  /*cf90*/  IMAD.U32 R53, R78, 0x10000, RZ ;  /* 0x000100004e357824 */ /* 0x000fe200078e00ff */
[----:B------:R-:W-:-:S02]  /*cfa0*/  PRMT R83, R83, 0x5410, R20 ;  /* 0x0000541053537816 */ /* 0x000fc40000000014 */
[----:B------:R-:W-:Y:S01]  /*cfb0*/  PRMT R86, R82, 0x5410, R39 ;  /* 0x0000541052567816 */ /* 0x000fe20000000027 */
[----:B------:R-:W-:Y:S01]  /*cfc0*/  IMAD.U32 R82, R85, 0x10000, RZ ;  /* 0x0001000055527824 */ /* 0x000fe200078e00ff */
[----:B------:R-:W-:Y:S01]  /*cfd0*/  LOP3.LUT R80, R80, 0xffff0000, RZ, 0xc0, !PT ;  /* 0xffff000050507812 */ /* 0x000fe200078ec0ff */
        /* <DEDUP_REMOVED lines=12> */
[----:B------:R-:W-:Y:S01]  /*d0a0*/  SHF.L.U32 R49, R33, 0x10, RZ ;  /* 0x0000001021317819 */ /* 0x000fe200000006ff */
[----:B------:R-:W-:Y:S01]  /*d0b0*/  IMAD.U32 R51, R35, 0x10000, RZ ;  /* 0x0001000023337824 */ /* 0x000fe200078e00ff */
[----:B------:R-:W-:Y:S01]  /*d0c0*/  LOP3.LUT R32, R32, 0xffff0000, RZ, 0xc0, !PT ;  /* 0xffff000020207812 */ /* 0x000fe200078ec0ff */
[C---:B------:R-:W-:Y:S01]  /*d0d0*/  FMUL.FTZ R87, R48.reuse, R81 ;  /* 0x0000005130577220 */ /* 0x040fe20000410000 */
[-C--:B------:R-:W-:Y:S01]  /*d0e0*/  FMUL.FTZ R89, R48, R53.reuse ;  /* 0x0000003530597220 */ /* 0x080fe20000410000 */
[----:B------:R-:W-:Y:S01]  /*d0f0*/  IMAD.U32 R48, R79, 0x10000, RZ ;  /* 0x000100004f307824 */ /* 0x000fe200078e00ff */
[----:B------:R-:W-:Y:S01]  /*d100*/  LOP3.LUT R33, R33, 0xffff0000, RZ, 0xc0, !PT ;  /* 0xffff000021217812 */ /* 0x000fe200078ec0ff */
[C---:B------:R-:W-:Y:S01]  /*d110*/  FFMA.FTZ R87, R20.reuse, R53, -R87 ;  /* 0x0000003514577223 */ /* 0x040fe20000010857 */
[----:B------:R-:W-:Y:S01]  /*d120*/  FMUL.FTZ R53, R49, R82 ;  /* 0x0000005231357220 */ /* 0x000fe20000410000 */
[----:B------:R-:W-:Y:S01]  /*d130*/  FFMA.FTZ R89, R20, R81, R89 ;  /* 0x0000005114597223 */ /* 0x000fe20000010059 */
[----:B------:R-:W-:-:S02]  /*d140*/  IMAD.U32 R20, R84, 0x10000, RZ ;  /* 0x0001000054147824 */ /* 0x000fc400078e00ff */
[-C--:B------:R-:W-:Y:S01]  /*d150*/  FMUL.FTZ R49, R49, R48.reuse ;  /* 0x0000003031317220 */ /* 0x080fe20000410000 */
[C---:B------:R-:W-:Y:S01]  /*d160*/  FFMA.FTZ R53, R38.reuse, R48, -R53 ;  /* 0x0000003026357223 */ /* 0x040fe20000010835 */
[C---:B------:R-:W-:Y:S01]  /*d170*/  FMUL.FTZ R48, R51.reuse, R90 ;  /* 0x0000005a33307220 */ /* 0x040fe20000410000 */
[----:B------:R-:W-:Y:S01]  /*d180*/  FMUL.FTZ R81, R51, R20 ;  /* 0x0000001433517220 */ /* 0x000fe20000410000 */
[----:B------:R-:W-:Y:S01]  /*d190*/  FFMA.FTZ R49, R38, R82, R49 ;  /* 0x0000005226317223 */ /* 0x000fe20000010031 */
[C---:B------:R-:W-:Y:S01]  /*d1a0*/  FMUL.FTZ R38, R32.reuse, R78 ;  /* 0x0000004e20267220 */ /* 0x040fe20000410000 */
[----:B------:R-:W-:Y:S01]  /*d1b0*/  FFMA.FTZ R51, R39, R20, -R48 ;  /* 0x0000001427337223 */ /* 0x000fe20000010830 */
[----:B------:R-:W-:Y:S01]  /*d1c0*/  FMUL.FTZ R20, R32, R80 ;  /* 0x0000005020147220 */ /* 0x000fe20000410000 */
[----:B------:R-:W-:Y:S01]  /*d1d0*/  IMAD.U32 R50, R34, 0x10000, RZ ;  /* 0x0001000022327824 */ /* 0x000fe200078e00ff */
[----:B------:R-:W-:Y:S01]  /*d1e0*/  LOP3.LUT R79, R79, 0xffff0000, RZ, 0xc0, !PT ;  /* 0xffff00004f4f7812 */ /* 0x000fe200078ec0ff */
[----:B------:R-:W-:-:S02]  /*d1f0*/  IMAD.U32 R32, R86, 0x10000, RZ ;  /* 0x0001000056207824 */ /* 0x000fc400078e00ff */
[C---:B------:R-:W-:Y:S01]  /*d200*/  FFMA.FTZ R78, R21.reuse, R78, -R20 ;  /* 0x0000004e154e7223 */ /* 0x040fe20000010814 */
[----:B------:R-:W-:Y:S01]  /*d210*/  FFMA.FTZ R38, R21, R80, R38 ;  /* 0x0000005015267223 */ /* 0x000fe20000010026 */
[----:B------:R-:W-:Y:S02]  /*d220*/  IMAD.U32 R20, R52, 0x10000, RZ ;  /* 0x0001000034147824 */ /* 0x000fe400078e00ff */
[----:B------:R-:W-:Y:S01]  /*d230*/  FMUL.FTZ R80, R50, R32 ;  /* 0x0000002032507220 */ /* 0x000fe20000410000 */
[----:B------:R-:W-:Y:S01]  /*d240*/  FFMA.FTZ R81, R39, R90, R81 ;  /* 0x0000005a27517223 */ /* 0x000fe20000010051 */
[C---:B------:R-:W-:Y:S01]  /*d250*/  FMUL.FTZ R39, R33.reuse, R85 ;  /* 0x0000005521277220 */ /* 0x040fe20000410000 */
[-C--:B------:R-:W-:Y:S01]  /*d260*/  FMUL.FTZ R82, R33, R79.reuse ;  /* 0x0000004f21527220 */ /* 0x080fe20000410000 */
[----:B------:R-:W-:Y:S01]  /*d270*/  LOP3.LUT R34, R34, 0xffff0000, RZ, 0xc0, !PT ;  /* 0xffff000022227812 */ /* 0x000fe200078ec0ff */
[-C--:B------:R-:W-:Y:S01]  /*d280*/  FMUL.FTZ R50, R50, R20.reuse ;  /* 0x0000001432327220 */ /* 0x080fe20000410000 */
[----:B------:R-:W-:Y:S01]  /*d290*/  FFMA.FTZ R80, R29, R20, -R80 ;  /* 0x000000141d507223 */ /* 0x000fe20000010850 */
        /* <DEDUP_REMOVED lines=11> */
[C---:B------:R-:W-:Y:S01]  /*d350*/  FMUL.FTZ R28, R35.reuse, R20 ;  /* 0x00000014231c7220 */ /* 0x040fe20000410000 */
[C---:B------:R-:W-:Y:S01]  /*d360*/  FFMA.FTZ R21, R30.reuse, R21, -R29 ;  /* 0x000000151e157223 */ /* 0x040fe2000001081d */
[-C--:B------:R-:W-:Y:S01]  /*d370*/  FMUL.FTZ R39, R35, R84.reuse ;  /* 0x0000005423277220 */ /* 0x080fe20000410000 */
[----:B------:R-:W-:Y:S01]  /*d380*/  FFMA.FTZ R35, R30, R33, R34 ;  /* 0x000000211e237223 */ /* 0x000fe20000010022 */
[C---:B------:R-:W-:Y:S01]  /*d390*/  FFMA.FTZ R84, R31.reuse, R84, -R28 ;  /* 0x000000541f547223 */ /* 0x040fe2000001081c */
[----:B------:R-:W-:Y:S01]  /*d3a0*/  F2FP.BF16.F32.PACK_AB R28, R78, R87 ;  /* 0x000000574e1c723e */ /* 0x000fe200000010ff */
[----:B------:R-:W-:Y:S01]  /*d3b0*/  FFMA.FTZ R20, R31, R20, R39 ;  /* 0x000000141f147223 */ /* 0x000fe20000010027 */
[----:B------:R-:W-:-:S02]  /*d3c0*/  F2FP.BF16.F32.PACK_AB R29, R48, R53 ;  /* 0x00000035301d723e */ /* 0x000fc400000010ff */
[----:B------:R-:W-:Y:S02]  /*d3d0*/  F2FP.BF16.F32.PACK_AB R30, R21, R80 ;  /* 0x00000050151e723e */ /* 0x000fe400000010ff */
[----:B------:R-:W-:Y:S02]  /*d3e0*/  F2FP.BF16.F32.PACK_AB R34, R35, R50 ;  /* 0x000000322322723e */ /* 0x000fe400000010ff */
[----:B------:R-:W-:Y:S02]  /*d3f0*/  F2FP.BF16.F32.PACK_AB R31, R84, R51 ;  /* 0x00000033541f723e */ /* 0x000fe400000010ff */
[----:B------:R-:W-:Y:S02]  /*d400*/  F2FP.BF16.F32.PACK_AB R33, R82, R49 ;  /* 0x000000315221723e */ /* 0x000fe400000010ff */
[----:B------:R-:W-:Y:S01]  /*d410*/  F2FP.BF16.F32.PACK_AB R35, R20, R81 ;  /* 0x000000511423723e */ /* 0x000fe200000010ff */
[----:B------:R1:W-:Y:S04]  /*d420*/  STS.128 [R37], R28 ;  /* 0x0000001c25007388 */ /* 0x0003e80000000c00 */
[----:B------:R1:W-:Y:S02]  /*d430*/  STS.128 [R77+0x10400], R32 ;  /* 0x010400204d007388 */ /* 0x0003e40000000c00 */
.L_x_3063:
[----:B------:R-:W-:Y:S05]  /*d440*/  BSYNC B1 ;  /* 0x0000000000017941 */ /* 0x000fea0003800000 */
.L_x_3062:
[----:B------:R-:W-:Y:S04]  /*d450*/  BSSY B1, `(.L_x_3064) ;  /* 0x0000069000017945 */ /* 0x000fe80003800000 */
[----:B------:R-:W-:Y:S05]  /*d460*/  @P2 BRA `(.L_x_3065) ;  /* 0x00000004009c2947 */ /* 0x000fea0003800000 */
[----:B------:R-:W-:Y:S02]  /*d470*/  LEA.HI R20, R58, R207, RZ, 0x1d ;  /* 0x000000cf3a147211 */ /* 0x000fe400078fe8ff */
[----:B-1----:R-:W-:Y:S02]  /*d480*/  SHF.R.U32.HI R28, RZ, 0x3, R198 ;  /* 0x00000003ff1c7819 */ /* 0x002fe400000116c6 */
        /* <DEDUP_REMOVED lines=8> */
[----:B------:R-:W-:Y:S02]  /*d510*/  PRMT R57, R57, 0x5410, R4 ;  /* 0x0000541039397816 */ /* 0x000fe40000000004 */
[----:B------:R-:W-:Y:S02]  /*d520*/  LOP3.LUT R21, R29, 0x7fffe000, RZ, 0xc0, !PT ;  /* 0x7fffe0001d157812 */ /* 0x000fe400078ec0ff */
[----:B------:R-:W0:Y:S01]  /*d530*/  LDS.128 R28, [R229] ;  /* 0x00000000e51c7984 */ /* 0x000e220000000c00 */
[----:B------:R-:W-:Y:S01]  /*d540*/  SHF.R.U64 R37, R6, 0x10, R7 ;  /* 0x0000001006257819 */ /* 0x000fe20000001207 */
[----:B------:R-:W-:Y:S01]  /*d550*/  IMAD.U32 R38, R57, 0x10000, RZ ;  /* 0x0001000039267824 */ /* 0x000fe200078e00ff */
[----:B------:R-:W-:-:S02]  /*d560*/  IADD3 R21, R20, R21, R203 ;  /* 0x0000001514157210 */ /* 0x000fc40007ffe0cb */
[----:B------:R-:W-:Y:S02]  /*d570*/  SHF.R.U32.HI R20, RZ, 0x10, R5 ;  /* 0x00000010ff147819 */ /* 0x000fe40000011605 */
[----:B------:R-:W-:Y:S01]  /*d580*/  SHF.R.U32.HI R24, RZ, 0x10, R25 ;  /* 0x00000010ff187819 */ /* 0x000fe20000011619 */
[----:B------:R-:W-:Y:S01]  /*d590*/  IMAD R21, R21, 0x2, R18 ;  /* 0x0000000215157824 */ /* 0x000fe200078e0212 */
[----:B------:R-:W-:Y:S02]  /*d5a0*/  SHF.R.U64 R5, R26, 0x10, R27 ;  /* 0x000000101a057819 */ /* 0x000fe4000000121b */
[----:B------:R-:W-:Y:S02]  /*d5b0*/  PRMT R62, R62, 0x5410, R39 ;  /* 0x000054103e3e7816 */ /* 0x000fe40000000027 */
[----:B------:R-:W1:Y:S01]  /*d5c0*/  LDS.128 R32, [R21+0x10400] ;  /* 0x0104000015207984 */ /* 0x000e620000000c00 */
[----:B------:R-:W-:Y:S02]  /*d5d0*/  SHF.R.U32.HI R26, RZ, 0x10, R27 ;  /* 0x00000010ff1a7819 */ /* 0x000fe4000001161b */
[----:B------:R-:W-:Y:S01]  /*d5e0*/  PRMT R64, R64, 0x5410, R37 ;  /* 0x0000541040407816 */ /* 0x000fe20000000025 */
[----:B------:R-:W-:Y:S01]  /*d5f0*/  IMAD.U32 R37, R62, 0x10000, RZ ;  /* 0x000100003e257824 */ /* 0x000fe200078e00ff */
[----:B------:R-:W-:-:S02]  /*d600*/  SHF.R.U32.HI R6, RZ, 0x10, R7 ;  /* 0x00000010ff067819 */ /* 0x000fc40000011607 */
[----:B------:R-:W-:Y:S02]  /*d610*/  PRMT R61, R61, 0x5410, R26 ;  /* 0x000054103d3d7816 */ /* 0x000fe4000000001a */
[----:B------:R-:W-:Y:S02]  /*d620*/  PRMT R63, R63, 0x5410, R20 ;  /* 0x000054103f3f7816 */ /* 0x000fe40000000014 */
[----:B------:R-:W-:Y:S02]  /*d630*/  PRMT R59, R59, 0x5410, R24 ;  /* 0x000054103b3b7816 */ /* 0x000fe40000000018 */
[----:B------:R-:W-:Y:S02]  /*d640*/  PRMT R60, R60, 0x5410, R5 ;  /* 0x000054103c3c7816 */ /* 0x000fe40000000005 */
[----:B------:R-:W-:Y:S02]  /*d650*/  PRMT R65, R65, 0x5410, R6 ;  /* 0x0000541041417816 */ /* 0x000fe40000000006 */
[----:B------:R-:W-:-:S02]  /*d660*/  LOP3.LUT R57, R57, 0xffff0000, RZ, 0xc0, !PT ;  /* 0xffff000039397812 */ /* 0x000fc400078ec0ff */
[----:B------:R-:W-:Y:S02]  /*d670*/  LOP3.LUT R62, R62, 0xffff0000, RZ, 0xc0, !PT ;  /* 0xffff00003e3e7812 */ /* 0x000fe400078ec0ff */
[----:B0-----:R-:W-:Y:S01]  /*d680*/  SHF.L.U32 R4, R28, 0x10, RZ ;  /* 0x000000101c047819 */ /* 0x001fe200000006ff */
[----:B------:R-:W-:Y:S01]  /*d690*/  IMAD.U32 R7, R30, 0x10000, RZ ;  /* 0x000100001e077824 */ /* 0x000fe200078e00ff */
[----:B------:R-:W-:Y:S01]  /*d6a0*/  LOP3.LUT R5, R28, 0xffff0000, RZ, 0xc0, !PT ;  /* 0xffff00001c057812 */ /* 0x000fe200078ec0ff */
[----:B------:R-:W-:Y:S01]  /*d6b0*/  IMAD.U32 R6, R29, 0x10000, RZ ;  /* 0x000100001d067824 */ /* 0x000fe200078e00ff */
[----:B------:R-:W-:Y:S01]  /*d6c0*/  LOP3.LUT R20, R30, 0xffff0000, RZ, 0xc0, !PT ;  /* 0xffff00001e147812 */ /* 0x000fe200078ec0ff */
[----:B------:R-:W-:Y:S01]  /*d6d0*/  IMAD.U32 R24, R31, 0x10000, RZ ;  /* 0x000100001f187824 */ /* 0x000fe200078e00ff */
[----:B------:R-:W-:Y:S02]  /*d6e0*/  LOP3.LUT R28, R29, 0xffff0000, RZ, 0xc0, !PT ;  /* 0xffff00001d1c7812 */ /* 0x000fe400078ec0ff */
[----:B------:R-:W-:Y:S01]  /*d6f0*/  LOP3.LUT R30, R31, 0xffff0000, RZ, 0xc0, !PT ;  /* 0xffff00001f1e7812 */ /* 0x000fe200078ec0ff */
[C---:B-1----:R-:W-:Y:S01]  /*d700*/  IMAD.U32 R25, R32.reuse, 0x10000, RZ ;  /* 0x0001000020197824 */ /* 0x042fe200078e00ff */
[----:B------:R-:W-:Y:S01]  /*d710*/  LOP3.LUT R26, R32, 0xffff0000, RZ, 0xc0, !PT ;  /* 0xffff0000201a7812 */ /* 0x000fe200078ec0ff */
[C---:B------:R-:W-:Y:S01]  /*d720*/  IMAD.U32 R27, R33.reuse, 0x10000, RZ ;  /* 0x00010000211b7824 */ /* 0x040fe200078e00ff */
[----:B------:R-:W-:Y:S01]  /*d730*/  LOP3.LUT R32, R33, 0xffff0000, RZ, 0xc0, !PT ;  /* 0xffff000021207812 */ /* 0x000fe200078ec0ff */
[C---:B------:R-:W-:Y:S01]  /*d740*/  FMUL.FTZ R39, R25.reuse, R38 ;  /* 0x0000002619277220 */ /* 0x040fe20000410000 */
[-C--:B------:R-:W-:Y:S01]  /*d750*/  FMUL.FTZ R49, R25, R37.reuse ;  /* 0x0000002519317220 */ /* 0x080fe20000410000 */
[----:B------:R-:W-:Y:S01]  /*d760*/  IMAD.U32 R33, R35, 0x10000, RZ ;  /* 0x0001000023217824 */ /* 0x000fe200078e00ff */
[----:B------:R-:W-:Y:S01]  /*d770*/  LOP3.LUT R31, R34, 0xffff0000, RZ, 0xc0, !PT ;  /* 0xffff0000221f7812 */ /* 0x000fe200078ec0ff */
[----:B------:R-:W-:Y:S01]  /*d780*/  FFMA.FTZ R39, R4, R37, -R39 ;  /* 0x0000002504277223 */ /* 0x000fe20000010827 */
[----:B------:R-:W-:-:S02]  /*d790*/  IMAD.U32 R37, R61, 0x10000, RZ ;  /* 0x000100003d257824 */ /* 0x000fc400078e00ff */
[----:B------:R-:W-:Y:S01]  /*d7a0*/  FFMA.FTZ R49, R4, R38, R49 ;  /* 0x0000002604317223 */ /* 0x000fe20000010031 */
[----:B------:R-:W-:Y:S01]  /*d7b0*/  IMAD.U32 R29, R34, 0x10000, RZ ;  /* 0x00010000221d7824 */ /* 0x000fe200078e00ff */
[----:B------:R-:W-:Y:S01]  /*d7c0*/  LOP3.LUT R34, R35, 0xffff0000, RZ, 0xc0, !PT ;  /* 0xffff000023227812 */ /* 0x000fe200078ec0ff */
[----:B------:R-:W-:Y:S02]  /*d7d0*/  IMAD.U32 R35, R59, 0x10000, RZ ;  /* 0x000100003b237824 */ /* 0x000fe400078e00ff */
[----:B------:R-:W-:Y:S01]  /*d7e0*/  FMUL.FTZ R53, R33, R37 ;  /* 0x0000002521357220 */ /* 0x000fe20000410000 */
[----:B------:R-:W-:Y:S01]  /*d7f0*/  IMAD.U32 R25, R63, 0x10000, RZ ;  /* 0x000100003f197824 */ /* 0x000fe200078e00ff */
[----:B------:R-:W-:Y:S01]  /*d800*/  LOP3.LUT R59, R59, 0xffff0000, RZ, 0xc0, !PT ;  /* 0xffff00003b3b7812 */ /* 0x000fe200078ec0ff */
[----:B------:R-:W-:Y:S02]  /*d810*/  IMAD.U32 R4, R65, 0x10000, RZ ;  /* 0x0001000041047824 */ /* 0x000fe400078e00ff */
[C---:B------:R-:W-:Y:S01]  /*d820*/  FMUL.FTZ R51, R27.reuse, R35 ;  /* 0x000000231b337220 */ /* 0x040fe20000410000 */
[----:B------:R-:W-:Y:S01]  /*d830*/  FMUL.FTZ R27, R27, R25 ;  /* 0x000000191b1b7220 */ /* 0x000fe20000410000 */
[----:B------:R-:W-:Y:S01]  /*d840*/  LOP3.LUT R63, R63, 0xffff0000, RZ, 0xc0, !PT ;  /* 0xffff00003f3f7812 */ /* 0x000fe200078ec0ff */
[-C--:B------:R-:W-:Y:S01]  /*d850*/  FMUL.FTZ R38, R33, R4.reuse ;  /* 0x0000000421267220 */ /* 0x080fe20000410000 */
[----:B------:R-:W-:Y:S01]  /*d860*/  FFMA.FTZ R53, R24, R4, -R53 ;  /* 0x0000000418357223 */ /* 0x000fe20000010835 */
[----:B------:R-:W-:Y:S01]  /*d870*/  FMUL.FTZ R4, R26, R57 ;  /* 0x000000391a047220 */ /* 0x000fe20000410000 */
[C---:B------:R-:W-:Y:S01]  /*d880*/  FFMA.FTZ R51, R6.reuse, R25, -R51 ;  /* 0x0000001906337223 */ /* 0x040fe20000010833 */
[----:B------:R-:W-:Y:S01]  /*d890*/  FFMA.FTZ R25, R6, R35, R27 ;  /* 0x0000002306197223 */ /* 0x000fe2000001001b */
[-C--:B------:R-:W-:Y:S01]  /*d8a0*/  FMUL.FTZ R26, R26, R62.reuse ;  /* 0x0000003e1a1a7220 */ /* 0x080fe20000410000 */
[----:B------:R-:W-:Y:S01]  /*d8b0*/  FFMA.FTZ R62, R5, R62, -R4 ;  /* 0x0000003e053e7223 */ /* 0x000fe20000010804 */
[----:B------:R-:W-:Y:S01]  /*d8c0*/  SHF.L.U32 R6, R60, 0x10, RZ ;  /* 0x000000103c067819 */ /* 0x000fe200000006ff */
[----:B------:R-:W-:Y:S01]  /*d8d0*/  FMUL.FTZ R27, R32, R59 ;  /* 0x0000003b201b7220 */ /* 0x000fe20000410000 */
[----:B------:R-:W-:-:S02]  /*d8e0*/  IMAD.U32 R4, R64, 0x10000, RZ ;  /* 0x0001000040047824 */ /* 0x000fc400078e00ff */
[----:B------:R-:W-:Y:S01]  /*d8f0*/  FMUL.FTZ R32, R32, R63 ;  /* 0x0000003f20207220 */ /* 0x000fe20000410000 */
[----:B------:R-:W-:Y:S01]  /*d900*/  LOP3.LUT R60, R60, 0xffff0000, RZ, 0xc0, !PT ;  /* 0xffff00003c3c7812 */ /* 0x000fe200078ec0ff */
[----:B------:R-:W-:Y:S01]  /*d910*/  FFMA.FTZ R37, R24, R37, R38 ;  /* 0x0000002518257223 */ /* 0x000fe20000010026 */
[----:B------:R-:W-:Y:S01]  /*d920*/  LOP3.LUT R64, R64, 0xffff0000, RZ, 0xc0, !PT ;  /* 0xffff000040407812 */ /* 0x000fe200078ec0ff */
[----:B------:R-:W-:Y:S01]  /*d930*/  FFMA.FTZ R24, R5, R57, R26 ;  /* 0x0000003905187223 */ /* 0x000fe2000001001a */
[----:B------:R-:W-:Y:S01]  /*d940*/  LOP3.LUT R61, R61, 0xffff0000, RZ, 0xc0, !PT ;  /* 0xffff00003d3d7812 */ /* 0x000fe200078ec0ff */
[C---:B------:R-:W-:Y:S01]  /*d950*/  FFMA.FTZ R26, R28.reuse, R63, -R27 ;  /* 0x0000003f1c1a7223 */ /* 0x040fe2000001081b */
[----:B------:R-:W-:Y:S01]  /*d960*/  LOP3.LUT R65, R65, 0xffff0000, RZ, 0xc0, !PT ;  /* 0xffff000041417812 */ /* 0x000fe200078ec0ff */
[----:B------:R-:W-:Y:S01]  /*d970*/  FFMA.FTZ R32, R28, R59, R32 ;  /* 0x0000003b1c207223 */ /* 0x000fe20000010020 */
[C---:B------:R-:W-:Y:S01]  /*d980*/  FMUL.FTZ R38, R29.reuse, R6 ;  /* 0x000000061d267220 */ /* 0x040fe20000410000 */
[----:B------:R-:W-:Y:S01]  /*d990*/  FMUL.FTZ R28, R29, R4 ;  /* 0x000000041d1c7220 */ /* 0x000fe20000410000 */
        /* <DEDUP_REMOVED lines=20> */
.L_x_3065:
[----:B------:R-:W-:Y:S05]  /*dae0*/  BSYNC B1 ;  /* 0x0000000000017941 */ /* 0x000fea0003800000 */
.L_x_3064:
[----:B------:R-:W-:Y:S04]  /*daf0*/  BSSY B1, `(.L_x_3066) ;  /* 0x0000069000017945 */ /* 0x000fe80003800000 */
[----:B------:R-:W-:Y:S05]  /*db00*/  @P1 BRA `(.L_x_3067) ;  /* 0x00000004009c1947 */ /* 0x000fea0003800000 */
        /* <DEDUP_REMOVED lines=14> */
[----:B------:R-:W1:Y:S01]  /*dbf0*/  LDS.128 R4, [R228] ;  /* 0x00000000e4047984 */ /* 0x000e620000000c00 */
[----:B------:R-:W-:Y:S01]  /*dc00*/  PRMT R66, R66, 0x5410, R31 ;  /* 0x0000541042427816 */ /* 0x000fe2000000001f */
[----:B------:R-:W-:Y:S01]  /*dc10*/  IMAD.U32 R37, R73, 0x10000, RZ ;  /* 0x0001000049257824 */ /* 0x000fe200078e00ff */
[----:B------:R-:W-:Y:S01]  /*dc20*/  SHF.R.U32.HI R44, RZ, 0x10, R45 ;  /* 0x00000010ff2c7819 */ /* 0x000fe2000001162d */
[----:B------:R-:W-:Y:S01]  /*dc30*/  IMAD R21, R21, 0x2, R18 ;  /* 0x0000000215157824 */ /* 0x000fe200078e0212 */
[----:B------:R-:W-:Y:S01]  /*dc40*/  SHF.R.U64 R20, R42, 0x10, R43 ;  /* 0x000000102a147819 */ /* 0x000fe2000000122b */
[----:B------:R-:W-:Y:S01]  /*dc50*/  IMAD.U32 R35, R66, 0x10000, RZ ;  /* 0x0001000042237824 */ /* 0x000fe200078e00ff */
[----:B------:R-:W-:Y:S02]  /*dc60*/  PRMT R74, R74, 0x5410, R41 ;  /* 0x000054104a4a7816 */ /* 0x000fe40000000029 */
[----:B------:R-:W2:Y:S01]  /*dc70*/  LDS.128 R24, [R21+0x10400] ;  /* 0x0104000015187984 */ /* 0x000ea20000000c00 */
[----:B------:R-:W-:-:S02]  /*dc80*/  SHF.R.U32.HI R43, RZ, 0x10, R43 ;  /* 0x00000010ff2b7819 */ /* 0x000fc4000001162b */
[--C-:B0-----:R-:W-:Y:S01]  /*dc90*/  SHF.R.U64 R29, R46, 0x10, R47.reuse ;  /* 0x000000102e1d7819 */ /* 0x101fe2000000122f */
[----:B------:R-:W-:Y:S01]  /*dca0*/  IMAD.U32 R39, R74, 0x10000, RZ ;  /* 0x000100004a277824 */ /* 0x000fe200078e00ff */
[----:B------:R-:W-:Y:S02]  /*dcb0*/  PRMT R67, R67, 0x5410, R44 ;  /* 0x0000541043437816 */ /* 0x000fe4000000002c */
[----:B------:R-:W-:Y:S02]  /*dcc0*/  PRMT R75, R75, 0x5410, R20 ;  /* 0x000054104b4b7816 */ /* 0x000fe40000000014 */
[----:B------:R-:W-:Y:S02]  /*dcd0*/  SHF.R.U32.HI R46, RZ, 0x10, R47 ;  /* 0x00000010ff2e7819 */ /* 0x000fe4000001162f */
[----:B------:R-:W-:Y:S02]  /*dce0*/  PRMT R76, R76, 0x5410, R43 ;  /* 0x000054104c4c7816 */ /* 0x000fe4000000002b */
[----:B------:R-:W-:-:S02]  /*dcf0*/  PRMT R55, R55, 0x5410, R46 ;  /* 0x0000541037377816 */ /* 0x000fc4000000002e */
[----:B------:R-:W-:Y:S02]  /*dd00*/  LOP3.LUT R73, R73, 0xffff0000, RZ, 0xc0, !PT ;  /* 0xffff000049497812 */ /* 0x000fe400078ec0ff */
[----:B------:R-:W-:Y:S02]  /*dd10*/  LOP3.LUT R74, R74, 0xffff0000, RZ, 0xc0, !PT ;  /* 0xffff00004a4a7812 */ /* 0x000fe400078ec0ff */
[----:B------:R-:W-:Y:S01]  /*dd20*/  PRMT R54, R54, 0x5410, R29 ;  /* 0x0000541036367816 */ /* 0x000fe2000000001d */
        /* <DEDUP_REMOVED lines=8> */
[C---:B--2---:R-:W-:Y:S01]  /*ddb0*/  IMAD.U32 R31, R24.reuse, 0x10000, RZ ;  /* 0x00010000181f7824 */ /* 0x044fe200078e00ff */
        /* <DEDUP_REMOVED lines=8> */
[----:B------:R-:W-:Y:S02]  /*de40*/  IMAD.U32 R34, R27, 0x10000, RZ ;  /* 0x000100001b227824 */ /* 0x000fe400078e00ff */
[----:B------:R-:W-:Y:S01]  /*de50*/  FFMA.FTZ R43, R20, R37, R43 ;  /* 0x00000025142b7223 */ /* 0x000fe2000001002b */
[----:B------:R-:W-:Y:S02]  /*de60*/  IMAD.U32 R41, R76, 0x10000, RZ ;  /* 0x000100004c297824 */ /* 0x000fe400078e00ff */
[-C--:B------:R-:W-:Y:S01]  /*de70*/  FMUL.FTZ R37, R32, R31.reuse ;  /* 0x0000001f20257220 */ /* 0x080fe20000410000 */
[----:B------:R-:W-:Y:S01]  /*de80*/  FFMA.FTZ R45, R28, R31, -R45 ;  /* 0x0000001f1c2d7223 */ /* 0x000fe2000001082d */
[----:B------:R-:W-:Y:S02]  /*de90*/  IMAD.U32 R35, R55, 0x10000, RZ ;  /* 0x0001000037237824 */ /* 0x000fe400078e00ff */
[----:B------:R-:W-:Y:S01]  /*dea0*/  FMUL.FTZ R31, R34, R41 ;  /* 0x00000029221f7220 */ /* 0x000fe20000410000 */
[----:B------:R-:W-:Y:S01]  /*deb0*/  FFMA.FTZ R39, R28, R39, R37 ;  /* 0x000000271c277223 */ /* 0x000fe20000010025 */
[----:B------:R-:W-:Y:S01]  /*dec0*/  SHF.L.U32 R33, R26, 0x10, RZ ;  /* 0x000000101a217819 */ /* 0x000fe200000006ff */
[-C--:B------:R-:W-:Y:S01]  /*ded0*/  FMUL.FTZ R34, R34, R35.reuse ;  /* 0x0000002322227220 */ /* 0x080fe20000410000 */
[----:B------:R-:W-:Y:S01]  /*dee0*/  FFMA.FTZ R40, R30, R35, -R31 ;  /* 0x000000231e287223 */ /* 0x000fe2000001081f */
[----:B------:R-:W-:Y:S01]  /*def0*/  LOP3.LUT R31, R66, 0xffff0000, RZ, 0xc0, !PT ;  /* 0xffff0000421f7812 */ /* 0x000fe200078ec0ff */
[----:B------:R-:W-:Y:S01]  /*df00*/  FMUL.FTZ R35, R24, R73 ;  /* 0x0000004918237220 */ /* 0x000fe20000410000 */
[----:B------:R-:W-:Y:S01]  /*df10*/  LOP3.LUT R20, R67, 0xffff0000, RZ, 0xc0, !PT ;  /* 0xffff000043147812 */ /* 0x000fe200078ec0ff */
[----:B------:R-:W-:-:S02]  /*df20*/  IMAD.U32 R28, R75, 0x10000, RZ ;  /* 0x000100004b1c7824 */ /* 0x000fc400078e00ff */
[----:B------:R-:W-:Y:S01]  /*df30*/  FFMA.FTZ R41, R30, R41, R34 ;  /* 0x000000291e297223 */ /* 0x000fe20000010022 */
[-C--:B------:R-:W-:Y:S01]  /*df40*/  FMUL.FTZ R37, R24, R31.reuse ;  /* 0x0000001f18257220 */ /* 0x080fe20000410000 */
[----:B------:R-:W-:Y:S01]  /*df50*/  FFMA.FTZ R35, R4, R31, -R35 ;  /* 0x0000001f04237223 */ /* 0x000fe20000010823 */
[C---:B------:R-:W-:Y:S01]  /*df60*/  FMUL.FTZ R32, R25.reuse, R74 ;  /* 0x0000004a19207220 */ /* 0x040fe20000410000 */
[----:B------:R-:W-:Y:S02]  /*df70*/  IMAD.U32 R24, R54, 0x10000, RZ ;  /* 0x0001000036187824 */ /* 0x000fe400078e00ff */
[----:B------:R-:W-:Y:S01]  /*df80*/  FFMA.FTZ R30, R4, R73, R37 ;  /* 0x00000049041e7223 */ /* 0x000fe20000010025 */
[----:B------:R-:W-:Y:S01]  /*df90*/  FMUL.FTZ R25, R25, R20 ;  /* 0x0000001419197220 */ /* 0x000fe20000410000 */
[----:B------:R-:W-:Y:S01]  /*dfa0*/  FMUL.FTZ R4, R33, R28 ;  /* 0x0000001c21047220 */ /* 0x000fe20000410000 */
[C---:B------:R-:W-:Y:S01]  /*dfb0*/  FFMA.FTZ R32, R5.reuse, R20, -R32 ;  /* 0x0000001405207223 */ /* 0x040fe20000010820 */
[----:B------:R-:W-:Y:S01]  /*dfc0*/  LOP3.LUT R26, R26, 0xffff0000, RZ, 0xc0, !PT ;  /* 0xffff00001a1a7812 */ /* 0x000fe200078ec0ff */
[----:B------:R-:W-:Y:S01]  /*dfd0*/  FFMA.FTZ R74, R5, R74, R25 ;  /* 0x0000004a054a7223 */ /* 0x000fe20000010019 */
[----:B------:R-:W-:Y:S01]  /*dfe0*/  LOP3.LUT R27, R27, 0xffff0000, RZ, 0xc0, !PT ;  /* 0xffff00001b1b7812 */ /* 0x000fe200078ec0ff */
[-C--:B------:R-:W-:Y:S01]  /*dff0*/  FFMA.FTZ R20, R29, R24.reuse, -R4 ;  /* 0x000000181d147223 */ /* 0x080fe20000010804 */
[----:B------:R-:W-:Y:S01]  /*e000*/  LOP3.LUT R75, R75, 0xffff0000, RZ, 0xc0, !PT ;  /* 0xffff00004b4b7812 */ /* 0x000fe200078ec0ff */
[----:B------:R-:W-:Y:S01]  /*e010*/  FMUL.FTZ R34, R33, R24 ;  /* 0x0000001821227220 */ /* 0x000fe20000410000 */
[----:B------:R-:W-:-:S02]  /*e020*/  LOP3.LUT R76, R76, 0xffff0000, RZ, 0xc0, !PT ;  /* 0xffff00004c4c7812 */ /* 0x000fc400078ec0ff */
[----:B------:R-:W-:Y:S01]  /*e030*/  LOP3.LUT R5, R54, 0xffff0000, RZ, 0xc0, !PT ;  /* 0xffff000036057812 */ /* 0x000fe200078ec0ff */
[C---:B------:R-:W-:Y:S01]  /*e040*/  FMUL.FTZ R25, R26.reuse, R75 ;  /* 0x0000004b1a197220 */ /* 0x040fe20000410000 */
[----:B------:R-:W-:Y:S01]  /*e050*/  LOP3.LUT R4, R55, 0xffff0000, RZ, 0xc0, !PT ;  /* 0xffff000037047812 */ /* 0x000fe200078ec0ff */
[----:B------:R-:W-:Y:S01]  /*e060*/  FMUL.FTZ R24, R27, R76 ;  /* 0x0000004c1b187220 */ /* 0x000fe20000410000 */
[----:B------:R-:W-:Y:S01]  /*e070*/  FFMA.FTZ R34, R29, R28, R34 ;  /* 0x0000001c1d227223 */ /* 0x000fe20000010022 */
[-C--:B------:R-:W-:Y:S02]  /*e080*/  FMUL.FTZ R26, R26, R5.reuse ;  /* 0x000000051a1a7220 */ /* 0x080fe40000410000 */
[-C--:B------:R-:W-:Y:S01]  /*e090*/  FMUL.FTZ R31, R27, R4.reuse ;  /* 0x000000041b1f7220 */ /* 0x080fe20000410000 */
[C---:B------:R-:W-:Y:S01]  /*e0a0*/  FFMA.FTZ R27, R6.reuse, R5, -R25 ;  /* 0x00000005061b7223 */ /* 0x040fe20000010819 */
[C---:B------:R-:W-:Y:S01]  /*e0b0*/  FFMA.FTZ R29, R7.reuse, R4, -R24 ;  /* 0x00000004071d7223 */ /* 0x040fe20000010818 */
        /* <DEDUP_REMOVED lines=12> */
.L_x_3067:
[----:B------:R-:W-:Y:S05]  /*e180*/  BSYNC B1 ;  /* 0x0000000000017941 */ /* 0x000fea0003800000 */
.L_x_3066:
[----:B------:R-:W-:Y:S01]  /*e190*/  PRMT R20, R3, 0x5410, R0 ;  /* 0x0000541003147816 */ /* 0x000fe20000000000 */
[----:B------:R-:W-:Y:S06]  /*e1a0*/  @P0 BRA `(.L_x_3051) ;  /* 0x00000004009c0947 */ /* 0x000fec0003800000 */
        /* <DEDUP_REMOVED lines=12> */
[----:B------:R-:W2:Y:S01]  /*e270*/  LDS.128 R4, [R227] ;  /* 0x00000000e3047984 */ /* 0x000ea20000000c00 */
[----:B------:R-:W-:Y:S02]  /*e280*/  SHF.R.U32.HI R9, RZ, 0x10, R9 ;  /* 0x00000010ff097819 */ /* 0x000fe40000011609 */
[----:B------:R-:W-:-:S02]  /*e290*/  IADD3 R3, R0, R3, R201 ;  /* 0x0000000300037210 */ /* 0x000fc40007ffe0c9 */
[--C-:B------:R-:W-:Y:S02]  /*e2a0*/  SHF.R.U64 R0, R10, 0x10, R11.reuse ;  /* 0x000000100a007819 */ /* 0x100fe4000000120b */
[----:B------:R-:W-:Y:S01]  /*e2b0*/  SHF.R.U32.HI R11, RZ, 0x10, R11 ;  /* 0x00000010ff0b7819 */ /* 0x000fe2000001160b */
[----:B------:R-:W-:Y:S01]  /*e2c0*/  IMAD R3, R3, 0x2, R18 ;  /* 0x0000000203037824 */ /* 0x000fe200078e0212 */
[----:B------:R-:W-:Y:S02]  /*e2d0*/  PRMT R56, R56, 0x5410, R13 ;  /* 0x0000541038387816 */ /* 0x000fe4000000000d */
[----:B------:R-:W-:Y:S02]  /*e2e0*/  PRMT R71, R71, 0x5410, R12 ;  /* 0x0000541047477816 */ /* 0x000fe4000000000c */
[----:B------:R-:W3:Y:S01]  /*e2f0*/  LDS.128 R24, [R3+0x10400] ;  /* 0x0104000003187984 */ /* 0x000ee20000000c00 */
[----:B------:R-:W-:Y:S02]  /*e300*/  PRMT R70, R70, 0x5410, R11 ;  /* 0x0000541046467816 */ /* 0x000fe4000000000b */
[----:B-1----:R-:W-:-:S02]  /*e310*/  SHF.R.U64 R28, R14, 0x10, R15 ;  /* 0x000000100e1c7819 */ /* 0x002fc4000000120f */
[----:B0-----:R-:W-:Y:S02]  /*e320*/  SHF.R.U32.HI R29, RZ, 0x10, R15 ;  /* 0x00000010ff1d7819 */ /* 0x001fe4000001160f */
[----:B------:R-:W-:Y:S02]  /*e330*/  PRMT R68, R68, 0x5410, R9 ;  /* 0x0000541044447816 */ /* 0x000fe40000000009 */
[----:B------:R-:W-:Y:S01]  /*e340*/  PRMT R72, R72, 0x5410, R21 ;  /* 0x0000541048487816 */ /* 0x000fe20000000015 */
[----:B------:R-:W-:Y:S01]  /*e350*/  IMAD.U32 R21, R71, 0x10000, RZ ;  /* 0x0001000047157824 */ /* 0x000fe200078e00ff */
[C---:B------:R-:W-:Y:S02]  /*e360*/  PRMT R28, R20.reuse, 0x5432, R28 ;  /* 0x00005432141c7816 */ /* 0x040fe4000000001c */
[----:B------:R-:W-:Y:S02]  /*e370*/  PRMT R29, R20, 0x5410, R29 ;  /* 0x00005410141d7816 */ /* 0x000fe4000000001d */
[----:B------:R-:W-:-:S02]  /*e380*/  PRMT R69, R69, 0x5410, R0 ;  /* 0x0000541045457816 */ /* 0x000fc40000000000 */
[----:B------:R-:W-:Y:S01]  /*e390*/  LOP3.LUT R71, R71, 0xffff0000, RZ, 0xc0, !PT ;  /* 0xffff000047477812 */ /* 0x000fe200078ec0ff */
[C---:B--2---:R-:W-:Y:S01]  /*e3a0*/  IMAD.U32 R0, R4.reuse, 0x10000, RZ ;  /* 0x0001000004007824 */ /* 0x044fe200078e00ff */
[----:B------:R-:W-:Y:S01]  /*e3b0*/  LOP3.LUT R4, R4, 0xffff0000, RZ, 0xc0, !PT ;  /* 0xffff000004047812 */ /* 0x000fe200078ec0ff */
[C---:B------:R-:W-:Y:S01]  /*e3c0*/  IMAD.U32 R8, R5.reuse, 0x10000, RZ ;  /* 0x0001000005087824 */ /* 0x040fe200078e00ff */
[----:B------:R-:W-:Y:S01]  /*e3d0*/  LOP3.LUT R5, R5, 0xffff0000, RZ, 0xc0, !PT ;  /* 0xffff000005057812 */ /* 0x000fe200078ec0ff */
[C---:B------:R-:W-:Y:S01]  /*e3e0*/  IMAD.U32 R10, R7.reuse, 0x10000, RZ ;  /* 0x00010000070a7824 */ /* 0x040fe200078e00ff */
[----:B------:R-:W-:Y:S01]  /*e3f0*/  LOP3.LUT R7, R7, 0xffff0000, RZ, 0xc0, !PT ;  /* 0xffff000007077812 */ /* 0x000fe200078ec0ff */
[C---:B------:R-:W-:Y:S01]  /*e400*/  IMAD.U32 R9, R6.reuse, 0x10000, RZ ;  /* 0x0001000006097824 */ /* 0x040fe200078e00ff */
[----:B------:R-:W-:Y:S02]  /*e410*/  LOP3.LUT R6, R6, 0xffff0000, RZ, 0xc0, !PT ;  /* 0xffff000006067812 */ /* 0x000fe400078ec0ff */
[C---:B---3--:R-:W-:Y:S01]  /*e420*/  SHF.L.U32 R11, R24.reuse, 0x10, RZ ;  /* 0x00000010180b7819 */ /* 0x048fe200000006ff */
[C---:B------:R-:W-:Y:S01]  /*e430*/  IMAD.U32 R13, R25.reuse, 0x10000, RZ ;  /* 0x00010000190d7824 */ /* 0x040fe200078e00ff */
[----:B------:R-:W-:Y:S01]  /*e440*/  LOP3.LUT R12, R24, 0xffff0000, RZ, 0xc0, !PT ;  /* 0xffff0000180c7812 */ /* 0x000fe200078ec0ff */
[----:B------:R-:W-:Y:S01]  /*e450*/  IMAD.U32 R14, R26, 0x10000, RZ ;  /* 0x000100001a0e7824 */ /* 0x000fe200078e00ff */
[----:B------:R-:W-:Y:S01]  /*e460*/  LOP3.LUT R24, R25, 0xffff0000, RZ, 0xc0, !PT ;  /* 0xffff000019187812 */ /* 0x000fe200078ec0ff */
[----:B------:R-:W-:Y:S01]  /*e470*/  IMAD.U32 R25, R56, 0x10000, RZ ;  /* 0x0001000038197824 */ /* 0x000fe200078e00ff */
[----:B------:R-:W-:Y:S01]  /*e480*/  LOP3.LUT R15, R26, 0xffff0000, RZ, 0xc0, !PT ;  /* 0xffff00001a0f7812 */ /* 0x000fe200078ec0ff */
[C---:B------:R-:W-:Y:S01]  /*e490*/  IMAD.U32 R20, R27.reuse, 0x10000, RZ ;  /* 0x000100001b147824 */ /* 0x040fe200078e00ff */
[----:B------:R-:W-:Y:S01]  /*e4a0*/  LOP3.LUT R26, R27, 0xffff0000, RZ, 0xc0, !PT ;  /* 0xffff00001b1a7812 */ /* 0x000fe200078ec0ff */
[----:B------:R-:W-:Y:S01]  /*e4b0*/  FMUL.FTZ R31, R11, R25 ;  /* 0x000000190b1f7220 */ /* 0x000fe20000410000 */
[----:B------:R-:W-:-:S02]  /*e4c0*/  IMAD.U32 R27, R68, 0x10000, RZ ;  /* 0x00010000441b7824 */ /* 0x000fc400078e00ff */
[-C--:B------:R-:W-:Y:S01]  /*e4d0*/  FMUL.FTZ R33, R11, R21.reuse ;  /* 0x000000150b217220 */ /* 0x080fe20000410000 */
[----:B------:R-:W-:Y:S02]  /*e4e0*/  IMAD.U32 R11, R72, 0x10000, RZ ;  /* 0x00010000480b7824 */ /* 0x000fe400078e00ff */
[----:B------:R-:W-:Y:S01]  /*e4f0*/  FFMA.FTZ R30, R0, R21, -R31 ;  /* 0x00000015001e7223 */ /* 0x000fe2000001081f */
[----:B------:R-:W-:Y:S01]  /*e500*/  FMUL.FTZ R35, R13, R27 ;  /* 0x0000001b0d237220 */ /* 0x000fe20000410000 */
[----:B------:R-:W-:Y:S02]  /*e510*/  IMAD.U32 R31, R70, 0x10000, RZ ;  /* 0x00010000461f7824 */ /* 0x000fe400078e00ff */
[----:B------:R-:W-:Y:S01]  /*e520*/  FFMA.FTZ R33, R0, R25, R33 ;  /* 0x0000001900217223 */ /* 0x000fe20000010021 */
[----:B------:R-:W-:Y:S02]  /*e530*/  IMAD.U32 R21, R29, 0x10000, RZ ;  /* 0x000100001d157824 */ /* 0x000fe400078e00ff */
[-C--:B------:R-:W-:Y:S01]  /*e540*/  FMUL.FTZ R13, R13, R11.reuse ;  /* 0x0000000b0d0d7220 */ /* 0x080fe20000410000 */
[----:B------:R-:W-:Y:S01]  /*e550*/  FFMA.FTZ R35, R8, R11, -R35 ;  /* 0x0000000b08237223 */ /* 0x000fe20000010823 */
[----:B------:R-:W-:Y:S01]  /*e560*/  FMUL.FTZ R25, R20, R31 ;  /* 0x0000001f14197220 */ /* 0x000fe20000410000 */
[----:B------:R-:W-:Y:S01]  /*e570*/  LOP3.LUT R11, R56, 0xffff0000, RZ, 0xc0, !PT ;  /* 0xffff0000380b7812 */ /* 0x000fe200078ec0ff */
[----:B------:R-:W-:Y:S01]  /*e580*/  FMUL.FTZ R0, R20, R21 ;  /* 0x0000001514007220 */ /* 0x000fe20000410000 */
[----:B------:R-:W-:Y:S01]  /*e590*/  FFMA.FTZ R27, R8, R27, R13 ;  /* 0x0000001b081b7223 */ /* 0x000fe2000001000d */
[----:B------:R-:W-:Y:S01]  /*e5a0*/  FFMA.FTZ R20, R10, R21, -R25 ;  /* 0x000000150a147223 */ /* 0x000fe20000010819 */
[C---:B------:R-:W-:Y:S01]  /*e5b0*/  FMUL.FTZ R21, R12.reuse, R71 ;  /* 0x000000470c157220 */ /* 0x040fe20000410000 */
[----:B------:R-:W-:Y:S01]  /*e5c0*/  FMUL.FTZ R13, R12, R11 ;  /* 0x0000000b0c0d7220 */ /* 0x000fe20000410000 */
[----:B------:R-:W-:Y:S01]  /*e5d0*/  FFMA.FTZ R31, R10, R31, R0 ;  /* 0x0000001f0a1f7223 */ /* 0x000fe20000010000 */
[----:B------:R-:W-:Y:S01]  /*e5e0*/  LOP3.LUT R72, R72, 0xffff0000, RZ, 0xc0, !PT ;  /* 0xffff000048487812 */ /* 0x000fe200078ec0ff */
[----:B------:R-:W-:Y:S01]  /*e5f0*/  IMAD.U32 R8, R69, 0x10000, RZ ;  /* 0x0001000045087824 */ /* 0x000fe200078e00ff */
[----:B------:R-:W-:Y:S01]  /*e600*/  LOP3.LUT R68, R68, 0xffff0000, RZ, 0xc0, !PT ;  /* 0xffff000044447812 */ /* 0x000fe200078ec0ff */
[----:B------:R-:W-:-:S02]  /*e610*/  IMAD.U32 R0, R28, 0x10000, RZ ;  /* 0x000100001c007824 */ /* 0x000fc400078e00ff */
[C---:B------:R-:W-:Y:S01]  /*e620*/  FFMA.FTZ R13, R4.reuse, R71, -R13 ;  /* 0x00000047040d7223 */ /* 0x040fe2000001080d */
[----:B------:R-:W-:Y:S01]  /*e630*/  FFMA.FTZ R10, R4, R11, R21 ;  /* 0x0000000b040a7223 */ /* 0x000fe20000010015 */
[----:B------:R-:W-:Y:S01]  /*e640*/  FMUL.FTZ R4, R14, R8 ;  /* 0x000000080e047220 */ /* 0x000fe20000410000 */
[C---:B------:R-:W-:Y:S01]  /*e650*/  FMUL.FTZ R12, R24.reuse, R68 ;  /* 0x00000044180c7220 */ /* 0x040fe20000410000 */
[----:B------:R-:W-:Y:S01]  /*e660*/  FMUL.FTZ R25, R24, R72 ;  /* 0x0000004818197220 */ /* 0x000fe20000410000 */
[----:B------:R-:W-:Y:S01]  /*e670*/  FMUL.FTZ R14, R14, R0 ;  /* 0x000000000e0e7220 */ /* 0x000fe20000410000 */
[----:B------:R-:W-:Y:S01]  /*e680*/  LOP3.LUT R69, R69, 0xffff0000, RZ, 0xc0, !PT ;  /* 0xffff000045457812 */ /* 0x000fe200078ec0ff */
[C---:B------:R-:W-:Y:S01]  /*e690*/  FFMA.FTZ R12, R5.reuse, R72, -R12 ;  /* 0x00000048050c7223 */ /* 0x040fe2000001080c */
[----:B------:R-:W-:Y:S01]  /*e6a0*/  LOP3.LUT R70, R70, 0xffff0000, RZ, 0xc0, !PT ;  /* 0xffff000046467812 */ /* 0x000fe200078ec0ff */
[----:B------:R-:W-:Y:S01]  /*e6b0*/  FFMA.FTZ R68, R5, R68, R25 ;  /* 0x0000004405447223 */ /* 0x000fe20000010019 */
[----:B------:R-:W-:Y:S01]  /*e6c0*/  LOP3.LUT R28, R28, 0xffff0000, RZ, 0xc0, !PT ;  /* 0xffff00001c1c7812 */ /* 0x000fe200078ec0ff */
[----:B------:R-:W-:Y:S01]  /*e6d0*/  FFMA.FTZ R14, R9, R8, R14 ;  /* 0x00000008090e7223 */ /* 0x000fe2000001000e */
[----:B------:R-:W-:Y:S01]  /*e6e0*/  LOP3.LUT R29, R29, 0xffff0000, RZ, 0xc0, !PT ;  /* 0xffff00001d1d7812 */ /* 0x000fe200078ec0ff */
[----:B------:R-:W-:Y:S01]  /*e6f0*/  FFMA.FTZ R0, R9, R0, -R4 ;  /* 0x0000000009007223 */ /* 0x000fe20000010804 */
        /* <DEDUP_REMOVED lines=18> */
.L_x_3051:
[----:B------:R-:W-:Y:S05]  /*e820*/  BSYNC B0 ;  /* 0x0000000000007941 */ /* 0x000fea0003800000 */
.L_x_3023:
        /* <DEDUP_REMOVED lines=8> */
.L_x_3021:
[----:B------:R-:W-:-:S05]  /*e8b0*/  IMAD.U32 R0, RZ, RZ, UR41 ;  /* 0x00000029ff007e24 */ /* 0x000fca000f8e00ff */
[----:B------:R-:W-:-:S13]  /*e8c0*/  ISETP.NE.AND P0, PT, R0, 0x3, PT ;  /* 0x000000030000780c */ /* 0x000fda0003f05270 */
[----:B------:R-:W-:Y:S05]  /*e8d0*/  @!P0 BRA `(.L_x_3068) ;  /* 0x0000000000048947 */ /* 0x000fea0003800000 */
[----:B------:R-:W-:Y:S01]  /*e8e0*/  BPT.TRAP 0x1 ;  /* 0x000000040000795c */ /* 0x000fe20000300000 */
.L_x_3068:
[----:B------:R-:W-:Y:S01]  /*e8f0*/  IMAD R0, R186, 0x8, R18 ;  /* 0x00000008ba007824 */ /* 0x000fe200078e0212 */
[----:B0--34-:R-:W-:-:S04]  /*e900*/  SHF.L.U32 R3, R189, 0x1f, RZ ;  /* 0x0000001fbd037819 */ /* 0x019fc800000006ff */
[----:B------:R0:W3:Y:S01]  /*e910*/  SYNCS.PHASECHK.TRANS64.TRYWAIT P1, [R0+URZ+0x28830], R3 ;  /* 0x02883003000075a7 */ /* 0x0000e2000802017f */
[----:B------:R-:W-:Y:S05]  /*e920*/  @!P0 BRA `(.L_x_3069) ;  /* 0x0000000000048947 */ /* 0x000fea0003800000 */
[----:B------:R-:W-:Y:S01]  /*e930*/  BPT.TRAP 0x1 ;  /* 0x000000040000795c */ /* 0x000fe20000300000 */
.L_x_3069:
[----:B---3--:R-:W-:Y:S05]  /*e940*/  @P1 BRA `(.L_x_3070) ;  /* 0x0000000000081947 */ /* 0x008fea0003800000 */
[----:B------:R-:W3:Y:S02]  /*e950*/  SYNCS.PHASECHK.TRANS64.TRYWAIT P1, [R0+URZ+0x28830], R3 ;  /* 0x02883003000075a7 */ /* 0x000ee4000802017f */
[----:B---3--:R-:W-:Y:S05]  /*e960*/  @!P1 BRA `(.L_x_3071) ;  /* 0x0000016000509947 */ /* 0x008fea0003800000 */
.L_x_3070:
[----:B------:R-:W-:Y:S05]  /*e970*/  WARPSYNC.ALL ;  /* 0x0000000000007948 */ /* 0x000fea0003800000 */
[----:B0--3--:R-:W-:Y:S01]  /*e980*/  IADD3 R3, R18, 0x18400, RZ ;  /* 0x0001840012037810 */ /* 0x009fe20007ffe0ff */
[----:B-12---:R-:W-:Y:S01]  /*e990*/  IMAD.MOV.U32 R7, RZ, RZ, 0x40000040 ;  /* 0x40000040ff077424 */ /* 0x006fe200078e00ff */
[----:B------:R-:W-:Y:S01]  /*e9a0*/  R2UR UR4, R36 ;  /* 0x00000000240472ca */ /* 0x000fe200000e0000 */
[----:B------:R-:W-:Y:S01]  /*e9b0*/  UMOV UR5, 0x40000040 ;  /* 0x4000004000057882 */ /* 0x000fe20000000000 */
[----:B------:R-:W-:Y:S01]  /*e9c0*/  SHF.R.U32.HI R3, RZ, 0x4, R3 ;  /* 0x00000004ff037819 */ /* 0x000fe20000011603 */
[----:B-----5:R-:W-:Y:S01]  /*e9d0*/  WARPGROUP.ARRIVE ;  /* 0x00000000000079c5 */ /* 0x020fe20000000000 */
[----:B------:R-:W-:Y:S01]  /*e9e0*/  R2UR UR7, R7 ;  /* 0x00000000070772ca */ /* 0x000fe200000e0000 */
[----:B------:R-:W-:Y:S01]  /*e9f0*/  IMAD.MOV.U32 R9, RZ, RZ, 0x40000040 ;  /* 0x40000040ff097424 */ /* 0x000fe200078e00ff */
[----:B------:R-:W-:Y:S01]  /*ea00*/  LOP3.LUT R3, R3, 0x3fff, RZ, 0xc0, !PT ;  /* 0x00003fff03037812 */ /* 0x000fe200078ec0ff */
[----:B------:R-:W-:Y:S01]  /*ea10*/  UMOV UR9, 0x40000040 ;  /* 0x4000004000097882 */ /* 0x000fe20000000000 */
[----:B------:R-:W-:Y:S01]  /*ea20*/  UMOV UR13, 0x40000040 ;  /* 0x40000040000d7882 */ /* 0x000fe20000000000 */
[----:B------:R-:W-:Y:S01]  /*ea30*/  UMOV UR17, 0x40000040 ;  /* 0x4000004000117882 */ /* 0x000fe20000000000 */
[----:B------:R-:W-:Y:S01]  /*ea40*/  LOP3.LUT R4, R3, 0x10000, RZ, 0xfc, !PT ;  /* 0x0001000003047812 */ /* 0x000fe200078efcff */
[----:B------:R-:W-:Y:S01]  /*ea50*/  UMOV UR21, 0x40000040 ;  /* 0x4000004000157882 */ /* 0x000fe20000000000 */
[----:B------:R-:W-:Y:S01]  /*ea60*/  R2UR UR11, R9 ;  /* 0x00000000090b72ca */ /* 0x000fe200000e0000 */
[----:B------:R-:W-:Y:S01]  /*ea70*/  ULOP3.LUT UR4, UR4, 0x10000, URZ, 0xfc, !UPT ;  /* 0x0001000004047892 */ /* 0x000fe2000f8efc3f */
[----:B------:R-:W-:Y:S01]  /*ea80*/  IMAD.MOV.U32 R9, RZ, RZ, 0x40000040 ;  /* 0x40000040ff097424 */ /* 0x000fe200078e00ff */
[----:B------:R-:W-:Y:S01]  /*ea90*/  UMOV UR25, 0x40000040 ;  /* 0x4000004000197882 */ /* 0x000fe20000000000 */
[----:B------:R-:W-:Y:S01]  /*eaa0*/  IMAD R6, R186, 0x800, R4 ;  /* 0x00000800ba067824 */ /* 0x000fe200078e0204 */
[----:B------:R-:W-:Y:S01]  /*eab0*/  UIADD3 UR8, UR4, 0x2, URZ ;  /* 0x0000000204087890 */ /* 0x000fe2000fffe03f */
[----:B------:R-:W-:Y:S01]  /*eac0*/  IMAD.MOV.U32 R7, RZ, RZ, 0x40000040 ;  /* 0x40000040ff077424 */ /* 0x000fe200078e00ff */
[----:B------:R-:W-:Y:S01]  /*ead0*/  R2UR UR15, R9 ;  /* 0x00000000090f72ca */ /* 0x000fe200000e0000 */
[C---:B------:R-:W-:Y:S01]  /*eae0*/  VIADD R8, R6.reuse, 0x2 ;  /* 0x0000000206087836 */ /* 0x040fe20000000000 */
[----:B------:R-:W-:Y:S01]  /*eaf0*/  R2UR UR6, R6 ;  /* 0x00000000060672ca */ /* 0x000fe200000e0000 */
[----:B------:R-:W-:Y:S01]  /*eb00*/  UIADD3 UR12, UR4, 0x4, URZ ;  /* 0x00000004040c7890 */ /* 0x000fe2000fffe03f */
[----:B------:R-:W-:Y:S01]  /*eb10*/  IMAD.MOV.U32 R9, RZ, RZ, 0x40000040 ;  /* 0x40000040ff097424 */ /* 0x000fe200078e00ff */
[----:B------:R-:W-:Y:S01]  /*eb20*/  UIADD3 UR16, UR4, 0x6, URZ ;  /* 0x0000000604107890 */ /* 0x000fe2000fffe03f */
[----:B------:R-:W-:Y:S01]  /*eb30*/  R2UR UR10, R8 ;  /* 0x00000000080a72ca */ /* 0x000fe200000e0000 */
[----:B------:R-:W-:Y:S01]  /*eb40*/  VIADD R8, R6, 0x4 ;  /* 0x0000000406087836 */ /* 0x000fe20000000000 */
[----:B------:R-:W-:Y:S01]  /*eb50*/  UIADD3 UR20, UR4, 0x400, URZ ;  /* 0x0000040004147890 */ /* 0x000fe2000fffe03f */
[----:B------:R-:W-:Y:S01]  /*eb60*/  R2UR UR19, R9 ;  /* 0x00000000091372ca */ /* 0x000fe200000e0000 */
[----:B------:R-:W-:Y:S01]  /*eb70*/  IMAD.MOV.U32 R9, RZ, RZ, 0x40000040 ;  /* 0x40000040ff097424 */ /* 0x000fe200078e00ff */
[----:B------:R-:W-:Y:S01]  /*eb80*/  UIADD3 UR24, UR4, 0x402, URZ ;  /* 0x0000040204187890 */ /* 0x000fe2000fffe03f */
[----:B------:R-:W-:Y:S01]  /*eb90*/  R2UR UR14, R8 ;  /* 0x00000000080e72ca */ /* 0x000fe200000e0000 */
[----:B------:R-:W-:Y:S01]  /*eba0*/  VIADD R8, R6, 0x6 ;  /* 0x0000000606087836 */ /* 0x000fe20000000000 */
[----:B------:R-:W-:-:S02]  /*ebb0*/  UIADD3 UR28, UR4, 0x404, URZ ;  /* 0x00000404041c7890 */ /* 0x000fc4000fffe03f */
[----:B------:R-:W-:Y:S01]  /*ebc0*/  HGMMA.64x128x16.F32.BF16 R24, gdesc[UR4], RZ, !UPT, gsb0 ;  /* 0x01e00000041879f0 */ /* 0x000fe2000c0018ff */
[----:B------:R-:W-:Y:S01]  /*ebd0*/  R2UR UR23, R9 ;  /* 0x00000000091772ca */ /* 0x000fe200000e0000 */
[----:B------:R-:W-:Y:S01]  /*ebe0*/  IMAD.MOV.U32 R9, RZ, RZ, 0x40000040 ;  /* 0x40000040ff097424 */ /* 0x000fe200078e00ff */
[----:B------:R-:W-:Y:S01]  /*ebf0*/  R2UR UR18, R8 ;  /* 0x00000000081272ca */ /* 0x000fe200000e0000 */
[----:B------:R-:W-:Y:S01]  /*ec00*/  VIADD R8, R6, 0x400 ;  /* 0x0000040006087836 */ /* 0x000fe20000000000 */
[----:B------:R-:W-:Y:S01]  /*ec10*/  UMOV UR29, 0x40000040 ;  /* 0x40000040001d7882 */ /* 0x000fe20000000000 */
[----:B------:R-:W-:Y:S01]  /*ec20*/  R2UR UR35, R7 ;  /* 0x00000000072372ca */ /* 0x000fe200000e0000 */
[----:B------:R-:W-:Y:S01]  /*ec30*/  UIADD3 UR32, UR4, 0x406, URZ ;  /* 0x0000040604207890 */ /* 0x000fe2000fffe03f */
[----:B------:R-:W-:Y:S01]  /*ec40*/  R2UR UR27, R9 ;  /* 0x00000000091b72ca */ /* 0x000fe200000e0000 */
[----:B------:R-:W-:Y:S01]  /*ec50*/  UMOV UR33, 0x40000040 ;  /* 0x4000004000217882 */ /* 0x000fe20000000000 */
[----:B------:R-:W-:Y:S01]  /*ec60*/  R2UR UR22, R8 ;  /* 0x00000000081672ca */ /* 0x000fe200000e0000 */
[----:B------:R-:W-:Y:S01]  /*ec70*/  VIADD R8, R6, 0x402 ;  /* 0x0000040206087836 */ /* 0x000fe20000000000 */
[----:B------:R-:W-:-:S04]  /*ec80*/  MOV R9, 0x40000040 ;  /* 0x4000004000097802 */ /* 0x000fc80000000f00 */
[----:B------:R-:W-:Y:S01]  /*ec90*/  R2UR UR26, R8 ;  /* 0x00000000081a72ca */ /* 0x000fe200000e0000 */
[C---:B------:R-:W-:Y:S01]  /*eca0*/  VIADD R8, R6.reuse, 0x404 ;  /* 0x0000040406087836 */ /* 0x040fe20000000000 */
[----:B------:R-:W-:Y:S01]  /*ecb0*/  R2UR UR31, R9 ;  /* 0x00000000091f72ca */ /* 0x000fe200000e0000 */
        /* <DEDUP_REMOVED lines=27> */
.L_x_3072:
[----:B------:R-:W0:Y:S01]  /*ee70*/  LDC R7, c[0x0][0x448] ;  /* 0x00011200ff077b82 */ /* 0x000e220000000800 */
[----:B------:R-:W-:Y:S01]  /*ee80*/  ULDC UR6, c[0x0][0x9d8] ;  /* 0x0002760000067ab9 */ /* 0x000fe20000000800 */
[----:B------:R-:W-:Y:S01]  /*ee90*/  ULDC UR48, c[0x0][0x988] ;  /* 0x0002620000307ab9 */ /* 0x000fe20000000800 */
[----:B------:R-:W-:Y:S01]  /*eea0*/  FMUL.FTZ R8, R28, UR6 ;  /* 0x000000061c087c20 */ /* 0x000fe20008410000 */
[----:B------:R-:W-:Y:S01]  /*eeb0*/  FMUL.FTZ R3, R24, UR6 ;  /* 0x0000000618037c20 */ /* 0x000fe20008410000 */
[----:B------:R-:W-:Y:S01]  /*eec0*/  FMUL.FTZ R24, R48, UR6 ;  /* 0x0000000630187c20 */ /* 0x000fe20008410000 */
[----:B------:R-:W-:Y:S02]  /*eed0*/  IMAD.IADD R48, R206, 0x1, R192 ;  /* 0x00000001ce307824 */ /* 0x000fe400078e02c0 */
[----:B------:R-:W-:Y:S01]  /*eee0*/  FMUL.FTZ R6, R29, UR6 ;  /* 0x000000061d067c20 */ /* 0x000fe20008410000 */
[----:B------:R-:W-:Y:S01]  /*eef0*/  FMUL.FTZ R50, R50, UR6 ;  /* 0x0000000632327c20 */ /* 0x000fe20008410000 */
[----:B------:R-:W-:-:S02]  /*ef00*/  IMAD.MOV.U32 R29, RZ, RZ, -0x80 ;  /* 0xffffff80ff1d7424 */ /* 0x000fc400078e00ff */
        /* <DEDUP_REMOVED lines=11> */
[----:B-1----:R-:W-:-:S02]  /*efc0*/  IMAD R50, R88, R29, 0x80 ;  /* 0x0000008058327424 */ /* 0x002fc400078e021d */
[----:B------:R-:W-:Y:S01]  /*efd0*/  FMUL.FTZ R42, R42, UR6 ;  /* 0x000000062a2a7c20 */ /* 0x000fe20008410000 */
[----:B------:R-:W-:Y:S01]  /*efe0*/  FMUL.FTZ R43, R43, UR6 ;  /* 0x000000062b2b7c20 */ /* 0x000fe20008410000 */
[----:B0-----:R-:W-:Y:S01]  /*eff0*/  ISETP.NE.AND P1, PT, R7, 0x1, PT ;  /* 0x000000010700780c */ /* 0x001fe20003f25270 */
[----:B------:R-:W-:Y:S01]  /*f000*/  FMUL.FTZ R46, R46, UR6 ;  /* 0x000000062e2e7c20 */ /* 0x000fe20008410000 */
[--C-:B------:R-:W-:Y:S01]  /*f010*/  IADD3 R97, -R193, 0x1, R50.reuse ;  /* 0x00000001c1617810 */ /* 0x100fe20007ffe132 */
[----:B------:R-:W-:Y:S01]  /*f020*/  FMUL.FTZ R47, R47, UR6 ;  /* 0x000000062f2f7c20 */ /* 0x000fe20008410000 */
[----:B------:R0:W1:Y:S01]  /*f030*/  MUFU.TANH R99, R27 ;  /* 0x0000001b00637308 */ /* 0x0000620000002400 */
[----:B------:R-:W-:Y:S01]  /*f040*/  IADD3 R50, -R193, R195, R50 ;  /* 0x000000c3c1327210 */ /* 0x000fe20007ffe132 */
[----:B------:R-:W-:Y:S01]  /*f050*/  FMUL.FTZ R63, R63, UR6 ;  /* 0x000000063f3f7c20 */ /* 0x000fe20008410000 */
[----:B------:R-:W-:Y:S01]  /*f060*/  IADD3 R97, -R194, R97, R195 ;  /* 0x00000061c2617210 */ /* 0x000fe20007ffe1c3 */
[----:B------:R-:W-:Y:S01]  /*f070*/  FMUL.FTZ R15, R44, UR6 ;  /* 0x000000062c0f7c20 */ /* 0x000fe20008410000 */
[----:B------:R-:W-:Y:S01]  /*f080*/  FMUL.FTZ R59, R59, UR6 ;  /* 0x000000063b3b7c20 */ /* 0x000fe20008410000 */
[----:B------:R-:W-:Y:S01]  /*f090*/  FMUL.FTZ R51, R51, UR6 ;  /* 0x0000000633337c20 */ /* 0x000fe20008410000 */
[----:B------:R-:W-:Y:S01]  /*f0a0*/  FMUL.FTZ R54, R54, UR6 ;  /* 0x0000000636367c20 */ /* 0x000fe20008410000 */
[----:B------:R-:W3:Y:S01]  /*f0b0*/  MUFU.TANH R30, R30 ;  /* 0x0000001e001e7308 */ /* 0x000ee20000002400 */
[----:B------:R-:W4:Y:S01]  /*f0c0*/  @P1 LDC R7, c[0x0][0x44c] ;  /* 0x00011300ff071b82 */ /* 0x000f220000000800 */
[----:B------:R-:W-:Y:S01]  /*f0d0*/  FMUL.FTZ R21, R49, UR6 ;  /* 0x0000000631157c20 */ /* 0x000fe20008410000 */
[----:B------:R-:W-:Y:S01]  /*f0e0*/  FMUL.FTZ R55, R55, UR6 ;  /* 0x0000000637377c20 */ /* 0x000fe20008410000 */
[----:B0-----:R-:W-:Y:S01]  /*f0f0*/  FMUL.FTZ R27, R57, UR6 ;  /* 0x00000006391b7c20 */ /* 0x001fe20008410000 */
[----:B------:R-:W-:Y:S01]  /*f100*/  FMUL.FTZ R20, R45, UR6 ;  /* 0x000000062d147c20 */ /* 0x000fe20008410000 */
[----:B------:R-:W-:Y:S01]  /*f110*/  FMUL.FTZ R26, R53, UR6 ;  /* 0x00000006351a7c20 */ /* 0x000fe20008410000 */
[----:B------:R-:W-:Y:S01]  /*f120*/  FMUL.FTZ R58, R58, UR6 ;  /* 0x000000063a3a7c20 */ /* 0x000fe20008410000 */
[----:B------:R0:W5:Y:S01]  /*f130*/  MUFU.TANH R93, R31 ;  /* 0x0000001f005d7308 */ /* 0x0001620000002400 */
[----:B------:R-:W2:Y:S01]  /*f140*/  @P1 LDC R28, c[0x0][0x450] ;  /* 0x00011400ff1c1b82 */ /* 0x000ea20000000800 */
        /* <DEDUP_REMOVED lines=15> */
[----:B----4-:R-:W-:-:S04]  /*f240*/  @P1 IMAD.HI.U32 R7, R48, R7, RZ ;  /* 0x0000000730071227 */ /* 0x010fc800078e00ff */
[----:B------:R-:W-:Y:S01]  /*f250*/  FMUL.FTZ R83, R83, UR6 ;  /* 0x0000000653537c20 */ /* 0x000fe20008410000 */
[----:B------:R-:W-:Y:S01]  /*f260*/  FMUL.FTZ R86, R86, UR6 ;  /* 0x0000000656567c20 */ /* 0x000fe20008410000 */
[----:B------:R-:W-:Y:S01]  /*f270*/  FMUL.FTZ R87, R87, UR6 ;  /* 0x0000000657577c20 */ /* 0x000fe20008410000 */
[----:B------:R-:W-:Y:S01]  /*f280*/  FMUL.FTZ R13, R41, UR6 ;  /* 0x00000006290d7c20 */ /* 0x000fe20008410000 */
[----:B------:R-:W-:Y:S01]  /*f290*/  FMUL.FTZ R5, R25, UR6 ;  /* 0x0000000619057c20 */ /* 0x000fe20008410000 */
[----:B------:R-:W-:Y:S01]  /*f2a0*/  FMUL.FTZ R61, R61, UR6 ;  /* 0x000000063d3d7c20 */ /* 0x000fe20008410000 */
[----:B------:R-:W4:Y:S01]  /*f2b0*/  MUFU.TANH R38, R38 ;  /* 0x0000002600267308 */ /* 0x000f220000002400 */
[----:B--2---:R-:W-:Y:S01]  /*f2c0*/  @P1 SHF.R.U32.HI R48, RZ, R28, R7 ;  /* 0x0000001cff301219 */ /* 0x004fe20000011607 */
[----:B------:R-:W-:Y:S01]  /*f2d0*/  FMUL.FTZ R73, R73, UR6 ;  /* 0x0000000649497c20 */ /* 0x000fe20008410000 */
[----:B------:R-:W-:Y:S01]  /*f2e0*/  FMUL.FTZ R25, R52, UR6 ;  /* 0x0000000634197c20 */ /* 0x000fe20008410000 */
[----:B------:R-:W-:Y:S01]  /*f2f0*/  FMUL.FTZ R28, R56, UR6 ;  /* 0x00000006381c7c20 */ /* 0x000fe20008410000 */
[----:B------:R-:W-:Y:S01]  /*f300*/  FMUL.FTZ R64, R64, UR6 ;  /* 0x0000000640407c20 */ /* 0x000fe20008410000 */
[----:B------:R-:W0:Y:S01]  /*f310*/  SHFL.IDX PT, R7, R48, 0x1, 0x1c1f ;  /* 0x003c1f0030077f89 */ /* 0x000e2200000e0000 */
[----:B------:R-:W-:Y:S01]  /*f320*/  FMUL.FTZ R68, R68, UR6 ;  /* 0x0000000644447c20 */ /* 0x000fe20008410000 */
[----:B------:R-:W2:Y:S01]  /*f330*/  MUFU.TANH R39, R39 ;  /* 0x0000002700277308 */ /* 0x000ea20000002400 */
[----:B------:R-:W-:Y:S01]  /*f340*/  FMUL.FTZ R69, R69, UR6 ;  /* 0x0000000645457c20 */ /* 0x000fe20008410000 */
[----:B------:R-:W2:Y:S01]  /*f350*/  SHFL.IDX PT, R48, R48, RZ, 0x1c1f ;  /* 0x001c1fff30307589 */ /* 0x000ea200000e0000 */
[----:B------:R-:W-:Y:S01]  /*f360*/  VIADD R0, R0, 0x28840 ;  /* 0x0002884000007836 */ /* 0x000fe20000000000 */
[----:B------:R-:W-:Y:S01]  /*f370*/  ULDC UR46, c[0x0][0x9d8] ;  /* 0x00027600002e7ab9 */ /* 0x000fe20000000800 */
[----:B------:R-:W-:Y:S01]  /*f380*/  ULDC UR47, c[0x0][0x9d8] ;  /* 0x00027600002f7ab9 */ /* 0x000fe20000000800 */
[----:B------:R-:W-:Y:S01]  /*f390*/  ULDC UR44, c[0x0][0x988] ;  /* 0x00026200002c7ab9 */ /* 0x000fe20000000800 */
[----:B------:R-:W-:Y:S01]  /*f3a0*/  ULDC UR45, c[0x0][0x988] ;  /* 0x00026200002d7ab9 */ /* 0x000fe20000000800 */
[----:B------:R-:W2:Y:S01]  /*f3b0*/  MUFU.TANH R42, R42 ;  /* 0x0000002a002a7308 */ /* 0x000ea20000002400 */
[----:B------:R-:W-:-:S02]  /*f3c0*/  CS2R R150, SRZ ;  /* 0x0000000000967805 */ /* 0x000fc4000001ff00 */
[----:B------:R-:W-:Y:S02]  /*f3d0*/  CS2R R148, SRZ ;  /* 0x0000000000947805 */ /* 0x000fe4000001ff00 */
[----:B------:R-:W-:Y:S02]  /*f3e0*/  CS2R R146, SRZ ;  /* 0x0000000000927805 */ /* 0x000fe4000001ff00 */
[----:B------:R-:W-:Y:S02]  /*f3f0*/  CS2R R144, SRZ ;  /* 0x0000000000907805 */ /* 0x000fe4000001ff00 */
[----:B------:R-:W-:Y:S02]  /*f400*/  CS2R R142, SRZ ;  /* 0x00000000008e7805 */ /* 0x000fe4000001ff00 */
[----:B------:R-:W-:Y:S02]  /*f410*/  CS2R R140, SRZ ;  /* 0x00000000008c7805 */ /* 0x000fe4000001ff00 */
[----:B------:R-:W-:Y:S01]  /*f420*/  CS2R R138, SRZ ;  /* 0x00000000008a7805 */ /* 0x000fe2000001ff00 */
[----:B------:R-:W2:Y:S01]  /*f430*/  MUFU.TANH R43, R43 ;  /* 0x0000002b002b7308 */ /* 0x000ea20000002400 */
[----:B------:R-:W-:-:S02]  /*f440*/  CS2R R136, SRZ ;  /* 0x0000000000887805 */ /* 0x000fc4000001ff00 */
[----:B------:R-:W-:Y:S02]  /*f450*/  CS2R R134, SRZ ;  /* 0x0000000000867805 */ /* 0x000fe4000001ff00 */
[----:B------:R-:W-:Y:S02]  /*f460*/  CS2R R132, SRZ ;  /* 0x0000000000847805 */ /* 0x000fe4000001ff00 */
[----:B------:R-:W-:Y:S02]  /*f470*/  CS2R R130, SRZ ;  /* 0x0000000000827805 */ /* 0x000fe4000001ff00 */
[----:B------:R-:W-:Y:S02]  /*f480*/  CS2R R128, SRZ ;  /* 0x0000000000807805 */ /* 0x000fe4000001ff00 */
[----:B0-----:R-:W-:Y:S01]  /*f490*/  VIADDMNMX R31, R7, R97, R50, PT ;  /* 0x00000061071f7246 */ /* 0x001fe20003800132 */
[----:B------:R-:W-:Y:S01]  /*f4a0*/  FMUL.FTZ R7, R67, UR6 ;  /* 0x0000000643077c20 */ /* 0x000fe20008410000 */
[----:B------:R-:W0:Y:S01]  /*f4b0*/  MUFU.TANH R46, R46 ;  /* 0x0000002e002e7308 */ /* 0x000e220000002400 */
[----:B------:R-:W-:-:S02]  /*f4c0*/  CS2R R126, SRZ ;  /* 0x00000000007e7805 */ /* 0x000fc4000001ff00 */
[C---:B------:R-:W-:Y:S02]  /*f4d0*/  ISETP.GT.AND P2, PT, R31.reuse, RZ, PT ;  /* 0x000000ff1f00720c */ /* 0x040fe40003f44270 */
[----:B------:R-:W-:Y:S02]  /*f4e0*/  CS2R R124, SRZ ;  /* 0x00000000007c7805 */ /* 0x000fe4000001ff00 */
[C---:B------:R-:W-:Y:S02]  /*f4f0*/  ISETP.GT.AND P3, PT, R31.reuse, 0x1, PT ;  /* 0x000000011f00780c */ /* 0x040fe40003f64270 */
[----:B------:R-:W-:Y:S02]  /*f500*/  CS2R R122, SRZ ;  /* 0x00000000007a7805 */ /* 0x000fe4000001ff00 */
[----:B------:R-:W-:Y:S02]  /*f510*/  ISETP.GT.AND P4, PT, R31, 0x8, PT ;  /* 0x000000081f00780c */ /* 0x000fe40003f84270 */
[----:B------:R-:W-:-:S02]  /*f520*/  CS2R R120, SRZ ;  /* 0x0000000000787805 */ /* 0x000fc4000001ff00 */
[----:B------:R-:W-:Y:S01]  /*f530*/  FSEL R101, R101, -INF , P2 ;  /* 0xff80000065657808 */ /* 0x000fe20001000000 */
[----:B------:R-:W0:Y:S01]  /*f540*/  MUFU.TANH R47, R47 ;  /* 0x0000002f002f7308 */ /* 0x000e220000002400 */
[----:B-1----:R-:W-:Y:S02]  /*f550*/  FSEL R99, R99, -INF , P3 ;  /* 0xff80000063637808 */ /* 0x002fe40001800000 */
[----:B------:R-:W-:Y:S02]  /*f560*/  CS2R R118, SRZ ;  /* 0x0000000000767805 */ /* 0x000fe4000001ff00 */
[----:B---3--:R-:W-:Y:S02]  /*f570*/  FSEL R95, R30, -INF , P4 ;  /* 0xff8000001e5f7808 */ /* 0x008fe40002000000 */
[----:B------:R-:W-:Y:S02]  /*f580*/  CS2R R116, SRZ ;  /* 0x0000000000747805 */ /* 0x000fe4000001ff00 */
[----:B------:R-:W-:-:S02]  /*f590*/  ISETP.GT.AND P2, PT, R31, 0x9, PT ;  /* 0x000000091f00780c */ /* 0x000fc40003f44270 */
[----:B------:R-:W-:Y:S02]  /*f5a0*/  CS2R R114, SRZ ;  /* 0x0000000000727805 */ /* 0x000fe4000001ff00 */
[----:B------:R-:W-:Y:S01]  /*f5b0*/  FMNMX.FTZ R30, R101, R99, !PT ;  /* 0x00000063651e7209 */ /* 0x000fe20007810000 */
[----:B------:R2:W-:Y:S01]  /*f5c0*/  MUFU.TANH R44, R63 ;  /* 0x0000003f002c7308 */ /* 0x0005e20000002400 */
[----:B------:R-:W-:Y:S02]  /*f5d0*/  ISETP.GT.AND P3, PT, R31, 0x10, PT ;  /* 0x000000101f00780c */ /* 0x000fe40003f64270 */
[----:B------:R-:W-:Y:S02]  /*f5e0*/  CS2R R112, SRZ ;  /* 0x0000000000707805 */ /* 0x000fe4000001ff00 */
[----:B-----5:R-:W-:Y:S02]  /*f5f0*/  FSEL R93, R93, -INF , P2 ;  /* 0xff8000005d5d7808 */ /* 0x020fe40001000000 */
[----:B------:R-:W-:-:S02]  /*f600*/  CS2R R110, SRZ ;  /* 0x00000000006e7805 */ /* 0x000fc4000001ff00 */
[----:B------:R-:W-:Y:S02]  /*f610*/  FMNMX.FTZ R30, R95, R30, !PT ;  /* 0x0000001e5f1e7209 */ /* 0x000fe40007810000 */
[----:B------:R-:W-:Y:S02]  /*f620*/  CS2R R108, SRZ ;  /* 0x00000000006c7805 */ /* 0x000fe4000001ff00 */
[----:B------:R-:W-:Y:S01]  /*f630*/  ISETP.GT.AND P2, PT, R31, 0x11, PT ;  /* 0x000000111f00780c */ /* 0x000fe20003f44270 */
[----:B------:R1:W-:Y:S01]  /*f640*/  MUFU.TANH R29, R59 ;  /* 0x0000003b001d7308 */ /* 0x0003e20000002400 */
[----:B------:R-:W-:Y:S02]  /*f650*/  FSEL R91, R34, -INF , P3 ;  /* 0xff800000225b7808 */ /* 0x000fe40001800000 */
[----:B------:R-:W-:Y:S02]  /*f660*/  CS2R R106, SRZ ;  /* 0x00000000006a7805 */ /* 0x000fe4000001ff00 */
[----:B------:R-:W-:-:S02]  /*f670*/  FMNMX.FTZ R30, R93, R30, !PT ;  /* 0x0000001e5d1e7209 */ /* 0x000fc40007810000 */
[----:B------:R-:W-:Y:S02]  /*f680*/  CS2R R104, SRZ ;  /* 0x0000000000687805 */ /* 0x000fe4000001ff00 */
[----:B------:R-:W-:Y:S02]  /*f690*/  ISETP.GT.AND P3, PT, R31, 0x18, PT ;  /* 0x000000181f00780c */ /* 0x000fe40003f64270 */
[----:B------:R-:W-:Y:S02]  /*f6a0*/  CS2R R102, SRZ ;  /* 0x0000000000667805 */ /* 0x000fe4000001ff00 */
[----:B------:R-:W-:Y:S01]  /*f6b0*/  FSEL R89, R35, -INF , P2 ;  /* 0xff80000023597808 */ /* 0x000fe20001000000 */
[----:B------:R-:W3:Y:S01]  /*f6c0*/  MUFU.TANH R49, R51 ;  /* 0x0000003300317308 */ /* 0x000ee20000002400 */
[----:B------:R-:W-:Y:S02]  /*f6d0*/  FMNMX.FTZ R30, R91, R30, !PT ;  /* 0x0000001e5b1e7209 */ /* 0x000fe40007810000 */
[----:B------:R-:W-:-:S02]  /*f6e0*/  ISETP.GT.AND P2, PT, R31, 0x19, PT ;  /* 0x000000191f00780c */ /* 0x000fc40003f44270 */
[----:B----4-:R-:W-:Y:S02]  /*f6f0*/  FSEL R67, R38, -INF , P3 ;  /* 0xff80000026437808 */ /* 0x010fe40001800000 */
[----:B------:R-:W-:Y:S01]  /*f700*/  FMNMX.FTZ R30, R89, R30, !PT ;  /* 0x0000001e591e7209 */ /* 0x000fe20007810000 */
[----:B------:R-:W4:Y:S01]  /*f710*/  MUFU.TANH R54, R54 ;  /* 0x0000003600367308 */ /* 0x000f220000002400 */
[----:B------:R-:W-:Y:S02]  /*f720*/  ISETP.GT.AND P3, PT, R31, 0x20, PT ;  /* 0x000000201f00780c */ /* 0x000fe40003f64270 */
[----:B--2---:R-:W-:Y:S02]  /*f730*/  FSEL R63, R39, -INF , P2 ;  /* 0xff800000273f7808 */ /* 0x004fe40001000000 */
[----:B------:R-:W-:Y:S02]  /*f740*/  FMNMX.FTZ R30, R67, R30, !PT ;  /* 0x0000001e431e7209 */ /* 0x000fe40007810000 */
[----:B------:R-:W-:Y:S01]  /*f750*/  ISETP.GT.AND P2, PT, R31, 0x21, PT ;  /* 0x000000211f00780c */ /* 0x000fe20003f44270 */
[----:B------:R0:W2:Y:S01]  /*f760*/  MUFU.TANH R45, R55 ;  /* 0x00000037002d7308 */ /* 0x0000a20000002400 */
[----:B-1----:R-:W-:-:S02]  /*f770*/  FSEL R59, R42, -INF , P3 ;  /* 0xff8000002a3b7808 */ /* 0x002fc40001800000 */
[----:B------:R-:W-:Y:S02]  /*f780*/  FMNMX.FTZ R30, R63, R30, !PT ;  /* 0x0000001e3f1e7209 */ /* 0x000fe40007810000 */
[----:B------:R-:W-:Y:S02]  /*f790*/  ISETP.GT.AND P3, PT, R31, 0x28, PT ;  /* 0x000000281f00780c */ /* 0x000fe40003f64270 */
[----:B------:R-:W-:Y:S01]  /*f7a0*/  FSEL R57, R43, -INF , P2 ;  /* 0xff8000002b397808 */ /* 0x000fe20001000000 */
[----:B------:R-:W1:Y:S01]  /*f7b0*/  MUFU.TANH R33, R58 ;  /* 0x0000003a00217308 */ /* 0x000e620000002400 */
[----:B------:R-:W-:Y:S02]  /*f7c0*/  FMNMX.FTZ R30, R59, R30, !PT ;  /* 0x0000001e3b1e7209 */ /* 0x000fe40007810000 */
[----:B------:R-:W-:Y:S02]  /*f7d0*/  ISETP.GT.AND P2, PT, R31, 0x29, PT ;  /* 0x000000291f00780c */ /* 0x000fe40003f44270 */
[----:B0-----:R-:W-:-:S02]  /*f7e0*/  FSEL R55, R46, -INF , P3 ;  /* 0xff8000002e377808 */ /* 0x001fc40001800000 */
[----:B------:R-:W-:Y:S01]  /*f7f0*/  FMNMX.FTZ R30, R57, R30, !PT ;  /* 0x0000001e391e7209 */ /* 0x000fe20007810000 */
[----:B------:R0:W5:Y:S01]  /*f800*/  MUFU.TANH R37, R62 ;  /* 0x0000003e00257308 */ /* 0x0001620000002400 */
[----:B------:R-:W-:Y:S02]  /*f810*/  ISETP.GT.AND P3, PT, R31, 0x30, PT ;  /* 0x000000301f00780c */ /* 0x000fe40003f64270 */
[----:B------:R-:W-:Y:S02]  /*f820*/  FSEL R53, R47, -INF , P2 ;  /* 0xff8000002f357808 */ /* 0x000fe40001000000 */
[----:B------:R-:W-:Y:S02]  /*f830*/  FMNMX.FTZ R30, R55, R30, !PT ;  /* 0x0000001e371e7209 */ /* 0x000fe40007810000 */
[----:B------:R-:W-:Y:S01]  /*f840*/  ISETP.GT.AND P2, PT, R31, 0x31, PT ;  /* 0x000000311f00780c */ /* 0x000fe20003f44270 */
[----:B------:R-:W5:Y:S01]  /*f850*/  MUFU.TANH R66, R66 ;  /* 0x0000004200427308 */ /* 0x000f620000002400 */
[----:B------:R-:W-:Y:S01]  /*f860*/  FSEL R51, R32, -INF , P3 ;  /* 0xff80000020337808 */ /* 0x000fe20001800000 */
[----:B0-----:R-:W-:Y:S01]  /*f870*/  FMUL.FTZ R62, R60, UR6 ;  /* 0x000000063c3e7c20 */ /* 0x001fe20008410000 */
[----:B------:R-:W-:-:S02]  /*f880*/  FMNMX.FTZ R30, R53, R30, !PT ;  /* 0x0000001e351e7209 */ /* 0x000fc40007810000 */
[----:B------:R-:W-:Y:S02]  /*f890*/  ISETP.GT.AND P3, PT, R31, 0x38, PT ;  /* 0x000000381f00780c */ /* 0x000fe40003f64270 */
[----:B---3--:R-:W-:Y:S01]  /*f8a0*/  FSEL R49, R49, -INF , P2 ;  /* 0xff80000031317808 */ /* 0x008fe20001000000 */
[----:B------:R0:W3:Y:S01]  /*f8b0*/  MUFU.TANH R34, R7 ;  /* 0x0000000700227308 */ /* 0x0000e20000002400 */
[----:B------:R-:W-:Y:S02]  /*f8c0*/  FMNMX.FTZ R30, R51, R30, !PT ;  /* 0x0000001e331e7209 */ /* 0x000fe40007810000 */
[----:B------:R-:W-:Y:S02]  /*f8d0*/  ISETP.GT.AND P2, PT, R31, 0x39, PT ;  /* 0x000000391f00780c */ /* 0x000fe40003f44270 */
[----:B----4-:R-:W-:Y:S02]  /*f8e0*/  FSEL R47, R54, -INF , P3 ;  /* 0xff800000362f7808 */ /* 0x010fe40001800000 */
[----:B------:R-:W-:Y:S01]  /*f8f0*/  FMNMX.FTZ R30, R49, R30, !PT ;  /* 0x0000001e311e7209 */ /* 0x000fe20007810000 */
[----:B------:R-:W4:Y:S01]  /*f900*/  MUFU.TANH R70, R70 ;  /* 0x0000004600467308 */ /* 0x000f220000002400 */
[----:B------:R-:W-:-:S02]  /*f910*/  ISETP.GT.AND P3, PT, R31, 0x40, PT ;  /* 0x000000401f00780c */ /* 0x000fc40003f64270 */
[----:B--2---:R-:W-:Y:S02]  /*f920*/  FSEL R45, R45, -INF , P2 ;  /* 0xff8000002d2d7808 */ /* 0x004fe40001000000 */
[----:B------:R-:W-:Y:S02]  /*f930*/  FMNMX.FTZ R30, R47, R30, !PT ;  /* 0x0000001e2f1e7209 */ /* 0x000fe40007810000 */
[----:B------:R-:W-:Y:S01]  /*f940*/  ISETP.GT.AND P2, PT, R31, 0x41, PT ;  /* 0x000000411f00780c */ /* 0x000fe20003f44270 */
[----:B------:R-:W2:Y:S01]  /*f950*/  MUFU.TANH R42, R71 ;  /* 0x00000047002a7308 */ /* 0x000ea20000002400 */
[----:B-1----:R-:W-:Y:S02]  /*f960*/  FSEL R33, R33, -INF , P3 ;  /* 0xff80000021217808 */ /* 0x002fe40001800000 */
[----:B------:R-:W-:Y:S02]  /*f970*/  FMNMX.FTZ R30, R45, R30, !PT ;  /* 0x0000001e2d1e7209 */ /* 0x000fe40007810000 */
[----:B------:R-:W-:-:S02]  /*f980*/  ISETP.GT.AND P3, PT, R31, 0x48, PT ;  /* 0x000000481f00780c */ /* 0x000fc40003f64270 */
[----:B------:R-:W-:Y:S01]  /*f990*/  FSEL R32, R29, -INF , P2 ;  /* 0xff8000001d207808 */ /* 0x000fe20001000000 */
[----:B------:R-:W1:Y:S01]  /*f9a0*/  MUFU.TANH R35, R74 ;  /* 0x0000004a00237308 */ /* 0x000e620000002400 */
[----:B0-----:R-:W-:Y:S02]  /*f9b0*/  FMNMX.FTZ R7, R33, R30, !PT ;  /* 0x0000001e21077209 */ /* 0x001fe40007810000 */
[----:B------:R-:W-:Y:S02]  /*f9c0*/  ISETP.GT.AND P2, PT, R31, 0x49, PT ;  /* 0x000000491f00780c */ /* 0x000fe40003f44270 */
[----:B-----5:R-:W-:Y:S02]  /*f9d0*/  FSEL R37, R37, -INF , P3 ;  /* 0xff80000025257808 */ /* 0x020fe40001800000 */
[----:B------:R-:W-:Y:S01]  /*f9e0*/  FMNMX.FTZ R30, R32, R7, !PT ;  /* 0x00000007201e7209 */ /* 0x000fe20007810000 */
[----:B------:R-:W0:Y:S01]  /*f9f0*/  MUFU.TANH R40, R75 ;  /* 0x0000004b00287308 */ /* 0x000e220000002400 */
[----:B------:R-:W-:-:S02]  /*fa00*/  ISETP.GT.AND P3, PT, R31, 0x50, PT ;  /* 0x000000501f00780c */ /* 0x000fc40003f64270 */
[----:B------:R-:W-:Y:S02]  /*fa10*/  FSEL R44, R44, -INF , P2 ;  /* 0xff8000002c2c7808 */ /* 0x000fe40001000000 */
[----:B------:R-:W-:Y:S02]  /*fa20*/  FMNMX.FTZ R7, R37, R30, !PT ;  /* 0x0000001e25077209 */ /* 0x000fe40007810000 */
[----:B------:R-:W-:Y:S01]  /*fa30*/  ISETP.GT.AND P2, PT, R31, 0x51, PT ;  /* 0x000000511f00780c */ /* 0x000fe20003f44270 */
[----:B------:R-:W5:Y:S01]  /*fa40*/  MUFU.TANH R36, R78 ;  /* 0x0000004e00247308 */ /* 0x000f620000002400 */
[----:B------:R-:W-:Y:S01]  /*fa50*/  FSEL R38, R66, -INF , P3 ;  /* 0xff80000042267808 */ /* 0x000fe20001800000 */
[----:B------:R-:W-:Y:S01]  /*fa60*/  FMUL.FTZ R66, R77, UR6 ;  /* 0x000000064d427c20 */ /* 0x000fe20008410000 */
[----:B------:R-:W-:Y:S02]  /*fa70*/  FMNMX.FTZ R7, R44, R7, !PT ;  /* 0x000000072c077209 */ /* 0x000fe40007810000 */
[----:B------:R-:W-:-:S02]  /*fa80*/  ISETP.GT.AND P3, PT, R31, 0x58, PT ;  /* 0x000000581f00780c */ /* 0x000fc40003f64270 */
[----:B---3--:R-:W-:Y:S01]  /*fa90*/  FSEL R43, R34, -INF , P2 ;  /* 0xff800000222b7808 */ /* 0x008fe20001000000 */
[----:B------:R-:W3:Y:S01]  /*faa0*/  MUFU.TANH R39, R79 ;  /* 0x0000004f00277308 */ /* 0x000ee20000002400 */
[----:B------:R-:W-:Y:S02]  /*fab0*/  FMNMX.FTZ R30, R38, R7, !PT ;  /* 0x00000007261e7209 */ /* 0x000fe40007810000 */
[----:B------:R-:W-:Y:S02]  /*fac0*/  ISETP.GT.AND P2, PT, R31, 0x59, PT ;  /* 0x000000591f00780c */ /* 0x000fe40003f44270 */
[----:B----4-:R-:W-:Y:S01]  /*fad0*/  FSEL R34, R70, -INF , P3 ;  /* 0xff80000046227808 */ /* 0x010fe20001800000 */
[----:B------:R-:W-:Y:S01]  /*fae0*/  FMUL.FTZ R70, R84, UR6 ;  /* 0x0000000654467c20 */ /* 0x000fe20008410000 */
        /* <DEDUP_REMOVED lines=10> */
[----:B0-----:R-:W-:Y:S01]  /*fb90*/  FSEL R40, R40, -INF , P2 ;  /* 0xff80000028287808 */ /* 0x001fe20001000000 */
[----:B------:R-:W0:Y:S01]  /*fba0*/  MUFU.TANH R41, R86 ;  /* 0x0000005600297308 */ /* 0x000e220000002400 */
[----:B------:R-:W-:Y:S02]  /*fbb0*/  FMNMX.FTZ R7, R35, R30, !PT ;  /* 0x0000001e23077209 */ /* 0x000fe40007810000 */
[C---:B------:R-:W-:Y:S02]  /*fbc0*/  ISETP.GT.AND P2, PT, R31.reuse, 0x69, PT ;  /* 0x000000691f00780c */ /* 0x040fe40003f44270 */
[----:B-----5:R-:W-:Y:S02]  /*fbd0*/  FSEL R36, R36, -INF , P3 ;  /* 0xff80000024247808 */ /* 0x020fe40001800000 */
[----:B------:R-:W-:Y:S01]  /*fbe0*/  FMNMX.FTZ R7, R40, R7, !PT ;  /* 0x0000000728077209 */ /* 0x000fe20007810000 */
[----:B------:R-:W1:Y:S01]  /*fbf0*/  MUFU.TANH R87, R87 ;  /* 0x0000005700577308 */ /* 0x000e620000002400 */
[----:B------:R-:W-:-:S02]  /*fc00*/  ISETP.GT.AND P3, PT, R31, 0x70, PT ;  /* 0x000000701f00780c */ /* 0x000fc40003f64270 */
[----:B---3--:R-:W-:Y:S02]  /*fc10*/  FSEL R39, R39, -INF , P2 ;  /* 0xff80000027277808 */ /* 0x008fe40001000000 */
[----:B------:R-:W-:Y:S02]  /*fc20*/  FMNMX.FTZ R30, R36, R7, !PT ;  /* 0x00000007241e7209 */ /* 0x000fe40007810000 */
[----:B------:R-:W-:Y:S01]  /*fc30*/  ISETP.GT.AND P2, PT, R31, 0x71, PT ;  /* 0x000000711f00780c */ /* 0x000fe20003f44270 */
[----:B------:R-:W-:Y:S01]  /*fc40*/  MUFU.TANH R3, R3 ;  /* 0x0000000300037308 */ /* 0x000fe20000002400 */
[----:B----4-:R-:W-:Y:S02]  /*fc50*/  FSEL R29, R29, -INF , P3 ;  /* 0xff8000001d1d7808 */ /* 0x010fe40001800000 */
[----:B------:R-:W-:Y:S02]  /*fc60*/  FMNMX.FTZ R46, R39, R30, !PT ;  /* 0x0000001e272e7209 */ /* 0x000fe40007810000 */
[----:B------:R-:W-:-:S02]  /*fc70*/  ISETP.GT.AND P3, PT, R31, 0x78, PT ;  /* 0x000000781f00780c */ /* 0x000fc40003f64270 */
[----:B--2---:R-:W-:Y:S01]  /*fc80*/  FSEL R30, R83, -INF , P2 ;  /* 0xff800000531e7808 */ /* 0x004fe20001000000 */
[----:B------:R-:W2:Y:S01]  /*fc90*/  MUFU.TANH R5, R5 ;  /* 0x0000000500057308 */ /* 0x000ea20000002400 */
[----:B------:R-:W-:Y:S02]  /*fca0*/  FMNMX.FTZ R7, R29, R46, !PT ;  /* 0x0000002e1d077209 */ /* 0x000fe40007810000 */
[----:B------:R-:W-:Y:S01]  /*fcb0*/  ISETP.GT.AND P2, PT, R31, 0x79, PT ;  /* 0x000000791f00780c */ /* 0x000fe20003f44270 */
[----:B------:R-:W-:Y:S01]  /*fcc0*/  FMUL.FTZ R31, R65, UR6 ;  /* 0x00000006411f7c20 */ /* 0x000fe20008410000 */
[----:B0-----:R-:W-:Y:S01]  /*fcd0*/  FSEL R41, R41, -INF , P3 ;  /* 0xff80000029297808 */ /* 0x001fe20001800000 */
[----:B------:R-:W-:Y:S01]  /*fce0*/  FMUL.FTZ R65, R72, UR6 ;  /* 0x0000000648417c20 */ /* 0x000fe20008410000 */
[----:B------:R-:W-:Y:S01]  /*fcf0*/  FMNMX.FTZ R46, R30, R7, !PT ;  /* 0x000000071e2e7209 */ /* 0x000fe20007810000 */
[----:B------:R-:W-:Y:S01]  /*fd00*/  MUFU.TANH R78, R31 ;  /* 0x0000001f004e7308 */ /* 0x000fe20000002400 */
[----:B-1----:R-:W-:Y:S01]  /*fd10*/  FSEL R7, R87, -INF , P2 ;  /* 0xff80000057077808 */ /* 0x002fe20001000000 */
[----:B------:R-:W-:Y:S01]  /*fd20*/  FMUL.FTZ R72, R76, UR6 ;  /* 0x000000064c487c20 */ /* 0x000fe20008410000 */
[----:B------:R-:W-:-:S02]  /*fd30*/  FMNMX.FTZ R46, R41, R46, !PT ;  /* 0x0000002e292e7209 */ /* 0x000fc40007810000 */
[----:B------:R-:W-:Y:S02]  /*fd40*/  VIADDMNMX R97, R48, R97, R50, PT ;  /* 0x0000006130617246 */ /* 0x000fe40003800132 */
[----:B------:R-:W-:Y:S01]  /*fd50*/  FMNMX.FTZ R46, R7, R46, !PT ;  /* 0x0000002e072e7209 */ /* 0x000fe20007810000 */
[----:B------:R-:W0:Y:S01]  /*fd60*/  MUFU.TANH R8, R8 ;  /* 0x0000000800087308 */ /* 0x000e220000002400 */
[C---:B------:R-:W-:Y:S02]  /*fd70*/  ISETP.GT.AND P3, PT, R97.reuse, 0x1, PT ;  /* 0x000000016100780c */ /* 0x040fe40003f64270 */
[----:B------:R-:W-:Y:S01]  /*fd80*/  ISETP.GT.AND P4, PT, R97, 0x8, PT ;  /* 0x000000086100780c */ /* 0x000fe20003f84270 */
[----:B------:R-:W1:Y:S04]  /*fd90*/  SHFL.BFLY PT, R71, R46, 0x2, 0x1f ;  /* 0x0c401f002e477f89 */ /* 0x000e6800000e0000 */
[----:B------:R-:W3:Y:S08]  /*fda0*/  MUFU.TANH R6, R6 ;  /* 0x0000000600067308 */ /* 0x000ef00000002400 */
[----:B------:R-:W4:Y:S08]  /*fdb0*/  MUFU.TANH R10, R10 ;  /* 0x0000000a000a7308 */ /* 0x000f300000002400 */
[----:B------:R-:W5:Y:S01]  /*fdc0*/  MUFU.TANH R9, R9 ;  /* 0x0000000900097308 */ /* 0x000f620000002400 */
[----:B-1----:R-:W-:-:S07]  /*fdd0*/  FMNMX.FTZ R71, R46, R71, !PT ;  /* 0x000000472e477209 */ /* 0x002fce0007810000 */
[----:B------:R2:W-:Y:S01]  /*fde0*/  MUFU.TANH R74, R61 ;  /* 0x0000003d004a7308 */ /* 0x0005e20000002400 */
[----:B------:R-:W1:Y:S07]  /*fdf0*/  SHFL.BFLY PT, R46, R71, 0x1, 0x1f ;  /* 0x0c201f00472e7f89 */ /* 0x000e6e00000e0000 */
[----:B------:R-:W5:Y:S01]  /*fe00*/  MUFU.TANH R11, R11 ;  /* 0x0000000b000b7308 */ /* 0x000f620000002400 */
[----:B--2---:R-:W-:Y:S02]  /*fe10*/  FSEL R61, R5, -INF , P3 ;  /* 0xff800000053d7808 */ /* 0x004fe40001800000 */
[----:B0-----:R-:W-:-:S02]  /*fe20*/  FSEL R5, R8, -INF , P4 ;  /* 0xff80000008057808 */ /* 0x001fc40002000000 */
[----:B------:R-:W-:-:S03]  /*fe30*/  ISETP.GT.AND P3, PT, R97, 0x10, PT ;  /* 0x000000106100780c */ /* 0x000fc60003f64270 */
[----:B------:R-:W0:Y:S08]  /*fe40*/  MUFU.TANH R12, R12 ;  /* 0x0000000c000c7308 */ /* 0x000e300000002400 */
[----:B------:R-:W2:Y:S01]  /*fe50*/  MUFU.TANH R14, R14 ;  /* 0x0000000e000e7308 */ /* 0x000ea20000002400 */
[----:B-1----:R-:W-:Y:S01]  /*fe60*/  FMNMX.FTZ R31, R71, R46, !PT ;  /* 0x0000002e471f7209 */ /* 0x002fe20007810000 */
[----:B------:R-:W-:-:S03]  /*fe70*/  FMUL.FTZ R71, R85, UR6 ;  /* 0x0000000655477c20 */ /* 0x000fc60008410000 */
[C---:B------:R-:W-:Y:S01]  /*fe80*/  FSETP.NEU.FTZ.AND P2, PT, R31.reuse, -INF , PT ;  /* 0xff8000001f00780b */ /* 0x040fe20003f5d000 */
[----:B------:R-:W-:Y:S02]  /*fe90*/  FMUL.FTZ R46, R31, UR48 ;  /* 0x000000301f2e7c20 */ /* 0x000fe40008410000 */
[----:B------:R1:W-:Y:S03]  /*fea0*/  MUFU.TANH R83, R73 ;  /* 0x0000004900537308 */ /* 0x0003e60000002400 */
[----:B------:R-:W-:Y:S02]  /*feb0*/  FSEL R46, R46, RZ, P2 ;  /* 0x000000ff2e2e7208 */ /* 0x000fe40001000000 */
[----:B------:R-:W-:-:S03]  /*fec0*/  ISETP.GT.AND P2, PT, R97, RZ, PT ;  /* 0x000000ff6100720c */ /* 0x000fc60003f44270 */
[----:B------:R-:W2:Y:S01]  /*fed0*/  MUFU.TANH R13, R13 ;  /* 0x0000000d000d7308 */ /* 0x000ea20000002400 */
[----:B------:R-:W-:Y:S01]  /*fee0*/  FSEL R48, R3, -INF , P2 ;  /* 0xff80000003307808 */ /* 0x000fe20001000000 */
[--C-:B------:R-:W-:Y:S01]  /*fef0*/  FFMA.FTZ R179, R67, UR48, -R46.reuse ;  /* 0x0000003043b37c23 */ /* 0x100fe2000801082e */
[----:B------:R-:W-:Y:S01]  /*ff00*/  ISETP.GT.AND P2, PT, R97, 0x9, PT ;  /* 0x000000096100780c */ /* 0x000fe20003f44270 */
[--C-:B------:R-:W-:Y:S01]  /*ff10*/  FFMA.FTZ R173, R59, UR48, -R46.reuse ;  /* 0x000000303bad7c23 */ /* 0x100fe2000801082e */
[----:B------:R-:W-:Y:S01]  /*ff20*/  FMNMX.FTZ R50, R48, R61, !PT ;  /* 0x0000003d30327209 */ /* 0x000fe20007810000 */
[--C-:B------:R-:W-:Y:S01]  /*ff30*/  FFMA.FTZ R175, R55, UR48, -R46.reuse ;  /* 0x0000003037af7c23 */ /* 0x100fe2000801082e */
[----:B---3--:R-:W-:Y:S01]  /*ff40*/  FSEL R3, R6, -INF , P2 ;  /* 0xff80000006037808 */ /* 0x008fe20001000000 */
[----:B------:R-:W3:Y:S01]  /*ff50*/  MUFU.TANH R15, R15 ;  /* 0x0000000f000f7308 */ /* 0x000ee20000002400 */
[----:B------:R-:W-:Y:S01]  /*ff60*/  FMNMX.FTZ R6, R5, R50, !PT ;  /* 0x0000003205067209 */ /* 0x000fe20007810000 */
[--C-:B------:R-:W-:Y:S01]  /*ff70*/  FFMA.FTZ R169, R51, UR48, -R46.reuse ;  /* 0x0000003033a97c23 */ /* 0x100fe2000801082e */
[----:B------:R-:W-:Y:S01]  /*ff80*/  ISETP.GT.AND P2, PT, R97, 0x11, PT ;  /* 0x000000116100780c */ /* 0x000fe20003f44270 */
[--C-:B------:R-:W-:Y:S01]  /*ff90*/  FFMA.FTZ R171, R47, UR48, -R46.reuse ;  /* 0x000000302fab7c23 */ /* 0x100fe2000801082e */
[----:B----4-:R-:W-:Y:S01]  /*ffa0*/  FSEL R50, R10, -INF , P3 ;  /* 0xff8000000a327808 */ /* 0x010fe20001800000 */
[--C-:B------:R-:W-:Y:S01]  /*ffb0*/  FFMA.FTZ R165, R33, UR48, -R46.reuse ;  /* 0x0000003021a57c23 */ /* 0x100fe2000801082e */
[----:B-1----:R-:W-:Y:S01]  /*ffc0*/  FMNMX.FTZ R73, R3, R6, !PT ;  /* 0x0000000603497209 */ /* 0x002fe20007810000 */
[----:B------:R-:W1:Y:S01]  /*ffd0*/  MUFU.TANH R20, R20 ;  /* 0x0000001400147308 */ /* 0x000e620000002400 */
[----:B------:R-:W-:Y:S01]  /*ffe0*/  ISETP.GT.AND P3, PT, R97, 0x18, PT ;  /* 0x000000186100780c */ /* 0x000fe20003f64270 */
[--C-:B------:R-:W-:Y:S01]  /*fff0*/  FFMA.FTZ R167, R37, UR48, -R46.reuse ;  /* 0x0000003025a77c23 */ /* 0x100fe2000801082e */
[----:B-----5:R-:W-:Y:S01]  /*10000*/  FSEL R9, R9, -INF , P2 ;  /* 0xff80000009097808 */ /* 0x020fe20001000000 */
[--C-:B------:R-:W-:Y:S01]  /*10010*/  FFMA.FTZ R153, R29, UR48, -R46.reuse ;  /* 0x000000301d997c23 */ /* 0x100fe2000801082e */
[----:B------:R-:W-:Y:S01]  /*10020*/  FMNMX.FTZ R10, R50, R73, !PT ;  /* 0x00000049320a7209 */ /* 0x000fe20007810000 */
[--C-:B------:R-:W-:Y:S01]  /*10030*/  FFMA.FTZ R163, R34, UR48, -R46.reuse ;  /* 0x0000003022a37c23 */ /* 0x100fe2000801082e */
[----:B------:R-:W-:Y:S01]  /*10040*/  ISETP.GT.AND P2, PT, R97, 0x19, PT ;  /* 0x000000196100780c */ /* 0x000fe20003f44270 */
[----:B------:R-:W4:Y:S01]  /*10050*/  MUFU.TANH R24, R24 ;  /* 0x0000001800187308 */ /* 0x000f220000002400 */
[----:B------:R-:W-:Y:S01]  /*10060*/  FSEL R11, R11, -INF , P3 ;  /* 0xff8000000b0b7808 */ /* 0x000fe20001800000 */
        /* <DEDUP_REMOVED lines=17> */
[----:B------:R-:W-:Y:S01]  /*10180*/  FSEL R13, R13, -INF , P2 ;  /* 0xff8000000d0d7808 */ /* 0x000fe20001000000 */
[--C-:B------:R-:W-:Y:S01]  /*10190*/  FFMA.FTZ R157, R35, UR48, -R46.reuse ;  /* 0x00000030239d7c23 */ /* 0x100fe2000801082e */
[----:B------:R-:W-:Y:S01]  /*101a0*/  FMNMX.FTZ R12, R54, R73, !PT ;  /* 0x00000049360c7209 */ /* 0x000fe20007810000 */
[--C-:B------:R-:W-:Y:S01]  /*101b0*/  FFMA.FTZ R161, R38, UR48, -R46.reuse ;  /* 0x0000003026a17c23 */ /* 0x100fe2000801082e */
[----:B------:R-:W-:Y:S01]  /*101c0*/  ISETP.GT.AND P2, PT, R97, 0x29, PT ;  /* 0x000000296100780c */ /* 0x000fe20003f44270 */
[----:B------:R-:W5:Y:S01]  /*101d0*/  MUFU.TANH R26, R26 ;  /* 0x0000001a001a7308 */ /* 0x000f620000002400 */
[----:B---3--:R-:W-:Y:S01]  /*101e0*/  FSEL R15, R15, -INF , P3 ;  /* 0xff8000000f0f7808 */ /* 0x008fe20001800000 */
[----:B------:R-:W-:Y:S01]  /*101f0*/  FFMA.FTZ R159, R36, UR48, -R46 ;  /* 0x00000030249f7c23 */ /* 0x000fe2000801082e */
[----:B------:R-:W-:Y:S01]  /*10200*/  FMNMX.FTZ R12, R13, R12, !PT ;  /* 0x0000000c0d0c7209 */ /* 0x000fe20007810000 */
[----:B------:R-:W-:Y:S01]  /*10210*/  IMAD.MOV.U32 R35, RZ, RZ, R192 ;  /* 0x000000ffff237224 */ /* 0x000fe200078e00c0 */
[----:B------:R-:W-:Y:S01]  /*10220*/  ISETP.GT.AND P3, PT, R97, 0x30, PT ;  /* 0x000000306100780c */ /* 0x000fe20003f64270 */
[--C-:B------:R-:W-:Y:S01]  /*10230*/  FFMA.FTZ R32, R32, UR48, -R46.reuse ;  /* 0x0000003020207c23 */ /* 0x100fe2000801082e */
[----:B-1----:R-:W-:Y:S01]  /*10240*/  FSEL R56, R20, -INF , P2 ;  /* 0xff80000014387808 */ /* 0x002fe20001000000 */
[----:B------:R-:W1:Y:S01]  /*10250*/  MUFU.TANH R28, R28 ;  /* 0x0000001c001c7308 */ /* 0x000e620000002400 */
[----:B------:R-:W-:Y:S01]  /*10260*/  FMNMX.FTZ R67, R15, R12, !PT ;  /* 0x0000000c0f437209 */ /* 0x000fe20007810000 */
[--C-:B------:R-:W-:Y:S01]  /*10270*/  FFMA.FTZ R12, R63, UR48, -R46.reuse ;  /* 0x000000303f0c7c23 */ /* 0x100fe2000801082e */
[----:B------:R-:W-:Y:S01]  /*10280*/  ISETP.GT.AND P2, PT, R97, 0x31, PT ;  /* 0x000000316100780c */ /* 0x000fe20003f44270 */
[--C-:B------:R-:W-:Y:S01]  /*10290*/  FFMA.FTZ R44, R44, UR48, -R46.reuse ;  /* 0x000000302c2c7c23 */ /* 0x100fe2000801082e */
[----:B----4-:R-:W-:Y:S01]  /*102a0*/  FSEL R58, R24, -INF , P3 ;  /* 0xff800000183a7808 */ /* 0x010fe20001800000 */
[--C-:B------:R-:W-:Y:S01]  /*102b0*/  FFMA.FTZ R24, R57, UR48, -R46.reuse ;  /* 0x0000003039187c23 */ /* 0x100fe2000801082e */
[----:B------:R-:W-:Y:S01]  /*102c0*/  FMNMX.FTZ R67, R56, R67, !PT ;  /* 0x0000004338437209 */ /* 0x000fe20007810000 */
[----:B------:R-:W3:Y:S01]  /*102d0*/  MUFU.TANH R27, R27 ;  /* 0x0000001b001b7308 */ /* 0x000ee20000002400 */
[----:B------:R-:W-:Y:S01]  /*102e0*/  ISETP.GT.AND P3, PT, R97, 0x38, PT ;  /* 0x000000386100780c */ /* 0x000fe20003f64270 */
[--C-:B------:R-:W-:Y:S01]  /*102f0*/  FFMA.FTZ R38, R43, UR48, -R46.reuse ;  /* 0x000000302b267c23 */ /* 0x100fe2000801082e */
[----:B0-----:R-:W-:Y:S01]  /*10300*/  FSEL R21, R21, -INF , P2 ;  /* 0xff80000015157808 */ /* 0x001fe20001000000 */
[--C-:B------:R-:W-:Y:S01]  /*10310*/  FFMA.FTZ R40, R40, UR48, -R46.reuse ;  /* 0x0000003028287c23 */ /* 0x100fe2000801082e */
[----:B------:R-:W-:Y:S01]  /*10320*/  FMNMX.FTZ R14, R58, R67, !PT ;  /* 0x000000433a0e7209 */ /* 0x000fe20007810000 */
[--C-:B------:R-:W-:Y:S01]  /*10330*/  FFMA.FTZ R36, R39, UR48, -R46.reuse ;  /* 0x0000003027247c23 */ /* 0x100fe2000801082e */
[----:B------:R-:W-:Y:S01]  /*10340*/  ISETP.GT.AND P2, PT, R97, 0x39, PT ;  /* 0x000000396100780c */ /* 0x000fe20003f44270 */
[----:B------:R-:W0:Y:S01]  /*10350*/  MUFU.TANH R62, R62 ;  /* 0x0000003e003e7308 */ /* 0x000e220000002400 */
[----:B--2---:R-:W-:Y:S01]  /*10360*/  FSEL R25, R25, -INF , P3 ;  /* 0xff80000019197808 */ /* 0x004fe20001800000 */
[--C-:B------:R-:W-:Y:S01]  /*10370*/  FFMA.FTZ R30, R30, UR48, -R46.reuse ;  /* 0x000000301e1e7c23 */ /* 0x100fe2000801082e */
[----:B------:R-:W-:Y:S01]  /*10380*/  FMNMX.FTZ R14, R21, R14, !PT ;  /* 0x0000000e150e7209 */ /* 0x000fe20007810000 */
[--C-:B------:R-:W-:Y:S01]  /*10390*/  FFMA.FTZ R155, R41, UR48, -R46.reuse ;  /* 0x00000030299b7c23 */ /* 0x100fe2000801082e */
[----:B------:R-:W-:Y:S01]  /*103a0*/  ISETP.GT.AND P3, PT, R97, 0x40, PT ;  /* 0x000000406100780c */ /* 0x000fe20003f64270 */
[--C-:B------:R-:W-:Y:S01]  /*103b0*/  FFMA.FTZ R7, R7, UR48, -R46.reuse ;  /* 0x0000003007077c23 */ /* 0x100fe2000801082e */
[----:B-----5:R-:W-:Y:S01]  /*103c0*/  FSEL R60, R26, -INF , P2 ;  /* 0xff8000001a3c7808 */ /* 0x020fe20001000000 */
[----:B------:R0:W2:Y:S01]  /*103d0*/  MUFU.TANH R75, R64 ;  /* 0x00000040004b7308 */ /* 0x0000a20000002400 */
[----:B------:R-:W-:Y:S01]  /*103e0*/  FMNMX.FTZ R63, R25, R14, !PT ;  /* 0x0000000e193f7209 */ /* 0x000fe20007810000 */
[----:B------:R-:W-:Y:S01]  /*103f0*/  FFMA.FTZ R26, R53, UR48, -R46 ;  /* 0x00000030351a7c23 */ /* 0x000fe2000801082e */
[----:B------:R-:W-:-:S02]  /*10400*/  ISETP.GT.AND P2, PT, R97, 0x41, PT ;  /* 0x000000416100780c */ /* 0x000fc40003f44270 */
[----:B------:R-:W-:Y:S02]  /*10410*/  CS2R R100, SRZ ;  /* 0x0000000000647805 */ /* 0x000fe4000001ff00 */
[----:B-1----:R-:W-:Y:S01]  /*10420*/  FSEL R59, R28, -INF , P3 ;  /* 0xff8000001c3b7808 */ /* 0x002fe20001800000 */
[----:B------:R-:W-:Y:S01]  /*10430*/  FFMA.FTZ R28, R49, UR48, -R46 ;  /* 0x00000030311c7c23 */ /* 0x000fe2000801082e */
[----:B------:R-:W-:Y:S01]  /*10440*/  FMNMX.FTZ R14, R60, R63, !PT ;  /* 0x0000003f3c0e7209 */ /* 0x000fe20007810000 */
[----:B------:R1:W4:Y:S01]  /*10450*/  MUFU.TANH R79, R68 ;  /* 0x00000044004f7308 */ /* 0x0003220000002400 */
[----:B------:R-:W-:Y:S02]  /*10460*/  ISETP.GT.AND P3, PT, R97, 0x48, PT ;  /* 0x000000486100780c */ /* 0x000fe40003f64270 */
[----:B------:R-:W-:Y:S02]  /*10470*/  CS2R R94, SRZ ;  /* 0x00000000005e7805 */ /* 0x000fe4000001ff00 */
[----:B---3--:R-:W-:-:S02]  /*10480*/  FSEL R63, R27, -INF , P2 ;  /* 0xff8000001b3f7808 */ /* 0x008fc40001000000 */
[----:B------:R-:W-:Y:S02]  /*10490*/  CS2R R92, SRZ ;  /* 0x00000000005c7805 */ /* 0x000fe4000001ff00 */
[----:B------:R-:W-:Y:S02]  /*104a0*/  FMNMX.FTZ R20, R59, R14, !PT ;  /* 0x0000000e3b147209 */ /* 0x000fe40007810000 */
[----:B------:R-:W-:Y:S02]  /*104b0*/  CS2R R90, SRZ ;  /* 0x00000000005a7805 */ /* 0x000fe4000001ff00 */
[----:B------:R-:W-:Y:S01]  /*104c0*/  ISETP.GT.AND P2, PT, R97, 0x49, PT ;  /* 0x000000496100780c */ /* 0x000fe20003f44270 */
[----:B------:R3:W5:Y:S01]  /*104d0*/  MUFU.TANH R82, R69 ;  /* 0x0000004500527308 */ /* 0x0007620000002400 */
[----:B0-----:R-:W-:Y:S01]  /*104e0*/  FSEL R64, R62, -INF , P3 ;  /* 0xff8000003e407808 */ /* 0x001fe20001800000 */
[----:B-1----:R-:W-:Y:S01]  /*104f0*/  FMUL.FTZ R68, R80, UR6 ;  /* 0x0000000650447c20 */ /* 0x002fe20008410000 */
[----:B------:R-:W-:-:S02]  /*10500*/  FMNMX.FTZ R27, R63, R20, !PT ;  /* 0x000000143f1b7209 */ /* 0x000fc40007810000 */
[----:B------:R-:W-:Y:S02]  /*10510*/  ISETP.GT.AND P3, PT, R97, 0x50, PT ;  /* 0x000000506100780c */ /* 0x000fe40003f64270 */
[----:B------:R-:W-:Y:S01]  /*10520*/  FSEL R57, R74, -INF , P2 ;  /* 0xff8000004a397808 */ /* 0x000fe20001000000 */
[----:B------:R-:W0:Y:S01]  /*10530*/  MUFU.TANH R65, R65 ;  /* 0x0000004100417308 */ /* 0x000e220000002400 */
[----:B------:R-:W-:Y:S01]  /*10540*/  FMNMX.FTZ R20, R64, R27, !PT ;  /* 0x0000001b40147209 */ /* 0x000fe20007810000 */
[----:B---3--:R-:W-:Y:S01]  /*10550*/  FMUL.FTZ R69, R81, UR6 ;  /* 0x0000000651457c20 */ /* 0x008fe20008410000 */
[----:B------:R-:W-:Y:S02]  /*10560*/  ISETP.GT.AND P2, PT, R97, 0x51, PT ;  /* 0x000000516100780c */ /* 0x000fe40003f44270 */
[----:B--2---:R-:W-:Y:S02]  /*10570*/  FSEL R27, R75, -INF , P3 ;  /* 0xff8000004b1b7808 */ /* 0x004fe40001800000 */
[----:B------:R-:W-:Y:S01]  /*10580*/  FMNMX.FTZ R20, R57, R20, !PT ;  /* 0x0000001439147209 */ /* 0x000fe20007810000 */
[----:B------:R1:W-:Y:S01]  /*10590*/  MUFU.EX2 R14, R24 ;  /* 0x00000018000e7308 */ /* 0x0003e20000000800 */
[----:B------:R-:W-:-:S02]  /*105a0*/  ISETP.GT.AND P3, PT, R97, 0x58, PT ;  /* 0x000000586100780c */ /* 0x000fc40003f64270 */
[----:B------:R-:W-:Y:S02]  /*105b0*/  FSEL R55, R78, -INF , P2 ;  /* 0xff8000004e377808 */ /* 0x000fe40001000000 */
[----:B------:R-:W-:Y:S02]  /*105c0*/  ISETP.GT.AND P2, PT, R97, 0x59, PT ;  /* 0x000000596100780c */ /* 0x000fe40003f44270 */
[----:B----4-:R-:W-:Y:S01]  /*105d0*/  FSEL R53, R79, -INF , P3 ;  /* 0xff8000004f357808 */ /* 0x010fe20001800000 */
[----:B------:R-:W2:Y:S01]  /*105e0*/  MUFU.TANH R72, R72 ;  /* 0x0000004800487308 */ /* 0x000ea20000002400 */
[----:B-1----:R-:W-:Y:S02]  /*105f0*/  FMNMX.FTZ R24, R27, R20, !PT ;  /* 0x000000141b187209 */ /* 0x002fe40007810000 */
[----:B------:R-:W-:Y:S02]  /*10600*/  ISETP.GT.AND P3, PT, R97, 0x60, PT ;  /* 0x000000606100780c */ /* 0x000fe40003f64270 */
[----:B------:R-:W-:-:S02]  /*10610*/  FMNMX.FTZ R24, R55, R24, !PT ;  /* 0x0000001837187209 */ /* 0x000fc40007810000 */
[----:B-----5:R-:W-:Y:S01]  /*10620*/  FSEL R62, R82, -INF , P2 ;  /* 0xff800000523e7808 */ /* 0x020fe20001000000 */
[----:B------:R-:W1:Y:S01]  /*10630*/  MUFU.TANH R66, R66 ;  /* 0x0000004200427308 */ /* 0x000e620000002400 */
[----:B------:R-:W-:Y:S02]  /*10640*/  FMNMX.FTZ R67, R53, R24, !PT ;  /* 0x0000001835437209 */ /* 0x000fe40007810000 */
[----:B------:R-:W-:Y:S02]  /*10650*/  ISETP.GT.AND P2, PT, R97, 0x61, PT ;  /* 0x000000616100780c */ /* 0x000fe40003f44270 */
[----:B0-----:R-:W-:Y:S02]  /*10660*/  FSEL R51, R65, -INF , P3 ;  /* 0xff80000041337808 */ /* 0x001fe40001800000 */
[----:B------:R-:W-:Y:S01]  /*10670*/  FMNMX.FTZ R24, R62, R67, !PT ;  /* 0x000000433e187209 */ /* 0x000fe20007810000 */
[----:B------:R-:W0:Y:S01]  /*10680*/  MUFU.TANH R68, R68 ;  /* 0x0000004400447308 */ /* 0x000e220000002400 */
[----:B------:R-:W-:-:S02]  /*10690*/  ISETP.GT.AND P3, PT, R97, 0x68, PT ;  /* 0x000000686100780c */ /* 0x000fc40003f64270 */
[----:B------:R-:W-:Y:S02]  /*106a0*/  FSEL R65, R83, -INF , P2 ;  /* 0xff80000053417808 */ /* 0x000fe40001000000 */
[C---:B------:R-:W-:Y:S02]  /*106b0*/  ISETP.GT.AND P2, PT, R97.reuse, 0x69, PT ;  /* 0x000000696100780c */ /* 0x040fe40003f44270 */
[----:B--2---:R-:W-:Y:S01]  /*106c0*/  FSEL R49, R72, -INF , P3 ;  /* 0xff80000048317808 */ /* 0x004fe20001800000 */
[----:B------:R-:W2:Y:S01]  /*106d0*/  MUFU.TANH R69, R69 ;  /* 0x0000004500457308 */ /* 0x000ea20000002400 */
[C---:B------:R-:W-:Y:S02]  /*106e0*/  ISETP.GT.AND P3, PT, R97.reuse, 0x70, PT ;  /* 0x000000706100780c */ /* 0x040fe40003f64270 */
[----:B-1----:R-:W-:Y:S02]  /*106f0*/  FSEL R66, R66, -INF , P2 ;  /* 0xff80000042427808 */ /* 0x002fe40001000000 */
[----:B------:R-:W-:-:S03]  /*10700*/  ISETP.GT.AND P2, PT, R97, 0x71, PT ;  /* 0x000000716100780c */ /* 0x000fc60003f44270 */
[----:B------:R1:W-:Y:S01]  /*10710*/  MUFU.EX2 R20, R26 ;  /* 0x0000001a00147308 */ /* 0x0003e20000000800 */
[----:B0-----:R-:W-:Y:S02]  /*10720*/  FSEL R47, R68, -INF , P3 ;  /* 0xff800000442f7808 */ /* 0x001fe40001800000 */
[----:B------:R-:W-:-:S05]  /*10730*/  ISETP.GT.AND P3, PT, R97, 0x78, PT ;  /* 0x000000786100780c */ /* 0x000fca0003f64270 */
[----:B------:R-:W0:Y:S01]  /*10740*/  MUFU.TANH R70, R70 ;  /* 0x0000004600467308 */ /* 0x000e220000002400 */
[----:B-1----:R-:W-:-:S04]  /*10750*/  FMNMX.FTZ R26, R51, R24, !PT ;  /* 0x00000018331a7209 */ /* 0x002fc80007810000 */
[----:B------:R-:W-:-:S03]  /*10760*/  FMNMX.FTZ R26, R65, R26, !PT ;  /* 0x0000001a411a7209 */ /* 0x000fc60007810000 */
[----:B------:R-:W1:Y:S01]  /*10770*/  MUFU.TANH R71, R71 ;  /* 0x0000004700477308 */ /* 0x000e620000002400 */
[----:B------:R-:W-:-:S04]  /*10780*/  FMNMX.FTZ R67, R49, R26, !PT ;  /* 0x0000001a31437209 */ /* 0x000fc80007810000 */
[----:B------:R-:W-:Y:S02]  /*10790*/  FMNMX.FTZ R26, R66, R67, !PT ;  /* 0x00000043421a7209 */ /* 0x000fe40007810000 */
[----:B--2---:R-:W-:Y:S01]  /*107a0*/  FSEL R67, R69, -INF , P2 ;  /* 0xff80000045437808 */ /* 0x004fe20001000000 */
[----:B------:R2:W-:Y:S01]  /*107b0*/  MUFU.EX2 R24, R28 ;  /* 0x0000001c00187308 */ /* 0x0005e20000000800 */
[----:B------:R-:W-:Y:S02]  /*107c0*/  FMNMX.FTZ R26, R47, R26, !PT ;  /* 0x0000001a2f1a7209 */ /* 0x000fe40007810000 */
[----:B------:R-:W-:Y:S02]  /*107d0*/  ISETP.GT.AND P2, PT, R97, 0x79, PT ;  /* 0x000000796100780c */ /* 0x000fe40003f44270 */
[----:B------:R-:W-:Y:S02]  /*107e0*/  CS2R R96, SRZ ;  /* 0x0000000000607805 */ /* 0x000fe4000001ff00 */
[----:B------:R-:W-:Y:S01]  /*107f0*/  FMNMX.FTZ R26, R67, R26, !PT ;  /* 0x0000001a431a7209 */ /* 0x000fe20007810000 */
[----:B------:R-:W-:Y:S01]  /*10800*/  MUFU.EX2 R181, R181 ;  /* 0x000000b500b57308 */ /* 0x000fe20000000800 */
[----:B--2---:R-:W-:Y:S01]  /*10810*/  FFMA.FTZ R28, R45, UR48, -R46 ;  /* 0x000000302d1c7c23 */ /* 0x004fe2000801082e */
[----:B0-----:R-:W-:-:S02]  /*10820*/  FSEL R45, R70, -INF , P3 ;  /* 0xff800000462d7808 */ /* 0x001fc40001800000 */
[----:B-1----:R-:W-:Y:S02]  /*10830*/  FSEL R68, R71, -INF , P2 ;  /* 0xff80000047447808 */ /* 0x002fe40001000000 */
[----:B------:R-:W-:Y:S02]  /*10840*/  FMNMX.FTZ R33, R45, R26, !PT ;  /* 0x0000001a2d217209 */ /* 0x000fe40007810000 */
[----:B------:R0:W1:Y:S02]  /*10850*/  MUFU.EX2 R8, R99 ;  /* 0x0000006300087308 */ /* 0x0000640000000800 */
[----:B------:R-:W-:-:S05]  /*10860*/  FMNMX.FTZ R33, R68, R33, !PT ;  /* 0x0000002144217209 */ /* 0x000fca0007810000 */
[----:B------:R-:W2:Y:S01]  /*10870*/  SHFL.BFLY PT, R26, R33, 0x2, 0x1f ;  /* 0x0c401f00211a7f89 */ /* 0x000ea200000e0000 */
[----:B------:R-:W-:Y:S01]  /*10880*/  MUFU.EX2 R183, R183 ;  /* 0x000000b700b77308 */ /* 0x000fe20000000800 */
[----:B0-----:R-:W-:-:S07]  /*10890*/  CS2R R98, SRZ ;  /* 0x0000000000627805 */ /* 0x001fce000001ff00 */
[----:B------:R-:W-:Y:S08]  /*108a0*/  MUFU.EX2 R6, R6 ;  /* 0x0000000600067308 */ /* 0x000ff00000000800 */
[----:B------:R-:W-:Y:S01]  /*108b0*/  MUFU.EX2 R177, R177 ;  /* 0x000000b100b17308 */ /* 0x000fe20000000800 */
[----:B--2---:R-:W-:-:S07]  /*108c0*/  FMNMX.FTZ R37, R33, R26, !PT ;  /* 0x0000001a21257209 */ /* 0x004fce0007810000 */
[----:B------:R-:W-:Y:S01]  /*108d0*/  MUFU.EX2 R10, R10 ;  /* 0x0000000a000a7308 */ /* 0x000fe20000000800 */
[----:B------:R-:W0:Y:S07]  /*108e0*/  SHFL.BFLY PT, R26, R37, 0x1, 0x1f ;  /* 0x0c201f00251a7f89 */ /* 0x000e2e00000e0000 */
[----:B------:R-:W-:Y:S08]  /*108f0*/  MUFU.EX2 R179, R179 ;  /* 0x000000b300b37308 */ /* 0x000ff00000000800 */
[----:B------:R-:W-:Y:S08]  /*10900*/  MUFU.EX2 R12, R12 ;  /* 0x0000000c000c7308 */ /* 0x000ff00000000800 */
[----:B------:R-:W-:Y:S01]  /*10910*/  MUFU.EX2 R173, R173 ;  /* 0x000000ad00ad7308 */ /* 0x000fe20000000800 */
[----:B0-----:R-:W-:-:S02]  /*10920*/  FMNMX.FTZ R26, R37, R26, !PT ;  /* 0x0000001a251a7209 */ /* 0x001fc40007810000 */
[----:B------:R-:W0:Y:S02]  /*10930*/  @P1 LDC R37, c[0x0][0x44c] ;  /* 0x00011300ff251b82 */ /* 0x000e240000000800 */
[C---:B------:R-:W-:Y:S01]  /*10940*/  FSETP.NEU.FTZ.AND P2, PT, R26.reuse, -INF , PT ;  /* 0xff8000001a00780b */ /* 0x040fe20003f5d000 */
[----:B------:R-:W-:Y:S02]  /*10950*/  FMUL.FTZ R29, R26, UR48 ;  /* 0x000000301a1d7c20 */ /* 0x000fe40008410000 */
[----:B------:R-:W-:Y:S03]  /*10960*/  MUFU.EX2 R175, R175 ;  /* 0x000000af00af7308 */ /* 0x000fe60000000800 */
[----:B------:R-:W-:-:S05]  /*10970*/  FSEL R42, R29, RZ, P2 ;  /* 0x000000ff1d2a7208 */ /* 0x000fca0001000000 */
[----:B------:R-:W-:Y:S01]  /*10980*/  MUFU.EX2 R169, R169 ;  /* 0x000000a900a97308 */ /* 0x000fe20000000800 */
[--C-:B------:R-:W-:Y:S01]  /*10990*/  FFMA.FTZ R180, R48, UR48, -R42.reuse ;  /* 0x0000003030b47c23 */ /* 0x100fe2000801082a */
[--C-:B------:R-:W-:Y:S01]  /*109a0*/  FFMA.FTZ R29, R61, UR48, -R42.reuse ;  /* 0x000000303d1d7c23 */ /* 0x100fe2000801082a */
[----:B------:R-:W2:Y:S01]  /*109b0*/  @P1 LDC R48, c[0x0][0x450] ;  /* 0x00011400ff301b82 */ /* 0x000ea20000000800 */
[--C-:B------:R-:W-:Y:S01]  /*109c0*/  FFMA.FTZ R182, R5, UR48, -R42.reuse ;  /* 0x0000003005b67c23 */ /* 0x100fe2000801082a */
[--C-:B------:R-:W-:Y:S01]  /*109d0*/  FFMA.FTZ R3, R3, UR48, -R42.reuse ;  /* 0x0000003003037c23 */ /* 0x100fe2000801082a */
[--C-:B------:R-:W-:Y:S01]  /*109e0*/  FFMA.FTZ R176, R50, UR48, -R42.reuse ;  /* 0x0000003032b07c23 */ /* 0x100fe2000801082a */
[----:B------:R-:W-:Y:S01]  /*109f0*/  IMAD.U32 R5, RZ, RZ, UR38 ;  /* 0x00000026ff057e24 */ /* 0x000fe2000f8e00ff */
[----:B------:R-:W-:Y:S01]  /*10a00*/  MUFU.EX2 R180, R180 ;  /* 0x000000b400b47308 */ /* 0x000fe20000000800 */
[--C-:B------:R-:W-:Y:S01]  /*10a10*/  FFMA.FTZ R9, R9, UR48, -R42.reuse ;  /* 0x0000003009097c23 */ /* 0x100fe2000801082a */
[--C-:B------:R-:W-:Y:S01]  /*10a20*/  FFMA.FTZ R178, R11, UR48, -R42.reuse ;  /* 0x000000300bb27c23 */ /* 0x100fe2000801082a */
[----:B------:R-:W-:Y:S01]  /*10a30*/  FFMA.FTZ R11, R52, UR48, -R42 ;  /* 0x00000030340b7c23 */ /* 0x000fe2000801082a */
[----:B------:R-:W-:Y:S01]  /*10a40*/  PRMT R0, R5, 0x654, R0 ;  /* 0x0000065405007816 */ /* 0x000fe20000000000 */
[----:B0-----:R-:W-:-:S04]  /*10a50*/  @P1 IMAD.HI.U32 R37, R192, R37, RZ ;  /* 0x00000025c0251227 */ /* 0x001fc800078e00ff */
[--C-:B------:R-:W-:Y:S01]  /*10a60*/  FFMA.FTZ R172, R54, UR48, -R42.reuse ;  /* 0x0000003036ac7c23 */ /* 0x100fe2000801082a */
[--C-:B------:R-:W-:Y:S01]  /*10a70*/  FFMA.FTZ R13, R13, UR48, -R42.reuse ;  /* 0x000000300d0d7c23 */ /* 0x100fe2000801082a */
[----:B------:R-:W0:Y:S01]  /*10a80*/  MUFU.EX2 R29, R29 ;  /* 0x0000001d001d7308 */ /* 0x000e220000000800 */
[----:B------:R1:W-:Y:S01]  /*10a90*/  SYNCS.ARRIVE.TRANS64.RED.A1T0 RZ, [R0+URZ], RZ ;  /* 0x000000ff00ff79a7 */ /* 0x0003e2000810043f */
[--C-:B------:R-:W-:Y:S01]  /*10aa0*/  FFMA.FTZ R174, R15, UR48, -R42.reuse ;  /* 0x000000300fae7c23 */ /* 0x100fe2000801082a */
[--C-:B------:R-:W-:Y:S01]  /*10ab0*/  FFMA.FTZ R15, R56, UR48, -R42.reuse ;  /* 0x00000030380f7c23 */ /* 0x100fe2000801082a */
[--C-:B------:R-:W-:Y:S01]  /*10ac0*/  FFMA.FTZ R168, R58, UR48, -R42.reuse ;  /* 0x000000303aa87c23 */ /* 0x100fe2000801082a */
[--C-:B------:R-:W-:Y:S01]  /*10ad0*/  FFMA.FTZ R33, R21, UR48, -R42.reuse ;  /* 0x0000003015217c23 */ /* 0x100fe2000801082a */
[--C-:B------:R-:W-:Y:S01]  /*10ae0*/  FFMA.FTZ R170, R25, UR48, -R42.reuse ;  /* 0x0000003019aa7c23 */ /* 0x100fe2000801082a */
[----:B------:R-:W-:Y:S01]  /*10af0*/  FFMA.FTZ R21, R60, UR48, -R42 ;  /* 0x000000303c157c23 */ /* 0x000fe2000801082a */
[----:B------:R-:W3:Y:S01]  /*10b00*/  MUFU.EX2 R182, R182 ;  /* 0x000000b600b67308 */ /* 0x000ee20000000800 */
[----:B-1----:R-:W-:Y:S01]  /*10b10*/  FADD.FTZ R0, R181, R8 ;  /* 0x00000008b5007221 */ /* 0x002fe20000010000 */
[--C-:B------:R-:W-:Y:S01]  /*10b20*/  FFMA.FTZ R164, R59, UR48, -R42.reuse ;  /* 0x000000303ba47c23 */ /* 0x100fe2000801082a */
[----:B--2---:R-:W-:Y:S01]  /*10b30*/  @P1 SHF.R.U32.HI R35, RZ, R48, R37 ;  /* 0x00000030ff231219 */ /* 0x004fe20000011625 */
[--C-:B------:R-:W-:Y:S01]  /*10b40*/  FFMA.FTZ R25, R63, UR48, -R42.reuse ;  /* 0x000000303f197c23 */ /* 0x100fe2000801082a */
[--C-:B------:R-:W-:Y:S01]  /*10b50*/  FFMA.FTZ R166, R64, UR48, -R42.reuse ;  /* 0x0000003040a67c23 */ /* 0x100fe2000801082a */
[----:B------:R-:W-:Y:S01]  /*10b60*/  FFMA.FTZ R57, R57, UR48, -R42 ;  /* 0x0000003039397c23 */ /* 0x000fe2000801082a */
[----:B------:R-:W-:Y:S01]  /*10b70*/  IADD3 R37, R35, R195, -R194 ;  /* 0x000000c323257210 */ /* 0x000fe20007ffe8c2 */
[----:B------:R-:W1:Y:S01]  /*10b80*/  MUFU.EX2 R3, R3 ;  /* 0x0000000300037308 */ /* 0x000e620000000800 */
[----:B0-----:R-:W-:Y:S01]  /*10b90*/  FADD.FTZ R5, R180, R29 ;  /* 0x0000001db4057221 */ /* 0x001fe20000010000 */
[--C-:B------:R-:W-:Y:S01]  /*10ba0*/  FFMA.FTZ R27, R27, UR48, -R42.reuse ;  /* 0x000000301b1b7c23 */ /* 0x100fe2000801082a */
[----:B------:R-:W-:Y:S01]  /*10bb0*/  SHF.R.S32.HI R48, RZ, 0x1f, R37 ;  /* 0x0000001fff307819 */ /* 0x000fe20000011425 */
[--C-:B------:R-:W-:Y:S01]  /*10bc0*/  FFMA.FTZ R55, R55, UR48, -R42.reuse ;  /* 0x0000003037377c23 */ /* 0x100fe2000801082a */
[--C-:B------:R-:W-:Y:S01]  /*10bd0*/  FFMA.FTZ R53, R53, UR48, -R42.reuse ;  /* 0x0000003035357c23 */ /* 0x100fe2000801082a */
[----:B------:R-:W-:Y:S01]  /*10be0*/  F2FP.BF16.F32.PACK_AB R180, R29, R180 ;  /* 0x000000b41db4723e */ /* 0x000fe200000010ff */
[----:B------:R-:W-:Y:S01]  /*10bf0*/  FFMA.FTZ R62, R62, UR48, -R42 ;  /* 0x000000303e3e7c23 */ /* 0x000fe2000801082a */
[----:B------:R-:W0:Y:S01]  /*10c00*/  MUFU.EX2 R176, R176 ;  /* 0x000000b000b07308 */ /* 0x000e220000000800 */
[----:B---3--:R-:W-:Y:S01]  /*10c10*/  FADD.FTZ R46, R182, R5 ;  /* 0x00000005b62e7221 */ /* 0x008fe20000010000 */
[----:B------:R-:W-:Y:S01]  /*10c20*/  FADD.FTZ R5, R183, R0 ;  /* 0x00000000b7057221 */ /* 0x000fe20000010000 */
[C---:B------:R-:W-:Y:S01]  /*10c30*/  F2FP.BF16.F32.PACK_AB R183, R6.reuse, R183 ;  /* 0x000000b706b7723e */ /* 0x040fe200000010ff */
[--C-:B------:R-:W-:Y:S01]  /*10c40*/  FFMA.FTZ R51, R51, UR48, -R42.reuse ;  /* 0x0000003033337c23 */ /* 0x100fe2000801082a */
[--C-:B------:R-:W-:Y:S01]  /*10c50*/  FFMA.FTZ R65, R65, UR48, -R42.reuse ;  /* 0x0000003041417c23 */ /* 0x100fe2000801082a */
[----:B------:R-:W-:Y:S01]  /*10c60*/  FADD.FTZ R0, R6, R5 ;  /* 0x0000000506007221 */ /* 0x000fe20000010000 */
[----:B------:R-:W-:Y:S01]  /*10c70*/  FFMA.FTZ R49, R49, UR48, -R42 ;  /* 0x0000003031317c23 */ /* 0x000fe2000801082a */
[----:B------:R-:W2:Y:S01]  /*10c80*/  MUFU.EX2 R9, R9 ;  /* 0x0000000900097308 */ /* 0x000ea20000000800 */
[----:B-1----:R-:W-:Y:S01]  /*10c90*/  FADD.FTZ R35, R3, R46 ;  /* 0x0000002e03237221 */ /* 0x002fe20000010000 */
[----:B------:R-:W-:Y:S01]  /*10ca0*/  FADD.FTZ R5, R177, R0 ;  /* 0x00000000b1057221 */ /* 0x000fe20000010000 */
[----:B------:R-:W-:Y:S01]  /*10cb0*/  F2FP.BF16.F32.PACK_AB R182, R3, R182 ;  /* 0x000000b603b6723e */ /* 0x000fe200000010ff */
[--C-:B------:R-:W-:Y:S01]  /*10cc0*/  FFMA.FTZ R66, R66, UR48, -R42.reuse ;  /* 0x0000003042427c23 */ /* 0x100fe2000801082a */
[--C-:B------:R-:W-:Y:S01]  /*10cd0*/  FFMA.FTZ R47, R47, UR48, -R42.reuse ;  /* 0x000000302f2f7c23 */ /* 0x100fe2000801082a */
[----:B------:R-:W-:Y:S01]  /*10ce0*/  FADD.FTZ R0, R10, R5 ;  /* 0x000000050a007221 */ /* 0x000fe20000010000 */
[----:B------:R-:W-:Y:S01]  /*10cf0*/  FFMA.FTZ R67, R67, UR48, -R42 ;  /* 0x0000003043437c23 */ /* 0x000fe2000801082a */
[----:B------:R-:W1:Y:S01]  /*10d00*/  MUFU.EX2 R178, R178 ;  /* 0x000000b200b27308 */ /* 0x000e620000000800 */
[----:B0-----:R-:W-:Y:S01]  /*10d10*/  FADD.FTZ R46, R176, R35 ;  /* 0x00000023b02e7221 */ /* 0x001fe20000010000 */
[----:B------:R-:W-:Y:S01]  /*10d20*/  FADD.FTZ R5, R179, R0 ;  /* 0x00000000b3057221 */ /* 0x000fe20000010000 */
[--C-:B------:R-:W-:Y:S01]  /*10d30*/  FFMA.FTZ R45, R45, UR48, -R42.reuse ;  /* 0x000000302d2d7c23 */ /* 0x100fe2000801082a */
[----:B------:R-:W-:Y:S01]  /*10d40*/  F2FP.BF16.F32.PACK_AB R181, R8, R181 ;  /* 0x000000b508b5723e */ /* 0x000fe200000010ff */
[----:B------:R-:W-:Y:S01]  /*10d50*/  FFMA.FTZ R42, R68, UR48, -R42 ;  /* 0x00000030442a7c23 */ /* 0x000fe2000801082a */
[C---:B------:R-:W-:Y:S01]  /*10d60*/  FADD.FTZ R0, R12.reuse, R5 ;  /* 0x000000050c007221 */ /* 0x040fe20000010000 */
[----:B------:R-:W-:Y:S01]  /*10d70*/  F2FP.BF16.F32.PACK_AB R179, R12, R179 ;  /* 0x000000b30cb3723e */ /* 0x000fe200000010ff */
[----:B------:R-:W0:Y:S01]  /*10d80*/  MUFU.EX2 R11, R11 ;  /* 0x0000000b000b7308 */ /* 0x000e220000000800 */
[----:B--2---:R-:W-:Y:S01]  /*10d90*/  FADD.FTZ R35, R9, R46 ;  /* 0x0000002e09237221 */ /* 0x004fe20000010000 */
[----:B------:R-:W-:Y:S01]  /*10da0*/  FADD.FTZ R5, R173, R0 ;  /* 0x00000000ad057221 */ /* 0x000fe20000010000 */
[----:B------:R-:W-:Y:S01]  /*10db0*/  F2FP.BF16.F32.PACK_AB R176, R9, R176 ;  /* 0x000000b009b0723e */ /* 0x000fe200000010ff */
[----:B------:R-:W-:Y:S01]  /*10dc0*/  VIADD R12, R88, 0xfffffffe ;  /* 0xfffffffe580c7836 */ /* 0x000fe20000000000 */
[----:B------:R-:W-:Y:S01]  /*10dd0*/  F2FP.BF16.F32.PACK_AB R177, R10, R177 ;  /* 0x000000b10ab1723e */ /* 0x000fe200000010ff */
[C---:B------:R-:W-:Y:S01]  /*10de0*/  FADD.FTZ R0, R14.reuse, R5 ;  /* 0x000000050e007221 */ /* 0x040fe20000010000 */
[----:B------:R-:W-:Y:S01]  /*10df0*/  F2FP.BF16.F32.PACK_AB R173, R14, R173 ;  /* 0x000000ad0ead723e */ /* 0x000fe200000010ff */
[----:B------:R-:W2:Y:S01]  /*10e00*/  MUFU.EX2 R172, R172 ;  /* 0x000000ac00ac7308 */ /* 0x000ea20000000800 */
[----:B-1----:R-:W-:Y:S01]  /*10e10*/  FADD.FTZ R46, R178, R35 ;  /* 0x00000023b22e7221 */ /* 0x002fe20000010000 */
[----:B------:R-:W-:Y:S01]  /*10e20*/  FADD.FTZ R5, R175, R0 ;  /* 0x00000000af057221 */ /* 0x000fe20000010000 */
[----:B------:R-:W-:-:S02]  /*10e30*/  F2FP.BF16.F32.PACK_AB R175, R20, R175 ;  /* 0x000000af14af723e */ /* 0x000fc400000010ff */
[----:B------:R-:W-:Y:S01]  /*10e40*/  CS2R R88, SRZ ;  /* 0x0000000000587805 */ /* 0x000fe2000001ff00 */
[----:B------:R-:W-:Y:S01]  /*10e50*/  FADD.FTZ R0, R20, R5 ;  /* 0x0000000514007221 */ /* 0x000fe20000010000 */
[----:B------:R-:W-:Y:S01]  /*10e60*/  LEA.HI R5, R48, R37, RZ, 0x7 ;  /* 0x0000002530057211 */ /* 0x000fe200078f38ff */
[----:B------:R-:W1:Y:S01]  /*10e70*/  MUFU.EX2 R13, R13 ;  /* 0x0000000d000d7308 */ /* 0x000e620000000800 */
[C---:B0-----:R-:W-:Y:S01]  /*10e80*/  FADD.FTZ R35, R11.reuse, R46 ;  /* 0x0000002e0b237221 */ /* 0x041fe20000010000 */
[----:B------:R-:W-:-:S06]  /*10e90*/  F2FP.BF16.F32.PACK_AB R178, R11, R178 ;  /* 0x000000b20bb2723e */ /* 0x000fcc00000010ff */
[----:B------:R-:W0:Y:S01]  /*10ea0*/  MUFU.EX2 R174, R174 ;  /* 0x000000ae00ae7308 */ /* 0x000e220000000800 */
[----:B--2---:R-:W-:-:S07]  /*10eb0*/  FADD.FTZ R46, R172, R35 ;  /* 0x00000023ac2e7221 */ /* 0x004fce0000010000 */
[----:B------:R-:W2:Y:S01]  /*10ec0*/  MUFU.EX2 R15, R15 ;  /* 0x0000000f000f7308 */ /* 0x000ea20000000800 */
[C---:B-1----:R-:W-:Y:S01]  /*10ed0*/  FADD.FTZ R35, R13.reuse, R46 ;  /* 0x0000002e0d237221 */ /* 0x042fe20000010000 */
[----:B------:R-:W-:-:S06]  /*10ee0*/  F2FP.BF16.F32.PACK_AB R172, R13, R172 ;  /* 0x000000ac0dac723e */ /* 0x000fcc00000010ff */
[----:B------:R-:W1:Y:S01]  /*10ef0*/  MUFU.EX2 R168, R168 ;  /* 0x000000a800a87308 */ /* 0x000e620000000800 */
[----:B0-----:R-:W-:-:S07]  /*10f00*/  FADD.FTZ R46, R174, R35 ;  /* 0x00000023ae2e7221 */ /* 0x001fce0000010000 */
[----:B------:R-:W0:Y:S01]  /*10f10*/  MUFU.EX2 R33, R33 ;  /* 0x0000002100217308 */ /* 0x000e220000000800 */
[C---:B--2---:R-:W-:Y:S01]  /*10f20*/  FADD.FTZ R35, R15.reuse, R46 ;  /* 0x0000002e0f237221 */ /* 0x044fe20000010000 */
[----:B------:R-:W-:-:S06]  /*10f30*/  F2FP.BF16.F32.PACK_AB R174, R15, R174 ;  /* 0x000000ae0fae723e */ /* 0x000fcc00000010ff */
[----:B------:R-:W2:Y:S01]  /*10f40*/  MUFU.EX2 R171, R171 ;  /* 0x000000ab00ab7308 */ /* 0x000ea20000000800 */
[----:B-1----:R-:W-:Y:S01]  /*10f50*/  FADD.FTZ R46, R168, R35 ;  /* 0x00000023a82e7221 */ /* 0x002fe20000010000 */
[----:B------:R-:W-:Y:S01]  /*10f60*/  FADD.FTZ R35, R169, R0 ;  /* 0x00000000a9237221 */ /* 0x000fe20000010000 */
[----:B------:R-:W-:-:S03]  /*10f70*/  F2FP.BF16.F32.PACK_AB R169, R24, R169 ;  /* 0x000000a918a9723e */ /* 0x000fc600000010ff */
[----:B------:R-:W-:Y:S02]  /*10f80*/  FADD.FTZ R0, R24, R35 ;  /* 0x0000002318007221 */ /* 0x000fe40000010000 */
        /* <DEDUP_REMOVED lines=83> */
[----:B------:R0:W1:Y:S08]  /*114c0*/  MUFU.EX2 R6, R7 ;  /* 0x0000000700067308 */ /* 0x0000700000000800 */
[----:B------:R-:W3:Y:S01]  /*114d0*/  MUFU.EX2 R42, R42 ;  /* 0x0000002a002a7308 */ /* 0x000ee20000000800 */
[----:B0-----:R-:W-:Y:S01]  /*114e0*/  FADD.FTZ R7, R155, R8 ;  /* 0x000000089b077221 */ /* 0x001fe20000010000 */
[----:B--2---:R-:W-:-:S03]  /*114f0*/  FADD.FTZ R3, R45, R0 ;  /* 0x000000002d037221 */ /* 0x004fc60000010000 */
[C---:B-1----:R-:W-:Y:S01]  /*11500*/  FADD.FTZ R0, R6.reuse, R7 ;  /* 0x0000000706007221 */ /* 0x042fe20000010000 */
[----:B------:R-:W-:Y:S02]  /*11510*/  F2FP.BF16.F32.PACK_AB R155, R6, R155 ;  /* 0x0000009b069b723e */ /* 0x000fe400000010ff */
[----:B------:R-:W-:-:S04]  /*11520*/  SHF.R.S32.HI R6, RZ, 0x7, R5 ;  /* 0x00000007ff067819 */ /* 0x000fc80000011405 */
[----:B------:R-:W-:Y:S01]  /*11530*/  VIMNMX R5, R199, R6, !PT ;  /* 0x00000006c7057248 */ /* 0x000fe20007fe0100 */
[C---:B---3--:R-:W-:Y:S01]  /*11540*/  FADD.FTZ R3, R42.reuse, R3 ;  /* 0x000000032a037221 */ /* 0x048fe20000010000 */
[----:B------:R-:W-:Y:S02]  /*11550*/  F2FP.BF16.F32.PACK_AB R154, R42, R45 ;  /* 0x0000002d2a9a723e */ /* 0x000fe400000010ff */
[----:B------:R-:W-:-:S13]  /*11560*/  ISETP.GE.AND P2, PT, R12, R5, PT ;  /* 0x000000050c00720c */ /* 0x000fda0003f46270 */
[----:B------:R-:W-:Y:S05]  /*11570*/  @!P2 BRA `(.L_x_3073) ;  /* 0x0000003000eca947 */ /* 0x000fea0003800000 */
[----:B------:R-:W-:Y:S02]  /*11580*/  IMAD.MOV.U32 R10, RZ, RZ, R31 ;  /* 0x000000ffff0a7224 */ /* 0x000fe400078e001f */
[----:B------:R-:W-:Y:S02]  /*11590*/  IMAD.MOV.U32 R11, RZ, RZ, R26 ;  /* 0x000000ffff0b7224 */ /* 0x000fe400078e001a */
[----:B------:R-:W-:Y:S02]  /*115a0*/  IMAD.MOV.U32 R6, RZ, RZ, R189 ;  /* 0x000000ffff067224 */ /* 0x000fe400078e00bd */
[----:B------:R-:W-:Y:S02]  /*115b0*/  IMAD.MOV.U32 R13, RZ, RZ, R186 ;  /* 0x000000ffff0d7224 */ /* 0x000fe400078e00ba */
[----:B------:R-:W-:-:S07]  /*115c0*/  IMAD.MOV.U32 R151, RZ, RZ, RZ ;  /* 0x000000ffff977224 */ /* 0x000fce00078e00ff */
.L_x_3085:
        /* <DEDUP_REMOVED lines=8> */
.L_x_3075:
[----:B------:R-:W-:Y:S02]  /*11650*/  IADD3 R7, R13, 0x1, RZ ;  /* 0x000000010d077810 */ /* 0x000fe40007ffe0ff */
[----:B------:R-:W-:Y:S02]  /*11660*/  SHF.L.U32 R8, R189, 0x1f, RZ ;  /* 0x0000001fbd087819 */ /* 0x000fe400000006ff */
[----:B------:R-:W-:-:S04]  /*11670*/  ISETP.NE.AND P3, PT, R7, 0x2, PT ;  /* 0x000000020700780c */ /* 0x000fc80003f65270 */
[----:B------:R-:W-:-:S05]  /*11680*/  SEL R7, R7, RZ, P3 ;  /* 0x000000ff07077207 */ /* 0x000fca0001800000 */
[----:B------:R-:W-:-:S04]  /*11690*/  IMAD R7, R7, 0x8, R18 ;  /* 0x0000000807077824 */ /* 0x000fc800078e0212 */
[----:B------:R0:W1:Y:S01]  /*116a0*/  SYNCS.PHASECHK.TRANS64.TRYWAIT P3, [R7+URZ+0x28830], R8 ;  /* 0x02883008070075a7 */ /* 0x000062000806017f */
[----:B------:R-:W-:Y:S05]  /*116b0*/  @!P0 BRA `(.L_x_3076) ;  /* 0x0000000000048947 */ /* 0x000fea0003800000 */
[----:B------:R-:W-:Y:S01]  /*116c0*/  BPT.TRAP 0x1 ;  /* 0x000000040000795c */ /* 0x000fe20000300000 */
.L_x_3076:
[----:B------:R-:W-:Y:S04]  /*116d0*/  BSSY B0, `(.L_x_3074) ;  /* 0x0000004000007945 */ /* 0x000fe80003800000 */
[----:B-1----:R-:W-:Y:S05]  /*116e0*/  @P3 BRA `(.L_x_3077) ;  /* 0x0000000000083947 */ /* 0x002fea0003800000 */
[----:B------:R-:W1:Y:S02]  /*116f0*/  SYNCS.PHASECHK.TRANS64.TRYWAIT P3, [R7+URZ+0x28830], R8 ;  /* 0x02883008070075a7 */ /* 0x000e64000806017f */
[----:B-1----:R-:W-:Y:S05]  /*11700*/  @!P3 BRA `(.L_x_3078) ;  /* 0x0000013000fcb947 */ /* 0x002fea0003800000 */
.L_x_3077:
[----:B------:R-:W-:Y:S05]  /*11710*/  BSYNC B0 ;  /* 0x0000000000007941 */ /* 0x000fea0003800000 */
.L_x_3074:
        /* <DEDUP_REMOVED lines=10> */
[C---:B------:R-:W-:Y:S01]  /*117c0*/  R2UR UR15, R25.reuse ;  /* 0x00000000190f72ca */ /* 0x040fe200000e0000 */
[----:B------:R-:W-:Y:S01]  /*117d0*/  IMAD R8, R186, 0x800, R4 ;  /* 0x00000800ba087824 */ /* 0x000fe200078e0204 */
[----:B------:R-:W-:-:S02]  /*117e0*/  R2UR UR31, R25 ;  /* 0x00000000191f72ca */ /* 0x000fc400000e0000 */
[----:B------:R-:W-:Y:S01]  /*117f0*/  R2UR UR11, R21 ;  /* 0x00000000150b72ca */ /* 0x000fe200000e0000 */
[C---:B------:R-:W-:Y:S01]  /*11800*/  VIADD R24, R8.reuse, 0x4 ;  /* 0x0000000408187836 */ /* 0x040fe20000000000 */
[C---:B------:R-:W-:Y:S01]  /*11810*/  R2UR UR6, R8.reuse ;  /* 0x00000000080672ca */ /* 0x040fe200000e0000 */
[C---:B------:R-:W-:Y:S01]  /*11820*/  VIADD R20, R8.reuse, 0x2 ;  /* 0x0000000208147836 */ /* 0x040fe20000000000 */
[----:B------:R-:W-:Y:S01]  /*11830*/  R2UR UR19, R15 ;  /* 0x000000000f1372ca */ /* 0x000fe200000e0000 */
[----:B------:R-:W-:Y:S01]  /*11840*/  VIADD R14, R8, 0x6 ;  /* 0x00000006080e7836 */ /* 0x000fe20000000000 */
[----:B------:R-:W-:Y:S02]  /*11850*/  R2UR UR14, R24 ;  /* 0x00000000180e72ca */ /* 0x000fe400000e0000 */
[----:B------:R-:W-:Y:S02]  /*11860*/  IADD3 R24, R8, 0x404, RZ ;  /* 0x0000040408187810 */ /* 0x000fe40007ffe0ff */
[----:B------:R-:W-:Y:S01]  /*11870*/  R2UR UR10, R20 ;  /* 0x00000000140a72ca */ /* 0x000fe200000e0000 */
[----:B------:R-:W-:Y:S01]  /*11880*/  VIADD R20, R8, 0x400 ;  /* 0x0000040008147836 */ /* 0x000fe20000000000 */
[----:B------:R-:W-:-:S02]  /*11890*/  R2UR UR30, R24 ;  /* 0x00000000181e72ca */ /* 0x000fc400000e0000 */
[----:B0-----:R-:W-:Y:S02]  /*118a0*/  SHF.R.U32.HI R7, RZ, 0x7, R7 ;  /* 0x00000007ff077819 */ /* 0x001fe40000011607 */
[----:B------:R-:W-:Y:S01]  /*118b0*/  R2UR UR18, R14 ;  /* 0x000000000e1272ca */ /* 0x000fe200000e0000 */
[----:B------:R-:W-:Y:S01]  /*118c0*/  VIADD R14, R8, 0x402 ;  /* 0x00000402080e7836 */ /* 0x000fe20000000000 */
[----:B------:R-:W-:Y:S01]  /*118d0*/  R2UR UR22, R20 ;  /* 0x00000000141672ca */ /* 0x000fe200000e0000 */
[----:B------:R-:W-:Y:S01]  /*118e0*/  VIADD R7, R7, 0x8 ;  /* 0x0000000807077836 */ /* 0x000fe20000000000 */
[----:B------:R-:W-:Y:S01]  /*118f0*/  R2UR UR23, R21 ;  /* 0x00000000151772ca */ /* 0x000fe200000e0000 */
[----:B------:R-:W-:Y:S01]  /*11900*/  VIADD R8, R8, 0x406 ;  /* 0x0000040608087836 */ /* 0x000fe20000000000 */
[----:B------:R-:W-:Y:S02]  /*11910*/  R2UR UR26, R14 ;  /* 0x000000000e1a72ca */ /* 0x000fe400000e0000 */
[----:B------:R0:W-:Y:S01]  /*11920*/  BAR.SYNC.DEFER_BLOCKING R7, 0x100 ;  /* 0x000400070000751d */ /* 0x0001e20000010000 */
[----:B------:R-:W-:-:S02]  /*11930*/  R2UR UR27, R15 ;  /* 0x000000000f1b72ca */ /* 0x000fc400000e0000 */
        /* <DEDUP_REMOVED lines=29> */
.L_x_3080:
[----:B------:R-:W-:Y:S01]  /*11b10*/  SHF.L.U32 R6, R6, 0x1f, RZ ;  /* 0x0000001f06067819 */ /* 0x000fe200000006ff */
[----:B------:R-:W-:-:S04]  /*11b20*/  IMAD R7, R13, 0x8, R18 ;  /* 0x000000080d077824 */ /* 0x000fc800078e0212 */
[----:B------:R0:W1:Y:S01]  /*11b30*/  SYNCS.PHASECHK.TRANS64.TRYWAIT P2, [R7+URZ+0x28850], R6 ;  /* 0x02885006070075a7 */ /* 0x000062000804017f */
[----:B------:R-:W-:Y:S05]  /*11b40*/  @!P0 BRA `(.L_x_3081) ;  /* 0x0000000000048947 */ /* 0x000fea0003800000 */
[----:B------:R-:W-:Y:S01]  /*11b50*/  BPT.TRAP 0x1 ;  /* 0x000000040000795c */ /* 0x000fe20000300000 */
.L_x_3081:
[----:B-1----:R-:W-:Y:S05]  /*11b60*/  @P2 BRA `(.L_x_3079) ;  /* 0x0000000000082947 */ /* 0x002fea0003800000 */
[----:B------:R-:W1:Y:S02]  /*11b70*/  SYNCS.PHASECHK.TRANS64.TRYWAIT P2, [R7+URZ+0x28850], R6 ;  /* 0x02885006070075a7 */ /* 0x000e64000804017f */
[----:B-1----:R-:W-:Y:S05]  /*11b80*/  @!P2 BRA `(.L_x_3082) ;  /* 0x0000012c00f0a947 */ /* 0x002fea0003800000 */
.L_x_3079:
        /* <DEDUP_REMOVED lines=8> */
[----:B------:R-:W-:Y:S01]  /*11c10*/  R2UR UR7, R7 ;  /* 0x00000000070772ca */ /* 0x000fe200000e0000 */
[----:B------:R-:W-:Y:S01]  /*11c20*/  IMAD.MOV.U32 R7, RZ, RZ, 0x40000040 ;  /* 0x40000040ff077424 */ /* 0x000fe200078e00ff */
[----:B------:R-:W-:-:S05]  /*11c30*/  LOP3.LUT R6, R6, 0x4000000, RZ, 0xfc, !PT ;  /* 0x0400000006067812 */ /* 0x000fca00078efcff */
        /* <DEDUP_REMOVED lines=56> */
.L_x_3083:
[----:B------:R-:W-:Y:S01]  /*11fc0*/  FMUL.FTZ R158, R33, UR47 ;  /* 0x0000002f219e7c20 */ /* 0x000fe20008410000 */
[----:B------:R-:W-:Y:S01]  /*11fd0*/  FMUL.FTZ R14, R34, UR47 ;  /* 0x0000002f220e7c20 */ /* 0x000fe20008410000 */
[----:B------:R-:W1:Y:S01]  /*11fe0*/  @P1 LDC R33, c[0x0][0x44c] ;  /* 0x00011300ff211b82 */ /* 0x000e620000000800 */
[----:B0-----:R-:W-:Y:S01]  /*11ff0*/  FMUL.FTZ R6, R26, UR47 ;  /* 0x0000002f1a067c20 */ /* 0x001fe20008410000 */
[----:B------:R-:W-:Y:S02]  /*12000*/  IMAD.IADD R26, R206, 0x1, R192 ;  /* 0x00000001ce1a7824 */ /* 0x000fe400078e02c0 */
[----:B------:R-:W-:Y:S01]  /*12010*/  FMUL.FTZ R157, R24, UR47 ;  /* 0x0000002f189d7c20 */ /* 0x000fe20008410000 */
[----:B------:R-:W-:Y:S01]  /*12020*/  FMUL.FTZ R156, R25, UR47 ;  /* 0x0000002f199c7c20 */ /* 0x000fe20008410000 */
[----:B------:R-:W-:Y:S01]  /*12030*/  FMUL.FTZ R15, R35, UR47 ;  /* 0x0000002f230f7c20 */ /* 0x000fe20008410000 */
[----:B------:R-:W-:Y:S01]  /*12040*/  FMUL.FTZ R155, R28, UR47 ;  /* 0x0000002f1c9b7c20 */ /* 0x000fe20008410000 */
[----:B------:R-:W-:Y:S01]  /*12050*/  FMUL.FTZ R153, R29, UR47 ;  /* 0x0000002f1d997c20 */ /* 0x000fe20008410000 */
[----:B------:R-:W0:Y:S01]  /*12060*/  @P1 LDC R34, c[0x0][0x450] ;  /* 0x00011400ff221b82 */ /* 0x000e220000000800 */
[----:B------:R-:W2:Y:S01]  /*12070*/  MUFU.TANH R157, R157 ;  /* 0x0000009d009d7308 */ /* 0x000ea20000002400 */
        /* <DEDUP_REMOVED lines=8> */
[----:B------:R-:W-:Y:S01]  /*12100*/  FMUL.FTZ R44, R52, UR47 ;  /* 0x0000002f342c7c20 */ /* 0x000fe20008410000 */
[----:B------:R-:W-:Y:S01]  /*12110*/  FMUL.FTZ R21, R39, UR47 ;  /* 0x0000002f27157c20 */ /* 0x000fe20008410000 */
[----:B------:R-:W-:Y:S01]  /*12120*/  FMUL.FTZ R39, R41, UR47 ;  /* 0x0000002f29277c20 */ /* 0x000fe20008410000 */
[----:B------:R-:W-:Y:S01]  /*12130*/  FMUL.FTZ R41, R45, UR47 ;  /* 0x0000002f2d297c20 */ /* 0x000fe20008410000 */
[----:B------:R-:W-:Y:S01]  /*12140*/  FMUL.FTZ R24, R42, UR47 ;  /* 0x0000002f2a187c20 */ /* 0x000fe20008410000 */
[----:B------:R-:W-:Y:S01]  /*12150*/  FMUL.FTZ R42, R48, UR47 ;  /* 0x0000002f302a7c20 */ /* 0x000fe20008410000 */
[----:B-1----:R-:W-:Y:S01]  /*12160*/  @P1 IMAD.HI.U32 R33, R26, R33, RZ ;  /* 0x000000211a211227 */ /* 0x002fe200078e00ff */
[----:B------:R-:W1:Y:S03]  /*12170*/  MUFU.TANH R155, R155 ;  /* 0x0000009b009b7308 */ /* 0x000e660000002400 */
[----:B------:R-:W-:Y:S01]  /*12180*/  FMUL.FTZ R45, R53, UR47 ;  /* 0x0000002f352d7c20 */ /* 0x000fe20008410000 */
[----:B------:R-:W-:Y:S01]  /*12190*/  FMUL.FTZ R25, R43, UR47 ;  /* 0x0000002f2b197c20 */ /* 0x000fe20008410000 */
[----:B------:R-:W-:Y:S01]  /*121a0*/  FMUL.FTZ R43, R49, UR47 ;  /* 0x0000002f312b7c20 */ /* 0x000fe20008410000 */
[----:B------:R-:W-:Y:S01]  /*121b0*/  FMUL.FTZ R9, R31, UR47 ;  /* 0x0000002f1f097c20 */ /* 0x000fe20008410000 */
[----:B------:R-:W-:Y:S01]  /*121c0*/  FMUL.FTZ R31, R54, UR47 ;  /* 0x0000002f361f7c20 */ /* 0x000fe20008410000 */
[----:B------:R-:W-:Y:S01]  /*121d0*/  FMUL.FTZ R7, R27, UR47 ;  /* 0x0000002f1b077c20 */ /* 0x000fe20008410000 */
[----:B0-----:R-:W-:Y:S01]  /*121e0*/  @P1 SHF.R.U32.HI R26, RZ, R34, R33 ;  /* 0x00000022ff1a1219 */ /* 0x001fe20000011621 */
[----:B------:R-:W-:Y:S01]  /*121f0*/  IMAD.MOV.U32 R33, RZ, RZ, -0x80 ;  /* 0xffffff80ff217424 */ /* 0x000fe200078e00ff */
[----:B------:R-:W0:Y:S01]  /*12200*/  MUFU.TANH R153, R153 ;  /* 0x0000009900997308 */ /* 0x000e220000002400 */
[----:B------:R-:W-:Y:S01]  /*12210*/  FMUL.FTZ R32, R55, UR47 ;  /* 0x0000002f37207c20 */ /* 0x000fe20008410000 */
[----:B------:R-:W-:Y:S01]  /*12220*/  FMUL.FTZ R27, R46, UR47 ;  /* 0x0000002f2e1b7c20 */ /* 0x000fe20008410000 */
[----:B------:R-:W4:Y:S01]  /*12230*/  SHFL.IDX PT, R159, R26, RZ, 0x1c1f ;  /* 0x001c1fff1a9f7589 */ /* 0x000f2200000e0000 */
[----:B------:R-:W-:-:S02]  /*12240*/  IMAD R34, R12, R33, 0x1 ;  /* 0x000000010c227424 */ /* 0x000fc400078e0221 */
[----:B------:R-:W-:Y:S01]  /*12250*/  FMUL.FTZ R46, R56, UR47 ;  /* 0x0000002f382e7c20 */ /* 0x000fe20008410000 */
[----:B------:R-:W-:Y:S01]  /*12260*/  FMUL.FTZ R28, R47, UR47 ;  /* 0x0000002f2f1c7c20 */ /* 0x000fe20008410000 */
[----:B------:R-:W-:Y:S01]  /*12270*/  FMUL.FTZ R47, R57, UR47 ;  /* 0x0000002f392f7c20 */ /* 0x000fe20008410000 */
[----:B------:R-:W5:Y:S01]  /*12280*/  MUFU.TANH R152, R152 ;  /* 0x0000009800987308 */ /* 0x000f620000002400 */
[----:B------:R-:W-:Y:S01]  /*12290*/  IADD3 R35, R195, R34, -R193 ;  /* 0x00000022c3237210 */ /* 0x000fe20007ffe8c1 */
[----:B------:R-:W-:Y:S01]  /*122a0*/  FMUL.FTZ R49, R60, UR47 ;  /* 0x0000002f3c317c20 */ /* 0x000fe20008410000 */
[----:B------:R-:W-:Y:S01]  /*122b0*/  FMUL.FTZ R48, R61, UR47 ;  /* 0x0000002f3d307c20 */ /* 0x000fe20008410000 */
[----:B------:R-:W-:Y:S01]  /*122c0*/  FMUL.FTZ R8, R30, UR47 ;  /* 0x0000002f1e087c20 */ /* 0x000fe20008410000 */
[----:B------:R-:W-:Y:S01]  /*122d0*/  FMUL.FTZ R33, R58, UR47 ;  /* 0x0000002f3a217c20 */ /* 0x000fe20008410000 */
[----:B------:R-:W-:Y:S02]  /*122e0*/  IMAD.IADD R154, R35, 0x1, -R194 ;  /* 0x00000001239a7824 */ /* 0x000fe400078e0ac2 */
        /* <DEDUP_REMOVED lines=12> */
[----:B----4-:R-:W-:-:S02]  /*123b0*/  IMAD.IADD R159, R154, 0x1, R159 ;  /* 0x000000019a9f7824 */ /* 0x010fc400078e029f */
[----:B------:R-:W-:Y:S01]  /*123c0*/  FMUL.FTZ R67, R71, UR47 ;  /* 0x0000002f47437c20 */ /* 0x000fe20008410000 */
[----:B------:R-:W-:Y:S01]  /*123d0*/  FMUL.FTZ R71, R79, UR47 ;  /* 0x0000002f4f477c20 */ /* 0x000fe20008410000 */
[----:B------:R-:W-:Y:S01]  /*123e0*/  UMOV UR48, UR45 ;  /* 0x0000002d00307c82 */ /* 0x000fe20008000000 */
[C---:B------:R-:W-:Y:S01]  /*123f0*/  ISETP.GT.AND P2, PT, R159.reuse, RZ, PT ;  /* 0x000000ff9f00720c */ /* 0x040fe20003f44270 */
[----:B------:R-:W4:Y:S01]  /*12400*/  MUFU.TANH R36, R36 ;  /* 0x0000002400247308 */ /* 0x000f220000002400 */
[----:B------:R-:W-:Y:S02]  /*12410*/  ISETP.GT.AND P3, PT, R159, 0x1, PT ;  /* 0x000000019f00780c */ /* 0x000fe40003f64270 */
[----:B--2---:R-:W-:Y:S02]  /*12420*/  FSEL R157, R157, -INF , P2 ;  /* 0xff8000009d9d7808 */ /* 0x004fe40001000000 */
[----:B------:R-:W-:Y:S02]  /*12430*/  ISETP.GT.AND P2, PT, R159, 0x8, PT ;  /* 0x000000089f00780c */ /* 0x000fe40003f44270 */
[----:B---3--:R-:W-:Y:S01]  /*12440*/  FSEL R156, R156, -INF , P3 ;  /* 0xff8000009c9c7808 */ /* 0x008fe20001800000 */
[----:B------:R-:W2:Y:S01]  /*12450*/  MUFU.TANH R38, R38 ;  /* 0x0000002600267308 */ /* 0x000ea20000002400 */
[----:B------:R-:W-:-:S02]  /*12460*/  FMNMX.FTZ R35, R157, R11, !PT ;  /* 0x0000000b9d237209 */ /* 0x000fc40007810000 */
[----:B------:R-:W-:Y:S02]  /*12470*/  ISETP.GT.AND P3, PT, R159, 0x9, PT ;  /* 0x000000099f00780c */ /* 0x000fe40003f64270 */
[----:B-1----:R-:W-:Y:S02]  /*12480*/  FSEL R155, R155, -INF , P2 ;  /* 0xff8000009b9b7808 */ /* 0x002fe40001000000 */
[----:B------:R-:W-:Y:S01]  /*12490*/  FMNMX.FTZ R50, R156, R35, !PT ;  /* 0x000000239c327209 */ /* 0x000fe20007810000 */
[----:B------:R-:W1:Y:S01]  /*124a0*/  MUFU.TANH R39, R39 ;  /* 0x0000002700277308 */ /* 0x000e620000002400 */
[----:B------:R-:W-:Y:S02]  /*124b0*/  ISETP.GT.AND P2, PT, R159, 0x10, PT ;  /* 0x000000109f00780c */ /* 0x000fe40003f44270 */
[----:B0-----:R-:W-:Y:S02]  /*124c0*/  FSEL R153, R153, -INF , P3 ;  /* 0xff80000099997808 */ /* 0x001fe40001800000 */
[----:B------:R-:W-:Y:S01]  /*124d0*/  FMNMX.FTZ R52, R155, R50, !PT ;  /* 0x000000329b347209 */ /* 0x000fe20007810000 */
[----:B------:R-:W-:Y:S01]  /*124e0*/  FMUL.FTZ R50, R64, UR47 ;  /* 0x0000002f40327c20 */ /* 0x000fe20008410000 */
[----:B------:R-:W-:Y:S01]  /*124f0*/  ISETP.GT.AND P3, PT, R159, 0x11, PT ;  /* 0x000000119f00780c */ /* 0x000fe20003f64270 */
[----:B------:R-:W0:Y:S01]  /*12500*/  MUFU.TANH R40, R40 ;  /* 0x0000002800287308 */ /* 0x000e220000002400 */
[----:B-----5:R-:W-:-:S02]  /*12510*/  FSEL R152, R152, -INF , P2 ;  /* 0xff80000098987808 */ /* 0x020fc40001000000 */
[----:B------:R-:W-:Y:S02]  /*12520*/  FMNMX.FTZ R37, R153, R52, !PT ;  /* 0x0000003499257209 */ /* 0x000fe40007810000 */
[C---:B------:R-:W-:Y:S02]  /*12530*/  ISETP.GT.AND P2, PT, R159.reuse, 0x18, PT ;  /* 0x000000189f00780c */ /* 0x040fe40003f44270 */
[----:B------:R-:W-:Y:S01]  /*12540*/  FSEL R35, R158, -INF , P3 ;  /* 0xff8000009e237808 */ /* 0x000fe20001800000 */
[----:B------:R-:W3:Y:S01]  /*12550*/  MUFU.TANH R41, R41 ;  /* 0x0000002900297308 */ /* 0x000ee20000002400 */
[----:B------:R-:W-:Y:S02]  /*12560*/  FMNMX.FTZ R52, R152, R37, !PT ;  /* 0x0000002598347209 */ /* 0x000fe40007810000 */
[----:B------:R-:W-:Y:S02]  /*12570*/  ISETP.GT.AND P3, PT, R159, 0x19, PT ;  /* 0x000000199f00780c */ /* 0x000fe40003f64270 */
[----:B------:R-:W-:-:S02]  /*12580*/  FSEL R37, R160, -INF , P2 ;  /* 0xff800000a0257808 */ /* 0x000fc40001000000 */
[----:B------:R-:W-:Y:S01]  /*12590*/  FMNMX.FTZ R52, R35, R52, !PT ;  /* 0x0000003423347209 */ /* 0x000fe20007810000 */
[----:B------:R-:W5:Y:S01]  /*125a0*/  MUFU.TANH R42, R42 ;  /* 0x0000002a002a7308 */ /* 0x000f620000002400 */
[----:B------:R-:W-:Y:S02]  /*125b0*/  ISETP.GT.AND P2, PT, R159, 0x20, PT ;  /* 0x000000209f00780c */ /* 0x000fe40003f44270 */
[----:B----4-:R-:W-:Y:S02]  /*125c0*/  FSEL R36, R36, -INF , P3 ;  /* 0xff80000024247808 */ /* 0x010fe40001800000 */
[----:B------:R-:W-:Y:S01]  /*125d0*/  FMNMX.FTZ R53, R37, R52, !PT ;  /* 0x0000003425357209 */ /* 0x000fe20007810000 */
[----:B------:R-:W-:Y:S01]  /*125e0*/  FMUL.FTZ R52, R68, UR47 ;  /* 0x0000002f44347c20 */ /* 0x000fe20008410000 */
[----:B------:R-:W-:Y:S01]  /*125f0*/  ISETP.GT.AND P3, PT, R159, 0x21, PT ;  /* 0x000000219f00780c */ /* 0x000fe20003f64270 */
[----:B------:R-:W4:Y:S01]  /*12600*/  MUFU.TANH R43, R43 ;  /* 0x0000002b002b7308 */ /* 0x000f220000002400 */
[----:B--2---:R-:W-:-:S02]  /*12610*/  FSEL R38, R38, -INF , P2 ;  /* 0xff80000026267808 */ /* 0x004fc40001000000 */
[----:B------:R-:W-:Y:S02]  /*12620*/  FMNMX.FTZ R53, R36, R53, !PT ;  /* 0x0000003524357209 */ /* 0x000fe40007810000 */
[----:B------:R-:W-:Y:S02]  /*12630*/  ISETP.GT.AND P2, PT, R159, 0x28, PT ;  /* 0x000000289f00780c */ /* 0x000fe40003f44270 */
[----:B-1----:R-:W-:Y:S01]  /*12640*/  FSEL R39, R39, -INF , P3 ;  /* 0xff80000027277808 */ /* 0x002fe20001800000 */
[----:B------:R-:W1:Y:S01]  /*12650*/  MUFU.TANH R44, R44 ;  /* 0x0000002c002c7308 */ /* 0x000e620000002400 */
[----:B------:R-:W-:Y:S01]  /*12660*/  FMNMX.FTZ R54, R38, R53, !PT ;  /* 0x0000003526367209 */ /* 0x000fe20007810000 */
[----:B------:R-:W-:Y:S01]  /*12670*/  FMUL.FTZ R53, R69, UR47 ;  /* 0x0000002f45357c20 */ /* 0x000fe20008410000 */
[----:B------:R-:W-:Y:S02]  /*12680*/  ISETP.GT.AND P3, PT, R159, 0x29, PT ;  /* 0x000000299f00780c */ /* 0x000fe40003f64270 */
[----:B0-----:R-:W-:-:S02]  /*12690*/  FSEL R40, R40, -INF , P2 ;  /* 0xff80000028287808 */ /* 0x001fc40001000000 */
[----:B------:R-:W-:Y:S01]  /*126a0*/  FMNMX.FTZ R55, R39, R54, !PT ;  /* 0x0000003627377209 */ /* 0x000fe20007810000 */
[----:B------:R-:W0:Y:S01]  /*126b0*/  MUFU.TANH R45, R45 ;  /* 0x0000002d002d7308 */ /* 0x000e220000002400 */
[----:B------:R-:W-:Y:S02]  /*126c0*/  ISETP.GT.AND P2, PT, R159, 0x30, PT ;  /* 0x000000309f00780c */ /* 0x000fe40003f44270 */
[----:B---3--:R-:W-:Y:S02]  /*126d0*/  FSEL R41, R41, -INF , P3 ;  /* 0xff80000029297808 */ /* 0x008fe40001800000 */
[----:B------:R-:W-:Y:S01]  /*126e0*/  FMNMX.FTZ R54, R40, R55, !PT ;  /* 0x0000003728367209 */ /* 0x000fe20007810000 */
[----:B------:R-:W-:Y:S01]  /*126f0*/  FMUL.FTZ R55, R72, UR47 ;  /* 0x0000002f48377c20 */ /* 0x000fe20008410000 */
[----:B------:R-:W-:Y:S01]  /*12700*/  ISETP.GT.AND P3, PT, R159, 0x31, PT ;  /* 0x000000319f00780c */ /* 0x000fe20003f64270 */
[----:B------:R-:W2:Y:S01]  /*12710*/  MUFU.TANH R46, R46 ;  /* 0x0000002e002e7308 */ /* 0x000ea20000002400 */
[----:B-----5:R-:W-:-:S02]  /*12720*/  FSEL R42, R42, -INF , P2 ;  /* 0xff8000002a2a7808 */ /* 0x020fc40001000000 */
[----:B------:R-:W-:Y:S01]  /*12730*/  FMNMX.FTZ R57, R41, R54, !PT ;  /* 0x0000003629397209 */ /* 0x000fe20007810000 */
[----:B------:R-:W-:Y:S01]  /*12740*/  FMUL.FTZ R54, R73, UR47 ;  /* 0x0000002f49367c20 */ /* 0x000fe20008410000 */
[----:B------:R-:W-:Y:S01]  /*12750*/  ISETP.GT.AND P2, PT, R159, 0x38, PT ;  /* 0x000000389f00780c */ /* 0x000fe20003f44270 */
[----:B------:R-:W-:Y:S01]  /*12760*/  FMUL.FTZ R73, R83, UR47 ;  /* 0x0000002f53497c20 */ /* 0x000fe20008410000 */
[----:B----4-:R-:W-:Y:S01]  /*12770*/  FSEL R43, R43, -INF , P3 ;  /* 0xff8000002b2b7808 */ /* 0x010fe20001800000 */
[----:B------:R-:W3:Y:S01]  /*12780*/  MUFU.TANH R47, R47 ;  /* 0x0000002f002f7308 */ /* 0x000ee20000002400 */
[----:B------:R-:W-:Y:S02]  /*12790*/  FMNMX.FTZ R56, R42, R57, !PT ;  /* 0x000000392a387209 */ /* 0x000fe40007810000 */
[----:B------:R-:W-:Y:S02]  /*127a0*/  ISETP.GT.AND P3, PT, R159, 0x39, PT ;  /* 0x000000399f00780c */ /* 0x000fe40003f64270 */
[----:B-1----:R-:W-:-:S02]  /*127b0*/  FSEL R44, R44, -INF , P2 ;  /* 0xff8000002c2c7808 */ /* 0x002fc40001000000 */
[----:B------:R-:W-:Y:S01]  /*127c0*/  FMNMX.FTZ R57, R43, R56, !PT ;  /* 0x000000382b397209 */ /* 0x000fe20007810000 */
[----:B------:R-:W1:Y:S01]  /*127d0*/  MUFU.TANH R49, R49 ;  /* 0x0000003100317308 */ /* 0x000e620000002400 */
[----:B------:R-:W-:Y:S01]  /*127e0*/  ISETP.GT.AND P2, PT, R159, 0x40, PT ;  /* 0x000000409f00780c */ /* 0x000fe20003f44270 */
[----:B------:R-:W-:Y:S01]  /*127f0*/  FMUL.FTZ R56, R76, UR47 ;  /* 0x0000002f4c387c20 */ /* 0x000fe20008410000 */
[----:B0-----:R-:W-:Y:S02]  /*12800*/  FSEL R45, R45, -INF , P3 ;  /* 0xff8000002d2d7808 */ /* 0x001fe40001800000 */
[----:B------:R-:W-:Y:S02]  /*12810*/  FMNMX.FTZ R58, R44, R57, !PT ;  /* 0x000000392c3a7209 */ /* 0x000fe40007810000 */
[----:B------:R-:W-:Y:S01]  /*12820*/  ISETP.GT.AND P3, PT, R159, 0x41, PT ;  /* 0x000000419f00780c */ /* 0x000fe20003f64270 */
[----:B------:R-:W0:Y:S01]  /*12830*/  MUFU.TANH R48, R48 ;  /* 0x0000003000307308 */ /* 0x000e220000002400 */
[----:B--2---:R-:W-:-:S02]  /*12840*/  FSEL R46, R46, -INF , P2 ;  /* 0xff8000002e2e7808 */ /* 0x004fc40001000000 */
[----:B------:R-:W-:Y:S02]  /*12850*/  FMNMX.FTZ R57, R45, R58, !PT ;  /* 0x0000003a2d397209 */ /* 0x000fe40007810000 */
[----:B------:R-:W-:Y:S02]  /*12860*/  ISETP.GT.AND P2, PT, R159, 0x48, PT ;  /* 0x000000489f00780c */ /* 0x000fe40003f44270 */
[----:B---3--:R-:W-:Y:S01]  /*12870*/  FSEL R47, R47, -INF , P3 ;  /* 0xff8000002f2f7808 */ /* 0x008fe20001800000 */
[----:B------:R-:W2:Y:S01]  /*12880*/  MUFU.TANH R50, R50 ;  /* 0x0000003200327308 */ /* 0x000ea20000002400 */
[----:B------:R-:W-:Y:S01]  /*12890*/  FMNMX.FTZ R58, R46, R57, !PT ;  /* 0x000000392e3a7209 */ /* 0x000fe20007810000 */
[----:B------:R-:W-:Y:S01]  /*128a0*/  FMUL.FTZ R57, R77, UR47 ;  /* 0x0000002f4d397c20 */ /* 0x000fe20008410000 */
[----:B------:R-:W-:Y:S02]  /*128b0*/  ISETP.GT.AND P3, PT, R159, 0x49, PT ;  /* 0x000000499f00780c */ /* 0x000fe40003f64270 */
[----:B-1----:R-:W-:-:S02]  /*128c0*/  FSEL R49, R49, -INF , P2 ;  /* 0xff80000031317808 */ /* 0x002fc40001000000 */
[----:B------:R-:W-:Y:S01]  /*128d0*/  FMNMX.FTZ R58, R47, R58, !PT ;  /* 0x0000003a2f3a7209 */ /* 0x000fe20007810000 */
[----:B------:R-:W1:Y:S01]  /*128e0*/  MUFU.TANH R51, R51 ;  /* 0x0000003300337308 */ /* 0x000e620000002400 */
[----:B------:R-:W-:Y:S02]  /*128f0*/  ISETP.GT.AND P2, PT, R159, 0x50, PT ;  /* 0x000000509f00780c */ /* 0x000fe40003f44270 */
[----:B0-----:R-:W-:Y:S02]  /*12900*/  FSEL R48, R48, -INF , P3 ;  /* 0xff80000030307808 */ /* 0x001fe40001800000 */
[----:B------:R-:W-:Y:S02]  /*12910*/  FMNMX.FTZ R59, R49, R58, !PT ;  /* 0x0000003a313b7209 */ /* 0x000fe40007810000 */
[----:B------:R-:W-:Y:S01]  /*12920*/  ISETP.GT.AND P3, PT, R159, 0x51, PT ;  /* 0x000000519f00780c */ /* 0x000fe20003f64270 */
[----:B------:R-:W0:Y:S01]  /*12930*/  MUFU.TANH R52, R52 ;  /* 0x0000003400347308 */ /* 0x000e220000002400 */
[----:B--2---:R-:W-:-:S02]  /*12940*/  FSEL R50, R50, -INF , P2 ;  /* 0xff80000032327808 */ /* 0x004fc40001000000 */
[----:B------:R-:W-:Y:S02]  /*12950*/  FMNMX.FTZ R59, R48, R59, !PT ;  /* 0x0000003b303b7209 */ /* 0x000fe40007810000 */
[----:B------:R-:W-:Y:S02]  /*12960*/  ISETP.GT.AND P2, PT, R159, 0x58, PT ;  /* 0x000000589f00780c */ /* 0x000fe40003f44270 */
[----:B------:R-:W-:Y:S01]  /*12970*/  FMNMX.FTZ R58, R50, R59, !PT ;  /* 0x0000003b323a7209 */ /* 0x000fe20007810000 */
        /* <DEDUP_REMOVED lines=37> */
[----:B-1----:R-:W-:-:S04]  /*12bd0*/  FSEL R63, R84, -INF , P2 ;  /* 0xff800000543f7808 */ /* 0x002fc80001000000 */
[----:B------:R-:W-:Y:S01]  /*12be0*/  FMNMX.FTZ R68, R63, R64, !PT ;  /* 0x000000403f447209 */ /* 0x000fe20007810000 */
[----:B------:R-:W-:Y:S01]  /*12bf0*/  FMUL.FTZ R64, R66, UR47 ;  /* 0x0000002f42407c20 */ /* 0x000fe20008410000 */
[----:B------:R-:W-:Y:S01]  /*12c00*/  FMUL.FTZ R66, R70, UR47 ;  /* 0x0000002f46427c20 */ /* 0x000fe20008410000 */
[----:B------:R-:W1:Y:S01]  /*12c10*/  MUFU.TANH R7, R7 ;  /* 0x0000000700077308 */ /* 0x000e620000002400 */
[----:B0-----:R-:W-:Y:S01]  /*12c20*/  FSEL R61, R85, -INF , P3 ;  /* 0xff800000553d7808 */ /* 0x001fe20001800000 */
[----:B------:R-:W-:-:S03]  /*12c30*/  FMUL.FTZ R70, R78, UR47 ;  /* 0x0000002f4e467c20 */ /* 0x000fc60008410000 */
[----:B------:R-:W-:Y:S01]  /*12c40*/  FMNMX.FTZ R72, R61, R68, !PT ;  /* 0x000000443d487209 */ /* 0x000fe20007810000 */
[----:B------:R-:W-:Y:S02]  /*12c50*/  FMUL.FTZ R68, R74, UR47 ;  /* 0x0000002f4a447c20 */ /* 0x000fe40008410000 */
[----:B------:R-:W0:Y:S02]  /*12c60*/  MUFU.TANH R8, R8 ;  /* 0x0000000800087308 */ /* 0x000e240000002400 */
[----:B------:R-:W3:Y:S06]  /*12c70*/  SHFL.BFLY PT, R69, R72, 0x2, 0x1f ;  /* 0x0c401f0048457f89 */ /* 0x000eec00000e0000 */
[----:B------:R-:W4:Y:S08]  /*12c80*/  MUFU.TANH R9, R9 ;  /* 0x0000000900097308 */ /* 0x000f300000002400 */
[----:B------:R-:W5:Y:S08]  /*12c90*/  MUFU.TANH R14, R14 ;  /* 0x0000000e000e7308 */ /* 0x000f700000002400 */
[----:B------:R-:W5:Y:S01]  /*12ca0*/  MUFU.TANH R15, R15 ;  /* 0x0000000f000f7308 */ /* 0x000f620000002400 */
[----:B---3--:R-:W-:Y:S01]  /*12cb0*/  FMNMX.FTZ R74, R72, R69, !PT ;  /* 0x00000045484a7209 */ /* 0x008fe20007810000 */
[----:B------:R-:W-:Y:S01]  /*12cc0*/  FMUL.FTZ R69, R75, UR47 ;  /* 0x0000002f4b457c20 */ /* 0x000fe20008410000 */
[----:B------:R-:W-:Y:S01]  /*12cd0*/  FMUL.FTZ R72, R82, UR47 ;  /* 0x0000002f52487c20 */ /* 0x000fe20008410000 */
[----:B------:R-:W3:Y:S04]  /*12ce0*/  SHFL.IDX PT, R75, R26, 0x1, 0x1c1f ;  /* 0x003c1f001a4b7f89 */ /* 0x000ee800000e0000 */
[----:B------:R-:W5:Y:S01]  /*12cf0*/  MUFU.TANH R20, R20 ;  /* 0x0000001400147308 */ /* 0x000f620000002400 */
[----:B------:R-:W2:Y:S07]  /*12d00*/  SHFL.BFLY PT, R77, R74, 0x1, 0x1f ;  /* 0x0c201f004a4d7f89 */ /* 0x000eae00000e0000 */
[----:B------:R-:W5:Y:S08]  /*12d10*/  MUFU.TANH R21, R21 ;  /* 0x0000001500157308 */ /* 0x000f700000002400 */
[----:B------:R-:W5:Y:S01]  /*12d20*/  MUFU.TANH R24, R24 ;  /* 0x0000001800187308 */ /* 0x000f620000002400 */
[----:B---3--:R-:W-:-:S07]  /*12d30*/  IMAD.IADD R78, R154, 0x1, R75 ;  /* 0x000000019a4e7824 */ /* 0x008fce00078e024b */
[----:B------:R-:W3:Y:S01]  /*12d40*/  MUFU.TANH R25, R25 ;  /* 0x0000001900197308 */ /* 0x000ee20000002400 */
[----:B--2---:R-:W-:Y:S01]  /*12d50*/  FMNMX.FTZ R26, R74, R77, !PT ;  /* 0x0000004d4a1a7209 */ /* 0x004fe20007810000 */
[----:B------:R-:W-:Y:S01]  /*12d60*/  FMUL.FTZ R74, R86, UR47 ;  /* 0x0000002f564a7c20 */ /* 0x000fe20008410000 */
[C---:B------:R-:W-:Y:S01]  /*12d70*/  ISETP.GT.AND P3, PT, R78.reuse, RZ, PT ;  /* 0x000000ff4e00720c */ /* 0x040fe20003f64270 */
[----:B------:R-:W-:Y:S01]  /*12d80*/  FMUL.FTZ R77, R87, UR47 ;  /* 0x0000002f574d7c20 */ /* 0x000fe20008410000 */
[----:B------:R-:W-:Y:S01]  /*12d90*/  ISETP.GT.AND P4, PT, R78, 0x1, PT ;  /* 0x000000014e00780c */ /* 0x000fe20003f84270 */
[----:B------:R-:W-:Y:S01]  /*12da0*/  FMUL.FTZ R76, R26, UR48 ;  /* 0x000000301a4c7c20 */ /* 0x000fe20008410000 */
[----:B------:R-:W-:Y:S01]  /*12db0*/  FSEL R6, R6, -INF , P3 ;  /* 0xff80000006067808 */ /* 0x000fe20001800000 */
[----:B------:R-:W2:Y:S01]  /*12dc0*/  MUFU.TANH R27, R27 ;  /* 0x0000001b001b7308 */ /* 0x000ea20000002400 */
[----:B------:R-:W-:Y:S02]  /*12dd0*/  ISETP.GT.AND P3, PT, R78, 0x8, PT ;  /* 0x000000084e00780c */ /* 0x000fe40003f64270 */
[----:B-1----:R-:W-:-:S02]  /*12de0*/  FSEL R79, R7, -INF , P4 ;  /* 0xff800000074f7808 */ /* 0x002fc40002000000 */
[----:B------:R-:W-:Y:S02]  /*12df0*/  FMNMX.FTZ R80, R6, R10, !PT ;  /* 0x0000000a06507209 */ /* 0x000fe40007810000 */
[----:B------:R-:W-:Y:S01]  /*12e00*/  ISETP.GT.AND P4, PT, R78, 0x9, PT ;  /* 0x000000094e00780c */ /* 0x000fe20003f84270 */
[----:B------:R-:W1:Y:S01]  /*12e10*/  MUFU.TANH R28, R28 ;  /* 0x0000001c001c7308 */ /* 0x000e620000002400 */
[----:B0-----:R-:W-:Y:S02]  /*12e20*/  FSEL R8, R8, -INF , P3 ;  /* 0xff80000008087808 */ /* 0x001fe40001800000 */
[----:B------:R-:W-:Y:S02]  /*12e30*/  FMNMX.FTZ R81, R79, R80, !PT ;  /* 0x000000504f517209 */ /* 0x000fe40007810000 */
[----:B------:R-:W-:Y:S02]  /*12e40*/  ISETP.GT.AND P3, PT, R78, 0x10, PT ;  /* 0x000000104e00780c */ /* 0x000fe40003f64270 */
[----:B----4-:R-:W-:Y:S01]  /*12e50*/  FSEL R9, R9, -INF , P4 ;  /* 0xff80000009097808 */ /* 0x010fe20002000000 */
[----:B------:R-:W0:Y:S01]  /*12e60*/  MUFU.TANH R29, R29 ;  /* 0x0000001d001d7308 */ /* 0x000e220000002400 */
[----:B------:R-:W-:-:S02]  /*12e70*/  FMNMX.FTZ R82, R8, R81, !PT ;  /* 0x0000005108527209 */ /* 0x000fc40007810000 */
[----:B------:R-:W-:Y:S02]  /*12e80*/  ISETP.GT.AND P4, PT, R78, 0x11, PT ;  /* 0x000000114e00780c */ /* 0x000fe40003f84270 */
[----:B-----5:R-:W-:Y:S02]  /*12e90*/  FSEL R80, R14, -INF , P3 ;  /* 0xff8000000e507808 */ /* 0x020fe40001800000 */
[----:B------:R-:W-:Y:S01]  /*12ea0*/  FMNMX.FTZ R81, R9, R82, !PT ;  /* 0x0000005209517209 */ /* 0x000fe20007810000 */
[----:B------:R-:W4:Y:S01]  /*12eb0*/  MUFU.TANH R30, R30 ;  /* 0x0000001e001e7308 */ /* 0x000f220000002400 */
[----:B------:R-:W-:Y:S02]  /*12ec0*/  FSETP.NEU.FTZ.AND P2, PT, R26, -INF , PT ;  /* 0xff8000001a00780b */ /* 0x000fe40003f5d000 */
[----:B------:R-:W-:Y:S02]  /*12ed0*/  ISETP.GT.AND P3, PT, R78, 0x18, PT ;  /* 0x000000184e00780c */ /* 0x000fe40003f64270 */
[----:B------:R-:W-:-:S02]  /*12ee0*/  FSEL R15, R15, -INF , P4 ;  /* 0xff8000000f0f7808 */ /* 0x000fc40002000000 */
[----:B------:R-:W-:Y:S01]  /*12ef0*/  FMNMX.FTZ R14, R80, R81, !PT ;  /* 0x00000051500e7209 */ /* 0x000fe20007810000 */
[----:B------:R-:W5:Y:S01]  /*12f00*/  MUFU.TANH R31, R31 ;  /* 0x0000001f001f7308 */ /* 0x000f620000002400 */
[----:B------:R-:W-:Y:S02]  /*12f10*/  FSEL R76, R76, RZ, P2 ;  /* 0x000000ff4c4c7208 */ /* 0x000fe40001000000 */
[----:B------:R-:W-:Y:S02]  /*12f20*/  ISETP.GT.AND P4, PT, R78, 0x19, PT ;  /* 0x000000194e00780c */ /* 0x000fe40003f84270 */
[----:B------:R-:W-:Y:S01]  /*12f30*/  FSEL R20, R20, -INF , P3 ;  /* 0xff80000014147808 */ /* 0x000fe20001800000 */
[--C-:B------:R-:W-:Y:S01]  /*12f40*/  FFMA.FTZ R83, R35, UR48, -R76.reuse ;  /* 0x0000003023537c23 */ /* 0x100fe2000801084c */
[----:B------:R-:W-:Y:S01]  /*12f50*/  FMNMX.FTZ R81, R15, R14, !PT ;  /* 0x0000000e0f517209 */ /* 0x000fe20007810000 */
[--C-:B------:R-:W-:Y:S01]  /*12f60*/  FFMA.FTZ R178, R37, UR48, -R76.reuse ;  /* 0x0000003025b27c23 */ /* 0x100fe2000801084c */
[----:B------:R-:W-:Y:S01]  /*12f70*/  ISETP.GT.AND P3, PT, R78, 0x20, PT ;  /* 0x000000204e00780c */ /* 0x000fe20003f64270 */
[----:B------:R-:W5:Y:S01]  /*12f80*/  MUFU.TANH R32, R32 ;  /* 0x0000002000207308 */ /* 0x000f620000002400 */
[----:B------:R-:W-:Y:S01]  /*12f90*/  FSEL R35, R21, -INF , P4 ;  /* 0xff80000015237808 */ /* 0x000fe20002000000 */
[--C-:B------:R-:W-:Y:S01]  /*12fa0*/  FFMA.FTZ R172, R38, UR48, -R76.reuse ;  /* 0x0000003026ac7c23 */ /* 0x100fe2000801084c */
[----:B------:R-:W-:Y:S01]  /*12fb0*/  FMNMX.FTZ R82, R20, R81, !PT ;  /* 0x0000005114527209 */ /* 0x000fe20007810000 */
[--C-:B------:R-:W-:Y:S01]  /*12fc0*/  FFMA.FTZ R81, R39, UR48, -R76.reuse ;  /* 0x0000003027517c23 */ /* 0x100fe2000801084c */
[----:B------:R-:W-:Y:S01]  /*12fd0*/  ISETP.GT.AND P4, PT, R78, 0x21, PT ;  /* 0x000000214e00780c */ /* 0x000fe20003f84270 */
[--C-:B------:R-:W-:Y:S01]  /*12fe0*/  FFMA.FTZ R174, R40, UR48, -R76.reuse ;  /* 0x0000003028ae7c23 */ /* 0x100fe2000801084c */
[----:B------:R-:W-:Y:S01]  /*12ff0*/  FSEL R24, R24, -INF , P3 ;  /* 0xff80000018187808 */ /* 0x000fe20001800000 */
[----:B------:R-:W5:Y:S01]  /*13000*/  MUFU.TANH R33, R33 ;  /* 0x0000002100217308 */ /* 0x000f620000002400 */
[----:B------:R-:W-:Y:S01]  /*13010*/  FMNMX.FTZ R21, R35, R82, !PT ;  /* 0x0000005223157209 */ /* 0x000fe20007810000 */
[--C-:B------:R-:W-:Y:S01]  /*13020*/  FFMA.FTZ R168, R42, UR48, -R76.reuse ;  /* 0x000000302aa87c23 */ /* 0x100fe2000801084c */
[----:B------:R-:W-:Y:S01]  /*13030*/  ISETP.GT.AND P3, PT, R78, 0x28, PT ;  /* 0x000000284e00780c */ /* 0x000fe20003f64270 */
[--C-:B------:R-:W-:Y:S01]  /*13040*/  FFMA.FTZ R164, R46, UR48, -R76.reuse ;  /* 0x000000302ea47c23 */ /* 0x100fe2000801084c */
[----:B---3--:R-:W-:Y:S01]  /*13050*/  FSEL R25, R25, -INF , P4 ;  /* 0xff80000019197808 */ /* 0x008fe20002000000 */
[--C-:B------:R-:W-:Y:S01]  /*13060*/  FFMA.FTZ R46, R48, UR48, -R76.reuse ;  /* 0x00000030302e7c23 */ /* 0x100fe2000801084c */
[----:B------:R-:W-:Y:S01]  /*13070*/  FMNMX.FTZ R82, R24, R21, !PT ;  /* 0x0000001518527209 */ /* 0x000fe20007810000 */
[----:B------:R-:W3:Y:S01]  /*13080*/  MUFU.TANH R34, R34 ;  /* 0x0000002200227308 */ /* 0x000ee20000002400 */
[----:B------:R-:W-:Y:S01]  /*13090*/  ISETP.GT.AND P4, PT, R78, 0x29, PT ;  /* 0x000000294e00780c */ /* 0x000fe20003f84270 */
[--C-:B------:R-:W-:Y:S01]  /*130a0*/  FFMA.FTZ R21, R36, UR48, -R76.reuse ;  /* 0x0000003024157c23 */ /* 0x100fe2000801084c */
[----:B--2---:R-:W-:Y:S01]  /*130b0*/  FSEL R37, R27, -INF , P3 ;  /* 0xff8000001b257808 */ /* 0x004fe20001800000 */
        /* <DEDUP_REMOVED lines=17> */
[----:B----4-:R-:W-:Y:S01]  /*131d0*/  FSEL R36, R30, -INF , P4 ;  /* 0xff8000001e247808 */ /* 0x010fe20002000000 */
[--C-:B------:R-:W-:Y:S01]  /*131e0*/  FFMA.FTZ R176, R152, UR48, -R76.reuse ;  /* 0x0000003098b07c23 */ /* 0x100fe2000801084c */
[----:B------:R-:W-:Y:S01]  /*131f0*/  FMNMX.FTZ R27, R29, R38, !PT ;  /* 0x000000261d1b7209 */ /* 0x000fe20007810000 */
[----:B------:R-:W1:Y:S01]  /*13200*/  MUFU.TANH R64, R64 ;  /* 0x0000004000407308 */ /* 0x000e620000002400 */
[----:B-----5:R-:W-:Y:S01]  /*13210*/  FSEL R38, R31, -INF , P3 ;  /* 0xff8000001f267808 */ /* 0x020fe20001800000 */
[--C-:B------:R-:W-:Y:S01]  /*13220*/  FFMA.FTZ R160, R50, UR48, -R76.reuse ;  /* 0x0000003032a07c23 */ /* 0x100fe2000801084c */
[----:B------:R-:W-:Y:S01]  /*13230*/  ISETP.GT.AND P4, PT, R78, 0x39, PT ;  /* 0x000000394e00780c */ /* 0x000fe20003f84270 */
        /* <DEDUP_REMOVED lines=22> */
[----:B------:R-:W-:Y:S01]  /*133a0*/  FFMA.FTZ R30, R41, UR48, -R76 ;  /* 0x00000030291e7c23 */ /* 0x000fe2000801084c */
[----:B--2---:R-:W-:-:S02]  /*133b0*/  FSEL R60, R60, -INF , P3 ;  /* 0xff8000003c3c7808 */ /* 0x004fc40001800000 */
[----:B------:R-:W-:Y:S02]  /*133c0*/  FMNMX.FTZ R31, R34, R31, !PT ;  /* 0x0000001f221f7209 */ /* 0x000fe40007810000 */
[----:B------:R-:W-:Y:S01]  /*133d0*/  ISETP.GT.AND P3, PT, R78, 0x50, PT ;  /* 0x000000504e00780c */ /* 0x000fe20003f64270 */
[----:B------:R-:W2:Y:S01]  /*133e0*/  MUFU.TANH R68, R68 ;  /* 0x0000004400447308 */ /* 0x000ea20000002400 */
[----:B0-----:R-:W-:Y:S02]  /*133f0*/  FSEL R62, R62, -INF , P4 ;  /* 0xff8000003e3e7808 */ /* 0x001fe40002000000 */
[----:B------:R-:W-:Y:S02]  /*13400*/  FMNMX.FTZ R31, R60, R31, !PT ;  /* 0x0000001f3c1f7209 */ /* 0x000fe40007810000 */
[----:B------:R-:W-:Y:S02]  /*13410*/  ISETP.GT.AND P4, PT, R78, 0x51, PT ;  /* 0x000000514e00780c */ /* 0x000fe40003f84270 */
[----:B-1----:R-:W-:Y:S01]  /*13420*/  FSEL R64, R64, -INF , P3 ;  /* 0xff80000040407808 */ /* 0x002fe20001800000 */
[----:B------:R-:W0:Y:S01]  /*13430*/  MUFU.TANH R69, R69 ;  /* 0x0000004500457308 */ /* 0x000e220000002400 */
[----:B------:R-:W-:-:S02]  /*13440*/  FMNMX.FTZ R31, R62, R31, !PT ;  /* 0x0000001f3e1f7209 */ /* 0x000fc40007810000 */
[----:B------:R-:W-:Y:S02]  /*13450*/  ISETP.GT.AND P3, PT, R78, 0x58, PT ;  /* 0x000000584e00780c */ /* 0x000fe40003f64270 */
[----:B----4-:R-:W-:Y:S02]  /*13460*/  FSEL R65, R65, -INF , P4 ;  /* 0xff80000041417808 */ /* 0x010fe40002000000 */
[----:B------:R-:W-:Y:S01]  /*13470*/  FMNMX.FTZ R32, R64, R31, !PT ;  /* 0x0000001f40207209 */ /* 0x000fe20007810000 */
[----:B------:R-:W1:Y:S01]  /*13480*/  MUFU.TANH R70, R70 ;  /* 0x0000004600467308 */ /* 0x000e620000002400 */
[----:B------:R-:W-:Y:S02]  /*13490*/  ISETP.GT.AND P4, PT, R78, 0x59, PT ;  /* 0x000000594e00780c */ /* 0x000fe40003f84270 */
[----:B-----5:R-:W-:Y:S02]  /*134a0*/  FSEL R66, R66, -INF , P3 ;  /* 0xff80000042427808 */ /* 0x020fe40001800000 */
[----:B------:R-:W-:-:S02]  /*134b0*/  FMNMX.FTZ R31, R65, R32, !PT ;  /* 0x00000020411f7209 */ /* 0x000fc40007810000 */
[----:B------:R-:W-:Y:S01]  /*134c0*/  ISETP.GT.AND P3, PT, R78, 0x60, PT ;  /* 0x000000604e00780c */ /* 0x000fe20003f64270 */
[----:B------:R-:W4:Y:S01]  /*134d0*/  MUFU.TANH R71, R71 ;  /* 0x0000004700477308 */ /* 0x000f220000002400 */
[----:B---3--:R-:W-:Y:S02]  /*134e0*/  FSEL R67, R67, -INF , P4 ;  /* 0xff80000043437808 */ /* 0x008fe40002000000 */
[----:B------:R-:W-:Y:S02]  /*134f0*/  FMNMX.FTZ R40, R66, R31, !PT ;  /* 0x0000001f42287209 */ /* 0x000fe40007810000 */
[----:B------:R-:W-:Y:S02]  /*13500*/  ISETP.GT.AND P4, PT, R78, 0x61, PT ;  /* 0x000000614e00780c */ /* 0x000fe40003f84270 */
[----:B--2---:R-:W-:Y:S01]  /*13510*/  FSEL R68, R68, -INF , P3 ;  /* 0xff80000044447808 */ /* 0x004fe20001800000 */
[----:B------:R-:W2:Y:S01]  /*13520*/  MUFU.TANH R72, R72 ;  /* 0x0000004800487308 */ /* 0x000ea20000002400 */
[----:B------:R-:W-:-:S02]  /*13530*/  FMNMX.FTZ R31, R67, R40, !PT ;  /* 0x00000028431f7209 */ /* 0x000fc40007810000 */
[----:B------:R-:W-:Y:S02]  /*13540*/  ISETP.GT.AND P3, PT, R78, 0x68, PT ;  /* 0x000000684e00780c */ /* 0x000fe40003f64270 */
[----:B0-----:R-:W-:Y:S02]  /*13550*/  FSEL R69, R69, -INF , P4 ;  /* 0xff80000045457808 */ /* 0x001fe40002000000 */
[----:B------:R-:W-:Y:S01]  /*13560*/  FMNMX.FTZ R40, R68, R31, !PT ;  /* 0x0000001f44287209 */ /* 0x000fe20007810000 */
[----:B------:R-:W0:Y:S01]  /*13570*/  MUFU.TANH R73, R73 ;  /* 0x0000004900497308 */ /* 0x000e220000002400 */
[----:B------:R-:W-:Y:S02]  /*13580*/  ISETP.GT.AND P4, PT, R78, 0x69, PT ;  /* 0x000000694e00780c */ /* 0x000fe40003f84270 */
[----:B-1----:R-:W-:Y:S02]  /*13590*/  FSEL R70, R70, -INF , P3 ;  /* 0xff80000046467808 */ /* 0x002fe40001800000 */
[----:B------:R-:W-:-:S02]  /*135a0*/  FMNMX.FTZ R31, R69, R40, !PT ;  /* 0x00000028451f7209 */ /* 0x000fc40007810000 */
[----:B------:R-:W-:Y:S01]  /*135b0*/  ISETP.GT.AND P3, PT, R78, 0x70, PT ;  /* 0x000000704e00780c */ /* 0x000fe20003f64270 */
[----:B------:R-:W1:Y:S01]  /*135c0*/  MUFU.TANH R74, R74 ;  /* 0x0000004a004a7308 */ /* 0x000e620000002400 */
[----:B----4-:R-:W-:Y:S02]  /*135d0*/  FSEL R71, R71, -INF , P4 ;  /* 0xff80000047477808 */ /* 0x010fe40002000000 */
        /* <DEDUP_REMOVED lines=8> */
[----:B------:R-:W-:Y:S01]  /*13660*/  MUFU.EX2 R180, R180 ;  /* 0x000000b400b47308 */ /* 0x000fe20000000800 */
[----:B------:R-:W-:Y:S02]  /*13670*/  ISETP.GT.AND P4, PT, R78, 0x79, PT ;  /* 0x000000794e00780c */ /* 0x000fe40003f84270 */
[----:B-1----:R-:W-:Y:S02]  /*13680*/  FSEL R74, R74, -INF , P3 ;  /* 0xff8000004a4a7808 */ /* 0x002fe40001800000 */
[----:B------:R-:W-:-:S03]  /*13690*/  FMNMX.FTZ R31, R73, R42, !PT ;  /* 0x0000002a491f7209 */ /* 0x000fc60007810000 */
[----:B------:R0:W-:Y:S01]  /*136a0*/  MUFU.EX2 R75, R156 ;  /* 0x0000009c004b7308 */ /* 0x0001e20000000800 */
[----:B--2---:R-:W-:Y:S02]  /*136b0*/  FSEL R77, R77, -INF , P4 ;  /* 0xff8000004d4d7808 */ /* 0x004fe40002000000 */
[----:B------:R-:W-:-:S04]  /*136c0*/  FMNMX.FTZ R42, R74, R31, !PT ;  /* 0x0000001f4a2a7209 */ /* 0x000fc80007810000 */
[----:B------:R-:W-:Y:S01]  /*136d0*/  FMNMX.FTZ R42, R77, R42, !PT ;  /* 0x0000002a4d2a7209 */ /* 0x000fe20007810000 */
[----:B------:R1:W-:Y:S01]  /*136e0*/  MUFU.EX2 R40, R45 ;  /* 0x0000002d00287308 */ /* 0x0003e20000000800 */
[----:B0-----:R-:W-:-:S03]  /*136f0*/  FFMA.FTZ R156, R55, UR48, -R76 ;  /* 0x00000030379c7c23 */ /* 0x001fc6000801084c */
[----:B------:R-:W0:Y:S04]  /*13700*/  SHFL.BFLY PT, R31, R42, 0x2, 0x1f ;  /* 0x0c401f002a1f7f89 */ /* 0x000e2800000e0000 */
[----:B------:R-:W-:Y:S01]  /*13710*/  MUFU.EX2 R182, R182 ;  /* 0x000000b600b67308 */ /* 0x000fe20000000800 */
[----:B-1----:R-:W-:-:S07]  /*13720*/  FFMA.FTZ R45, R51, UR48, -R76 ;  /* 0x00000030332d7c23 */ /* 0x002fce000801084c */
[----:B------:R-:W-:Y:S08]  /*13730*/  MUFU.EX2 R7, R7 ;  /* 0x0000000700077308 */ /* 0x000ff00000000800 */
[----:B------:R-:W-:Y:S01]  /*13740*/  MUFU.EX2 R176, R176 ;  /* 0x000000b000b07308 */ /* 0x000fe20000000800 */
[----:B0-----:R-:W-:Y:S01]  /*13750*/  FMNMX.FTZ R41, R42, R31, !PT ;  /* 0x0000001f2a297209 */ /* 0x001fe20007810000 */
[----:B------:R-:W-:-:S06]  /*13760*/  FFMA.FTZ R42, R57, UR48, -R76 ;  /* 0x00000030392a7c23 */ /* 0x000fcc000801084c */
[----:B------:R-:W-:Y:S01]  /*13770*/  MUFU.EX2 R14, R83 ;  /* 0x00000053000e7308 */ /* 0x000fe20000000800 */
[----:B------:R-:W0:Y:S07]  /*13780*/  SHFL.BFLY PT, R48, R41, 0x1, 0x1f ;  /* 0x0c201f0029307f89 */ /* 0x000e2e00000e0000 */
[----:B------:R-:W-:Y:S08]  /*13790*/  MUFU.EX2 R178, R178 ;  /* 0x000000b200b27308 */ /* 0x000ff00000000800 */
[----:B------:R-:W-:Y:S08]  /*137a0*/  MUFU.EX2 R21, R21 ;  /* 0x0000001500157308 */ /* 0x000ff00000000800 */
[----:B------:R-:W-:Y:S01]  /*137b0*/  MUFU.EX2 R172, R172 ;  /* 0x000000ac00ac7308 */ /* 0x000fe20000000800 */
[----:B0-----:R-:W-:Y:S01]  /*137c0*/  FMNMX.FTZ R31, R41, R48, !PT ;  /* 0x00000030291f7209 */ /* 0x001fe20007810000 */
[----:B------:R-:W-:-:S03]  /*137d0*/  FFMA.FTZ R48, R61, UR48, -R76 ;  /* 0x000000303d307c23 */ /* 0x000fc6000801084c */
[C---:B------:R-:W-:Y:S01]  /*137e0*/  FSETP.NEU.FTZ.AND P3, PT, R31.reuse, -INF , PT ;  /* 0xff8000001f00780b */ /* 0x040fe20003f7d000 */
[----:B------:R-:W-:Y:S02]  /*137f0*/  FMUL.FTZ R49, R31, UR48 ;  /* 0x000000301f317c20 */ /* 0x000fe40008410000 */
        /* <DEDUP_REMOVED lines=9> */
[----:B------:R-:W-:Y:S01]  /*13890*/  FSEL R11, R31, RZ, P3 ;  /* 0x000000ff1f0b7208 */ /* 0x000fe20001800000 */
[----:B------:R-:W-:Y:S01]  /*138a0*/  MUFU.EX2 R181, R181 ;  /* 0x000000b500b57308 */ /* 0x000fe20000000800 */
[--C-:B------:R-:W-:Y:S01]  /*138b0*/  FFMA.FTZ R50, R15, UR48, -R49.reuse ;  /* 0x000000300f327c23 */ /* 0x100fe20008010831 */
[----:B------:R-:W-:Y:S01]  /*138c0*/  FMUL.FTZ R6, R6, UR48 ;  /* 0x0000003006067c20 */ /* 0x000fe20008410000 */
[--C-:B------:R-:W-:Y:S01]  /*138d0*/  FFMA.FTZ R179, R20, UR48, -R49.reuse ;  /* 0x0000003014b37c23 */ /* 0x100fe20008010831 */
[----:B------:R-:W-:Y:S01]  /*138e0*/  FADD.FTZ R11, -R11, R10 ;  /* 0x0000000a0b0b7221 */ /* 0x000fe20000010100 */
[--C-:B------:R-:W-:Y:S01]  /*138f0*/  FFMA.FTZ R35, R35, UR48, -R49.reuse ;  /* 0x0000003023237c23 */ /* 0x100fe20008010831 */
[--C-:B------:R-:W-:Y:S01]  /*13900*/  FFMA.FTZ R173, R24, UR48, -R49.reuse ;  /* 0x0000003018ad7c23 */ /* 0x100fe20008010831 */
[--C-:B------:R-:W-:Y:S01]  /*13910*/  FFMA.FTZ R20, R25, UR48, -R49.reuse ;  /* 0x0000003019147c23 */ /* 0x100fe20008010831 */
[----:B------:R-:W-:Y:S01]  /*13920*/  FMUL.FTZ R8, R11, UR48 ;  /* 0x000000300b087c20 */ /* 0x000fe20008410000 */
        /* <DEDUP_REMOVED lines=17> */
[----:B0-----:R-:W-:Y:S01]  /*13a40*/  FFMA.FTZ R10, R6, R3, R180 ;  /* 0x00000003060a7223 */ /* 0x001fe200000100b4 */
[--C-:B------:R-:W-:Y:S01]  /*13a50*/  FFMA.FTZ R157, R68, UR48, -R49.reuse ;  /* 0x00000030449d7c23 */ /* 0x100fe20008010831 */
[--C-:B------:R-:W-:Y:S01]  /*13a60*/  FFMA.FTZ R24, R69, UR48, -R49.reuse ;  /* 0x0000003045187c23 */ /* 0x100fe20008010831 */
[--C-:B------:R-:W-:Y:S01]  /*13a70*/  FFMA.FTZ R159, R70, UR48, -R49.reuse ;  /* 0x00000030469f7c23 */ /* 0x100fe20008010831 */
[----:B------:R-:W-:Y:S01]  /*13a80*/  FADD.FTZ R11, R75, R10 ;  /* 0x0000000a4b0b7221 */ /* 0x000fe20000010000 */
[----:B------:R-:W-:Y:S01]  /*13a90*/  FFMA.FTZ R153, R72, UR48, -R49 ;  /* 0x0000003048997c23 */ /* 0x000fe20008010831 */
[----:B------:R-:W-:Y:S01]  /*13aa0*/  IMAD R38, R186, 0x8, R18 ;  /* 0x00000008ba267824 */ /* 0x000fe200078e0212 */
[----:B------:R-:W0:Y:S01]  /*13ab0*/  MUFU.EX2 R183, R183 ;  /* 0x000000b700b77308 */ /* 0x000e220000000800 */
[----:B-1----:R-:W-:Y:S01]  /*13ac0*/  FFMA.FTZ R3, R8, R0, R181 ;  /* 0x0000000008037223 */ /* 0x002fe200000100b5 */
[----:B------:R-:W-:Y:S01]  /*13ad0*/  FADD.FTZ R10, R182, R11 ;  /* 0x0000000bb60a7221 */ /* 0x000fe20000010000 */
[----:B------:R-:W-:Y:S01]  /*13ae0*/  FFMA.FTZ R155, R74, UR48, -R49 ;  /* 0x000000304a9b7c23 */ /* 0x000fe20008010831 */
[----:B------:R-:W-:-:S04]  /*13af0*/  IMAD.U32 R39, RZ, RZ, UR38 ;  /* 0x00000026ff277e24 */ /* 0x000fc8000f8e00ff */
        /* <DEDUP_REMOVED lines=13> */
[----:B--2---:R-:W-:-:S07]  /*13bd0*/  FADD.FTZ R11, R177, R0 ;  /* 0x00000000b10b7221 */ /* 0x004fce0000010000 */
        /* <DEDUP_REMOVED lines=19> */
[----:B------:R2:W3:Y:S01]  /*13d10*/  MUFU.EX2 R32, R43 ;  /* 0x0000002b00207308 */ /* 0x0004e20000000800 */
[----:B0-----:R-:W-:-:S07]  /*13d20*/  FADD.FTZ R11, R168, R11 ;  /* 0x0000000ba80b7221 */ /* 0x001fce0000010000 */
[----:B------:R-:W0:Y:S01]  /*13d30*/  MUFU.EX2 R9, R9 ;  /* 0x0000000900097308 */ /* 0x000e220000000800 */
[----:B-1----:R-:W-:Y:S01]  /*13d40*/  FADD.FTZ R0, R169, R0 ;  /* 0x00000000a9007221 */ /* 0x002fe20000010000 */
[----:B--2---:R-:W-:-:S06]  /*13d50*/  FFMA.FTZ R43, R54, UR48, -R76 ;  /* 0x00000030362b7c23 */ /* 0x004fcc000801084c */
[----:B------:R-:W1:Y:S01]  /*13d60*/  MUFU.EX2 R170, R170 ;  /* 0x000000aa00aa7308 */ /* 0x000e620000000800 */
[----:B---3--:R-:W-:-:S07]  /*13d70*/  FADD.FTZ R11, R32, R11 ;  /* 0x0000000b200b7221 */ /* 0x008fce0000010000 */
        /* <DEDUP_REMOVED lines=47> */
[----:B------:R-:W-:-:S05]  /*14070*/  VIADD R0, R38, 0x28840 ;  /* 0x0002884026007836 */ /* 0x000fca0000000000 */
[----:B------:R-:W-:Y:S01]  /*14080*/  PRMT R0, R39, 0x654, R0 ;  /* 0x0000065427007816 */ /* 0x000fe20000000000 */
[----:B------:R-:W0:Y:S01]  /*14090*/  MUFU.EX2 R158, R158 ;  /* 0x0000009e009e7308 */ /* 0x000e220000000800 */
[----:B-1----:R-:W-:Y:S01]  /*140a0*/  FADD.FTZ R37, R43, R34 ;  /* 0x000000222b257221 */ /* 0x002fe20000010000 */
[----:B------:R-:W-:Y:S01]  /*140b0*/  FFMA.FTZ R34, R77, UR48, -R49 ;  /* 0x000000304d227c23 */ /* 0x000fe20008010831 */
[----:B------:R1:W-:Y:S05]  /*140c0*/  SYNCS.ARRIVE.TRANS64.RED.A1T0 RZ, [R0+URZ], RZ ;  /* 0x000000ff00ff79a7 */ /* 0x0003ea000810043f */
[----:B------:R-:W3:Y:S01]  /*140d0*/  MUFU.EX2 R159, R159 ;  /* 0x0000009f009f7308 */ /* 0x000ee20000000800 */
[----:B--2---:R-:W-:-:S07]  /*140e0*/  FADD.FTZ R38, R24, R3 ;  /* 0x0000000318267221 */ /* 0x004fce0000010000 */
[----:B------:R-:W2:Y:S01]  /*140f0*/  MUFU.EX2 R42, R42 ;  /* 0x0000002a002a7308 */ /* 0x000ea20000000800 */
[----:B0-----:R-:W-:-:S07]  /*14100*/  FADD.FTZ R37, R158, R37 ;  /* 0x000000259e257221 */ /* 0x001fce0000010000 */
[----:B------:R-:W0:Y:S01]  /*14110*/  MUFU.EX2 R11, R11 ;  /* 0x0000000b000b7308 */ /* 0x000e220000000800 */
[----:B---3--:R-:W-:-:S07]  /*14120*/  FADD.FTZ R38, R159, R38 ;  /* 0x000000269f267221 */ /* 0x008fce0000010000 */
        /* <DEDUP_REMOVED lines=20> */
.L_x_3084:
[----:B------:R-:W-:Y:S01]  /*14270*/  LEA R13, R13, R18, 0x3 ;  /* 0x000000120d0d7211 */ /* 0x000fe200078e18ff */
[----:B------:R-:W-:Y:S01]  /*14280*/  IMAD.U32 R38, RZ, RZ, UR38 ;  /* 0x00000026ff267e24 */ /* 0x000fe2000f8e00ff */
[----:B------:R-:W-:Y:S01]  /*14290*/  ISETP.GT.AND P2, PT, R12, R5, PT ;  /* 0x000000050c00720c */ /* 0x000fe20003f44270 */
[-C--:B------:R-:W-:Y:S01]  /*142a0*/  FMUL.FTZ R88, R88, R6.reuse ;  /* 0x0000000658587220 */ /* 0x080fe20000410000 */
[----:B------:R-:W-:Y:S01]  /*142b0*/  F2FP.BF16.F32.PACK_AB R159, R11, R159 ;  /* 0x0000009f0b9f723e */ /* 0x000fe200000010ff */
[----:B------:R-:W-:Y:S01]  /*142c0*/  VIADD R13, R13, 0x28860 ;  /* 0x000288600d0d7836 */ /* 0x000fe20000000000 */
[----:B------:R-:W-:Y:S01]  /*142d0*/  F2FP.BF16.F32.PACK_AB R153, R10, R153 ;  /* 0x000000990a99723e */ /* 0x000fe200000010ff */
        /* <DEDUP_REMOVED lines=92> */
[-C--:B------:R-:W-:Y:S01]  /*148a0*/  FMUL.FTZ R147, R147, R8.reuse ;  /* 0x0000000893937220 */ /* 0x080fe20000410000 */
[-C--:B------:R-:W-:Y:S01]  /*148b0*/  FMUL.FTZ R150, R150, R8.reuse ;  /* 0x0000000896967220 */ /* 0x080fe20000410000 */
[----:B------:R-:W-:Y:S01]  /*148c0*/  FMUL.FTZ R151, R151, R8 ;  /* 0x0000000897977220 */ /* 0x000fe20000410000 */
[----:B------:R-:W-:-:S02]  /*148d0*/  VIADD R12, R12, 0xffffffff ;  /* 0xffffffff0c0c7836 */ /* 0x000fc40000000000 */
[----:B------:R-:W-:Y:S02]  /*148e0*/  IMAD.MOV.U32 R10, RZ, RZ, R31 ;  /* 0x000000ffff0a7224 */ /* 0x000fe400078e001f */
[----:B------:R-:W-:Y:S02]  /*148f0*/  IMAD.MOV.U32 R11, RZ, RZ, R26 ;  /* 0x000000ffff0b7224 */ /* 0x000fe400078e001a */
[----:B------:R-:W-:Y:S02]  /*14900*/  IMAD.MOV.U32 R6, RZ, RZ, R189 ;  /* 0x000000ffff067224 */ /* 0x000fe400078e00bd */
[----:B0-----:R-:W-:Y:S01]  /*14910*/  IMAD.MOV.U32 R13, RZ, RZ, R186 ;  /* 0x000000ffff0d7224 */ /* 0x001fe200078e00ba */
[----:B------:R-:W-:Y:S06]  /*14920*/  @P2 BRA `(.L_x_3085) ;  /* 0xffffffcc00282947 */ /* 0x000fec000383ffff */
.L_x_3073:
[----:B------:R-:W-:-:S13]  /*14930*/  ISETP.GE.AND P1, PT, R12, R199, PT ;  /* 0x000000c70c00720c */ /* 0x000fda0003f26270 */
[----:B------:R-:W-:Y:S05]  /*14940*/  @!P1 BRA `(.L_x_3086) ;  /* 0x00000028008c9947 */ /* 0x000fea0003800000 */
[----:B------:R-:W-:Y:S02]  /*14950*/  IMAD.MOV.U32 R5, RZ, RZ, R31 ;  /* 0x000000ffff057224 */ /* 0x000fe400078e001f */
[----:B------:R-:W-:Y:S02]  /*14960*/  IMAD.MOV.U32 R10, RZ, RZ, R26 ;  /* 0x000000ffff0a7224 */ /* 0x000fe400078e001a */
[----:B------:R-:W-:Y:S02]  /*14970*/  IMAD.MOV.U32 R6, RZ, RZ, R189 ;  /* 0x000000ffff067224 */ /* 0x000fe400078e00bd */
[----:B------:R-:W-:-:S07]  /*14980*/  IMAD.MOV.U32 R11, RZ, RZ, R186 ;  /* 0x000000ffff0b7224 */ /* 0x000fce00078e00ba */
.L_x_3098:
        /* <DEDUP_REMOVED lines=10> */
.L_x_3088:
[----:B------:R-:W-:Y:S01]  /*14a30*/  IMAD R7, R186, 0x8, R18 ;  /* 0x00000008ba077824 */ /* 0x000fe200078e0212 */
[----:B------:R-:W-:-:S04]  /*14a40*/  SHF.L.U32 R8, R189, 0x1f, RZ ;  /* 0x0000001fbd087819 */ /* 0x000fc800000006ff */
[----:B------:R0:W1:Y:S01]  /*14a50*/  SYNCS.PHASECHK.TRANS64.TRYWAIT P1, [R7+URZ+0x28830], R8 ;  /* 0x02883008070075a7 */ /* 0x000062000802017f */
[----:B------:R-:W-:Y:S05]  /*14a60*/  @!P0 BRA `(.L_x_3089) ;  /* 0x0000000000048947 */ /* 0x000fea0003800000 */
[----:B------:R-:W-:Y:S01]  /*14a70*/  BPT.TRAP 0x1 ;  /* 0x000000040000795c */ /* 0x000fe20000300000 */
.L_x_3089:
[----:B------:R-:W-:Y:S04]  /*14a80*/  BSSY B0, `(.L_x_3087) ;  /* 0x0000004000007945 */ /* 0x000fe80003800000 */
[----:B-1----:R-:W-:Y:S05]  /*14a90*/  @P1 BRA `(.L_x_3090) ;  /* 0x0000000000081947 */ /* 0x002fea0003800000 */
[----:B------:R-:W1:Y:S02]  /*14aa0*/  SYNCS.PHASECHK.TRANS64.TRYWAIT P1, [R7+URZ+0x28830], R8 ;  /* 0x02883008070075a7 */ /* 0x000e64000802017f */
[----:B-1----:R-:W-:Y:S05]  /*14ab0*/  @!P1 BRA `(.L_x_3091) ;  /* 0x0000010000389947 */ /* 0x002fea0003800000 */
.L_x_3090:
[----:B------:R-:W-:Y:S05]  /*14ac0*/  BSYNC B0 ;  /* 0x0000000000007941 */ /* 0x000fea0003800000 */
.L_x_3087:
[----:B01----:R-:W0:Y:S01]  /*14ad0*/  S2R R7, SR_TID.X ;  /* 0x0000000000077919 */ /* 0x003e220000002100 */
[----:B------:R-:W-:Y:S05]  /*14ae0*/  WARPSYNC.ALL ;  /* 0x0000000000007948 */ /* 0x000fea0003800000 */
[----:B------:R-:W-:Y:S01]  /*14af0*/  LEA R8, R186, R4, 0xb ;  /* 0x00000004ba087211 */ /* 0x000fe200078e58ff */
[----:B------:R-:W-:Y:S02]  /*14b00*/  IMAD.MOV.U32 R9, RZ, RZ, 0x40000040 ;  /* 0x40000040ff097424 */ /* 0x000fe400078e00ff */
[----:B------:R-:W-:Y:S01]  /*14b10*/  IMAD.MOV.U32 R25, RZ, RZ, 0x40000040 ;  /* 0x40000040ff197424 */ /* 0x000fe200078e00ff */
[C---:B------:R-:W-:Y:S01]  /*14b20*/  R2UR UR6, R8.reuse ;  /* 0x00000000080672ca */ /* 0x040fe200000e0000 */
[C---:B------:R-:W-:Y:S01]  /*14b30*/  VIADD R24, R8.reuse, 0x4 ;  /* 0x0000000408187836 */ /* 0x040fe20000000000 */
[----:B------:R-:W-:Y:S01]  /*14b40*/  R2UR UR7, R9 ;  /* 0x00000000090772ca */ /* 0x000fe200000e0000 */
[----:B------:R-:W-:Y:S01]  /*14b50*/  VIADD R20, R8, 0x2 ;  /* 0x0000000208147836 */ /* 0x000fe20000000000 */
[C---:B------:R-:W-:Y:S01]  /*14b60*/  R2UR UR15, R25.reuse ;  /* 0x00000000190f72ca */ /* 0x040fe200000e0000 */
[----:B------:R-:W-:Y:S01]  /*14b70*/  IMAD.MOV.U32 R21, RZ, RZ, 0x40000040 ;  /* 0x40000040ff157424 */ /* 0x000fe200078e00ff */
[----:B------:R-:W-:Y:S01]  /*14b80*/  R2UR UR14, R24 ;  /* 0x00000000180e72ca */ /* 0x000fe200000e0000 */
[C---:B------:R-:W-:Y:S01]  /*14b90*/  VIADD R24, R8.reuse, 0x404 ;  /* 0x0000040408187836 */ /* 0x040fe20000000000 */
[----:B------:R-:W-:Y:S01]  /*14ba0*/  R2UR UR31, R25 ;  /* 0x00000000191f72ca */ /* 0x000fe200000e0000 */
[----:B------:R-:W-:Y:S01]  /*14bb0*/  VIADD R14, R8, 0x6 ;  /* 0x00000006080e7836 */ /* 0x000fe20000000000 */
[----:B------:R-:W-:Y:S01]  /*14bc0*/  R2UR UR10, R20 ;  /* 0x00000000140a72ca */ /* 0x000fe200000e0000 */
[----:B------:R-:W-:Y:S01]  /*14bd0*/  IMAD.MOV.U32 R15, RZ, RZ, 0x40000040 ;  /* 0x40000040ff0f7424 */ /* 0x000fe200078e00ff */
[----:B------:R-:W-:Y:S01]  /*14be0*/  R2UR UR30, R24 ;  /* 0x00000000181e72ca */ /* 0x000fe200000e0000 */
[----:B------:R-:W-:Y:S01]  /*14bf0*/  VIADD R20, R8, 0x400 ;  /* 0x0000040008147836 */ /* 0x000fe20000000000 */
[----:B------:R-:W-:-:S02]  /*14c00*/  R2UR UR11, R21 ;  /* 0x00000000150b72ca */ /* 0x000fc400000e0000 */
[----:B------:R-:W-:Y:S01]  /*14c10*/  R2UR UR18, R14 ;  /* 0x000000000e1272ca */ /* 0x000fe200000e0000 */
[C---:B------:R-:W-:Y:S01]  /*14c20*/  VIADD R14, R8.reuse, 0x402 ;  /* 0x00000402080e7836 */ /* 0x040fe20000000000 */
[----:B------:R-:W-:Y:S01]  /*14c30*/  R2UR UR19, R15 ;  /* 0x000000000f1372ca */ /* 0x000fe200000e0000 */
[----:B------:R-:W-:Y:S01]  /*14c40*/  VIADD R8, R8, 0x406 ;  /* 0x0000040608087836 */ /* 0x000fe20000000000 */
[----:B------:R-:W-:Y:S02]  /*14c50*/  R2UR UR22, R20 ;  /* 0x00000000141672ca */ /* 0x000fe400000e0000 */
[----:B0-----:R-:W-:Y:S02]  /*14c60*/  SHF.R.U32.HI R7, RZ, 0x7, R7 ;  /* 0x00000007ff077819 */ /* 0x001fe40000011607 */
[----:B------:R-:W-:Y:S02]  /*14c70*/  R2UR UR23, R21 ;  /* 0x00000000151772ca */ /* 0x000fe400000e0000 */
[----:B------:R-:W-:Y:S01]  /*14c80*/  R2UR UR26, R14 ;  /* 0x000000000e1a72ca */ /* 0x000fe200000e0000 */
[----:B------:R-:W-:Y:S01]  /*14c90*/  VIADD R7, R7, 0x8 ;  /* 0x0000000807077836 */ /* 0x000fe20000000000 */
[----:B------:R-:W-:-:S02]  /*14ca0*/  R2UR UR27, R15 ;  /* 0x000000000f1b72ca */ /* 0x000fc400000e0000 */
[----:B------:R-:W-:Y:S02]  /*14cb0*/  R2UR UR34, R8 ;  /* 0x00000000082272ca */ /* 0x000fe400000e0000 */
[----:B------:R0:W-:Y:S01]  /*14cc0*/  BAR.SYNC.DEFER_BLOCKING R7, 0x100 ;  /* 0x000400070000751d */ /* 0x0001e20000010000 */
[----:B------:R-:W-:-:S05]  /*14cd0*/  R2UR UR35, R9 ;  /* 0x00000000092372ca */ /* 0x000fca00000e0000 */
        /* <DEDUP_REMOVED lines=27> */
.L_x_3093:
[----:B------:R-:W-:Y:S01]  /*14e90*/  SHF.L.U32 R6, R6, 0x1f, RZ ;  /* 0x0000001f06067819 */ /* 0x000fe200000006ff */
[----:B------:R-:W-:-:S04]  /*14ea0*/  IMAD R7, R11, 0x8, R18 ;  /* 0x000000080b077824 */ /* 0x000fc800078e0212 */
[----:B------:R0:W1:Y:S01]  /*14eb0*/  SYNCS.PHASECHK.TRANS64.TRYWAIT P1, [R7+URZ+0x28850], R6 ;  /* 0x02885006070075a7 */ /* 0x000062000802017f */
[----:B------:R-:W-:Y:S05]  /*14ec0*/  @!P0 BRA `(.L_x_3094) ;  /* 0x0000000000048947 */ /* 0x000fea0003800000 */
[----:B------:R-:W-:Y:S01]  /*14ed0*/  BPT.TRAP 0x1 ;  /* 0x000000040000795c */ /* 0x000fe20000300000 */
.L_x_3094:
[----:B-1----:R-:W-:Y:S05]  /*14ee0*/  @P1 BRA `(.L_x_3092) ;  /* 0x0000000000081947 */ /* 0x002fea0003800000 */
[----:B------:R-:W1:Y:S02]  /*14ef0*/  SYNCS.PHASECHK.TRANS64.TRYWAIT P1, [R7+URZ+0x28850], R6 ;  /* 0x02885006070075a7 */ /* 0x000e64000802017f */
[----:B-1----:R-:W-:Y:S05]  /*14f00*/  @!P1 BRA `(.L_x_3095) ;  /* 0x000000fc00389947 */ /* 0x002fea0003800000 */
.L_x_3092:
[----:B01----:R-:W-:Y:S01]  /*14f10*/  IADD3 R6, R18, 0x400, RZ ;  /* 0x0000040012067810 */ /* 0x003fe20007ffe0ff */
[----:B------:R-:W-:Y:S01]  /*14f20*/  IMAD.MOV.U32 R7, RZ, RZ, 0x40000040 ;  /* 0x40000040ff077424 */ /* 0x000fe200078e00ff */
[----:B------:R-:W-:Y:S05]  /*14f30*/  WARPSYNC.ALL ;  /* 0x0000000000007948 */ /* 0x000fea0003800000 */
[----:B------:R-:W-:Y:S01]  /*14f40*/  SHF.R.U32.HI R6, RZ, 0x4, R6 ;  /* 0x00000004ff067819 */ /* 0x000fe20000011606 */
[----:B------:R-:W-:Y:S01]  /*14f50*/  WARPGROUP.ARRIVE ;  /* 0x00000000000079c5 */ /* 0x000fe20000000000 */
[----:B------:R-:W-:Y:S01]  /*14f60*/  R2UR UR7, R7 ;  /* 0x00000000070772ca */ /* 0x000fe200000e0000 */
[----:B------:R-:W-:Y:S01]  /*14f70*/  IMAD.MOV.U32 R9, RZ, RZ, 0x40000040 ;  /* 0x40000040ff097424 */ /* 0x000fe200078e00ff */
[----:B------:R-:W-:Y:S01]  /*14f80*/  LOP3.LUT R6, R6, 0x3fff, RZ, 0xc0, !PT ;  /* 0x00003fff06067812 */ /* 0x000fe200078ec0ff */
[----:B------:R-:W-:-:S02]  /*14f90*/  IMAD.MOV.U32 R7, RZ, RZ, 0x40000040 ;  /* 0x40000040ff077424 */ /* 0x000fc400078e00ff */
[----:B------:R-:W0:Y:S01]  /*14fa0*/  S2R R13, SR_TID.X ;  /* 0x00000000000d7919 */ /* 0x000e220000002100 */
        /* <DEDUP_REMOVED lines=57> */
.L_x_3096:
        /* <DEDUP_REMOVED lines=191> */
[----:B--2---:R-:W-:-:S05]  /*15f30*/  FMNMX.FTZ R82, R78, R31, !PT ;  /* 0x0000001f4e527209 */ /* 0x004fca0007810000 */
        /* <DEDUP_REMOVED lines=12> */
[----:B------:R-:W-:Y:S01]  /*16000*/  FFMA.FTZ R34, R38, UR48, -R81 ;  /* 0x0000003026227c23 */ /* 0x000fe20008010851 */
[C---:B------:R-:W-:Y:S01]  /*16010*/  FADD.FTZ R5, -R31.reuse, R5 ;  /* 0x000000051f057221 */ /* 0x040fe20000010100 */
[----:B------:R-:W-:Y:S01]  /*16020*/  FMUL.FTZ R38, R31, UR48 ;  /* 0x000000301f267c20 */ /* 0x000fe20008410000 */
[----:B------:R-:W-:Y:S01]  /*16030*/  FMUL.FTZ R10, R10, UR48 ;  /* 0x000000300a0a7c20 */ /* 0x000fe20008410000 */
        /* <DEDUP_REMOVED lines=29> */
[----:B------:R-:W-:Y:S01]  /*16210*/  FFMA.FTZ R175, R39, UR48, -R38 ;  /* 0x0000003027af7c23 */ /* 0x000fe20008010826 */
        /* <DEDUP_REMOVED lines=18> */
[--C-:B------:R-:W-:Y:S01]  /*16340*/  FFMA.FTZ R161, R59, UR48, -R38.reuse ;  /* 0x000000303ba17c23 */ /* 0x100fe20008010826 */
[--C-:B------:R-:W-:Y:S01]  /*16350*/  FFMA.FTZ R21, R58, UR48, -R81.reuse ;  /* 0x000000303a157c23 */ /* 0x100fe20008010851 */
[--C-:B------:R-:W-:Y:S01]  /*16360*/  FFMA.FTZ R25, R60, UR48, -R38.reuse ;  /* 0x000000303c197c23 */ /* 0x100fe20008010826 */
[--C-:B------:R-:W-:Y:S01]  /*16370*/  FFMA.FTZ R162, R61, UR48, -R81.reuse ;  /* 0x000000303da27c23 */ /* 0x100fe20008010851 */
[--C-:B------:R-:W-:Y:S01]  /*16380*/  FFMA.FTZ R163, R63, UR48, -R38.reuse ;  /* 0x000000303fa37c23 */ /* 0x100fe20008010826 */
[----:B------:R-:W-:Y:S01]  /*16390*/  FFMA.FTZ R14, R62, UR48, -R81 ;  /* 0x000000303e0e7c23 */ /* 0x000fe20008010851 */
[----:B------:R-:W1:Y:S01]  /*163a0*/  MUFU.EX2 R182, R182 ;  /* 0x000000b600b67308 */ /* 0x000e620000000800 */
[----:B0-----:R-:W-:Y:S01]  /*163b0*/  FADD.FTZ R3, R86, R3 ;  /* 0x0000000356037221 */ /* 0x001fe20000010000 */
[--C-:B------:R-:W-:Y:S01]  /*163c0*/  FFMA.FTZ R20, R64, UR48, -R38.reuse ;  /* 0x0000003040147c23 */ /* 0x100fe20008010826 */
[--C-:B------:R-:W-:Y:S01]  /*163d0*/  FFMA.FTZ R156, R65, UR48, -R81.reuse ;  /* 0x00000030419c7c23 */ /* 0x100fe20008010851 */
[--C-:B------:R-:W-:Y:S01]  /*163e0*/  FFMA.FTZ R157, R67, UR48, -R38.reuse ;  /* 0x00000030439d7c23 */ /* 0x100fe20008010826 */
[--C-:B------:R-:W-:Y:S01]  /*163f0*/  FFMA.FTZ R13, R66, UR48, -R81.reuse ;  /* 0x00000030420d7c23 */ /* 0x100fe20008010851 */
[----:B------:R-:W-:Y:S01]  /*16400*/  FFMA.FTZ R15, R68, UR48, -R38 ;  /* 0x00000030440f7c23 */ /* 0x000fe20008010826 */
[--C-:B------:R-:W-:Y:S01]  /*16410*/  FFMA.FTZ R158, R69, UR48, -R81.reuse ;  /* 0x00000030459e7c23 */ /* 0x100fe20008010851 */
[----:B------:R-:W0:Y:S01]  /*16420*/  MUFU.EX2 R183, R183 ;  /* 0x000000b700b77308 */ /* 0x000e220000000800 */
        /* <DEDUP_REMOVED lines=8> */
[----:B-1----:R-:W-:Y:S01]  /*164b0*/  FADD.FTZ R8, R182, R3 ;  /* 0x00000003b6087221 */ /* 0x002fe20000010000 */
[----:B------:R-:W-:Y:S01]  /*164c0*/  FFMA.FTZ R155, R79, UR48, -R38 ;  /* 0x000000304f9b7c23 */ /* 0x000fe20008010826 */
[----:B------:R-:W-:Y:S01]  /*164d0*/  FFMA.FTZ R37, R78, UR48, -R81 ;  /* 0x000000304e257c23 */ /* 0x000fe20008010851 */
[----:B------:R-:W-:-:S02]  /*164e0*/  IMAD R43, R186, 0x8, R18 ;  /* 0x00000008ba2b7824 */ /* 0x000fc400078e0212 */
[----:B------:R-:W-:Y:S02]  /*164f0*/  IMAD.U32 R44, RZ, RZ, UR38 ;  /* 0x00000026ff2c7e24 */ /* 0x000fe4000f8e00ff */
[----:B------:R-:W1:Y:S01]  /*16500*/  MUFU.EX2 R46, R46 ;  /* 0x0000002e002e7308 */ /* 0x000e620000000800 */
[----:B0-----:R-:W-:Y:S01]  /*16510*/  FADD.FTZ R3, R183, R0 ;  /* 0x00000000b7037221 */ /* 0x001fe20000010000 */
[----:B------:R-:W-:-:S05]  /*16520*/  VIADD R43, R43, 0x28840 ;  /* 0x000288402b2b7836 */ /* 0x000fca0000000000 */
[----:B------:R-:W-:Y:S01]  /*16530*/  PRMT R43, R44, 0x654, R43 ;  /* 0x000006542c2b7816 */ /* 0x000fe2000000002b */
[----:B------:R-:W0:Y:S01]  /*16540*/  MUFU.EX2 R176, R176 ;  /* 0x000000b000b07308 */ /* 0x000e220000000800 */
[----:B--2---:R-:W-:Y:S02]  /*16550*/  FADD.FTZ R9, R85, R8 ;  /* 0x0000000855097221 */ /* 0x004fe40000010000 */
[----:B------:R2:W-:Y:S05]  /*16560*/  SYNCS.ARRIVE.TRANS64.RED.A1T0 RZ, [R43+URZ], RZ ;  /* 0x000000ff2bff79a7 */ /* 0x0005ea000810043f */
        /* <DEDUP_REMOVED lines=56> */
[----:B------:R-:W-:-:S06]  /*168f0*/  FFMA.FTZ R9, R72, UR48, -R38 ;  /* 0x0000003048097c23 */ /* 0x000fcc0008010826 */
        /* <DEDUP_REMOVED lines=15> */
[----:B---3--:R-:W-:Y:S01]  /*169f0*/  FADD.FTZ R3, R21, R8 ;  /* 0x0000000815037221 */ /* 0x008fe20000010000 */
[--C-:B------:R-:W-:Y:S01]  /*16a00*/  FFMA.FTZ R8, R76, UR48, -R38.reuse ;  /* 0x000000304c087c23 */ /* 0x100fe20008010826 */
[----:B------:R-:W-:-:S05]  /*16a10*/  FFMA.FTZ R38, R80, UR48, -R38 ;  /* 0x0000003050267c23 */ /* 0x000fca0008010826 */
        /* <DEDUP_REMOVED lines=40> */
[----:B--2---:R-:W-:Y:S06]  /*16ca0*/  @!P0 BRA `(.L_x_3097) ;  /* 0x0000000000048947 */ /* 0x004fec0003800000 */
[----:B------:R-:W-:Y:S01]  /*16cb0*/  BPT.TRAP 0x1 ;  /* 0x000000040000795c */ /* 0x000fe20000300000 */
.L_x_3097:
        /* <DEDUP_REMOVED lines=106> */
[----:B------:R-:W-:Y:S01]  /*17360*/  F2FP.BF16.F32.PACK_AB R155, R38, R155 ;  /* 0x0000009b269b723e */ /* 0x000fe200000010ff */
[----:B------:R-:W-:Y:S06]  /*17370*/  @P1 BRA `(.L_x_3098) ;  /* 0xffffffd400841947 */ /* 0x000fec000383ffff */
.L_x_3086:
[----:B------:R-:W-:Y:S05]  /*17380*/  WARPSYNC.ALL ;  /* 0x0000000000007948 */ /* 0x000fea0003800000 */
[----:B------:R-:W-:Y:S06]  /*17390*/  BAR.ARV 0x8, 0x180 ;  /* 0x0206000000007b1d */ /* 0x000fec0000002000 */
[----:B------:R-:W-:Y:S05]  /*173a0*/  @!P0 BRA `(.L_x_3099) ;  /* 0x0000000000048947 */ /* 0x000fea0003800000 */
[----:B------:R-:W-:Y:S01]  /*173b0*/  BPT.TRAP 0x1 ;  /* 0x000000040000795c */ /* 0x000fe20000300000 */
.L_x_3099:
[----:B------:R-:W-:Y:S02]  /*173c0*/  LEA R11, R186, R18, 0x3 ;  /* 0x00000012ba0b7211 */ /* 0x000fe400078e18ff */
[----:B------:R-:W-:-:S04]  /*173d0*/  SHF.L.U32 R4, R189, 0x1f, RZ ;  /* 0x0000001fbd047819 */ /* 0x000fc800000006ff */
[----:B------:R0:W1:Y:S01]  /*173e0*/  SYNCS.PHASECHK.TRANS64.TRYWAIT P1, [R11+URZ+0x28850], R4 ;  /* 0x028850040b0075a7 */ /* 0x000062000802017f */
[----:B------:R-:W-:Y:S05]  /*173f0*/  @!P0 BRA `(.L_x_3100) ;  /* 0x0000000000048947 */ /* 0x000fea0003800000 */
[----:B------:R-:W-:Y:S01]  /*17400*/  BPT.TRAP 0x1 ;  /* 0x000000040000795c */ /* 0x000fe20000300000 */
.L_x_3100:
[----:B------:R-:W-:-:S05]  /*17410*/  VIADD R18, R18, 0x400 ;  /* 0x0000040012127836 */ /* 0x000fca0000000000 */
[----:B------:R-:W-:-:S04]  /*17420*/  SHF.R.U32.HI R18, RZ, 0x4, R18 ;  /* 0x00000004ff127819 */ /* 0x000fc80000011612 */
[----:B------:R-:W-:-:S04]  /*17430*/  LOP3.LUT R18, R18, 0x3fff, RZ, 0xc0, !PT ;  /* 0x00003fff12127812 */ /* 0x000fc800078ec0ff */
[----:B------:R-:W-:Y:S01]  /*17440*/  LOP3.LUT R5, R18, 0x4000000, RZ, 0xfc, !PT ;  /* 0x0400000012057812 */ /* 0x000fe200078efcff */
[----:B-1----:R-:W-:Y:S06]  /*17450*/  @P1 BRA `(.L_x_3101) ;  /* 0x0000000000081947 */ /* 0x002fec0003800000 */
[----:B------:R-:W1:Y:S02]  /*17460*/  SYNCS.PHASECHK.TRANS64.TRYWAIT P1, [R11+URZ+0x28850], R4 ;  /* 0x028850040b0075a7 */ /* 0x000e64000802017f */
[----:B-1----:R-:W-:Y:S05]  /*17470*/  @!P1 BRA `(.L_x_3102) ;  /* 0x000000d400f09947 */ /* 0x002fea0003800000 */
.L_x_3101:
[----:B01----:R-:W-:Y:S01]  /*17480*/  IMAD R4, R186, 0x800, R5 ;  /* 0x00000800ba047824 */ /* 0x003fe200078e0205 */
[----:B------:R-:W-:Y:S05]  /*17490*/  WARPSYNC.ALL ;  /* 0x0000000000007948 */ /* 0x000fea0003800000 */
[----:B------:R-:W-:Y:S01]  /*174a0*/  IMAD.MOV.U32 R5, RZ, RZ, 0x40000040 ;  /* 0x40000040ff057424 */ /* 0x000fe200078e00ff */
[C---:B------:R-:W-:Y:S01]  /*174b0*/  R2UR UR6, R4.reuse ;  /* 0x00000000040672ca */ /* 0x040fe200000e0000 */
[----:B------:R-:W-:Y:S01]  /*174c0*/  WARPGROUP.ARRIVE ;  /* 0x00000000000079c5 */ /* 0x000fe20000000000 */
[----:B------:R-:W-:Y:S02]  /*174d0*/  VIADD R6, R4, 0x80 ;  /* 0x0000008004067836 */ /* 0x000fe40000000000 */
[----:B------:R-:W-:Y:S01]  /*174e0*/  R2UR UR7, R5 ;  /* 0x00000000050772ca */ /* 0x000fe200000e0000 */
[----:B------:R-:W-:-:S02]  /*174f0*/  IMAD.MOV.U32 R7, RZ, RZ, 0x40000040 ;  /* 0x40000040ff077424 */ /* 0x000fc400078e00ff */
[----:B------:R-:W-:Y:S02]  /*17500*/  IMAD.MOV.U32 R5, RZ, RZ, 0x40000040 ;  /* 0x40000040ff057424 */ /* 0x000fe400078e00ff */
[----:B------:R-:W-:Y:S02]  /*17510*/  IMAD.MOV.U32 R9, RZ, RZ, RZ ;  /* 0x000000ffff097224 */ /* 0x000fe400078e00ff */
[----:B------:R-:W-:-:S06]  /*17520*/  IMAD.U32 R15, RZ, RZ, UR48 ;  /* 0x00000030ff0f7e24 */ /* 0x000fcc000f8e00ff */
        /* <DEDUP_REMOVED lines=32> */
[C---:B------:R-:W-:Y:S01]  /*17730*/  IADD3 R6, R4.reuse, 0x300, RZ ;  /* 0x0000030004067810 */ /* 0x040fe20007ffe0ff */
        /* <DEDUP_REMOVED lines=10> */
[----:B------:R-:W-:Y:S01]  /*177e0*/  R2UR UR7, R5 ;  /* 0x00000000050772ca */ /* 0x000fe200000e0000 */
[----:B------:R-:W0:Y:S04]  /*177f0*/  SHFL.BFLY PT, R4, R3, 0x2, 0x1f ;  /* 0x0c401f0003047f89 */ /* 0x000e2800000e0000 */
[----:B------:R-:W1:Y:S01]  /*17800*/  SHFL.BFLY PT, R5, R0, 0x2, 0x1f ;  /* 0x0c401f0000057f89 */ /* 0x000e6200000e0000 */
[----:B0-----:R-:W-:Y:S01]  /*17810*/  FADD.FTZ R4, R4, R3 ;  /* 0x0000000304047221 */ /* 0x001fe20000010000 */
[----:B------:R-:W-:-:S02]  /*17820*/  IMAD.MOV.U32 R3, RZ, RZ, -0x800000 ;  /* 0xff800000ff037424 */ /* 0x000fc400078e00ff */
[----:B-1----:R-:W-:Y:S01]  /*17830*/  FADD.FTZ R6, R5, R0 ;  /* 0x0000000005067221 */ /* 0x002fe20000010000 */
[----:B------:R-:W-:Y:S01]  /*17840*/  IMAD.MOV.U32 R0, RZ, RZ, -0x800000 ;  /* 0xff800000ff007424 */ /* 0x000fe200078e00ff */
[----:B------:R-:W0:Y:S04]  /*17850*/  SHFL.BFLY PT, R5, R4, 0x1, 0x1f ;  /* 0x0c201f0004057f89 */ /* 0x000e2800000e0000 */
[----:B------:R-:W1:Y:S01]  /*17860*/  SHFL.BFLY PT, R7, R6, 0x1, 0x1f ;  /* 0x0c201f0006077f89 */ /* 0x000e6200000e0000 */
[----:B0-----:R-:W-:Y:S01]  /*17870*/  FADD.FTZ R12, R4, R5 ;  /* 0x00000005040c7221 */ /* 0x001fe20000010000 */
[----:B------:R-:W-:Y:S02]  /*17880*/  IMAD.MOV.U32 R5, RZ, RZ, RZ ;  /* 0x000000ffff057224 */ /* 0x000fe400078e00ff */
[----:B-1----:R-:W-:-:S02]  /*17890*/  FADD.FTZ R13, R6, R7 ;  /* 0x00000007060d7221 */ /* 0x002fc40000010000 */
[----:B------:R-:W-:Y:S01]  /*178a0*/  FSETP.NE.FTZ.AND P1, PT, R12, RZ, PT ;  /* 0x000000ff0c00720b */ /* 0x000fe20003f35000 */
[----:B------:R-:W-:Y:S02]  /*178b0*/  IMAD.U32 R7, RZ, RZ, UR48 ;  /* 0x00000030ff077e24 */ /* 0x000fe4000f8e00ff */
        /* <DEDUP_REMOVED lines=17> */
.L_x_3103:
        /* <DEDUP_REMOVED lines=19> */
[----:B-1----:R-:W-:Y:S01]  /*17b00*/  SEL R4, RZ, 0x1, P1 ;  /* 0x00000001ff047807 */ /* 0x002fe20000800000 */
        /* <DEDUP_REMOVED lines=20> */
[-C--:B0-----:R-:W-:Y:S01]  /*17c50*/  FMUL.FTZ R90, R90, R9.reuse ;  /* 0x000000095a5a7220 */ /* 0x081fe20000410000 */
        /* <DEDUP_REMOVED lines=34> */
.L_x_3014:
        /* <DEDUP_REMOVED lines=13> */
[----:B------:R-:W4:Y:S01]  /*17f50*/  S2R R9, SR_SWINHI ;  /* 0x0000000000097919 */ /* 0x000f220000002f00 */
[----:B------:R-:W-:Y:S02]  /*17f60*/  F2FP.BF16.F32.PACK_AB R36, R137, R136 ;  /* 0x000000888924723e */ /* 0x000fe400000010ff */
[----:B------:R-:W-:Y:S02]  /*17f70*/  MOV R40, R18 ;  /* 0x0000001200287202 */ /* 0x000fe40000000f00 */
[----:B----4-:R-:W-:-:S03]  /*17f80*/  MOV R41, R9 ;  /* 0x0000000900297202 */ /* 0x010fc60000000f00 */
[----:B--2---:R-:W-:-:S03]  /*17f90*/  IMAD.WIDE R12, R8, 0x2, R40 ;  /* 0x00000002080c7825 */ /* 0x004fc600078e0228 */
[C---:B------:R-:W-:Y:S02]  /*17fa0*/  IADD3 R37, P0, R12.reuse, 0x40, RZ ;  /* 0x000000400c257810 */ /* 0x040fe40007f1e0ff */
[----:B------:R-:W-:Y:S02]  /*17fb0*/  IADD3 R35, P5, R12, 0x20, RZ ;  /* 0x000000200c237810 */ /* 0x000fe40007fbe0ff */
[----:B------:R-:W-:Y:S01]  /*17fc0*/  LOP3.LUT R8, R37, 0x380, RZ, 0xc0, !PT ;  /* 0x0000038025087812 */ /* 0x000fe200078ec0ff */
[----:B------:R-:W-:Y:S01]  /*17fd0*/  IMAD.X R31, RZ, RZ, R13, P0 ;  /* 0x000000ffff1f7224 */ /* 0x000fe200000e060d */
[C---:B------:R-:W-:Y:S02]  /*17fe0*/  ISETP.NE.AND P0, PT, R208.reuse, RZ, PT ;  /* 0x000000ffd000720c */ /* 0x040fe40003f05270 */
[----:B---3--:R-:W-:Y:S02]  /*17ff0*/  LOP3.LUT R4, R35, 0x380, RZ, 0xc0, !PT ;  /* 0x0000038023047812 */ /* 0x008fe400078ec0ff */
[----:B------:R-:W-:Y:S01]  /*18000*/  SEL R208, R208, UR4, P0 ;  /* 0x00000004d0d07c07 */ /* 0x000fe20008000000 */
[----:B------:R-:W-:Y:S05]  /*18010*/  WARPSYNC.ALL ;  /* 0x0000000000007948 */ /* 0x000fea0003800000 */
[C---:B------:R-:W-:Y:S01]  /*18020*/  LOP3.LUT R15, R12.reuse, 0x380, RZ, 0xc0, !PT ;  /* 0x000003800c0f7812 */ /* 0x040fe200078ec0ff */
[----:B------:R-:W-:Y:S01]  /*18030*/  ULDC.64 UR6, c[0x0][0xc08] ;  /* 0x0003020000067ab9 */ /* 0x000fe20000000a00 */
[----:B------:R-:W-:Y:S01]  /*18040*/  IADD3 R39, P1, R12, 0x60, RZ ;  /* 0x000000600c277810 */ /* 0x000fe20007f3e0ff */
[----:B------:R-:W-:Y:S01]  /*18050*/  ULDC.64 UR4, c[0x0][0xc00] ;  /* 0x0003000000047ab9 */ /* 0x000fe20000000a00 */
[----:B------:R-:W-:-:S02]  /*18060*/  SHF.R.U64 R4, R4, 0x3, RZ ;  /* 0x0000000304047819 */ /* 0x000fc400000012ff */
[----:B------:R-:W-:Y:S01]  /*18070*/  SHF.R.U64 R8, R8, 0x3, RZ ;  /* 0x0000000308087819 */ /* 0x000fe200000012ff */
[--C-:B------:R-:W-:Y:S01]  /*18080*/  IMAD.X R27, RZ, RZ, R13.reuse, P1 ;  /* 0x000000ffff1b7224 */ /* 0x100fe200008e060d */
[C---:B-1----:R-:W-:Y:S02]  /*18090*/  IADD3 R43, P2, R12.reuse, 0x4000, RZ ;  /* 0x000040000c2b7810 */ /* 0x042fe40007f5e0ff */
[C---:B------:R-:W-:Y:S02]  /*180a0*/  IADD3 R45, P3, R12.reuse, 0x4020, RZ ;  /* 0x000040200c2d7810 */ /* 0x040fe40007f7e0ff */
[----:B------:R-:W-:Y:S01]  /*180b0*/  IADD3.X R29, RZ, R13, RZ, P5, !PT ;  /* 0x0000000dff1d7210 */ /* 0x000fe20002ffe4ff */
[--C-:B------:R-:W-:Y:S01]  /*180c0*/  IMAD.X R25, RZ, RZ, R13.reuse, P2 ;  /* 0x000000ffff197224 */ /* 0x100fe200010e060d */
[----:B------:R-:W-:Y:S01]  /*180d0*/  SHF.R.U64 R15, R15, 0x3, RZ ;  /* 0x000000030f0f7819 */ /* 0x000fe200000012ff */
[----:B------:R-:W-:Y:S01]  /*180e0*/  IMAD.X R11, RZ, RZ, R13, P3 ;  /* 0x000000ffff0b7224 */ /* 0x000fe200018e060d */
[----:B------:R-:W-:-:S02]  /*180f0*/  IADD3 R47, P4, R12, 0x4040, RZ ;  /* 0x000040400c2f7810 */ /* 0x000fc40007f9e0ff */
[----:B------:R-:W-:Y:S02]  /*18100*/  IADD3 R32, P5, R12, 0x4060, RZ ;  /* 0x000040600c207810 */ /* 0x000fe40007fbe0ff */
[----:B------:R-:W-:Y:S01]  /*18110*/  LOP3.LUT R10, R39, 0x380, RZ, 0xc0, !PT ;  /* 0x00000380270a7812 */ /* 0x000fe200078ec0ff */
[--C-:B------:R-:W-:Y:S01]  /*18120*/  IMAD.X R9, RZ, RZ, R13.reuse, P4 ;  /* 0x000000ffff097224 */ /* 0x100fe200020e060d */
[----:B------:R-:W-:Y:S01]  /*18130*/  LOP3.LUT R28, R4, R35, RZ, 0x3c, !PT ;  /* 0x00000023041c7212 */ /* 0x000fe200078e3cff */
[----:B------:R-:W-:Y:S01]  /*18140*/  IMAD.X R33, RZ, RZ, R13, P5 ;  /* 0x000000ffff217224 */ /* 0x000fe200028e060d */
[----:B------:R-:W-:Y:S02]  /*18150*/  LOP3.LUT R30, R8, R37, RZ, 0x3c, !PT ;  /* 0x00000025081e7212 */ /* 0x000fe400078e3cff */
[----:B------:R-:W-:Y:S02]  /*18160*/  LOP3.LUT R12, R15, R12, RZ, 0x3c, !PT ;  /* 0x0000000c0f0c7212 */ /* 0x000fe400078e3cff */
[----:B------:R-:W-:-:S02]  /*18170*/  LOP3.LUT R4, R43, 0x380, RZ, 0xc0, !PT ;  /* 0x000003802b047812 */ /* 0x000fc400078ec0ff */
[----:B------:R-:W-:Y:S02]  /*18180*/  LOP3.LUT R8, R45, 0x380, RZ, 0xc0, !PT ;  /* 0x000003802d087812 */ /* 0x000fe400078ec0ff */
[----:B------:R-:W-:Y:S02]  /*18190*/  LOP3.LUT R14, R47, 0x380, RZ, 0xc0, !PT ;  /* 0x000003802f0e7812 */ /* 0x000fe400078ec0ff */
[----:B------:R-:W-:Y:S02]  /*181a0*/  LOP3.LUT R15, R32, 0x380, RZ, 0xc0, !PT ;  /* 0x00000380200f7812 */ /* 0x000fe400078ec0ff */
[----:B------:R-:W-:Y:S02]  /*181b0*/  SHF.R.U64 R10, R10, 0x3, RZ ;  /* 0x000000030a0a7819 */ /* 0x000fe400000012ff */
[----:B------:R-:W-:Y:S02]  /*181c0*/  SHF.R.U64 R4, R4, 0x3, RZ ;  /* 0x0000000304047819 */ /* 0x000fe400000012ff */
[----:B------:R-:W-:-:S02]  /*181d0*/  SHF.R.U64 R8, R8, 0x3, RZ ;  /* 0x0000000308087819 */ /* 0x000fc400000012ff */
[----:B------:R-:W-:Y:S02]  /*181e0*/  SHF.R.U64 R14, R14, 0x3, RZ ;  /* 0x000000030e0e7819 */ /* 0x000fe400000012ff */
[----:B------:R-:W-:Y:S02]  /*181f0*/  SHF.R.U64 R15, R15, 0x3, RZ ;  /* 0x000000030f0f7819 */ /* 0x000fe400000012ff */
[----:B------:R-:W-:Y:S02]  /*18200*/  LOP3.LUT R26, R10, R39, RZ, 0x3c, !PT ;  /* 0x000000270a1a7212 */ /* 0x000fe400078e3cff */
[----:B-----5:R-:W-:Y:S02]  /*18210*/  LOP3.LUT R24, R4, R43, RZ, 0x3c, !PT ;  /* 0x0000002b04187212 */ /* 0x020fe400078e3cff */
[----:B------:R-:W-:Y:S02]  /*18220*/  LOP3.LUT R10, R8, R45, RZ, 0x3c, !PT ;  /* 0x0000002d080a7212 */ /* 0x000fe400078e3cff */
[----:B------:R-:W-:-:S02]  /*18230*/  LOP3.LUT R8, R14, R47, RZ, 0x3c, !PT ;  /* 0x0000002f0e087212 */ /* 0x000fc400078e3cff */
[----:B------:R-:W-:Y:S02]  /*18240*/  LOP3.LUT R32, R15, R32, RZ, 0x3c, !PT ;  /* 0x000000200f207212 */ /* 0x000fe400078e3cff */
[----:B------:R-:W-:Y:S02]  /*18250*/  MOV R4, R12 ;  /* 0x0000000c00047202 */ /* 0x000fe40000000f00 */
[----:B------:R-:W-:Y:S02]  /*18260*/  F2FP.BF16.F32.PACK_AB R12, R21, R20 ;  /* 0x00000014150c723e */ /* 0x000fe400000010ff */
[----:B------:R-:W-:Y:S02]  /*18270*/  F2FP.BF16.F32.PACK_AB R13, R91, R90 ;  /* 0x0000005a5b0d723e */ /* 0x000fe400000010ff */
[----:B------:R-:W-:Y:S02]  /*18280*/  F2FP.BF16.F32.PACK_AB R14, R93, R92 ;  /* 0x0000005c5d0e723e */ /* 0x000fe400000010ff */
[----:B------:R-:W-:Y:S01]  /*18290*/  F2FP.BF16.F32.PACK_AB R15, R95, R94 ;  /* 0x0000005e5f0f723e */ /* 0x000fe200000010ff */
[----:B------:R-:W-:Y:S01]  /*182a0*/  BAR.SYNC.DEFER_BLOCKING 0x1, 0x100 ;  /* 0x0044000000007b1d */ /* 0x000fe20000010000 */
[----:B------:R-:W-:-:S02]  /*182b0*/  MOV R43, R10 ;  /* 0x0000000a002b7202 */ /* 0x000fc40000000f00 */
[----:B------:R-:W-:Y:S02]  /*182c0*/  MOV R42, R8 ;  /* 0x00000008002a7202 */ /* 0x000fe40000000f00 */
[----:B------:R-:W-:Y:S02]  /*182d0*/  MOV R37, R28 ;  /* 0x0000001c00257202 */ /* 0x000fe40000000f00 */
[----:B------:R-:W-:Y:S02]  /*182e0*/  F2FP.BF16.F32.PACK_AB R8, R97, R96 ;  /* 0x000000606108723e */ /* 0x000fe400000010ff */
[----:B------:R-:W-:Y:S02]  /*182f0*/  F2FP.BF16.F32.PACK_AB R9, R99, R98 ;  /* 0x000000626309723e */ /* 0x000fe400000010ff */
[----:B------:R-:W-:Y:S02]  /*18300*/  F2FP.BF16.F32.PACK_AB R10, R101, R100 ;  /* 0x00000064650a723e */ /* 0x000fe400000010ff */
[----:B------:R-:W-:-:S02]  /*18310*/  F2FP.BF16.F32.PACK_AB R11, R103, R102 ;  /* 0x00000066670b723e */ /* 0x000fc400000010ff */
[----:B------:R-:W-:Y:S02]  /*18320*/  MOV R38, R30 ;  /* 0x0000001e00267202 */ /* 0x000fe40000000f00 */
[----:B------:R-:W-:Y:S02]  /*18330*/  MOV R39, R26 ;  /* 0x0000001a00277202 */ /* 0x000fe40000000f00 */
[----:B------:R-:W-:Y:S02]  /*18340*/  MOV R44, R24 ;  /* 0x00000018002c7202 */ /* 0x000fe40000000f00 */
        /* <DEDUP_REMOVED lines=8> */
[----:B------:R-:W-:Y:S02]  /*183d0*/  F2FP.BF16.F32.PACK_AB R30, R125, R124 ;  /* 0x0000007c7d1e723e */ /* 0x000fe400000010ff */
[----:B------:R-:W-:Y:S02]  /*183e0*/  F2FP.BF16.F32.PACK_AB R31, R127, R126 ;  /* 0x0000007e7f1f723e */ /* 0x000fe400000010ff */
[----:B------:R-:W-:-:S02]  /*183f0*/  F2FP.BF16.F32.PACK_AB R35, R135, R134 ;  /* 0x000000868723723e */ /* 0x000fc400000010ff */
[----:B------:R-:W-:Y:S02]  /*18400*/  ISETP.NE.U32.AND P0, PT, RZ, UR4, PT ;  /* 0x00000004ff007c0c */ /* 0x000fe4000bf05070 */
[----:B-1----:R-:W-:Y:S02]  /*18410*/  F2FP.BF16.F32.PACK_AB R12, R105, R104 ;  /* 0x00000068690c723e */ /* 0x002fe400000010ff */
[----:B------:R-:W-:Y:S02]  /*18420*/  F2FP.BF16.F32.PACK_AB R13, R107, R106 ;  /* 0x0000006a6b0d723e */ /* 0x000fe400000010ff */
[----:B------:R-:W-:Y:S02]  /*18430*/  F2FP.BF16.F32.PACK_AB R14, R109, R108 ;  /* 0x0000006c6d0e723e */ /* 0x000fe400000010ff */
[----:B------:R-:W-:Y:S02]  /*18440*/  F2FP.BF16.F32.PACK_AB R15, R111, R110 ;  /* 0x0000006e6f0f723e */ /* 0x000fe400000010ff */
[----:B------:R-:W-:-:S02]  /*18450*/  MOV R4, R32 ;  /* 0x0000002000047202 */ /* 0x000fc40000000f00 */
[----:B------:R-:W-:Y:S01]  /*18460*/  F2FP.BF16.F32.PACK_AB R32, R129, R128 ;  /* 0x000000808120723e */ /* 0x000fe200000010ff */
[----:B------:R1:W-:Y:S01]  /*18470*/  STSM.16.M88.4 [R38], R12 ;  /* 0x0000000c26007844 */ /* 0x0003e20000000200 */
[----:B------:R-:W-:Y:S02]  /*18480*/  F2FP.BF16.F32.PACK_AB R33, R131, R130 ;  /* 0x000000828321723e */ /* 0x000fe400000010ff */
[----:B--2---:R-:W-:Y:S01]  /*18490*/  F2FP.BF16.F32.PACK_AB R37, R139, R138 ;  /* 0x0000008a8b25723e */ /* 0x004fe200000010ff */
[----:B------:R2:W-:Y:S01]  /*184a0*/  STSM.16.M88.4 [R39], R24 ;  /* 0x0000001827007844 */ /* 0x0005e20000000200 */
[----:B------:R-:W-:Y:S02]  /*184b0*/  F2FP.BF16.F32.PACK_AB R8, R145, R144 ;  /* 0x000000909108723e */ /* 0x000fe400000010ff */
[----:B------:R-:W-:Y:S01]  /*184c0*/  F2FP.BF16.F32.PACK_AB R9, R147, R146 ;  /* 0x000000929309723e */ /* 0x000fe200000010ff */
[----:B------:R3:W-:Y:S01]  /*184d0*/  STSM.16.M88.4 [R44], R28 ;  /* 0x0000001c2c007844 */ /* 0x0007e20000000200 */
[----:B------:R-:W-:-:S02]  /*184e0*/  F2FP.BF16.F32.PACK_AB R10, R149, R148 ;  /* 0x00000094950a723e */ /* 0x000fc400000010ff */
[----:B------:R-:W-:Y:S01]  /*184f0*/  F2FP.BF16.F32.PACK_AB R11, R151, R150 ;  /* 0x00000096970b723e */ /* 0x000fe200000010ff */
[----:B------:R-:W-:Y:S01]  /*18500*/  STSM.16.M88.4 [R43], R32 ;  /* 0x000000202b007844 */ /* 0x000fe20000000200 */
[----:B------:R-:W-:Y:S02]  /*18510*/  ISETP.NE.U32.AND P3, PT, RZ, UR6, PT ;  /* 0x00000006ff007c0c */ /* 0x000fe4000bf65070 */
[----:B------:R-:W-:Y:S01]  /*18520*/  ISETP.NE.AND.EX P0, PT, RZ, UR5, PT, P0 ;  /* 0x00000005ff007c0c */ /* 0x000fe2000bf05300 */
[----:B-1----:R-:W-:Y:S01]  /*18530*/  IMAD.MOV.U32 R12, RZ, RZ, RZ ;  /* 0x000000ffff0c7224 */ /* 0x002fe200078e00ff */
[----:B------:R-:W-:Y:S02]  /*18540*/  F2FP.BF16.F32.PACK_AB R38, R141, R140 ;  /* 0x0000008c8d26723e */ /* 0x000fe400000010ff */
[----:B------:R-:W-:Y:S02]  /*18550*/  IADD3 R14, P1, R210, UR4, RZ ;  /* 0x00000004d20e7c10 */ /* 0x000fe4000ff3e0ff */
[----:B--2---:R-:W-:-:S02]  /*18560*/  F2FP.BF16.F32.PACK_AB R39, R143, R142 ;  /* 0x0000008e8f27723e */ /* 0x004fc400000010ff */
[----:B------:R-:W-:Y:S02]  /*18570*/  ISETP.NE.AND.EX P3, PT, RZ, UR7, PT, P3 ;  /* 0x00000007ff007c0c */ /* 0x000fe4000bf65330 */
[----:B------:R-:W-:Y:S01]  /*18580*/  IADD3.X R15, R211, UR5, RZ, P1, !PT ;  /* 0x00000005d30f7c10 */ /* 0x000fe20008ffe4ff */
[----:B------:R-:W-:Y:S04]  /*18590*/  STSM.16.M88.4 [R42], R36 ;  /* 0x000000242a007844 */ /* 0x000fe80000000200 */
[----:B------:R1:W-:Y:S01]  /*185a0*/  STSM.16.M88.4 [R4], R8 ;  /* 0x0000000804007844 */ /* 0x0003e20000000200 */
[----:B------:R-:W-:Y:S05]  /*185b0*/  BAR.SYNC.DEFER_BLOCKING 0x1, 0x100 ;  /* 0x0044000000007b1d */ /* 0x000fea0000010000 */
[----:B------:R-:W-:Y:S01]  /*185c0*/  @P3 IADD3 R210, P1, R210, UR6, RZ ;  /* 0x00000006d2d23c10 */ /* 0x000fe2000ff3e0ff */
[----:B------:R-:W-:-:S03]  /*185d0*/  ULDC UR6, c[0x0][0xa88] ;  /* 0x0002a20000067ab9 */ /* 0x000fc60000000800 */
[----:B------:R-:W-:Y:S01]  /*185e0*/  @P3 IADD3.X R211, R211, UR7, RZ, P1, !PT ;  /* 0x00000007d3d33c10 */ /* 0x000fe20008ffe4ff */
[----:B------:R-:W-:Y:S01]  /*185f0*/  IMAD.U32 R13, RZ, RZ, UR6 ;  /* 0x00000006ff0d7e24 */ /* 0x000fe2000f8e00ff */
[----:B------:R-:W-:Y:S01]  /*18600*/  ISETP.GT.AND P2, PT, R208, 0x1, PT ;  /* 0x00000001d000780c */ /* 0x000fe20003f44270 */
[----:B---3--:R-:W-:Y:S01]  /*18610*/  IMAD.MOV.U32 R30, RZ, RZ, 0x9b8 ;  /* 0x000009b8ff1e7424 */ /* 0x008fe200078e00ff */
[----:B-1----:R-:W1:Y:S01]  /*18620*/  LDC R4, c[0x0][0xbe8] ;  /* 0x0002fa00ff047b82 */ /* 0x002e620000000800 */
[----:B------:R2:W5:Y:S04]  /*18630*/  @P0 LDG.E R12, desc[UR42][R14.64] ;  /* 0x0000002a0e0c0981 */ /* 0x000568000c1e1900 */
[----:B------:R2:W5:Y:S01]  /*18640*/  @P3 LDG.E R13, desc[UR42][R210.64] ;  /* 0x0000002ad20d3981 */ /* 0x000562000c1e1900 */
[----:B------:R-:W-:-:S04]  /*18650*/  SEL R30, R30, 0x978, P2 ;  /* 0x000009781e1e7807 */ /* 0x000fc80001000000 */
[----:B------:R2:W3:Y:S01]  /*18660*/  LDC.64 R26, c[0x0][R30+0x220] ;  /* 0x000088001e1a7b82 */ /* 0x0004e20000000a00 */
[----:B-1----:R-:W-:-:S07]  /*18670*/  ISETP.NE.AND P1, PT, R4, 0x1, PT ;  /* 0x000000010400780c */ /* 0x002fce0003f25270 */
[----:B------:R2:W1:Y:S08]  /*18680*/  LDC.64 R24, c[0x0][R30+0x218] ;  /* 0x000086001e187b82 */ /* 0x0004700000000a00 */
[----:B------:R2:W4:Y:S01]  /*18690*/  LDC.64 R8, c[0x0][R30+0x228] ;  /* 0x00008a001e087b82 */ /* 0x0005220000000a00 */
[----:B---3--:R-:W-:Y:S05]  /*186a0*/  @P3 BRA `(.L_x_3106) ;  /* 0x0000000000103947 */ /* 0x008fea0003800000 */
[----:B------:R-:W-:Y:S05]  /*186b0*/  @!P0 BRA `(.L_x_3106) ;  /* 0x00000000000c8947 */ /* 0x000fea0003800000 */
[----:B------:R-:W3:Y:S04]  /*186c0*/  LDG.E R10, desc[UR42][R14.64] ;  /* 0x0000002a0e0a7981 */ /* 0x000ee8000c1e1900 */
[----:B-----5:R-:W3:Y:S02]  /*186d0*/  LDG.E R13, desc[UR42][R14.64+0x4] ;  /* 0x0000042a0e0d7981 */ /* 0x020ee4000c1e1900 */
[----:B---3--:R-:W-:-:S07]  /*186e0*/  IMAD.IADD R13, R13, 0x1, -R10 ;  /* 0x000000010d0d7824 */ /* 0x008fce00078e0a0a */
.L_x_3106:
[----:B------:R-:W3:Y:S01]  /*186f0*/  LDL R36, [R1+0x14] ;  /* 0x0000140001247983 */ /* 0x000ee20000100800 */
[----:B--2---:R-:W2:Y:S01]  /*18700*/  LDC.64 R14, c[0x0][R30+0x210] ;  /* 0x000084001e0e7b82 */ /* 0x004ea20000000a00 */
[----:B------:R-:W-:Y:S01]  /*18710*/  ISETP.NE.U32.AND P0, PT, RZ, UR4, PT ;  /* 0x00000004ff007c0c */ /* 0x000fe2000bf05070 */
[-C--:B-1----:R-:W-:Y:S01]  /*18720*/  IMAD R31, R25, R188.reuse, RZ ;  /* 0x000000bc191f7224 */ /* 0x082fe200078e02ff */
[----:B------:R-:W-:Y:S01]  /*18730*/  SEL R29, R212, RZ, P2 ;  /* 0x000000ffd41d7207 */ /* 0x000fe20001000000 */
[----:B------:R-:W-:Y:S01]  /*18740*/  IMAD.WIDE.U32 R24, R24, R188, RZ ;  /* 0x000000bc18187225 */ /* 0x000fe200078e00ff */
[----:B------:R-:W-:-:S03]  /*18750*/  ISETP.NE.AND.EX P0, PT, RZ, UR5, PT, P0 ;  /* 0x00000005ff007c0c */ /* 0x000fc6000bf05300 */
[----:B------:R-:W1:Y:S01]  /*18760*/  @P1 LDC R32, c[0x0][0xbec] ;  /* 0x0002fb00ff201b82 */ /* 0x000e620000000800 */
[----:B------:R-:W-:Y:S01]  /*18770*/  SEL R209, R209, RZ, !P0 ;  /* 0x000000ffd1d17207 */ /* 0x000fe20004000000 */
[----:B------:R-:W-:Y:S01]  /*18780*/  IMAD.IADD R35, R206, 0x1, R192 ;  /* 0x00000001ce237824 */ /* 0x000fe200078e02c0 */
[----:B------:R-:W-:Y:S01]  /*18790*/  SEL R219, R219, RZ, !P0 ;  /* 0x000000ffdbdb7207 */ /* 0x000fe20004000000 */
[----:B------:R-:W-:Y:S02]  /*187a0*/  IMAD.IADD R34, R25, 0x1, R31 ;  /* 0x0000000119227824 */ /* 0x000fe400078e021f */
[----:B------:R-:W-:Y:S02]  /*187b0*/  IMAD R27, R27, R209, RZ ;  /* 0x000000d11b1b7224 */ /* 0x000fe400078e02ff */
[----:B------:R-:W0:Y:S01]  /*187c0*/  @P1 LDC R33, c[0x0][0xbf0] ;  /* 0x0002fc00ff211b82 */ /* 0x000e220000000800 */
[----:B----4-:R-:W-:Y:S01]  /*187d0*/  IMAD R31, R9, R29, RZ ;  /* 0x0000001d091f7224 */ /* 0x010fe200078e02ff */
[----:B-----5:R-:W-:Y:S01]  /*187e0*/  SHF.R.S32.HI R9, RZ, 0x1f, R12 ;  /* 0x0000001fff097819 */ /* 0x020fe2000001140c */
[----:B------:R-:W-:-:S02]  /*187f0*/  IMAD R219, R26, R219, R27 ;  /* 0x000000db1adb7224 */ /* 0x000fc400078e021b */
[----:B------:R-:W-:-:S03]  /*18800*/  IMAD.WIDE.U32 R26, R26, R209, RZ ;  /* 0x000000d11a1a7225 */ /* 0x000fc600078e00ff */
[----:B------:R-:W4:Y:S01]  /*18810*/  LDC.64 R10, c[0x0][0xba8] ;  /* 0x0002ea00ff0a7b82 */ /* 0x000f220000000a00 */
[----:B------:R-:W-:Y:S01]  /*18820*/  IMAD.IADD R219, R27, 0x1, R219 ;  /* 0x000000011bdb7824 */ /* 0x000fe200078e02db */
[----:B------:R-:W-:Y:S01]  /*18830*/  IADD3 R28, P0, P3, R26, R24, R12 ;  /* 0x000000181a1c7210 */ /* 0x000fe20007b1e00c */
[----:B------:R-:W-:Y:S01]  /*18840*/  IMAD.WIDE.U32 R24, R8, R29, RZ ;  /* 0x0000001d08187225 */ /* 0x000fe200078e00ff */
[----:B------:R-:W-:Y:S02]  /*18850*/  MOV R27, R35 ;  /* 0x00000023001b7202 */ /* 0x000fe40000000f00 */
[----:B------:R-:W-:Y:S01]  /*18860*/  IADD3.X R29, R219, R34, R9, P0, P3 ;  /* 0x00000022db1d7210 */ /* 0x000fe200007e6409 */
[----:B------:R-:W-:Y:S02]  /*18870*/  IMAD.IADD R31, R25, 0x1, R31 ;  /* 0x00000001191f7824 */ /* 0x000fe400078e021f */
[----:B-1----:R-:W-:-:S05]  /*18880*/  @P1 IMAD.HI.U32 R26, R35, R32, RZ ;  /* 0x00000020231a1227 */ /* 0x002fca00078e00ff */
[----:B0-----:R-:W-:-:S04]  /*18890*/  @P1 SHF.R.U32.HI R27, RZ, R33, R26 ;  /* 0x00000021ff1b1219 */ /* 0x001fc8000001161a */
[----:B------:R-:W-:Y:S01]  /*188a0*/  IADD3 R24, P0, P3, R27, R28, R24 ;  /* 0x0000001c1b187210 */ /* 0x000fe20007b1e018 */
[--C-:B------:R-:W-:Y:S01]  /*188b0*/  IMAD.MOV R33, RZ, RZ, -R27.reuse ;  /* 0x000000ffff217224 */ /* 0x100fe200078e0a1b */
[----:B------:R-:W-:Y:S01]  /*188c0*/  SHF.R.S32.HI R8, RZ, 0x1f, R27 ;  /* 0x0000001fff087819 */ /* 0x000fe2000001141b */
[----:B----4-:R-:W0:Y:S02]  /*188d0*/  @!P2 LDC R10, c[0x0][0xb50] ;  /* 0x0002d400ff0aab82 */ /* 0x010e240000000800 */
[----:B------:R-:W-:Y:S01]  /*188e0*/  IMAD R27, R4, R33, R35 ;  /* 0x00000021041b7224 */ /* 0x000fe200078e0223 */
[----:B------:R-:W-:-:S03]  /*188f0*/  IADD3.X R25, R8, R29, R31, P0, P3 ;  /* 0x0000001d08197210 */ /* 0x000fc600007e641f */
[----:B--2---:R-:W-:Y:S01]  /*18900*/  IMAD R8, R15, R27, RZ ;  /* 0x0000001b0f087224 */ /* 0x004fe200078e02ff */
[----:B------:R-:W-:Y:S01]  /*18910*/  SHF.R.S32.HI R29, RZ, 0x1f, R27 ;  /* 0x0000001fff1d7819 */ /* 0x000fe2000001141b */
[----:B------:R-:W1:Y:S04]  /*18920*/  @!P2 LDC R11, c[0x0][0xb54] ;  /* 0x0002d500ff0bab82 */ /* 0x000e680000000800 */
[C---:B------:R-:W-:Y:S02]  /*18930*/  IMAD R29, R14.reuse, R29, R8 ;  /* 0x0000001d0e1d7224 */ /* 0x040fe400078e0208 */
[----:B------:R-:W-:-:S04]  /*18940*/  IMAD.WIDE.U32 R14, R14, R27, R24 ;  /* 0x0000001b0e0e7225 */ /* 0x000fc800078e0018 */
[----:B------:R-:W-:Y:S01]  /*18950*/  IMAD.IADD R8, R15, 0x1, R29 ;  /* 0x000000010f087824 */ /* 0x000fe200078e021d */
[----:B0-----:R-:W-:-:S05]  /*18960*/  LEA R24, P0, R14, R10, 0x2 ;  /* 0x0000000a0e187211 */ /* 0x001fca00078010ff */
[----:B------:R-:W-:Y:S01]  /*18970*/  SHFL.IDX PT, R10, R24, RZ, 0x1c1f ;  /* 0x001c1fff180a7589 */ /* 0x000fe200000e0000 */
[----:B-1----:R-:W-:Y:S01]  /*18980*/  LEA.HI.X R26, R14, R11, R8, 0x2, P0 ;  /* 0x0000000b0e1a7211 */ /* 0x002fe200000f1408 */
[----:B------:R-:W-:Y:S02]  /*18990*/  IMAD R8, R13, R4, RZ ;  /* 0x000000040d087224 */ /* 0x000fe400078e02ff */
[----:B------:R-:W-:Y:S01]  /*189a0*/  SHFL.IDX PT, R14, R24, 0x1, 0x1c1f ;  /* 0x003c1f00180e7f89 */ /* 0x000fe200000e0000 */
[----:B------:R-:W-:-:S03]  /*189b0*/  LOP3.LUT P0, RZ, R220, 0x3, RZ, 0xc0, !PT ;  /* 0x00000003dcff7812 */ /* 0x000fc6000780c0ff */
[----:B------:R-:W0:Y:S04]  /*189c0*/  SHFL.IDX PT, R11, R26, RZ, 0x1c1f ;  /* 0x001c1fff1a0b7589 */ /* 0x000e2800000e0000 */
[----:B------:R-:W1:Y:S01]  /*189d0*/  SHFL.IDX PT, R15, R26, 0x1, 0x1c1f ;  /* 0x003c1f001a0f7f89 */ /* 0x000e6200000e0000 */
[----:B---3--:R-:W-:-:S04]  /*189e0*/  IMAD.IADD R27, R36, 0x1, R192 ;  /* 0x00000001241b7824 */ /* 0x008fc800078e02c0 */
[C---:B------:R-:W-:Y:S01]  /*189f0*/  VIADD R25, R27.reuse, 0x8 ;  /* 0x000000081b197836 */ /* 0x040fe20000000000 */
[----:B------:R-:W-:-:S04]  /*18a00*/  ISETP.GE.OR P3, PT, R27, R8, P0 ;  /* 0x000000081b00720c */ /* 0x000fc80000766670 */
[----:B------:R-:W-:-:S09]  /*18a10*/  ISETP.GE.OR P0, PT, R25, R8, P0 ;  /* 0x000000081900720c */ /* 0x000fd20000706670 */
[----:B0-----:R0:W-:Y:S04]  /*18a20*/  @!P3 ST.E desc[UR42][R10.64], R3 ;  /* 0x000000030a00b985 */ /* 0x0011e8000c10192a */
[----:B-1----:R0:W-:Y:S01]  /*18a30*/  @!P0 ST.E desc[UR42][R14.64], R0 ;  /* 0x000000000e008985 */ /* 0x0021e2000c10192a */
[----:B------:R-:W-:Y:S05]  /*18a40*/  @P2 BRA `(.L_x_3107) ;  /* 0x0000000800a42947 */ /* 0x000fea0003800000 */
[----:B------:R-:W-:Y:S01]  /*18a50*/  IMAD.SHL.U32 R36, R187, 0x40, RZ ;  /* 0x00000040bb247824 */ /* 0x000fe200078e00ff */
[----:B------:R-:W1:Y:S01]  /*18a60*/  @P1 LDC R13, c[0x0][0xbec] ;  /* 0x0002fb00ff0d1b82 */ /* 0x000e620000000800 */
[----:B------:R-:W-:Y:S02]  /*18a70*/  ULDC.64 UR4, c[0x0][0xaa0] ;  /* 0x0002a80000047ab9 */ /* 0x000fe40000000a00 */
[----:B0-----:R-:W-:-:S04]  /*18a80*/  IMAD.IADD R3, R16, 0x1, R36 ;  /* 0x0000000110037824 */ /* 0x001fc800078e0224 */
[----:B------:R-:W-:Y:S01]  /*18a90*/  IMAD.WIDE R40, R3, 0x2, R40 ;  /* 0x0000000203287825 */ /* 0x000fe200078e0228 */
[----:B------:R-:W0:Y:S02]  /*18aa0*/  @P1 LDC R15, c[0x0][0xbf0] ;  /* 0x0002fc00ff0f1b82 */ /* 0x000e240000000800 */
        /* <DEDUP_REMOVED lines=13> */
[----:B------:R-:W-:Y:S01]  /*18b80*/  IADD3 R45, P4, R40, 0x5000, RZ ;  /* 0x00005000282d7810 */ /* 0x000fe20007f9e0ff */
[----:B------:R-:W-:Y:S01]  /*18b90*/  IMAD.WIDE.U32 R10, R12, UR4, RZ ;  /* 0x000000040c0a7c25 */ /* 0x000fe2000f8e00ff */
        /* <DEDUP_REMOVED lines=9> */
[----:B------:R-:W-:-:S02]  /*18c30*/  LOP3.LUT R0, R3, 0x380, RZ, 0xc0, !PT ;  /* 0x0000038003007812 */ /* 0x000fc400078ec0ff */
[----:B------:R-:W-:Y:S02]  /*18c40*/  SHF.R.U64 R36, R36, 0x3, RZ ;  /* 0x0000000324247819 */ /* 0x000fe400000012ff */
[----:B------:R-:W-:Y:S02]  /*18c50*/  SHF.R.U64 R42, R42, 0x3, RZ ;  /* 0x000000032a2a7819 */ /* 0x000fe400000012ff */
[----:B------:R-:W-:Y:S02]  /*18c60*/  SHF.R.U64 R44, R44, 0x3, RZ ;  /* 0x000000032c2c7819 */ /* 0x000fe400000012ff */
[----:B------:R-:W-:Y:S02]  /*18c70*/  SHF.R.U64 R48, R48, 0x3, RZ ;  /* 0x0000000330307819 */ /* 0x000fe400000012ff */
[----:B------:R-:W-:Y:S02]  /*18c80*/  SHF.R.U64 R25, R25, 0x3, RZ ;  /* 0x0000000319197819 */ /* 0x000fe400000012ff */
[----:B------:R-:W-:Y:S01]  /*18c90*/  SHF.R.U64 R0, R0, 0x3, RZ ;  /* 0x0000000300007819 */ /* 0x000fe200000012ff */
[----:B------:R-:W-:Y:S01]  /*18ca0*/  IMAD R9, R12, UR5, R9 ;  /* 0x000000050c097c24 */ /* 0x000fe2000f8e0209 */
        /* <DEDUP_REMOVED lines=10> */
[----:B------:R-:W-:-:S02]  /*18d50*/  IADD3.X R53, RZ, R41, RZ, P0, !PT ;  /* 0x00000029ff357210 */ /* 0x000fc400007fe4ff */
[----:B------:R-:W-:Y:S01]  /*18d60*/  LOP3.LUT R52, R0, R3, RZ, 0x3c, !PT ;  /* 0x0000000300347212 */ /* 0x000fe200078e3cff */
[----:B------:R-:W-:Y:S01]  /*18d70*/  IMAD.IADD R11, R11, 0x1, R9 ;  /* 0x000000010b0b7824 */ /* 0x000fe200078e0209 */
[----:B------:R-:W-:Y:S01]  /*18d80*/  ULDC.64 UR4, c[0x0][0xae8] ;  /* 0x0002ba0000047ab9 */ /* 0x000fe20000000a00 */
[----:B------:R-:W-:Y:S01]  /*18d90*/  IMAD R3, R207, 0x20, R187 ;  /* 0x00000020cf037824 */ /* 0x000fe200078e02bb */
[----:B------:R-:W5:Y:S01]  /*18da0*/  LD.E.128 R24, desc[UR42][R24.64] ;  /* 0x0000002a18187980 */ /* 0x000f62000c101d00 */
[----:B------:R-:W-:-:S03]  /*18db0*/  IMAD.WIDE.U32 R10, R188, UR4, R10 ;  /* 0x00000004bc0a7c25 */ /* 0x000fc6000f8e000a */
[----:B------:R-:W5:Y:S01]  /*18dc0*/  LD.E.128 R36, desc[UR42][R36.64] ;  /* 0x0000002a24247980 */ /* 0x000f62000c101d00 */
[----:B------:R-:W-:-:S03]  /*18dd0*/  IMAD.IADD R14, R192, 0x1, R3 ;  /* 0x00000001c00e7824 */ /* 0x000fc600078e0203 */
[----:B------:R-:W5:Y:S01]  /*18de0*/  LD.E.128 R40, desc[UR42][R42.64] ;  /* 0x0000002a2a287980 */ /* 0x000f62000c101d00 */
[----:B------:R-:W-:-:S03]  /*18df0*/  SHF.R.S32.HI R12, RZ, 0x1f, R209 ;  /* 0x0000001fff0c7819 */ /* 0x000fc600000114d1 */
        /* <DEDUP_REMOVED lines=8> */
[----:B--2---:R-:W2:Y:S01]  /*18e80*/  FENCE.VIEW.ASYNC.S ;  /* 0x00000000000073c6 */ /* 0x004ea20000000000 */
[----:B------:R-:W-:Y:S01]  /*18e90*/  IMAD R11, R188, UR5, R11 ;  /* 0x00000005bc0b7c24 */ /* 0x000fe2000f8e020b */
[----:B------:R-:W-:Y:S01]  /*18ea0*/  ULDC.64 UR4, c[0x0][0xaf0] ;  /* 0x0002bc0000047ab9 */ /* 0x000fe20000000a00 */
[----:B-1----:R-:W-:-:S04]  /*18eb0*/  @P1 IMAD.HI.U32 R0, R14, R13, RZ ;  /* 0x0000000d0e001227 */ /* 0x002fc800078e00ff */
[----:B------:R-:W-:Y:S02]  /*18ec0*/  IMAD R12, R12, UR4, RZ ;  /* 0x000000040c0c7c24 */ /* 0x000fe4000f8e02ff */
[----:B------:R-:W-:Y:S01]  /*18ed0*/  IMAD.MOV.U32 R3, RZ, RZ, R14 ;  /* 0x000000ffff037224 */ /* 0x000fe200078e000e */
[----:B0-----:R-:W-:Y:S01]  /*18ee0*/  @P1 SHF.R.U32.HI R3, RZ, R15, R0 ;  /* 0x0000000fff031219 */ /* 0x001fe20000011600 */
[C---:B------:R-:W-:Y:S02]  /*18ef0*/  IMAD R13, R209.reuse, UR5, R12 ;  /* 0x00000005d10d7c24 */ /* 0x040fe4000f8e020c */
[----:B------:R-:W-:Y:S01]  /*18f00*/  IMAD.WIDE.U32 R10, R209, UR4, R10 ;  /* 0x00000004d10a7c25 */ /* 0x000fe2000f8e000a */
[----:B------:R-:W-:Y:S01]  /*18f10*/  SHF.R.S32.HI R9, RZ, 0x1f, R3 ;  /* 0x0000001fff097819 */ /* 0x000fe20000011403 */
[----:B------:R-:W-:Y:S02]  /*18f20*/  ULDC.64 UR4, c[0x0][0xae0] ;  /* 0x0002b80000047ab9 */ /* 0x000fe40000000a00 */
[----:B------:R-:W-:-:S02]  /*18f30*/  IMAD.IADD R11, R11, 0x1, R13 ;  /* 0x000000010b0b7824 */ /* 0x000fc400078e020d */
[----:B------:R-:W-:Y:S02]  /*18f40*/  VIADD R0, R18, 0x28820 ;  /* 0x0002882012007836 */ /* 0x000fe40000000000 */
[----:B------:R-:W-:Y:S02]  /*18f50*/  IMAD.MOV R13, RZ, RZ, -R3 ;  /* 0x000000ffff0d7224 */ /* 0x000fe400078e0a03 */
[----:B------:R-:W-:Y:S01]  /*18f60*/  IMAD R12, R9, UR4, RZ ;  /* 0x00000004090c7c24 */ /* 0x000fe2000f8e02ff */
[----:B------:R-:W-:Y:S01]  /*18f70*/  PRMT R0, RZ, 0x654, R0 ;  /* 0x00000654ff007816 */ /* 0x000fe20000000000 */
[----:B------:R-:W-:-:S03]  /*18f80*/  IMAD R9, R4, R13, R14 ;  /* 0x0000000d04097224 */ /* 0x000fc600078e020e */
[----:B--2---:R0:W-:Y:S01]  /*18f90*/  SYNCS.ARRIVE.TRANS64.RED.A1T0 RZ, [R0+URZ], RZ ;  /* 0x000000ff00ff79a7 */ /* 0x0041e2000810043f */
[C---:B------:R-:W-:Y:S02]  /*18fa0*/  IMAD R13, R3.reuse, UR5, R12 ;  /* 0x00000005030d7c24 */ /* 0x040fe4000f8e020c */
[----:B------:R-:W-:Y:S01]  /*18fb0*/  IMAD.WIDE.U32 R10, R3, UR4, R10 ;  /* 0x00000004030a7c25 */ /* 0x000fe2000f8e000a */
        /* <DEDUP_REMOVED lines=15> */
.L_x_3364:
        /* <DEDUP_REMOVED lines=12> */
.L_x_3110:
[----:B------:R-:W-:Y:S05]  /*19170*/  BSYNC B1 ;  /* 0x0000000000017941 */ /* 0x000fea0003800000 */
.L_x_3109:
[----:B------:R-:W-:-:S03]  /*19180*/  UMOV UR4, 0xffffffff ;  /* 0xffffffff00047882 */ /* 0x000fc60000000000 */
[----:B------:R-:W-:Y:S05]  /*19190*/  BRA.DIV UR4, `(.L_x_3111) ;  /* 0x000000ba04f07947 */ /* 0x000fea000b800000 */
[----:B-1----:R1:W4:Y:S04]  /*191a0*/  SHFL.IDX PT, R3, R4, 0x1, 0x181f ;  /* 0x00381f0004037f89 */ /* 0x00232800000e0000 */
[----:B--23--:R1:W2:Y:S02]  /*191b0*/  SHFL.IDX PT, R14, R0, 0x1, 0x181f ;  /* 0x00381f00000e7f89 */ /* 0x00c2a400000e0000 */
.L_x_3368:
        /* <DEDUP_REMOVED lines=11> */
[----:B-----5:R3:W-:Y:S04]  /*19270*/  @!P2 ST.E.128 desc[UR42][R10.64], R28 ;  /* 0x0000001c0a00a985 */ /* 0x0207e8000c101d2a */
[----:B------:R3:W-:Y:S02]  /*19280*/  @!P3 ST.E.128 desc[UR42][R14.64], R44 ;  /* 0x0000002c0e00b985 */ /* 0x0007e4000c101d2a */
.L_x_3113:
[----:B------:R-:W-:Y:S05]  /*19290*/  BSYNC B1 ;  /* 0x0000000000017941 */ /* 0x000fea0003800000 */
.L_x_3112:
[----:B------:R-:W-:-:S03]  /*192a0*/  UMOV UR4, 0xffffffff ;  /* 0xffffffff00047882 */ /* 0x000fc60000000000 */
[----:B------:R-:W-:Y:S05]  /*192b0*/  BRA.DIV UR4, `(.L_x_3114) ;  /* 0x000000ba04f07947 */ /* 0x000fea000b800000 */
[----:B----4-:R4:W0:Y:S04]  /*192c0*/  SHFL.IDX PT, R3, R4, 0x2, 0x181f ;  /* 0x00581f0004037f89 */ /* 0x01082800000e0000 */
[----:B--23--:R4:W2:Y:S02]  /*192d0*/  SHFL.IDX PT, R14, R0, 0x2, 0x181f ;  /* 0x00581f00000e7f89 */ /* 0x00c8a400000e0000 */
.L_x_3372:
        /* <DEDUP_REMOVED lines=11> */
[----:B-----5:R3:W-:Y:S04]  /*19390*/  @!P2 ST.E.128 desc[UR42][R10.64], R32 ;  /* 0x000000200a00a985 */ /* 0x0207e8000c101d2a */
[----:B------:R3:W-:Y:S02]  /*193a0*/  @!P3 ST.E.128 desc[UR42][R14.64], R48 ;  /* 0x000000300e00b985 */ /* 0x0007e4000c101d2a */
.L_x_3116:
[----:B------:R-:W-:Y:S05]  /*193b0*/  BSYNC B1 ;  /* 0x0000000000017941 */ /* 0x000fea0003800000 */
.L_x_3115:
[----:B------:R-:W-:-:S03]  /*193c0*/  UMOV UR4, 0xffffffff ;  /* 0xffffffff00047882 */ /* 0x000fc60000000000 */
[----:B------:R-:W-:Y:S05]  /*193d0*/  BRA.DIV UR4, `(.L_x_3117) ;  /* 0x000000ba04f07947 */ /* 0x000fea000b800000 */
[----:B0-----:R0:W0:Y:S04]  /*193e0*/  SHFL.IDX PT, R3, R4, 0x3, 0x181f ;  /* 0x00781f0004037f89 */ /* 0x00102800000e0000 */
[----:B--23--:R2:W3:Y:S02]  /*193f0*/  SHFL.IDX PT, R14, R0, 0x3, 0x181f ;  /* 0x00781f00000e7f89 */ /* 0x00c4e400000e0000 */
.L_x_3376:
        /* <DEDUP_REMOVED lines=8> */
[----:B-----5:R0:W-:Y:S10]  /*19480*/  @!P1 ST.E.128 desc[UR42][R8.64], R36 ;  /* 0x0000002408009985 */ /* 0x0201f4000c101d2a */
[----:B------:R-:W-:Y:S05]  /*19490*/  @P0 BRA `(.L_x_3118) ;  /* 0x0000001800480947 */ /* 0x000fea0003800000 */
[----:B------:R-:W-:-:S04]  /*194a0*/  LEA R14, P0, R2, R14, 0x1 ;  /* 0x0000000e020e7211 */ /* 0x000fc800078008ff */
[----:B------:R-:W-:-:S05]  /*194b0*/  LEA.HI.X R15, R2, R3, R184, 0x1, P0 ;  /* 0x00000003020f7211 */ /* 0x000fca00000f0cb8 */
[----:B------:R3:W-:Y:S01]  /*194c0*/  ST.E.128 desc[UR42][R14.64], R52 ;  /* 0x000000340e007985 */ /* 0x0007e2000c101d2a */
[----:B------:R-:W-:Y:S05]  /*194d0*/  BRA `(.L_x_3118) ;  /* 0x0000001800387947 */ /* 0x000fea0003800000 */
.L_x_3107:
[----:B0-----:R-:W0:Y:S01]  /*194e0*/  @P1 LDC R14, c[0x0][0xbec] ;  /* 0x0002fb00ff0e1b82 */ /* 0x001e220000000800 */
[----:B------:R-:W-:Y:S01]  /*194f0*/  ULDC.64 UR4, c[0x0][0xb08] ;  /* 0x0002c20000047ab9 */ /* 0x000fe20000000a00 */
[----:B------:R-:W-:Y:S01]  /*19500*/  SHF.R.S32.HI R0, RZ, 0x1f, R209 ;  /* 0x0000001fff007819 */ /* 0x000fe200000114d1 */
[----:B------:R-:W-:Y:S01]  /*19510*/  IMAD R9, R9, UR4, RZ ;  /* 0x0000000409097c24 */ /* 0x000fe2000f8e02ff */
[----:B------:R-:W-:Y:S01]  /*19520*/  ULDC.64 UR6, c[0x0][0xb30] ;  /* 0x0002cc0000067ab9 */ /* 0x000fe20000000a00 */
[C---:B------:R-:W-:Y:S01]  /*19530*/  IMAD.WIDE.U32 R10, R12.reuse, UR4, RZ ;  /* 0x000000040c0a7c25 */ /* 0x040fe2000f8e00ff */
[----:B------:R-:W-:Y:S02]  /*19540*/  IADD3 R43, R193, 0x38, RZ ;  /* 0x00000038c12b7810 */ /* 0x000fe40007ffe0ff */
[----:B------:R-:W1:Y:S01]  /*19550*/  @P1 LDC R13, c[0x0][0xbf0] ;  /* 0x0002fc00ff0d1b82 */ /* 0x000e620000000800 */
[----:B------:R-:W-:Y:S01]  /*19560*/  IMAD R9, R12, UR5, R9 ;  /* 0x000000050c097c24 */ /* 0x000fe2000f8e0209 */
[----:B------:R-:W-:Y:S01]  /*19570*/  ULDC.64 UR4, c[0x0][0xb38] ;  /* 0x0002ce0000047ab9 */ /* 0x000fe20000000a00 */
[----:B------:R-:W-:Y:S01]  /*19580*/  IMAD.MOV.U32 R3, RZ, RZ, R35 ;  /* 0x000000ffff037224 */ /* 0x000fe200078e0023 */
[----:B------:R-:W-:Y:S01]  /*19590*/  SHF.R.S32.HI R44, RZ, 0x1f, R43 ;  /* 0x0000001fff2c7819 */ /* 0x000fe2000001142b */
[----:B------:R-:W-:-:S02]  /*195a0*/  IMAD.IADD R11, R11, 0x1, R9 ;  /* 0x000000010b0b7824 */ /* 0x000fc400078e0209 */
[----:B------:R-:W-:Y:S02]  /*195b0*/  VIADD R24, R193, 0x8 ;  /* 0x00000008c1187836 */ /* 0x000fe40000000000 */
        /* <DEDUP_REMOVED lines=8> */
[C---:B------:R-:W-:Y:S01]  /*19640*/  IMAD R9, R209.reuse, UR5, R0 ;  /* 0x00000005d1097c24 */ /* 0x040fe2000f8e0200 */
[----:B-1----:R-:W-:Y:S01]  /*19650*/  @P1 SHF.R.U32.HI R3, RZ, R13, R14 ;  /* 0x0000000dff031219 */ /* 0x002fe2000001160e */
[----:B------:R-:W-:Y:S01]  /*19660*/  IMAD.WIDE.U32 R10, R209, UR4, R10 ;  /* 0x00000004d10a7c25 */ /* 0x000fe2000f8e000a */
[----:B------:R-:W-:Y:S02]  /*19670*/  ULDC.64 UR4, c[0x0][0xb48] ;  /* 0x0002d20000047ab9 */ /* 0x000fe40000000a00 */
[----:B------:R-:W-:Y:S01]  /*19680*/  SHF.R.S32.HI R0, RZ, 0x1f, R3 ;  /* 0x0000001fff007819 */ /* 0x000fe20000011403 */
[----:B------:R-:W-:Y:S02]  /*19690*/  IMAD.IADD R11, R11, 0x1, R9 ;  /* 0x000000010b0b7824 */ /* 0x000fe400078e0209 */
        /* <DEDUP_REMOVED lines=14> */
[----:B------:R-:W-:Y:S01]  /*19780*/  ULDC.64 UR4, c[0x0][0xb00] ;  /* 0x0002c00000047ab9 */ /* 0x000fe20000000a00 */
[----:B------:R-:W-:-:S02]  /*19790*/  PRMT R4, RZ, 0x654, R4 ;  /* 0x00000654ff047816 */ /* 0x000fc40000000004 */
[----:B------:R-:W-:Y:S01]  /*197a0*/  IMAD.IADD R3, R11, 0x1, R3 ;  /* 0x000000010b037824 */ /* 0x000fe200078e0203 */
[C---:B------:R-:W-:Y:S01]  /*197b0*/  LEA R0, P0, R10.reuse, UR4, 0x2 ;  /* 0x000000040a007c11 */ /* 0x040fe2000f8010ff */
[C---:B------:R-:W-:Y:S01]  /*197c0*/  VIADD R35, R193.reuse, 0x18 ;  /* 0x00000018c1237836 */ /* 0x040fe20000000000 */
[----:B------:R-:W-:Y:S01]  /*197d0*/  UMOV UR4, 0xffffffff ;  /* 0xffffffff00047882 */ /* 0x000fe20000000000 */
[C---:B------:R-:W-:Y:S01]  /*197e0*/  VIADD R37, R193.reuse, 0x20 ;  /* 0x00000020c1257836 */ /* 0x040fe20000000000 */
[----:B------:R0:W-:Y:S01]  /*197f0*/  SYNCS.ARRIVE.TRANS64.RED.A1T0 RZ, [R4+URZ], RZ ;  /* 0x000000ff04ff79a7 */ /* 0x0001e2000810043f */
[C---:B------:R-:W-:Y:S01]  /*19800*/  VIADD R39, R193.reuse, 0x28 ;  /* 0x00000028c1277836 */ /* 0x040fe20000000000 */
[----:B------:R-:W-:Y:S01]  /*19810*/  SHF.R.S32.HI R36, RZ, 0x1f, R35 ;  /* 0x0000001fff247819 */ /* 0x000fe20000011423 */
[C---:B------:R-:W-:Y:S01]  /*19820*/  VIADD R41, R193.reuse, 0x30 ;  /* 0x00000030c1297836 */ /* 0x040fe20000000000 */
[----:B------:R-:W-:Y:S01]  /*19830*/  SHF.R.S32.HI R38, RZ, 0x1f, R37 ;  /* 0x0000001fff267819 */ /* 0x000fe20000011425 */
[C---:B------:R-:W-:Y:S01]  /*19840*/  VIADD R45, R193.reuse, 0x40 ;  /* 0x00000040c12d7836 */ /* 0x040fe20000000000 */
[----:B------:R-:W-:Y:S01]  /*19850*/  SHF.R.S32.HI R40, RZ, 0x1f, R39 ;  /* 0x0000001fff287819 */ /* 0x000fe20000011427 */
[----:B------:R-:W-:Y:S01]  /*19860*/  VIADD R47, R193, 0x48 ;  /* 0x00000048c12f7836 */ /* 0x000fe20000000000 */
[----:B0-----:R-:W-:-:S02]  /*19870*/  LEA.HI.X R4, R10, UR5, R3, 0x2, P0 ;  /* 0x000000050a047c11 */ /* 0x001fc400080f1403 */
[----:B------:R-:W-:Y:S02]  /*19880*/  SHF.R.S32.HI R42, RZ, 0x1f, R41 ;  /* 0x0000001fff2a7819 */ /* 0x000fe40000011429 */
[----:B------:R-:W-:Y:S02]  /*19890*/  SHF.R.S32.HI R46, RZ, 0x1f, R45 ;  /* 0x0000001fff2e7819 */ /* 0x000fe4000001142d */
[----:B------:R-:W-:Y:S01]  /*198a0*/  SHF.R.S32.HI R48, RZ, 0x1f, R47 ;  /* 0x0000001fff307819 */ /* 0x000fe2000001142f */
[----:B------:R-:W-:Y:S06]  /*198b0*/  BRA.DIV UR4, `(.L_x_3119) ;  /* 0x000000ba04007947 */ /* 0x000fec000b800000 */
[----:B------:R0:W1:Y:S04]  /*198c0*/  SHFL.IDX PT, R3, R4, RZ, 0x1c1f ;  /* 0x001c1fff04037589 */ /* 0x00006800000e0000 */
[----:B------:R0:W2:Y:S02]  /*198d0*/  SHFL.IDX PT, R14, R0, RZ, 0x1c1f ;  /* 0x001c1fff000e7589 */ /* 0x0000a400000e0000 */
.L_x_3379:
        /* <DEDUP_REMOVED lines=12> */
[-C--:B------:R-:W-:Y:S01]  /*199a0*/  @!P3 LEA R26, P4, R33, R14.reuse, 0x2 ;  /* 0x0000000e211ab211 */ /* 0x080fe200078810ff */
        /* <DEDUP_REMOVED lines=19> */
[-C--:B------:R-:W-:Y:S02]  /*19ae0*/  @!P1 LEA R20, P5, R43, R14.reuse, 0x2 ;  /* 0x0000000e2b149211 */ /* 0x080fe400078a10ff */
[----:B------:R-:W-:Y:S02]  /*19af0*/  ISETP.GE.AND P2, PT, R47, UR4, PT ;  /* 0x000000042f007c0c */ /* 0x000fe4000bf46270 */
[-C--:B------:R-:W-:Y:S02]  /*19b00*/  @!P4 LEA.HI.X R13, R41, R3.reuse, R42, 0x2, P0 ;  /* 0x00000003290dc211 */ /* 0x080fe400000f142a */
[----:B------:R-:W-:Y:S02]  /*19b10*/  ISETP.GE.AND P0, PT, R218, UR4, PT ;  /* 0x00000004da007c0c */ /* 0x000fe4000bf06270 */
[----:B------:R-:W-:Y:S01]  /*19b20*/  @!P1 LEA.HI.X R21, R43, R3, R44, 0x2, P5 ;  /* 0x000000032b159211 */ /* 0x000fe200028f142c */
[----:B------:R2:W-:Y:S01]  /*19b30*/  @!P4 ST.E.64 desc[UR42][R12.64], R112 ;  /* 0x000000700c00c985 */ /* 0x0005e2000c101b2a */
[----:B---3--:R-:W-:-:S03]  /*19b40*/  @!P3 LEA R26, P5, R45, R14, 0x2 ;  /* 0x0000000e2d1ab211 */ /* 0x008fc600078a10ff */
[----:B------:R3:W-:Y:S01]  /*19b50*/  @!P1 ST.E.64 desc[UR42][R20.64], R116 ;  /* 0x0000007414009985 */ /* 0x0007e2000c101b2a */
[----:B------:R-:W-:Y:S02]  /*19b60*/  ISETP.GE.AND P1, PT, R217, UR4, PT ;  /* 0x00000004d9007c0c */ /* 0x000fe4000bf26270 */
[-C--:B------:R-:W-:Y:S02]  /*19b70*/  @!P3 LEA.HI.X R27, R45, R3.reuse, R46, 0x2, P5 ;  /* 0x000000032d1bb211 */ /* 0x080fe400028f142e */
[CC--:B----4-:R-:W-:Y:S02]  /*19b80*/  @!P2 LEA R28, P4, R47.reuse, R14.reuse, 0x2 ;  /* 0x0000000e2f1ca211 */ /* 0x0d0fe400078810ff */
        /* <DEDUP_REMOVED lines=25> */
.L_x_3121:
[----:B------:R-:W-:Y:S05]  /*19d20*/  BSYNC B1 ;  /* 0x0000000000017941 */ /* 0x000fea0003800000 */
.L_x_3120:
[----:B------:R-:W-:-:S03]  /*19d30*/  UMOV UR4, 0xffffffff ;  /* 0xffffffff00047882 */ /* 0x000fc60000000000 */
[----:B------:R-:W-:Y:S05]  /*19d40*/  BRA.DIV UR4, `(.L_x_3122) ;  /* 0x000000b604107947 */ /* 0x000fea000b800000 */
[----:B-1----:R1:W3:Y:S04]  /*19d50*/  SHFL.IDX PT, R3, R4, 0x1, 0x1c1f ;  /* 0x003c1f0004037f89 */ /* 0x0022e800000e0000 */
[----:B--2---:R1:W2:Y:S02]  /*19d60*/  SHFL.IDX PT, R14, R0, 0x1, 0x1c1f ;  /* 0x003c1f00000e7f89 */ /* 0x0042a400000e0000 */
.L_x_3383:
        /* <DEDUP_REMOVED lines=8> */
[----:B---3--:R-:W-:Y:S02]  /*19df0*/  @!P4 IMAD.MOV.U32 R15, RZ, RZ, R3 ;  /* 0x000000ffff0fc224 */ /* 0x008fe400078e0003 */
[----:B------:R-:W-:Y:S02]  /*19e00*/  @!P2 LEA.HI.X R11, R24, R3, R32, 0x2, P3 ;  /* 0x00000003180ba211 */ /* 0x000fe400018f1420 */
[----:B------:R-:W-:Y:S01]  /*19e10*/  ISETP.GE.AND P3, PT, R37, UR4, PT ;  /* 0x0000000425007c0c */ /* 0x000fe2000bf66270 */
[----:B------:R-:W-:Y:S01]  /*19e20*/  @!P4 IMAD.WIDE R8, R193, 0x4, R14 ;  /* 0x00000004c108c825 */ /* 0x000fe200078e020e */
[----:B------:R-:W-:-:S04]  /*19e30*/  @!P1 LEA R12, P5, R33, R14, 0x2 ;  /* 0x0000000e210c9211 */ /* 0x000fc800078a10ff */
[----:B------:R2:W-:Y:S01]  /*19e40*/  @!P4 ST.E.64 desc[UR42][R8.64], R90 ;  /* 0x0000005a0800c985 */ /* 0x0005e2000c101b2a */
[-C--:B------:R-:W-:Y:S02]  /*19e50*/  @!P1 LEA.HI.X R13, R33, R3.reuse, R34, 0x2, P5 ;  /* 0x00000003210d9211 */ /* 0x080fe400028f1422 */
[----:B------:R-:W-:Y:S01]  /*19e60*/  ISETP.GE.AND P4, PT, R39, UR4, PT ;  /* 0x0000000427007c0c */ /* 0x000fe2000bf86270 */
[----:B------:R3:W-:Y:S01]  /*19e70*/  @!P2 ST.E.64 desc[UR42][R10.64], R94 ;  /* 0x0000005e0a00a985 */ /* 0x0007e2000c101b2a */
[----:B------:R-:W-:Y:S02]  /*19e80*/  ISETP.GE.AND P2, PT, R41, UR4, PT ;  /* 0x0000000429007c0c */ /* 0x000fe4000bf46270 */
[-C--:B------:R-:W-:Y:S01]  /*19e90*/  @!P0 LEA R20, P5, R35, R14.reuse, 0x2 ;  /* 0x0000000e23148211 */ /* 0x080fe200078a10ff */
[----:B------:R4:W-:Y:S01]  /*19ea0*/  @!P1 ST.E.64 desc[UR42][R12.64], R98 ;  /* 0x000000620c009985 */ /* 0x0009e2000c101b2a */
[----:B------:R-:W-:Y:S02]  /*19eb0*/  @!P3 LEA R24, P1, R37, R14, 0x2 ;  /* 0x0000000e2518b211 */ /* 0x000fe400078210ff */
[----:B------:R-:W-:-:S02]  /*19ec0*/  @!P0 LEA.HI.X R21, R35, R3, R36, 0x2, P5 ;  /* 0x0000000323158211 */ /* 0x000fc400028f1424 */
[-C--:B------:R-:W-:Y:S02]  /*19ed0*/  @!P3 LEA.HI.X R25, R37, R3.reuse, R38, 0x2, P1 ;  /* 0x000000032519b211 */ /* 0x080fe400008f1426 */
[----:B------:R-:W-:Y:S01]  /*19ee0*/  ISETP.GE.AND P1, PT, R43, UR4, PT ;  /* 0x000000042b007c0c */ /* 0x000fe2000bf26270 */
[----:B------:R5:W-:Y:S01]  /*19ef0*/  @!P0 ST.E.64 desc[UR42][R20.64], R102 ;  /* 0x0000006614008985 */ /* 0x000be2000c101b2a */
[-C--:B--2---:R-:W-:Y:S02]  /*19f00*/  @!P4 LEA R8, P5, R39, R14.reuse, 0x2 ;  /* 0x0000000e2708c211 */ /* 0x084fe400078a10ff */
[----:B------:R-:W-:Y:S01]  /*19f10*/  ISETP.GE.AND P0, PT, R45, UR4, PT ;  /* 0x000000042d007c0c */ /* 0x000fe2000bf06270 */
[----:B------:R2:W-:Y:S01]  /*19f20*/  @!P3 ST.E.64 desc[UR42][R24.64], R106 ;  /* 0x0000006a1800b985 */ /* 0x0005e2000c101b2a */
[----:B------:R-:W-:Y:S02]  /*19f30*/  @!P4 LEA.HI.X R9, R39, R3, R40, 0x2, P5 ;  /* 0x000000032709c211 */ /* 0x000fe400028f1428 */
[----:B---3--:R-:W-:-:S02]  /*19f40*/  @!P2 LEA R10, P5, R41, R14, 0x2 ;  /* 0x0000000e290aa211 */ /* 0x008fc400078a10ff */
[----:B------:R-:W-:Y:S01]  /*19f50*/  ISETP.GE.AND P3, PT, R47, UR4, PT ;  /* 0x000000042f007c0c */ /* 0x000fe2000bf66270 */
[----:B------:R3:W-:Y:S01]  /*19f60*/  @!P4 ST.E.64 desc[UR42][R8.64], R110 ;  /* 0x0000006e0800c985 */ /* 0x0007e2000c101b2a */
[-C--:B------:R-:W-:Y:S02]  /*19f70*/  @!P2 LEA.HI.X R11, R41, R3.reuse, R42, 0x2, P5 ;  /* 0x00000003290ba211 */ /* 0x080fe400028f142a */
[CC--:B----4-:R-:W-:Y:S02]  /*19f80*/  @!P1 LEA R12, P5, R43.reuse, R14.reuse, 0x2 ;  /* 0x0000000e2b0c9211 */ /* 0x0d0fe400078a10ff */
[----:B------:R-:W-:Y:S01]  /*19f90*/  ISETP.GE.AND P4, PT, R218, UR4, PT ;  /* 0x00000004da007c0c */ /* 0x000fe2000bf86270 */
[----:B------:R4:W-:Y:S01]  /*19fa0*/  @!P2 ST.E.64 desc[UR42][R10.64], R114 ;  /* 0x000000720a00a985 */ /* 0x0009e2000c101b2a */
[----:B------:R-:W-:Y:S02]  /*19fb0*/  @!P1 LEA.HI.X R13, R43, R3, R44, 0x2, P5 ;  /* 0x000000032b0d9211 */ /* 0x000fe400028f142c */
[----:B------:R-:W-:-:S02]  /*19fc0*/  @!P0 LEA R26, P5, R45, R14, 0x2 ;  /* 0x0000000e2d1a8211 */ /* 0x000fc400078a10ff */
[----:B------:R-:W-:Y:S01]  /*19fd0*/  ISETP.GE.AND P2, PT, R216, UR4, PT ;  /* 0x00000004d8007c0c */ /* 0x000fe2000bf46270 */
[----:B------:R0:W-:Y:S01]  /*19fe0*/  @!P1 ST.E.64 desc[UR42][R12.64], R118 ;  /* 0x000000760c009985 */ /* 0x0001e2000c101b2a */
[-C--:B------:R-:W-:Y:S02]  /*19ff0*/  @!P0 LEA.HI.X R27, R45, R3.reuse, R46, 0x2, P5 ;  /* 0x000000032d1b8211 */ /* 0x080fe400028f142e */
[-C--:B-----5:R-:W-:Y:S02]  /*1a000*/  @!P3 LEA R20, P5, R47, R14.reuse, 0x2 ;  /* 0x0000000e2f14b211 */ /* 0x0a0fe400078a10ff */
[----:B------:R-:W-:Y:S01]  /*1a010*/  ISETP.GE.AND P1, PT, R217, UR4, PT ;  /* 0x00000004d9007c0c */ /* 0x000fe2000bf26270 */
[----:B------:R5:W-:Y:S01]  /*1a020*/  @!P0 ST.E.64 desc[UR42][R26.64], R122 ;  /* 0x0000007a1a008985 */ /* 0x000be2000c101b2a */
[----:B------:R-:W-:Y:S02]  /*1a030*/  @!P3 LEA.HI.X R21, R47, R3, R48, 0x2, P5 ;  /* 0x000000032f15b211 */ /* 0x000fe400028f1430 */
[----:B--2---:R-:W-:-:S02]  /*1a040*/  @!P4 LEA R24, P5, R218, R14, 0x2 ;  /* 0x0000000eda18c211 */ /* 0x004fc400078a10ff */
[----:B------:R-:W-:Y:S01]  /*1a050*/  ISETP.GE.AND P0, PT, R215, UR4, PT ;  /* 0x00000004d7007c0c */ /* 0x000fe2000bf06270 */
[----:B------:R2:W-:Y:S01]  /*1a060*/  @!P3 ST.E.64 desc[UR42][R20.64], R126 ;  /* 0x0000007e1400b985 */ /* 0x0005e2000c101b2a */
[----:B------:R-:W-:Y:S02]  /*1a070*/  ISETP.GE.AND P3, PT, R214, UR4, PT ;  /* 0x00000004d6007c0c */ /* 0x000fe4000bf66270 */
[----:B------:R-:W-:-:S03]  /*1a080*/  @!P4 LEA.HI.X R25, R218, R3, R226, 0x2, P5 ;  /* 0x00000003da19c211 */ /* 0x000fc600028f14e2 */
[CC--:B---3--:R-:W-:Y:S02]  /*1a090*/  @!P1 LEA R8, P5, R217.reuse, R14.reuse, 0x2 ;  /* 0x0000000ed9089211 */ /* 0x0c8fe400078a10ff */
[----:B------:R2:W-:Y:S01]  /*1a0a0*/  @!P4 ST.E.64 desc[UR42][R24.64], R130 ;  /* 0x000000821800c985 */ /* 0x0005e2000c101b2a */
[CC--:B----4-:R-:W-:Y:S02]  /*1a0b0*/  @!P2 LEA R10, P4, R216.reuse, R14.reuse, 0x2 ;  /* 0x0000000ed80aa211 */ /* 0x0d0fe400078810ff */
[-C--:B------:R-:W-:Y:S02]  /*1a0c0*/  @!P1 LEA.HI.X R9, R217, R3.reuse, R225, 0x2, P5 ;  /* 0x00000003d9099211 */ /* 0x080fe400028f14e1 */
[-C--:B0-----:R-:W-:Y:S02]  /*1a0d0*/  @!P0 LEA R12, P5, R215, R14.reuse, 0x2 ;  /* 0x0000000ed70c8211 */ /* 0x081fe400078a10ff */
[----:B------:R-:W-:Y:S01]  /*1a0e0*/  @!P2 LEA.HI.X R11, R216, R3, R224, 0x2, P4 ;  /* 0x00000003d80ba211 */ /* 0x000fe200020f14e0 */
[----:B------:R2:W-:Y:S01]  /*1a0f0*/  @!P1 ST.E.64 desc[UR42][R8.64], R134 ;  /* 0x0000008608009985 */ /* 0x0005e2000c101b2a */
[----:B-----5:R-:W-:-:S02]  /*1a100*/  @!P3 LEA R26, P4, R214, R14, 0x2 ;  /* 0x0000000ed61ab211 */ /* 0x020fc400078810ff */
[-C--:B------:R-:W-:Y:S01]  /*1a110*/  @!P0 LEA.HI.X R13, R215, R3.reuse, R223, 0x2, P5 ;  /* 0x00000003d70d8211 */ /* 0x080fe200028f14df */
[----:B------:R2:W-:Y:S01]  /*1a120*/  @!P2 ST.E.64 desc[UR42][R10.64], R138 ;  /* 0x0000008a0a00a985 */ /* 0x0005e2000c101b2a */
[----:B------:R-:W-:-:S03]  /*1a130*/  @!P3 LEA.HI.X R27, R214, R3, R222, 0x2, P4 ;  /* 0x00000003d61bb211 */ /* 0x000fc600020f14de */
[----:B------:R2:W-:Y:S01]  /*1a140*/  @!P0 ST.E.64 desc[UR42][R12.64], R142 ;  /* 0x0000008e0c008985 */ /* 0x0005e2000c101b2a */
[----:B------:R-:W-:-:S03]  /*1a150*/  ISETP.GE.AND P0, PT, R213, UR4, PT ;  /* 0x00000004d5007c0c */ /* 0x000fc6000bf06270 */
[----:B------:R2:W-:Y:S10]  /*1a160*/  @!P3 ST.E.64 desc[UR42][R26.64], R146 ;  /* 0x000000921a00b985 */ /* 0x0005f4000c101b2a */
[----:B------:R-:W-:Y:S05]  /*1a170*/  @P0 BRA `(.L_x_3118) ;  /* 0x0000000c00100947 */ /* 0x000fea0003800000 */
[----:B------:R-:W-:-:S04]  /*1a180*/  LEA R14, P0, R213, R14, 0x2 ;  /* 0x0000000ed50e7211 */ /* 0x000fc800078010ff */
[----:B------:R-:W-:-:S05]  /*1a190*/  LEA.HI.X R15, R213, R3, R221, 0x2, P0 ;  /* 0x00000003d50f7211 */ /* 0x000fca00000f14dd */
[----:B------:R0:W-:Y:S01]  /*1a1a0*/  ST.E.64 desc[UR42][R14.64], R150 ;  /* 0x000000960e007985 */ /* 0x0001e2000c101b2a */
[----:B------:R-:W-:Y:S05]  /*1a1b0*/  BRA `(.L_x_3118) ;  /* 0x0000000c00007947 */ /* 0x000fea0003800000 */
.L_x_3105:
[----:B------:R-:W-:Y:S01]  /*1a1c0*/  ULDC.64 UR6, c[0x0][0xc08] ;  /* 0x0003020000067ab9 */ /* 0x000fe20000000a00 */
[----:B------:R-:W-:Y:S01]  /*1a1d0*/  ULDC.64 UR4, c[0x0][0xc00] ;  /* 0x0003000000047ab9 */ /* 0x000fe20000000a00 */
[----:B------:R-:W-:Y:S01]  /*1a1e0*/  ISETP.NE.U32.AND P1, PT, RZ, UR6, PT ;  /* 0x00000006ff007c0c */ /* 0x000fe2000bf25070 */
[----:B------:R-:W-:Y:S01]  /*1a1f0*/  IMAD.MOV.U32 R3, RZ, RZ, RZ ;  /* 0x000000ffff037224 */ /* 0x000fe200078e00ff */
[----:B------:R-:W-:Y:S02]  /*1a200*/  ISETP.NE.U32.AND P0, PT, RZ, UR4, PT ;  /* 0x00000004ff007c0c */ /* 0x000fe4000bf05070 */
[----:B------:R-:W-:Y:S02]  /*1a210*/  ISETP.NE.AND.EX P1, PT, RZ, UR7, PT, P1 ;  /* 0x00000007ff007c0c */ /* 0x000fe4000bf25310 */
[----:B------:R-:W-:Y:S02]  /*1a220*/  IADD3 R8, P2, R210, UR4, RZ ;  /* 0x00000004d2087c10 */ /* 0x000fe4000ff5e0ff */
[----:B------:R-:W-:-:S02]  /*1a230*/  ISETP.NE.AND.EX P0, PT, RZ, UR5, PT, P0 ;  /* 0x00000005ff007c0c */ /* 0x000fc4000bf05300 */
[----:B------:R-:W-:Y:S01]  /*1a240*/  IADD3.X R9, R211, UR5, RZ, P2, !PT ;  /* 0x00000005d3097c10 */ /* 0x000fe200097fe4ff */
[----:B------:R-:W-:Y:S02]  /*1a250*/  ULDC UR4, c[0x0][0xa88] ;  /* 0x0002a20000047ab9 */ /* 0x000fe40000000800 */
[----:B-----5:R-:W-:-:S04]  /*1a260*/  IMAD.U32 R24, RZ, RZ, UR4 ;  /* 0x00000004ff187e24 */ /* 0x020fc8000f8e00ff */
[----:B------:R-:W-:-:S04]  /*1a270*/  @P1 IADD3 R210, P2, R210, UR6, RZ ;  /* 0x00000006d2d21c10 */ /* 0x000fc8000ff5e0ff */
[----:B------:R-:W-:Y:S01]  /*1a280*/  @P1 IADD3.X R211, R211, UR7, RZ, P2, !PT ;  /* 0x00000007d3d31c10 */ /* 0x000fe200097fe4ff */
[----:B------:R4:W5:Y:S04]  /*1a290*/  @P0 LDG.E R3, desc[UR42][R8.64] ;  /* 0x0000002a08030981 */ /* 0x000968000c1e1900 */
[----:B------:R4:W5:Y:S01]  /*1a2a0*/  @P1 LDG.E R24, desc[UR42][R210.64] ;  /* 0x0000002ad2181981 */ /* 0x000962000c1e1900 */
[----:B------:R-:W-:Y:S01]  /*1a2b0*/  ISETP.NE.AND P2, PT, R208, RZ, PT ;  /* 0x000000ffd000720c */ /* 0x000fe20003f45270 */
[----:B------:R-:W1:-:S12]  /*1a2c0*/  S2R R0, SR_TID.X ;  /* 0x0000000000007919 */ /* 0x000e580000002100 */
[----:B------:R-:W2:Y:S01]  /*1a2d0*/  @!P2 LDC R208, c[0x0][0xad4] ;  /* 0x0002b500ffd0ab82 */ /* 0x000ea20000000800 */
[----:B-1----:R-:W-:Y:S01]  /*1a2e0*/  VIADD R0, R0, 0xffffff80 ;  /* 0xffffff8000007836 */ /* 0x002fe20000000000 */
[----:B--2---:R-:W-:-:S04]  /*1a2f0*/  ISETP.GT.AND P2, PT, R208, 0x1, PT ;  /* 0x00000001d000780c */ /* 0x004fc80003f44270 */
[----:B------:R-:W-:Y:S01]  /*1a300*/  ISETP.GT.AND P3, PT, R0, 0x7f, PT ;  /* 0x0000007f0000780c */ /* 0x000fe20003f64270 */
[----:B----4-:R-:W-:-:S12]  /*1a310*/  @P1 BRA `(.L_x_3123) ;  /* 0x0000000000101947 */ /* 0x010fd80003800000 */
[----:B------:R-:W-:Y:S05]  /*1a320*/  @!P0 BRA `(.L_x_3123) ;  /* 0x00000000000c8947 */ /* 0x000fea0003800000 */
[----:B------:R-:W2:Y:S04]  /*1a330*/  LDG.E R11, desc[UR42][R8.64] ;  /* 0x0000002a080b7981 */ /* 0x000ea8000c1e1900 */
[----:B-----5:R-:W2:Y:S02]  /*1a340*/  LDG.E R24, desc[UR42][R8.64+0x4] ;  /* 0x0000042a08187981 */ /* 0x020ea4000c1e1900 */
[----:B--2---:R-:W-:-:S07]  /*1a350*/  IMAD.IADD R24, R24, 0x1, -R11 ;  /* 0x0000000118187824 */ /* 0x004fce00078e0a0b */
.L_x_3123:
[----:B------:R-:W-:Y:S01]  /*1a360*/  BSSY B1, `(.L_x_3124) ;  /* 0x0000036000017945 */ /* 0x000fe20003800000 */
[----:B------:R-:W-:Y:S02]  /*1a370*/  SEL R209, R209, RZ, !P0 ;  /* 0x000000ffd1d17207 */ /* 0x000fe40004000000 */
[----:B------:R-:W-:Y:S02]  /*1a380*/  SEL R219, R219, RZ, !P0 ;  /* 0x000000ffdbdb7207 */ /* 0x000fe40004000000 */
[----:B-----5:R-:W-:Y:S01]  /*1a390*/  SHF.R.S32.HI R28, RZ, 0x1f, R3 ;  /* 0x0000001fff1c7819 */ /* 0x020fe20000011403 */
[----:B------:R-:W-:Y:S06]  /*1a3a0*/  @P3 BRA `(.L_x_3125) ;  /* 0x0000000000c43947 */ /* 0x000fec0003800000 */
[----:B------:R-:W1:Y:S01]  /*1a3b0*/  S2R R31, SR_TID.X ;  /* 0x00000000001f7919 */ /* 0x000e620000002100 */
[----:B------:R-:W2:Y:S02]  /*1a3c0*/  LDC R35, c[0x0][0xbe8] ;  /* 0x0002fa00ff237b82 */ /* 0x000ea40000000800 */
[----:B--2---:R-:W-:Y:S01]  /*1a3d0*/  IMAD R0, R24, R35, RZ ;  /* 0x0000002318007224 */ /* 0x004fe200078e02ff */
[----:B-1----:R-:W-:-:S04]  /*1a3e0*/  IADD3 R31, R192, -0x80, R31 ;  /* 0xffffff80c01f7810 */ /* 0x002fc80007ffe01f */
[----:B------:R-:W-:-:S13]  /*1a3f0*/  ISETP.GE.AND P0, PT, R31, R0, PT ;  /* 0x000000001f00720c */ /* 0x000fda0003f06270 */
[----:B------:R-:W-:Y:S05]  /*1a400*/  @P0 BRA `(.L_x_3125) ;  /* 0x0000000000ac0947 */ /* 0x000fea0003800000 */
[----:B------:R-:W-:Y:S01]  /*1a410*/  IMAD.MOV.U32 R26, RZ, RZ, 0x9b8 ;  /* 0x000009b8ff1a7424 */ /* 0x000fe200078e00ff */
[----:B------:R-:W-:Y:S01]  /*1a420*/  ISETP.GT.AND P0, PT, R208, 0x1, PT ;  /* 0x00000001d000780c */ /* 0x000fe20003f04270 */
[----:B------:R-:W1:Y:S01]  /*1a430*/  LDC.64 R32, c[0x0][0xba8] ;  /* 0x0002ea00ff207b82 */ /* 0x000e620000000a00 */
[----:B------:R-:W-:Y:S01]  /*1a440*/  ISETP.NE.AND P1, PT, R35, 0x1, PT ;  /* 0x000000012300780c */ /* 0x000fe20003f25270 */
[----:B------:R-:W-:Y:S01]  /*1a450*/  IMAD.MOV.U32 R25, RZ, RZ, R31 ;  /* 0x000000ffff197224 */ /* 0x000fe200078e001f */
[----:B------:R-:W-:-:S05]  /*1a460*/  SEL R26, R26, 0x978, P0 ;  /* 0x000009781a1a7807 */ /* 0x000fca0000000000 */
[----:B------:R-:W2:Y:S08]  /*1a470*/  LDC.64 R10, c[0x0][R26+0x220] ;  /* 0x000088001a0a7b82 */ /* 0x000eb00000000a00 */
[----:B------:R-:W4:Y:S08]  /*1a480*/  LDC.64 R8, c[0x0][R26+0x218] ;  /* 0x000086001a087b82 */ /* 0x000f300000000a00 */
[----:B------:R-:W5:Y:S08]  /*1a490*/  LDC.64 R12, c[0x0][R26+0x228] ;  /* 0x00008a001a0c7b82 */ /* 0x000f700000000a00 */
[----:B------:R-:W0:Y:S08]  /*1a4a0*/  @P1 LDC R0, c[0x0][0xbec] ;  /* 0x0002fb00ff001b82 */ /* 0x000e300000000800 */
[----:B------:R-:W5:Y:S08]  /*1a4b0*/  LDC.64 R14, c[0x0][R26+0x210] ;  /* 0x000084001a0e7b82 */ /* 0x000f700000000a00 */
[----:B------:R-:W3:Y:S01]  /*1a4c0*/  @P1 LDC R29, c[0x0][0xbf0] ;  /* 0x0002fc00ff1d1b82 */ /* 0x000ee20000000800 */
[----:B0-----:R-:W-:-:S07]  /*1a4d0*/  @P1 IMAD.HI.U32 R0, R31, R0, RZ ;  /* 0x000000001f001227 */ /* 0x001fce00078e00ff */
[----:B-1----:R-:W0:Y:S01]  /*1a4e0*/  @!P0 LDC R32, c[0x0][0xb50] ;  /* 0x0002d400ff208b82 */ /* 0x002e220000000800 */
[-C--:B--2---:R-:W-:Y:S02]  /*1a4f0*/  IMAD R11, R11, R209.reuse, RZ ;  /* 0x000000d10b0b7224 */ /* 0x084fe400078e02ff */
[----:B------:R-:W-:-:S05]  /*1a500*/  IMAD.WIDE.U32 R20, R10, R209, RZ ;  /* 0x000000d10a147225 */ /* 0x000fca00078e00ff */
[----:B------:R-:W1:Y:S01]  /*1a510*/  @!P0 LDC R33, c[0x0][0xb54] ;  /* 0x0002d500ff218b82 */ /* 0x000e620000000800 */
[-C--:B----4-:R-:W-:Y:S02]  /*1a520*/  IMAD R27, R9, R188.reuse, RZ ;  /* 0x000000bc091b7224 */ /* 0x090fe400078e02ff */
[----:B------:R-:W-:Y:S01]  /*1a530*/  IMAD.WIDE.U32 R8, R8, R188, RZ ;  /* 0x000000bc08087225 */ /* 0x000fe200078e00ff */
[----:B---3--:R-:W-:-:S03]  /*1a540*/  @P1 SHF.R.U32.HI R25, RZ, R29, R0 ;  /* 0x0000001dff191219 */ /* 0x008fc60000011600 */
[----:B------:R-:W-:Y:S01]  /*1a550*/  IMAD R29, R10, R219, R11 ;  /* 0x000000db0a1d7224 */ /* 0x000fe200078e020b */
[----:B------:R-:W-:Y:S01]  /*1a560*/  SEL R11, R212, RZ, P0 ;  /* 0x000000ffd40b7207 */ /* 0x000fe20000000000 */
[----:B------:R-:W-:Y:S01]  /*1a570*/  IMAD.IADD R27, R9, 0x1, R27 ;  /* 0x00000001091b7824 */ /* 0x000fe200078e021b */
[----:B------:R-:W-:Y:S01]  /*1a580*/  IADD3 R0, P1, P3, R20, R8, R3 ;  /* 0x0000000814007210 */ /* 0x000fe20007b3e003 */
[----:B------:R-:W-:Y:S02]  /*1a590*/  IMAD.MOV R4, RZ, RZ, -R25 ;  /* 0x000000ffff047224 */ /* 0x000fe400078e0a19 */
[----:B------:R-:W-:Y:S02]  /*1a5a0*/  IMAD.IADD R29, R21, 0x1, R29 ;  /* 0x00000001151d7824 */ /* 0x000fe400078e021d */
[----:B-----5:R-:W-:-:S04]  /*1a5b0*/  IMAD.WIDE.U32 R8, R12, R11, RZ ;  /* 0x0000000b0c087225 */ /* 0x020fc800078e00ff */
[----:B------:R-:W-:Y:S02]  /*1a5c0*/  IMAD R13, R13, R11, RZ ;  /* 0x0000000b0d0d7224 */ /* 0x000fe400078e02ff */
[----:B------:R-:W-:Y:S01]  /*1a5d0*/  IMAD R11, R35, R4, R31 ;  /* 0x00000004230b7224 */ /* 0x000fe200078e021f */
[----:B------:R-:W-:Y:S02]  /*1a5e0*/  IADD3.X R4, R29, R27, R28, P1, P3 ;  /* 0x0000001b1d047210 */ /* 0x000fe40000fe641c */
[----:B------:R-:W-:Y:S01]  /*1a5f0*/  IADD3 R8, P0, P1, R25, R0, R8 ;  /* 0x0000000019087210 */ /* 0x000fe2000791e008 */
[----:B------:R-:W-:Y:S01]  /*1a600*/  IMAD R0, R15, R11, RZ ;  /* 0x0000000b0f007224 */ /* 0x000fe200078e02ff */
[----:B------:R-:W-:Y:S02]  /*1a610*/  IADD3 R13, R9, R13, RZ ;  /* 0x0000000d090d7210 */ /* 0x000fe40007ffe0ff */
        /* <DEDUP_REMOVED lines=8> */
[----:B-1----:R-:W-:-:S05]  /*1a6a0*/  LEA.HI.X R11, R8, R33, R0, 0x2, P0 ;  /* 0x00000021080b7211 */ /* 0x002fca00000f1400 */
[----:B------:R1:W-:Y:S02]  /*1a6b0*/  STG.E desc[UR42][R10.64], R9 ;  /* 0x000000090a007986 */ /* 0x0003e4000c10192a */
.L_x_3125:
[----:B------:R-:W-:Y:S05]  /*1a6c0*/  BSYNC B1 ;  /* 0x0000000000017941 */ /* 0x000fea0003800000 */
.L_x_3124:
        /* <DEDUP_REMOVED lines=18> */
[----:B---3--:R-:W1:Y:S08]  /*1a7f0*/  @P0 LDC R4, c[0x0][0xbec] ;  /* 0x0002fb00ff040b82 */ /* 0x008e700000000800 */
        /* <DEDUP_REMOVED lines=25> */
[----:B------:R1:W3:Y:S02]  /*1a990*/  SHFL.IDX PT, R14, R0, RZ, 0x181f ;  /* 0x00181fff000e7589 */ /* 0x0002e400000e0000 */
.L_x_3386:
[----:B------:R-:W-:Y:S01]  /*1a9a0*/  IMAD R21, R24, R21, RZ ;  /* 0x0000001518157224 */ /* 0x000fe200078e02ff */
[----:B------:R-:W-:Y:S04]  /*1a9b0*/  BSSY B1, `(.L_x_3127) ;  /* 0x000000c000017945 */ /* 0x000fe80003800000 */
[----:B------:R-:W-:-:S13]  /*1a9c0*/  ISETP.GE.AND P0, PT, R192, R21, PT ;  /* 0x00000015c000720c */ /* 0x000fda0003f06270 */
[----:B------:R-:W-:Y:S05]  /*1a9d0*/  @P0 BRA `(.L_x_3128) ;  /* 0x0000000000240947 */ /* 0x000fea0003800000 */
[----:B------:R-:W-:Y:S02]  /*1a9e0*/  ULDC UR4, c[0x0][0xac8] ;  /* 0x0002b20000047ab9 */ /* 0x000fe40000000800 */
[----:B------:R-:W-:Y:S02]  /*1a9f0*/  ISETP.GE.AND P2, PT, R16, UR4, PT ;  /* 0x0000000410007c0c */ /* 0x000fe4000bf46270 */
[----:B------:R-:W-:-:S11]  /*1aa00*/  ISETP.GE.AND P3, PT, R2, UR4, PT ;  /* 0x0000000402007c0c */ /* 0x000fd6000bf66270 */
[-C--:B---3--:R-:W-:Y:S02]  /*1aa10*/  @!P2 LEA R8, P0, R16, R14.reuse, 0x1 ;  /* 0x0000000e1008a211 */ /* 0x088fe400078008ff */
[----:B------:R-:W-:Y:S02]  /*1aa20*/  @!P3 LEA R14, P1, R2, R14, 0x1 ;  /* 0x0000000e020eb211 */ /* 0x000fe400078208ff */
[-C--:B--2---:R-:W-:Y:S02]  /*1aa30*/  @!P2 LEA.HI.X R9, R16, R3.reuse, R17, 0x1, P0 ;  /* 0x000000031009a211 */ /* 0x084fe400000f0c11 */
[----:B------:R-:W-:-:S03]  /*1aa40*/  @!P3 LEA.HI.X R15, R2, R3, R184, 0x1, P1 ;  /* 0x00000003020fb211 */ /* 0x000fc600008f0cb8 */
[----:B------:R4:W-:Y:S04]  /*1aa50*/  @!P2 ST.E.128 desc[UR42][R8.64], RZ ;  /* 0x000000ff0800a985 */ /* 0x0009e8000c101d2a */
[----:B------:R4:W-:Y:S02]  /*1aa60*/  @!P3 ST.E.128 desc[UR42][R14.64], RZ ;  /* 0x000000ff0e00b985 */ /* 0x0009e4000c101d2a */
.L_x_3128:
[----:B------:R-:W-:Y:S05]  /*1aa70*/  BSYNC B1 ;  /* 0x0000000000017941 */ /* 0x000fea0003800000 */
.L_x_3127:
[----:B------:R-:W-:-:S03]  /*1aa80*/  UMOV UR4, 0xffffffff ;  /* 0xffffffff00047882 */ /* 0x000fc60000000000 */
[----:B------:R-:W-:Y:S05]  /*1aa90*/  BRA.DIV UR4, `(.L_x_3129) ;  /* 0x000000aa04387947 */ /* 0x000fea000b800000 */
[----:B--2---:R2:W0:Y:S04]  /*1aaa0*/  SHFL.IDX PT, R3, R4, 0x1, 0x181f ;  /* 0x00381f0004037f89 */ /* 0x00442800000e0000 */
[----:B---34-:R2:W3:Y:S02]  /*1aab0*/  SHFL.IDX PT, R14, R0, 0x1, 0x181f ;  /* 0x00381f00000e7f89 */ /* 0x0184e400000e0000 */
.L_x_3390:
[----:B------:R-:W-:Y:S01]  /*1aac0*/  VIADD R8, R192, 0x20 ;  /* 0x00000020c0087836 */ /* 0x000fe20000000000 */
        /* <DEDUP_REMOVED lines=12> */
.L_x_3131:
[----:B------:R-:W-:Y:S05]  /*1ab90*/  BSYNC B1 ;  /* 0x0000000000017941 */ /* 0x000fea0003800000 */
.L_x_3130:
[----:B------:R-:W-:-:S03]  /*1aba0*/  UMOV UR4, 0xffffffff ;  /* 0xffffffff00047882 */ /* 0x000fc60000000000 */
[----:B------:R-:W-:Y:S05]  /*1abb0*/  BRA.DIV UR4, `(.L_x_3132) ;  /* 0x000000aa04387947 */ /* 0x000fea000b800000 */
[----:B0-----:R0:W0:Y:S04]  /*1abc0*/  SHFL.IDX PT, R3, R4, 0x2, 0x181f ;  /* 0x00581f0004037f89 */ /* 0x00102800000e0000 */
[----:B---34-:R3:W4:Y:S02]  /*1abd0*/  SHFL.IDX PT, R14, R0, 0x2, 0x181f ;  /* 0x00581f00000e7f89 */ /* 0x01872400000e0000 */
.L_x_3394:
        /* <DEDUP_REMOVED lines=13> */
.L_x_3134:
[----:B------:R-:W-:Y:S05]  /*1acb0*/  BSYNC B1 ;  /* 0x0000000000017941 */ /* 0x000fea0003800000 */
.L_x_3133:
[----:B------:R-:W-:-:S03]  /*1acc0*/  UMOV UR4, 0xffffffff ;  /* 0xffffffff00047882 */ /* 0x000fc60000000000 */
[----:B------:R-:W-:Y:S05]  /*1acd0*/  BRA.DIV UR4, `(.L_x_3135) ;  /* 0x000000aa04387947 */ /* 0x000fea000b800000 */
[----:B0-----:R0:W0:Y:S04]  /*1ace0*/  SHFL.IDX PT, R3, R4, 0x3, 0x181f ;  /* 0x00781f0004037f89 */ /* 0x00102800000e0000 */
[----:B----4-:R4:W0:Y:S02]  /*1acf0*/  SHFL.IDX PT, R14, R0, 0x3, 0x181f ;  /* 0x00781f00000e7f89 */ /* 0x01082400000e0000 */
.L_x_3398:
[----:B-1234-:R-:W-:-:S04]  /*1ad00*/  IADD3 R0, R192, 0x60, RZ ;  /* 0x00000060c0007810 */ /* 0x01efc80007ffe0ff */
        /* <DEDUP_REMOVED lines=11> */
.L_x_3118:
[----:B------:R-:W-:Y:S05]  /*1adc0*/  BSYNC B0 ;  /* 0x0000000000007941 */ /* 0x000fea0003800000 */
.L_x_3104:
[----:B------:R-:W-:Y:S02]  /*1add0*/  ULDC UR4, c[0x0][0xc3c] ;  /* 0x00030f0000047ab9 */ /* 0x000fe40000000800 */
[----:B---3--:R-:W-:-:S13]  /*1ade0*/  ISETP.GE.AND P0, PT, R7, UR4, PT ;  /* 0x0000000407007c0c */ /* 0x008fda000bf06270 */
[----:B------:R-:W-:Y:S05]  /*1adf0*/  @!P0 BRA `(.L_x_3136) ;  /* 0xfffffe6400048947 */ /* 0x000fea000383ffff */
[----:B------:R-:W-:Y:S05]  /*1ae00*/  BRA `(.L_x_2902) ;  /* 0x0000007800487947 */ /* 0x000fea0003800000 */
.L_x_2900:
        /* <DEDUP_REMOVED lines=16> */
.L_x_3137:
        /* <DEDUP_REMOVED lines=43> */
.L_x_3141:
        /* <DEDUP_REMOVED lines=37> */
.L_x_3139:
        /* <DEDUP_REMOVED lines=13> */
.L_x_3142:
        /* <DEDUP_REMOVED lines=25> */
[-C--:B------:R-:W-:Y:S01]  /*1b670*/  @!P1 IADD3 R3, R3, -R12.reuse, RZ ;  /* 0x8000000c03039210 */ /* 0x080fe20007ffe0ff */
        /* <DEDUP_REMOVED lines=28> */
[----:B------:R-:W-:Y:S02]  /*1b840*/  @!P2 IADD3 R2, -R2, RZ, RZ ;  /* 0x000000ff0202a210 */ /* 0x000fe40007ffe1ff */
[----:B------:R-:W-:-:S05]  /*1b850*/  @!P1 LOP3.LUT R2, RZ, R9, RZ, 0x33, !PT ;  /* 0x00000009ff029212 */ /* 0x000fca00078e33ff */
[----:B------:R-:W-:-:S04]  /*1b860*/  IMAD.MOV R18, RZ, RZ, -R2 ;  /* 0x000000ffff127224 */ /* 0x000fc800078e0a02 */
[C---:B------:R-:W-:Y:S02]  /*1b870*/  IMAD R18, R9.reuse, R18, R10 ;  /* 0x0000001209127224 */ /* 0x040fe400078e020a */
[----:B------:R-:W-:Y:S02]  /*1b880*/  IMAD R9, R9, 0x1000000, R2 ;  /* 0x0100000009097824 */ /* 0x000fe400078e0202 */
[----:B------:R-:W-:Y:S02]  /*1b890*/  IMAD R2, R6, R3, R5 ;  /* 0x0000000306027224 */ /* 0x000fe400078e0205 */
[----:B------:R-:W-:Y:S01]  /*1b8a0*/  IMAD R18, R18, 0x10000, R9 ;  /* 0x0001000012127824 */ /* 0x000fe200078e0209 */
[----:B------:R-:W-:Y:S06]  /*1b8b0*/  BRA `(.L_x_3144) ;  /* 0x0000000000f47947 */ /* 0x000fec0003800000 */
.L_x_3143:
        /* <DEDUP_REMOVED lines=39> */
[----:B0-----:R-:W-:-:S06]  /*1bb30*/  IADD3 R3, R8, 0xffffffe, RZ ;  /* 0x0ffffffe08037810 */ /* 0x001fcc0007ffe0ff */
        /* <DEDUP_REMOVED lines=21> */
.L_x_3144:
[----:B------:R-:W-:-:S05]  /*1bc90*/  LOP3.LUT R17, RZ, R2, RZ, 0x33, !PT ;  /* 0x00000002ff117212 */ /* 0x000fca00078e33ff */
[----:B------:R-:W-:Y:S01]  /*1bca0*/  IMAD.IADD R17, R6, 0x1, R17 ;  /* 0x0000000106117824 */ /* 0x000fe200078e0211 */
[----:B------:R-:W-:Y:S06]  /*1bcb0*/  BRA `(.L_x_3145) ;  /* 0x00000000000c7947 */ /* 0x000fec0003800000 */
.L_x_3140:
[----:B------:R-:W-:Y:S01]  /*1bcc0*/  IMAD.MOV.U32 R17, RZ, RZ, RZ ;  /* 0x000000ffff117224 */ /* 0x000fe200078e00ff */
[----:B------:R-:W-:Y:S01]  /*1bcd0*/  MOV R18, RZ ;  /* 0x000000ff00127202 */ /* 0x000fe20000000f00 */
[----:B------:R-:W-:-:S07]  /*1bce0*/  IMAD.U32 R16, RZ, RZ, UR6 ;  /* 0x00000006ff107e24 */ /* 0x000fce000f8e00ff */
.L_x_3145:
[----:B------:R-:W-:-:S13]  /*1bcf0*/  ISETP.NE.AND P0, PT, R7, RZ, PT ;  /* 0x000000ff0700720c */ /* 0x000fda0003f05270 */
[----:B------:R-:W0:Y:S01]  /*1bd00*/  @!P0 S2R R3, SR_CgaCtaId ;  /* 0x0000000000038919 */ /* 0x000e220000008800 */
[----:B------:R-:W-:-:S04]  /*1bd10*/  @!P0 MOV R2, 0x400 ;  /* 0x0000040000028802 */ /* 0x000fc80000000f00 */
[----:B0-----:R-:W-:-:S05]  /*1bd20*/  @!P0 LEA R2, R3, R2, 0x18 ;  /* 0x0000000203028211 */ /* 0x001fca00078ec0ff */
[----:B------:R1:W-:Y:S01]  /*1bd30*/  @!P0 STS.128 [R2+0x288d0], R16 ;  /* 0x0288d01002008388 */ /* 0x0003e20000000c00 */
[----:B------:R-:W-:Y:S06]  /*1bd40*/  BAR.ARV 0x5, 0x180 ;  /* 0x0146000000007b1d */ /* 0x000fec0000002000 */
.L_x_3138:
        /* <DEDUP_REMOVED lines=33> */
.L_x_3249:
[----:B0-----:R-:W0:Y:S02]  /*1bf60*/  LDC.64 R2, c[0x0][0xc88] ;  /* 0x00032200ff027b82 */ /* 0x001e240000000a00 */
[----:B0-----:R-:W-:-:S05]  /*1bf70*/  IMAD.WIDE R2, R19, 0x4, R2 ;  /* 0x0000000413027825 */ /* 0x001fca00078e0202 */
[----:B--2---:R-:W2:Y:S01]  /*1bf80*/  LDG.E R33, desc[UR42][R2.64] ;  /* 0x0000002a02217981 */ /* 0x004ea2000c1e1900 */
        /* <DEDUP_REMOVED lines=8> */
[----:B--2---:R-:W-:-:S11]  /*1c010*/  SHF.R.S32.HI R0, RZ, 0x1f, R33 ;  /* 0x0000001fff007819 */ /* 0x004fd60000011421 */
[C---:B------:R-:W-:Y:S01]  /*1c020*/  @P0 LEA R2, P1, R33.reuse, UR4, 0x2 ;  /* 0x0000000421020c11 */ /* 0x040fe2000f8210ff */
[C---:B------:R-:W-:Y:S01]  /*1c030*/  IMAD.SHL.U32 R23, R33.reuse, 0x4, RZ ;  /* 0x0000000421177824 */ /* 0x040fe200078e00ff */
[C-C-:B------:R-:W-:Y:S01]  /*1c040*/  SHF.L.U64.HI R24, R33.reuse, 0x2, R0.reuse ;  /* 0x0000000221187819 */ /* 0x140fe20000010200 */
[----:B------:R0:W-:Y:S01]  /*1c050*/  STL [R1+0x14], R0 ;  /* 0x0000140001007387 */ /* 0x0001e20000100800 */
[----:B------:R-:W-:Y:S01]  /*1c060*/  @P0 LEA.HI.X R3, R33, UR5, R0, 0x2, P1 ;  /* 0x0000000521030c11 */ /* 0x000fe200088f1400 */
[----:B------:R-:W-:-:S04]  /*1c070*/  ULDC.64 UR4, c[0x0][0xa00] ;  /* 0x0002800000047ab9 */ /* 0x000fc80000000a00 */
[----:B-1----:R1:W2:Y:S01]  /*1c080*/  @P0 LDG.E R13, desc[UR42][R2.64] ;  /* 0x0000002a020d0981 */ /* 0x0022a2000c1e1900 */
        /* <DEDUP_REMOVED lines=10> */
[----:B------:R-:W3:Y:S01]  /*1c130*/  @P0 LDG.E R6, desc[UR42][R2.64] ;  /* 0x0000002a02060981 */ /* 0x000ee2000c1e1900 */
[----:B------:R-:W-:Y:S01]  /*1c140*/  ULDC UR4, c[0x0][0x288] ;  /* 0x0000a20000047ab9 */ /* 0x000fe20000000800 */
[----:B------:R-:W-:Y:S01]  /*1c150*/  IADD3.X R5, R24, UR7, RZ, P4, !PT ;  /* 0x0000000718057c10 */ /* 0x000fe2000a7fe4ff */
[----:B------:R-:W-:Y:S01]  /*1c160*/  IMAD.U32 R8, RZ, RZ, UR4 ;  /* 0x00000004ff087e24 */ /* 0x000fe2000f8e00ff */
[----:B------:R-:W-:-:S03]  /*1c170*/  ULDC.64 UR4, c[0x0][0x418] ;  /* 0x0001060000047ab9 */ /* 0x000fc60000000a00 */
[----:B------:R-:W5:Y:S04]  /*1c180*/  @P1 LDG.E R0, desc[UR42][R4.64] ;  /* 0x0000002a04001981 */ /* 0x000f68000c1e1900 */
[----:B---3--:R0:W-:Y:S02]  /*1c190*/  STL [R1+0xc], R6 ;  /* 0x00000c0601007387 */ /* 0x0081e40000100800 */
[----:B0-----:R-:W-:-:S04]  /*1c1a0*/  @P2 IADD3 R6, P3, R23, UR8, RZ ;  /* 0x0000000817062c10 */ /* 0x001fc8000ff7e0ff */
[----:B------:R-:W-:-:S05]  /*1c1b0*/  @P2 IADD3.X R7, R24, UR9, RZ, P3, !PT ;  /* 0x0000000918072c10 */ /* 0x000fca0009ffe4ff */
[----:B------:R0:W3:Y:S01]  /*1c1c0*/  @P2 LDG.E R8, desc[UR42][R6.64] ;  /* 0x0000002a06082981 */ /* 0x0000e2000c1e1900 */
[----:B------:R-:W-:-:S03]  /*1c1d0*/  UISETP.NE.U32.AND UP0, UPT, UR4, URZ, UPT ;  /* 0x0000003f0400728c */ /* 0x000fc6000bf05070 */
[----:B------:R-:W-:Y:S01]  /*1c1e0*/  ULDC UR4, c[0x0][0x424] ;  /* 0x0001090000047ab9 */ /* 0x000fe20000000800 */
[----:B------:R-:W-:-:S03]  /*1c1f0*/  UISETP.NE.AND.EX UP0, UPT, UR5, URZ, UPT, UP0 ;  /* 0x0000003f0500728c */ /* 0x000fc6000bf05300 */
[----:B------:R-:W-:Y:S01]  /*1c200*/  ULDC UR5, c[0x0][0x2f0] ;  /* 0x0000bc0000057ab9 */ /* 0x000fe20000000800 */
[----:B------:R-:W-:-:S04]  /*1c210*/  USEL UR4, UR4, 0x1, UP0 ;  /* 0x0000000104047887 */ /* 0x000fc80008000000 */
[----:B------:R-:W-:-:S03]  /*1c220*/  UIMAD UR4, UR4, UR5, URZ ;  /* 0x00000005040472a4 */ /* 0x000fc6000f8e023f */
[----:B------:R-:W-:Y:S02]  /*1c230*/  ULDC UR5, c[0x0][0x348] ;  /* 0x0000d20000057ab9 */ /* 0x000fe40000000800 */
[----:B0-----:R-:W-:Y:S02]  /*1c240*/  IMAD.U32 R6, RZ, RZ, UR5 ;  /* 0x00000005ff067e24 */ /* 0x001fe4000f8e00ff */
[----:B------:R-:W-:Y:S01]  /*1c250*/  IMAD.U32 R9, RZ, RZ, UR4 ;  /* 0x00000004ff097e24 */ /* 0x000fe2000f8e00ff */
[----:B---3--:R0:W-:Y:S04]  /*1c260*/  STL [R1+0x10], R8 ;  /* 0x0000100801007387 */ /* 0x0081e80000100800 */
[----:B--2---:R0:W-:Y:S01]  /*1c270*/  STL [R1], R13 ;  /* 0x0000000d01007387 */ /* 0x0041e20000100800 */
[----:B------:R-:W-:Y:S01]  /*1c280*/  IMAD.MOV.U32 R12, RZ, RZ, R8 ;  /* 0x000000ffff0c7224 */ /* 0x000fe200078e0008 */
[----:B------:R-:W-:Y:S06]  /*1c290*/  @P2 BRA `(.L_x_3147) ;  /* 0x0000000000142947 */ /* 0x000fec0003800000 */
[----:B------:R-:W-:Y:S05]  /*1c2a0*/  @!P0 BRA `(.L_x_3147) ;  /* 0x0000000000108947 */ /* 0x000fea0003800000 */
[----:B0-----:R-:W2:Y:S04]  /*1c2b0*/  LDG.E R8, desc[UR42][R2.64] ;  /* 0x0000002a02087981 */ /* 0x001ea8000c1e1900 */
[----:B------:R-:W2:Y:S02]  /*1c2c0*/  LDG.E R7, desc[UR42][R2.64+0x4] ;  /* 0x0000042a02077981 */ /* 0x000ea4000c1e1900 */
[----:B--2---:R-:W-:-:S05]  /*1c2d0*/  IMAD.IADD R12, R7, 0x1, -R8 ;  /* 0x00000001070c7824 */ /* 0x004fca00078e0a08 */
[----:B------:R1:W-:Y:S02]  /*1c2e0*/  STL [R1+0x10], R12 ;  /* 0x0000100c01007387 */ /* 0x0003e40000100800 */
.L_x_3147:
[----:B------:R-:W-:Y:S01]  /*1c2f0*/  ULDC.64 UR4, c[0x0][0xa20] ;  /* 0x0002880000047ab9 */ /* 0x000fe20000000a00 */
[C---:B------:R-:W-:Y:S01]  /*1c300*/  LOP3.LUT R2, R18.reuse, 0xff000000, RZ, 0xc0, !PT ;  /* 0xff00000012027812 */ /* 0x040fe200078ec0ff */
[----:B------:R-:W-:Y:S01]  /*1c310*/  IMAD.MOV.U32 R34, RZ, RZ, R33 ;  /* 0x000000ffff227224 */ /* 0x000fe200078e0021 */
[----:B------:R-:W-:Y:S02]  /*1c320*/  ISETP.NE.U32.AND P0, PT, RZ, UR4, PT ;  /* 0x00000004ff007c0c */ /* 0x000fe4000bf05070 */
[----:B------:R-:W-:Y:S02]  /*1c330*/  SHF.R.U32.HI R3, RZ, 0x8, R2 ;  /* 0x00000008ff037819 */ /* 0x000fe40000011602 */
[----:B------:R-:W-:Y:S02]  /*1c340*/  ISETP.NE.AND.EX P0, PT, RZ, UR5, PT, P0 ;  /* 0x00000005ff007c0c */ /* 0x000fe4000bf05300 */
[C---:B0-----:R-:W-:Y:S02]  /*1c350*/  LOP3.LUT R8, R18.reuse, 0xff0000, RZ, 0xc0, !PT ;  /* 0x00ff000012087812 */ /* 0x041fe400078ec0ff */
[----:B------:R-:W-:-:S02]  /*1c360*/  LOP3.LUT R18, R18, 0xffff, RZ, 0xc0, !PT ;  /* 0x0000ffff12127812 */ /* 0x000fc400078ec0ff */
[----:B------:R-:W-:-:S07]  /*1c370*/  LEA.HI R8, R8, R3, RZ, 0x10 ;  /* 0x0000000308087211 */ /* 0x000fce00078f80ff */
[----:B------:R-:W-:Y:S05]  /*1c380*/  @!P0 BRA `(.L_x_3148) ;  /* 0x0000000000108947 */ /* 0x000fea0003800000 */
[----:B------:R-:W-:-:S04]  /*1c390*/  IADD3 R2, P0, R23, UR4, RZ ;  /* 0x0000000417027c10 */ /* 0x000fc8000ff1e0ff */
[----:B------:R-:W-:-:S05]  /*1c3a0*/  IADD3.X R3, R24, UR5, RZ, P0, !PT ;  /* 0x0000000518037c10 */ /* 0x000fca00087fe4ff */
[----:B------:R0:W5:Y:S01]  /*1c3b0*/  LDG.E R9, desc[UR42][R2.64] ;  /* 0x0000002a02097981 */ /* 0x000162000c1e1900 */
[----:B------:R-:W-:Y:S05]  /*1c3c0*/  BRA `(.L_x_3149) ;  /* 0x0000000000247947 */ /* 0x000fea0003800000 */
.L_x_3148:
        /* <DEDUP_REMOVED lines=9> */
.L_x_3149:
[----:B0-----:R-:W2:Y:S01]  /*1c460*/  @P1 LDG.E R2, desc[UR42][R4.64] ;  /* 0x0000002a04021981 */ /* 0x001ea2000c1e1900 */
[----:B------:R-:W0:Y:S03]  /*1c470*/  LDC R3, c[0x0][0x448] ;  /* 0x00011200ff037b82 */ /* 0x000e260000000800 */
[----:B------:R-:W2:Y:S01]  /*1c480*/  @P1 LDG.E R11, desc[UR42][R4.64+0x4] ;  /* 0x0000042a040b1981 */ /* 0x000ea2000c1e1900 */
[----:B-----5:R-:W-:Y:S01]  /*1c490*/  IMAD.IADD R9, R9, 0x1, -R13 ;  /* 0x0000000109097824 */ /* 0x020fe200078e0a0d */
[----:B------:R-:W-:Y:S01]  /*1c4a0*/  BSSY B0, `(.L_x_3150) ;  /* 0x0000035000007945 */ /* 0x000fe20003800000 */
[----:B------:R-:W-:Y:S01]  /*1c4b0*/  LOP3.LUT R37, R8, 0xff, RZ, 0xc0, !PT ;  /* 0x000000ff08257812 */ /* 0x000fe200078ec0ff */
[----:B------:R-:W-:Y:S01]  /*1c4c0*/  IMAD.MOV.U32 R13, RZ, RZ, RZ ;  /* 0x000000ffff0d7224 */ /* 0x000fe200078e00ff */
[----:B0-----:R-:W-:-:S13]  /*1c4d0*/  ISETP.NE.AND P0, PT, R3, 0x1, PT ;  /* 0x000000010300780c */ /* 0x001fda0003f05270 */
[----:B------:R-:W0:Y:S08]  /*1c4e0*/  @P0 LDC R7, c[0x0][0x44c] ;  /* 0x00011300ff070b82 */ /* 0x000e300000000800 */
[----:B------:R-:W3:Y:S01]  /*1c4f0*/  @P0 LDC R3, c[0x0][0x450] ;  /* 0x00011400ff030b82 */ /* 0x000ee20000000800 */
[----:B--2---:R-:W-:Y:S02]  /*1c500*/  @P1 IMAD.IADD R6, R11, 0x1, -R2 ;  /* 0x000000010b061824 */ /* 0x004fe400078e0a02 */
[----:B------:R-:W-:-:S02]  /*1c510*/  IMAD.SHL.U32 R2, R17, 0x80, RZ ;  /* 0x0000008011027824 */ /* 0x000fc400078e00ff */
[----:B------:R-:W-:Y:S02]  /*1c520*/  IMAD.IADD R36, R9, 0x1, R6 ;  /* 0x0000000109247824 */ /* 0x000fe400078e0206 */
[----:B------:R-:W-:-:S04]  /*1c530*/  VIADD R2, R2, 0x7f ;  /* 0x0000007f02027836 */ /* 0x000fc80000000000 */
[----:B0-----:R-:W-:Y:S01]  /*1c540*/  @P0 IMAD.HI.U32 R10, R2, R7, RZ ;  /* 0x00000007020a0227 */ /* 0x001fe200078e00ff */
[----:B------:R-:W-:-:S04]  /*1c550*/  IADD3 R7, R36, 0x80, -R12 ;  /* 0x0000008024077810 */ /* 0x000fc80007ffe80c */
[----:B---3--:R-:W-:Y:S02]  /*1c560*/  @P0 SHF.R.U32.HI R2, RZ, R3, R10 ;  /* 0x00000003ff020219 */ /* 0x008fe4000001160a */
[----:B------:R-:W-:-:S03]  /*1c570*/  IADD3 R3, R36, 0x7f, RZ ;  /* 0x0000007f24037810 */ /* 0x000fc60007ffe0ff */
[----:B------:R-:W-:Y:S01]  /*1c580*/  IMAD.IADD R2, R7, 0x1, R2 ;  /* 0x0000000107027824 */ /* 0x000fe200078e0202 */
[----:B------:R-:W-:-:S04]  /*1c590*/  SHF.R.S32.HI R4, RZ, 0x1f, R3 ;  /* 0x0000001fff047819 */ /* 0x000fc80000011403 */
[----:B------:R-:W-:Y:S02]  /*1c5a0*/  LEA.HI R4, R4, R3, RZ, 0x7 ;  /* 0x0000000304047211 */ /* 0x000fe400078f38ff */
[----:B------:R-:W-:Y:S02]  /*1c5b0*/  SHF.R.S32.HI R3, RZ, 0x1f, R2 ;  /* 0x0000001fff037819 */ /* 0x000fe40000011402 */
[----:B------:R-:W-:Y:S02]  /*1c5c0*/  SHF.R.S32.HI R5, RZ, 0x7, R4 ;  /* 0x00000007ff057819 */ /* 0x000fe40000011404 */
[----:B------:R-:W-:Y:S02]  /*1c5d0*/  LEA.HI R3, R3, R2, RZ, 0x7 ;  /* 0x0000000203037211 */ /* 0x000fe400078f38ff */
[----:B------:R-:W-:Y:S02]  /*1c5e0*/  SHF.R.U32.HI R4, RZ, 0x10, R8 ;  /* 0x00000010ff047819 */ /* 0x000fe40000011608 */
[----:B------:R-:W-:-:S04]  /*1c5f0*/  SHF.R.S32.HI R10, RZ, 0x7, R3 ;  /* 0x00000007ff0a7819 */ /* 0x000fc80000011403 */
[----:B------:R-:W-:-:S04]  /*1c600*/  VIMNMX R10, R5, R10, PT ;  /* 0x0000000a050a7248 */ /* 0x000fc80003fe0100 */
[----:B------:R-:W-:-:S13]  /*1c610*/  ISETP.GE.AND P0, PT, R10, 0x1, PT ;  /* 0x000000010a00780c */ /* 0x000fda0003f06270 */
[----:B------:R-:W-:Y:S05]  /*1c620*/  @!P0 BRA `(.L_x_3151) ;  /* 0x0000000000708947 */ /* 0x000fea0003800000 */
[----:B------:R-:W-:Y:S01]  /*1c630*/  ISETP.NE.AND P0, PT, R4, RZ, PT ;  /* 0x000000ff0400720c */ /* 0x000fe20003f05270 */
[----:B------:R-:W-:-:S03]  /*1c640*/  ULDC UR4, c[0x0][0x9f0] ;  /* 0x00027c0000047ab9 */ /* 0x000fc60000000800 */
[----:B------:R-:W-:-:S04]  /*1c650*/  SEL R8, R4, UR4, P0 ;  /* 0x0000000404087c07 */ /* 0x000fc80008000000 */
[----:B-1----:R-:W-:Y:S02]  /*1c660*/  IABS R12, R8 ;  /* 0x00000008000c7213 */ /* 0x002fe40000000000 */
        /* <DEDUP_REMOVED lines=24> */
.L_x_3151:
[----:B------:R-:W-:Y:S05]  /*1c7f0*/  BSYNC B0 ;  /* 0x0000000000007941 */ /* 0x000fea0003800000 */
.L_x_3150:
[-C--:B------:R-:W-:Y:S01]  /*1c800*/  IMAD R2, R37, R13.reuse, RZ ;  /* 0x0000000d25027224 */ /* 0x080fe200078e02ff */
[----:B------:R-:W-:Y:S04]  /*1c810*/  BSSY B0, `(.L_x_3152) ;  /* 0x0000114000007945 */ /* 0x000fe80003800000 */
[C---:B------:R-:W-:Y:S01]  /*1c820*/  VIADDMNMX R10, R2.reuse, R13, R10, PT ;  /* 0x0000000d020a7246 */ /* 0x040fe2000380010a */
[----:B------:R-:W-:-:S04]  /*1c830*/  IMAD R2, R2, 0x80, -R9 ;  /* 0x0000008002027824 */ /* 0x000fc800078e0a09 */
[----:B------:R-:W-:-:S05]  /*1c840*/  IMAD R10, R10, 0x80, -R9 ;  /* 0x000000800a0a7824 */ /* 0x000fca00078e0a09 */
[----:B------:R-:W-:Y:S02]  /*1c850*/  VIMNMX R10, R10, R6, PT ;  /* 0x000000060a0a7248 */ /* 0x000fe40003fe0100 */
[----:B------:R-:W-:-:S04]  /*1c860*/  VIMNMX R6, RZ, R2, !PT ;  /* 0x00000002ff067248 */ /* 0x000fc80007fe0100 */
[----:B------:R-:W-:Y:S02]  /*1c870*/  ISETP.GT.AND P0, PT, R10, R6, PT ;  /* 0x000000060a00720c */ /* 0x000fe40003f04270 */
[----:B------:R-:W-:-:S11]  /*1c880*/  SHF.R.U32.HI R6, RZ, 0x7, R6 ;  /* 0x00000007ff067819 */ /* 0x000fd60000011606 */
[----:B------:R-:W-:-:S05]  /*1c890*/  @P0 VIADD R2, R10, 0x7f ;  /* 0x0000007f0a020836 */ /* 0x000fca0000000000 */
[----:B------:R-:W-:-:S04]  /*1c8a0*/  @P0 SHF.R.S32.HI R3, RZ, 0x1f, R2 ;  /* 0x0000001fff030819 */ /* 0x000fc80000011402 */
[----:B------:R-:W-:Y:S02]  /*1c8b0*/  @P0 LEA.HI R2, R3, R2, RZ, 0x7 ;  /* 0x0000000203020211 */ /* 0x000fe400078f38ff */
[-C--:B------:R-:W-:Y:S02]  /*1c8c0*/  MOV R3, R6.reuse ;  /* 0x0000000600037202 */ /* 0x080fe40000000f00 */
        /* <DEDUP_REMOVED lines=10> */
[----:B------:R0:W2:Y:S02]  /*1c970*/  SHFL.IDX PT, R14, R8, RZ, 0x1f ;  /* 0x00001fff080e7589 */ /* 0x0000a400000e0000 */
.L_x_3401:
[----:B--2---:R-:W-:Y:S02]  /*1c980*/  ISETP.NE.AND P0, PT, R14, RZ, PT ;  /* 0x000000ff0e00720c */ /* 0x004fe40003f05270 */
[----:B------:R-:W-:-:S11]  /*1c990*/  PLOP3.LUT P6, PT, PT, PT, PT, 0x8, 0x0 ;  /* 0x000000000000781c */ /* 0x000fd60003fce170 */
[----:B------:R-:W-:Y:S05]  /*1c9a0*/  @P0 BRA `(.L_x_3155) ;  /* 0x00000000000c0947 */ /* 0x000fea0003800000 */
[----:B------:R-:W-:-:S03]  /*1c9b0*/  UMOV UR4, 0xffffffff ;  /* 0xffffffff00047882 */ /* 0x000fc60000000000 */
[----:B------:R-:W-:Y:S05]  /*1c9c0*/  BRA.DIV UR4, `(.L_x_3156) ;  /* 0x0000008e04787947 */ /* 0x000fea000b800000 */
[----:B------:R-:W-:-:S13]  /*1c9d0*/  ELECT P6, URZ, PT ;  /* 0x00000000003f782f */ /* 0x000fda00038c0000 */
.L_x_3155:
        /* <DEDUP_REMOVED lines=9> */
.L_x_3404:
[----:B------:R-:W-:Y:S05]  /*1ca70*/  BSYNC B1 ;  /* 0x0000000000017941 */ /* 0x000fea0003800000 */
.L_x_3157:
[----:B------:R-:W-:Y:S04]  /*1ca80*/  BSSY B1, `(.L_x_3159) ;  /* 0x000006e000017945 */ /* 0x000fe80003800000 */
[----:B------:R-:W-:Y:S05]  /*1ca90*/  @!P6 BRA `(.L_x_3160) ;  /* 0x0000000400b0e947 */ /* 0x000fea0003800000 */
[----:B0-----:R-:W-:Y:S01]  /*1caa0*/  IMAD R8, R27, 0x8, R22 ;  /* 0x000000081b087824 */ /* 0x001fe200078e0216 */
[----:B------:R-:W-:Y:S01]  /*1cab0*/  SHF.L.U32 R9, R29, 0x1f, RZ ;  /* 0x0000001f1d097819 */ /* 0x000fe200000006ff */
[----:B------:R-:W0:Y:S01]  /*1cac0*/  S2R R10, SR_TID.X ;  /* 0x00000000000a7919 */ /* 0x000e220000002100 */
[----:B------:R-:W-:Y:S02]  /*1cad0*/  BSSY B2, `(.L_x_3161) ;  /* 0x0000005000027945 */ /* 0x000fe40003800000 */
[----:B------:R-:W2:Y:S01]  /*1cae0*/  SYNCS.PHASECHK.TRANS64.TRYWAIT P0, [R8+URZ+0x288a0], R9 ;  /* 0x0288a009080075a7 */ /* 0x000ea2000800017f */
[----:B0-----:R-:W-:-:S04]  /*1caf0*/  LOP3.LUT R10, R10, 0x7f, RZ, 0xc0, !PT ;  /* 0x0000007f0a0a7812 */ /* 0x001fc800078ec0ff */
[----:B------:R-:W-:Y:S01]  /*1cb00*/  ISETP.NE.AND P1, PT, R10, RZ, PT ;  /* 0x000000ff0a00720c */ /* 0x000fe20003f25270 */
[----:B--2---:R-:W-:-:S12]  /*1cb10*/  @!P0 BRA `(.L_x_3162) ;  /* 0x0000008c00588947 */ /* 0x004fd80003800000 */
.L_x_3405:
[----:B------:R-:W-:Y:S05]  /*1cb20*/  BSYNC B2 ;  /* 0x0000000000027941 */ /* 0x000fea0003800000 */
.L_x_3161:
[----:B------:R-:W-:Y:S04]  /*1cb30*/  BSSY B2, `(.L_x_3163) ;  /* 0x0000009000027945 */ /* 0x000fe80003800000 */
[----:B------:R-:W-:Y:S05]  /*1cb40*/  @P1 BRA `(.L_x_3164) ;  /* 0x00000000001c1947 */ /* 0x000fea0003800000 */
[----:B------:R-:W2:Y:S01]  /*1cb50*/  S2R R11, SR_TID.X ;  /* 0x00000000000b7919 */ /* 0x000ea20000002100 */
[----:B------:R-:W-:-:S04]  /*1cb60*/  IMAD.MOV.U32 R10, RZ, RZ, 0x8000 ;  /* 0x00008000ff0a7424 */ /* 0x000fc800078e00ff */
[----:B------:R3:W-:Y:S01]  /*1cb70*/  SYNCS.ARRIVE.TRANS64 RZ, [R8+URZ+0x28890], R10 ;  /* 0x0288900a08ff79a7 */ /* 0x0007e2000800003f */
[----:B--2---:R-:W-:-:S04]  /*1cb80*/  LOP3.LUT R11, R11, 0x1f, RZ, 0xc0, !PT ;  /* 0x0000001f0b0b7812 */ /* 0x004fc800078ec0ff */
[----:B------:R-:W-:-:S13]  /*1cb90*/  ISETP.NE.AND P0, PT, R11, RZ, PT ;  /* 0x000000ff0b00720c */ /* 0x000fda0003f05270 */
[----:B---3--:R-:W-:Y:S05]  /*1cba0*/  @!P0 BRA `(.L_x_3164) ;  /* 0x0000000000048947 */ /* 0x008fea0003800000 */
[----:B------:R-:W-:Y:S01]  /*1cbb0*/  BPT.TRAP 0x1 ;  /* 0x000000040000795c */ /* 0x000fe20000300000 */
.L_x_3164:
[----:B------:R-:W-:Y:S05]  /*1cbc0*/  BSYNC B2 ;  /* 0x0000000000027941 */ /* 0x000fea0003800000 */
.L_x_3163:
        /* <DEDUP_REMOVED lines=10> */
[----:B-1----:R-:W-:Y:S01]  /*1cc70*/  VIADD R12, R8, 0x28890 ;  /* 0x00028890080c7836 */ /* 0x002fe20000000000 */
[----:B------:R-:W-:Y:S01]  /*1cc80*/  UMOV UR7, 0x12f00000 ;  /* 0x12f0000000077882 */ /* 0x000fe20000000000 */
[----:B------:R-:W-:-:S08]  /*1cc90*/  VIADD R13, R11, 0x18400 ;  /* 0x000184000b0d7836 */ /* 0x000fd00000000000 */
.L_x_3165:
        /* <DEDUP_REMOVED lines=16> */
.L_x_3166:
        /* <DEDUP_REMOVED lines=13> */
.L_x_3406:
[----:B------:R-:W-:Y:S05]  /*1ce70*/  BSYNC B2 ;  /* 0x0000000000027941 */ /* 0x000fea0003800000 */
.L_x_3167:
[----:B------:R-:W-:Y:S01]  /*1ce80*/  BSSY B2, `(.L_x_3169) ;  /* 0x000000b000027945 */ /* 0x000fe20003800000 */
[----:B------:R-:W-:Y:S01]  /*1ce90*/  MOV R12, 0x0 ;  /* 0x00000000000c7802 */ /* 0x000fe20000000f00 */
[----:B------:R-:W-:Y:S02]  /*1cea0*/  IMAD.MOV.U32 R13, RZ, RZ, 0x12f00000 ;  /* 0x12f00000ff0d7424 */ /* 0x000fe400078e00ff */
[----:B------:R-:W-:Y:S05]  /*1ceb0*/  @P1 BRA `(.L_x_3170) ;  /* 0x00000000001c1947 */ /* 0x000fea0003800000 */
[----:B------:R-:W2:Y:S01]  /*1cec0*/  S2R R11, SR_TID.X ;  /* 0x00000000000b7919 */ /* 0x000ea20000002100 */
[----:B01----:R-:W-:-:S04]  /*1ced0*/  IMAD.MOV.U32 R9, RZ, RZ, 0x8000 ;  /* 0x00008000ff097424 */ /* 0x003fc800078e00ff */
[----:B------:R3:W-:Y:S01]  /*1cee0*/  SYNCS.ARRIVE.TRANS64 RZ, [R8+URZ+0x288b0], R9 ;  /* 0x0288b00908ff79a7 */ /* 0x0007e2000800003f */
[----:B--2---:R-:W-:-:S04]  /*1cef0*/  LOP3.LUT R11, R11, 0x1f, RZ, 0xc0, !PT ;  /* 0x0000001f0b0b7812 */ /* 0x004fc800078ec0ff */
[----:B------:R-:W-:-:S13]  /*1cf00*/  ISETP.NE.AND P0, PT, R11, RZ, PT ;  /* 0x000000ff0b00720c */ /* 0x000fda0003f05270 */
[----:B---3--:R-:W-:Y:S05]  /*1cf10*/  @!P0 BRA `(.L_x_3170) ;  /* 0x0000000000048947 */ /* 0x008fea0003800000 */
[----:B------:R-:W-:Y:S01]  /*1cf20*/  BPT.TRAP 0x1 ;  /* 0x000000040000795c */ /* 0x000fe20000300000 */
.L_x_3170:
[----:B------:R-:W-:Y:S05]  /*1cf30*/  BSYNC B2 ;  /* 0x0000000000027941 */ /* 0x000fea0003800000 */
.L_x_3169:
        /* <DEDUP_REMOVED lines=9> */
.L_x_3171:
        /* <DEDUP_REMOVED lines=15> */
.L_x_3172:
        /* <DEDUP_REMOVED lines=9> */
[----:B--2---:R-:W-:Y:S05]  /*1d150*/  @P0 BRA.U.ANY `(.L_x_3172) ;  /* 0xfffffffd00d80947 */ /* 0x004fea000393ffff */
.L_x_3160:
[----:B------:R-:W-:Y:S05]  /*1d160*/  BSYNC B1 ;  /* 0x0000000000017941 */ /* 0x000fea0003800000 */
.L_x_3159:
[----:B-1----:R-:W-:Y:S01]  /*1d170*/  VIADD R12, R3, 0xfffffffe ;  /* 0xfffffffe030c7836 */ /* 0x002fe20000000000 */
        /* <DEDUP_REMOVED lines=8> */
.L_x_3187:
        /* <DEDUP_REMOVED lines=11> */
.L_x_3407:
[----:B------:R-:W-:Y:S05]  /*1d2b0*/  BSYNC B2 ;  /* 0x0000000000027941 */ /* 0x000fea0003800000 */
.L_x_3175:
        /* <DEDUP_REMOVED lines=9> */
.L_x_3178:
[----:B------:R-:W-:Y:S05]  /*1d350*/  BSYNC B2 ;  /* 0x0000000000027941 */ /* 0x000fea0003800000 */
.L_x_3177:
        /* <DEDUP_REMOVED lines=11> */
.L_x_3179:
        /* <DEDUP_REMOVED lines=16> */
.L_x_3180:
        /* <DEDUP_REMOVED lines=13> */
.L_x_3408:
[----:B------:R-:W-:Y:S05]  /*1d5e0*/  BSYNC B2 ;  /* 0x0000000000027941 */ /* 0x000fea0003800000 */
.L_x_3181:
        /* <DEDUP_REMOVED lines=11> */
.L_x_3184:
[----:B------:R-:W-:Y:S05]  /*1d6a0*/  BSYNC B2 ;  /* 0x0000000000027941 */ /* 0x000fea0003800000 */
.L_x_3183:
        /* <DEDUP_REMOVED lines=8> */
.L_x_3185:
        /* <DEDUP_REMOVED lines=15> */
.L_x_3186:
        /* <DEDUP_REMOVED lines=10> */
.L_x_3174:
[----:B------:R-:W-:Y:S05]  /*1d8c0*/  BSYNC B1 ;  /* 0x0000000000017941 */ /* 0x000fea0003800000 */
.L_x_3173:
[C---:B------:R-:W-:Y:S01]  /*1d8d0*/  ISETP.GT.AND P2, PT, R12.reuse, R6, PT ;  /* 0x000000060c00720c */ /* 0x040fe20003f44270 */
[----:B------:R-:W-:Y:S02]  /*1d8e0*/  VIADD R27, R27, 0x1 ;  /* 0x000000011b1b7836 */ /* 0x000fe40000000000 */
[----:B------:R-:W-:-:S03]  /*1d8f0*/  VIADD R12, R12, 0xffffffff ;  /* 0xffffffff0c0c7836 */ /* 0x000fc60000000000 */
[----:B------:R-:W-:-:S04]  /*1d900*/  ISETP.NE.AND P1, PT, R27, 0x2, PT ;  /* 0x000000021b00780c */ /* 0x000fc80003f25270 */
[----:B------:R-:W-:Y:S02]  /*1d910*/  SEL R3, RZ, 0x1, P1 ;  /* 0x00000001ff037807 */ /* 0x000fe40000800000 */
[----:B------:R-:W-:Y:S02]  /*1d920*/  SEL R27, R27, RZ, P1 ;  /* 0x000000ff1b1b7207 */ /* 0x000fe40000800000 */
[----:B------:R-:W-:Y:S01]  /*1d930*/  LOP3.LUT R29, R29, R3, RZ, 0x3c, !PT ;  /* 0x000000031d1d7212 */ /* 0x000fe200078e3cff */
[----:B------:R-:W-:Y:S06]  /*1d940*/  @P2 BRA `(.L_x_3187) ;  /* 0xfffffff8002c2947 */ /* 0x000fec000383ffff */
.L_x_3153:
[----:B------:R-:W-:Y:S05]  /*1d950*/  BSYNC B0 ;  /* 0x0000000000007941 */ /* 0x000fea0003800000 */
.L_x_3152:
[----:B------:R-:W2:Y:S01]  /*1d960*/  LDC R0, c[0x0][0x448] ;  /* 0x00011200ff007b82 */ /* 0x000ea20000000800 */
[----:B------:R-:W-:Y:S01]  /*1d970*/  LEA R2, R17, 0x7f, 0x7 ;  /* 0x0000007f11027811 */ /* 0x000fe200078e38ff */
[----:B------:R-:W-:Y:S06]  /*1d980*/  @!P0 WARPSYNC.ALL ;  /* 0x0000000000008948 */ /* 0x000fec0003800000 */
[----:B------:R-:W-:Y:S01]  /*1d990*/  @!P0 BAR.SYNC.DEFER_BLOCKING 0xc, 0x180 ;  /* 0x0306000000008b1d */ /* 0x000fe20000010000 */
[----:B------:R-:W-:-:S05]  /*1d9a0*/  ISETP.NE.AND P2, PT, R4, RZ, PT ;  /* 0x000000ff0400720c */ /* 0x000fca0003f45270 */
[----:B------:R-:W-:Y:S08]  /*1d9b0*/  BSSY B0, `(.L_x_3188) ;  /* 0x0000029000007945 */ /* 0x000ff00003800000 */
[----:B------:R-:W3:Y:S01]  /*1d9c0*/  @!P2 LDC R4, c[0x0][0x9f0] ;  /* 0x00027c00ff04ab82 */ /* 0x000ee20000000800 */
[----:B--2---:R-:W-:-:S13]  /*1d9d0*/  ISETP.NE.AND P1, PT, R0, 0x1, PT ;  /* 0x000000010000780c */ /* 0x004fda0003f25270 */
[----:B------:R-:W2:Y:S08]  /*1d9e0*/  @P1 LDC R9, c[0x0][0x44c] ;  /* 0x00011300ff091b82 */ /* 0x000eb00000000800 */
[----:B------:R-:W4:Y:S01]  /*1d9f0*/  @P1 LDC R3, c[0x0][0x450] ;  /* 0x00011400ff031b82 */ /* 0x000f220000000800 */
[----:B--2---:R-:W-:-:S05]  /*1da00*/  @P1 IMAD.HI.U32 R0, R2, R9, RZ ;  /* 0x0000000902001227 */ /* 0x004fca00078e00ff */
[----:B----4-:R-:W-:-:S05]  /*1da10*/  @P1 SHF.R.U32.HI R2, RZ, R3, R0 ;  /* 0x00000003ff021219 */ /* 0x010fca0000011600 */
[----:B------:R-:W-:-:S05]  /*1da20*/  IMAD.IADD R2, R7, 0x1, R2 ;  /* 0x0000000107027824 */ /* 0x000fca00078e0202 */
[----:B------:R-:W-:-:S04]  /*1da30*/  SHF.R.S32.HI R3, RZ, 0x1f, R2 ;  /* 0x0000001fff037819 */ /* 0x000fc80000011402 */
[----:B------:R-:W-:-:S04]  /*1da40*/  LEA.HI R3, R3, R2, RZ, 0x7 ;  /* 0x0000000203037211 */ /* 0x000fc800078f38ff */
[----:B------:R-:W-:-:S04]  /*1da50*/  SHF.R.S32.HI R0, RZ, 0x7, R3 ;  /* 0x00000007ff007819 */ /* 0x000fc80000011403 */
[----:B------:R-:W-:Y:S01]  /*1da60*/  VIMNMX R5, R5, R0, PT ;  /* 0x0000000005057248 */ /* 0x000fe20003fe0100 */
[----:B------:R-:W-:-:S03]  /*1da70*/  IMAD.MOV.U32 R0, RZ, RZ, RZ ;  /* 0x000000ffff007224 */ /* 0x000fc600078e00ff */
[----:B------:R-:W-:-:S13]  /*1da80*/  ISETP.GE.AND P1, PT, R5, 0x1, PT ;  /* 0x000000010500780c */ /* 0x000fda0003f26270 */
[----:B---3--:R-:W-:Y:S05]  /*1da90*/  @!P1 BRA `(.L_x_3189) ;  /* 0x0000000000689947 */ /* 0x008fea0003800000 */
[----:B------:R-:W-:Y:S01]  /*1daa0*/  IABS R0, R4 ;  /* 0x0000000400007213 */ /* 0x000fe20000000000 */
[----:B------:R-:W-:-:S03]  /*1dab0*/  IMAD.MOV.U32 R2, RZ, RZ, RZ ;  /* 0x000000ffff027224 */ /* 0x000fc600078e00ff */
[----:B0-----:R-:W0:Y:S08]  /*1dac0*/  I2F.RP R8, R0 ;  /* 0x0000000000087306 */ /* 0x001e300000209400 */
[----:B0-----:R-:W0:Y:S02]  /*1dad0*/  MUFU.RCP R8, R8 ;  /* 0x0000000800087308 */ /* 0x001e240000001000 */
[----:B0-----:R-:W-:-:S06]  /*1dae0*/  IADD3 R9, R8, 0xffffffe, RZ ;  /* 0x0ffffffe08097810 */ /* 0x001fcc0007ffe0ff */
        /* <DEDUP_REMOVED lines=21> */
.L_x_3189:
[----:B------:R-:W-:Y:S05]  /*1dc40*/  BSYNC B0 ;  /* 0x0000000000007941 */ /* 0x000fea0003800000 */
.L_x_3188:
[-C--:B------:R-:W-:Y:S01]  /*1dc50*/  IMAD R37, R37, R0.reuse, RZ ;  /* 0x0000000025257224 */ /* 0x080fe200078e02ff */
[----:B------:R-:W-:Y:S04]  /*1dc60*/  BSSY B7, `(.L_x_3190) ;  /* 0x0000371000077945 */ /* 0x000fe80003800000 */
[----:B------:R-:W-:-:S04]  /*1dc70*/  VIADDMNMX R2, R37, R0, R5, PT ;  /* 0x0000000025027246 */ /* 0x000fc80003800105 */
[----:B------:R-:W-:Y:S01]  /*1dc80*/  ISETP.GT.AND P0, PT, R2, R37, PT ;  /* 0x000000250200720c */ /* 0x000fe20003f04270 */
[----:B------:R2:W-:-:S12]  /*1dc90*/  STL [R1+0x20], R2 ;  /* 0x0000200201007387 */ /* 0x0005d80000100800 */
[----:B--2---:R-:W-:Y:S05]  /*1dca0*/  @P0 BRA `(.L_x_3191) ;  /* 0x0000000000440947 */ /* 0x004fea0003800000 */
[----:B------:R-:W2:Y:S02]  /*1dcb0*/  S2R R2, SR_TID.X ;  /* 0x0000000000027919 */ /* 0x000ea40000002100 */
[----:B--2---:R-:W-:-:S04]  /*1dcc0*/  LOP3.LUT R2, R2, 0x7f, RZ, 0xc0, !PT ;  /* 0x0000007f02027812 */ /* 0x004fc800078ec0ff */
[----:B------:R-:W-:-:S13]  /*1dcd0*/  ISETP.NE.AND P0, PT, R2, RZ, PT ;  /* 0x000000ff0200720c */ /* 0x000fda0003f05270 */
[----:B------:R-:W-:Y:S05]  /*1dce0*/  @P0 BRA `(.L_x_3192) ;  /* 0x0000003400a00947 */ /* 0x000fea0003800000 */
[----:B------:R-:W2:Y:S01]  /*1dcf0*/  S2R R5, SR_LANEID ;  /* 0x0000000000057919 */ /* 0x000ea20000000000 */
[----:B------:R-:W-:Y:S01]  /*1dd00*/  VOTEU.ANY UR4, UPT, PT ;  /* 0x0000000000047886 */ /* 0x000fe200038e0100 */
[----:B------:R-:W3:Y:S01]  /*1dd10*/  LDC.64 R2, c[0x0][0xc60] ;  /* 0x00031800ff027b82 */ /* 0x000ee20000000a00 */
[----:B------:R-:W2:Y:S02]  /*1dd20*/  FLO.U32 R0, UR4 ;  /* 0x0000000400007d00 */ /* 0x000ea400080e0000 */
[----:B--2---:R-:W-:-:S06]  /*1dd30*/  ISETP.EQ.U32.AND P0, PT, R0, R5, PT ;  /* 0x000000050000720c */ /* 0x004fcc0003f02070 */
[----:B------:R-:W3:Y:S07]  /*1dd40*/  POPC R5, UR4 ;  /* 0x0000000400057d09 */ /* 0x000eee0008000000 */
[----:B---3--:R-:W2:Y:S01]  /*1dd50*/  @P0 ATOMG.E.ADD.STRONG.GPU PT, R3, desc[UR42][R2.64], R5 ;  /* 0x00000005020309a8 */ /* 0x008ea200081ee1ea */
[----:B------:R-:W3:Y:S02]  /*1dd60*/  S2R R4, SR_LTMASK ;  /* 0x0000000000047919 */ /* 0x000ee40000003900 */
[----:B---3--:R-:W-:-:S04]  /*1dd70*/  LOP3.LUT R4, R4, UR4, RZ, 0xc0, !PT ;  /* 0x0000000404047c12 */ /* 0x008fc8000f8ec0ff */
[----:B------:R-:W3:Y:S01]  /*1dd80*/  POPC R7, R4 ;  /* 0x0000000400077309 */ /* 0x000ee20000000000 */
[----:B--2---:R-:W3:Y:S02]  /*1dd90*/  SHFL.IDX PT, R0, R3, R0, 0x1f ;  /* 0x00001f0003007589 */ /* 0x004ee400000e0000 */
[----:B---3--:R-:W-:Y:S01]  /*1dda0*/  IADD3 R16, R0, UR37, R7 ;  /* 0x0000002500107c10 */ /* 0x008fe2000fffe007 */
[----:B------:R-:W-:Y:S06]  /*1ddb0*/  BRA `(.L_x_3192) ;  /* 0x00000034006c7947 */ /* 0x000fec0003800000 */
.L_x_3191:
        /* <DEDUP_REMOVED lines=10> */
[----:B------:R-:W2:Y:S01]  /*1de60*/  LDC.64 R2, c[0x4][R2] ;  /* 0x0100000002027b82 */ /* 0x000ea20000000a00 */
[----:B------:R-:W-:Y:S02]  /*1de70*/  IMAD.U32 R5, RZ, RZ, UR7 ;  /* 0x00000007ff057e24 */ /* 0x000fe4000f8e00ff */
[----:B------:R-:W-:Y:S02]  /*1de80*/  IMAD.U32 R6, RZ, RZ, UR8 ;  /* 0x00000008ff067e24 */ /* 0x000fe4000f8e00ff */
[----:B------:R-:W-:-:S02]  /*1de90*/  IMAD.U32 R7, RZ, RZ, UR9 ;  /* 0x00000009ff077e24 */ /* 0x000fc4000f8e00ff */
[----:B------:R-:W-:Y:S02]  /*1dea0*/  IMAD.U32 R11, RZ, RZ, UR5 ;  /* 0x00000005ff0b7e24 */ /* 0x000fe4000f8e00ff */
[----:B0-----:R-:W-:Y:S02]  /*1deb0*/  IMAD.MOV.U32 R8, RZ, RZ, 0x70 ;  /* 0x00000070ff087424 */ /* 0x001fe400078e00ff */
[----:B-1----:R-:W-:Y:S02]  /*1dec0*/  IMAD.MOV.U32 R12, RZ, RZ, 0x1 ;  /* 0x00000001ff0c7424 */ /* 0x002fe400078e00ff */
[----:B------:R-:W-:-:S07]  /*1ded0*/  IMAD.MOV.U32 R13, RZ, RZ, RZ ;  /* 0x000000ffff0d7224 */ /* 0x000fce00078e00ff */
[----:B------:R-:W-:-:S07]  /*1dee0*/  LEPC R20, `(.L_x_3194) ;  /* 0x000000001014794e */ /* 0x000fce0000000000 */
[----:B--2---:R-:W-:Y:S05]  /*1def0*/  CALL.ABS.NOINC R2 ;  /* 0x0000000002007343 */ /* 0x004fea0003c00000 */
.L_x_3194:
[----:B------:R-:W-:Y:S05]  /*1df00*/  BSYNC B6 ;  /* 0x0000000000067941 */ /* 0x000fea0003800000 */
.L_x_3193:
        /* <DEDUP_REMOVED lines=8> */
[----:B------:R2:W3:Y:S01]  /*1df90*/  LDC.64 R2, c[0x4][R26] ;  /* 0x010000001a027b82 */ /* 0x0004e20000000a00 */
[----:B------:R-:W-:Y:S01]  /*1dfa0*/  IMAD.U32 R4, RZ, RZ, UR6 ;  /* 0x00000006ff047e24 */ /* 0x000fe2000f8e00ff */
[----:B------:R-:W-:Y:S01]  /*1dfb0*/  MOV R13, RZ ;  /* 0x000000ff000d7202 */ /* 0x000fe20000000f00 */
[----:B------:R-:W-:Y:S02]  /*1dfc0*/  IMAD.U32 R5, RZ, RZ, UR7 ;  /* 0x00000007ff057e24 */ /* 0x000fe4000f8e00ff */
[----:B------:R-:W-:Y:S02]  /*1dfd0*/  IMAD.U32 R6, RZ, RZ, UR8 ;  /* 0x00000008ff067e24 */ /* 0x000fe4000f8e00ff */
[----:B------:R-:W-:-:S02]  /*1dfe0*/  IMAD.U32 R7, RZ, RZ, UR9 ;  /* 0x00000009ff077e24 */ /* 0x000fc4000f8e00ff */
[----:B------:R-:W-:Y:S02]  /*1dff0*/  IMAD.U32 R10, RZ, RZ, UR4 ;  /* 0x00000004ff0a7e24 */ /* 0x000fe4000f8e00ff */
[----:B------:R-:W-:Y:S02]  /*1e000*/  IMAD.U32 R11, RZ, RZ, UR5 ;  /* 0x00000005ff0b7e24 */ /* 0x000fe4000f8e00ff */
[----:B0-----:R-:W-:Y:S02]  /*1e010*/  IMAD.MOV.U32 R8, RZ, RZ, 0x70 ;  /* 0x00000070ff087424 */ /* 0x001fe400078e00ff */
[----:B-12---:R-:W-:-:S07]  /*1e020*/  IMAD.MOV.U32 R12, RZ, RZ, 0x1 ;  /* 0x00000001ff0c7424 */ /* 0x006fce00078e00ff */
[----:B------:R-:W-:-:S07]  /*1e030*/  LEPC R20, `(.L_x_3197) ;  /* 0x000000001014794e */ /* 0x000fce0000000000 */
[----:B---3--:R-:W-:Y:S05]  /*1e040*/  CALL.ABS.NOINC R2 ;  /* 0x0000000002007343 */ /* 0x008fea0003c00000 */
.L_x_3197:
        /* <DEDUP_REMOVED lines=15> */
.L_x_3196:
[----:B------:R-:W-:Y:S05]  /*1e140*/  BSYNC B6 ;  /* 0x0000000000067941 */ /* 0x000fea0003800000 */
.L_x_3195:
[----:B------:R-:W2:Y:S01]  /*1e150*/  LDL R26, [R1+0x20] ;  /* 0x00002000011a7983 */ /* 0x000ea20000100800 */
[----:B------:R-:W-:Y:S01]  /*1e160*/  ULDC.64 UR4, c[0x0][0x9f8] ;  /* 0x00027e0000047ab9 */ /* 0x000fe20000000a00 */
[----:B------:R-:W3:Y:S01]  /*1e170*/  LDC R0, c[0x0][0x430] ;  /* 0x00010c00ff007b82 */ /* 0x000ee20000000800 */
[----:B------:R-:W-:Y:S01]  /*1e180*/  ISETP.NE.U32.AND P0, PT, RZ, UR4, PT ;  /* 0x00000004ff007c0c */ /* 0x000fe2000bf05070 */
[----:B------:R-:W4:Y:S03]  /*1e190*/  LDL R20, [R1] ;  /* 0x0000000001147983 */ /* 0x000f260000100800 */
[----:B------:R-:W-:-:S13]  /*1e1a0*/  ISETP.NE.AND.EX P0, PT, RZ, UR5, PT, P0 ;  /* 0x00000005ff007c0c */ /* 0x000fda000bf05300 */
[----:B------:R-:W-:Y:S01]  /*1e1b0*/  @P0 IADD3 R2, P1, R23, UR4, RZ ;  /* 0x0000000417020c10 */ /* 0x000fe2000ff3e0ff */
[----:B------:R-:W0:Y:S01]  /*1e1c0*/  S2R R5, SR_TID.X ;  /* 0x0000000000057919 */ /* 0x000e220000002100 */
[----:B------:R-:W-:Y:S02]  /*1e1d0*/  ULDC UR4, c[0x0][0x2f4] ;  /* 0x0000bd0000047ab9 */ /* 0x000fe40000000800 */
[----:B------:R-:W-:-:S05]  /*1e1e0*/  @P0 IADD3.X R3, R24, UR5, RZ, P1, !PT ;  /* 0x0000000518030c10 */ /* 0x000fca0008ffe4ff */
[----:B------:R1:W4:Y:S01]  /*1e1f0*/  @P0 LDG.E R34, desc[UR42][R2.64] ;  /* 0x0000002a02220981 */ /* 0x000322000c1e1900 */
[----:B---3--:R-:W-:Y:S01]  /*1e200*/  ISETP.NE.AND P1, PT, R0, 0x1, PT ;  /* 0x000000010000780c */ /* 0x008fe20003f25270 */
[----:B------:R-:W3:-:S12]  /*1e210*/  S2R R21, SR_TID.X ;  /* 0x0000000000157919 */ /* 0x000ed80000002100 */
[----:B------:R-:W1:Y:S08]  /*1e220*/  @P1 LDC R4, c[0x0][0x434] ;  /* 0x00010d00ff041b82 */ /* 0x000e700000000800 */
[----:B------:R-:W1:Y:S01]  /*1e230*/  @P1 LDC R6, c[0x0][0x438] ;  /* 0x00010e00ff061b82 */ /* 0x000e620000000800 */
[----:B0-----:R-:W-:-:S05]  /*1e240*/  IMAD.SHL.U32 R5, R5, 0x10, RZ ;  /* 0x0000001005057824 */ /* 0x001fca00078e00ff */
[----:B------:R-:W-:Y:S02]  /*1e250*/  LOP3.LUT R5, R5, 0x70, RZ, 0xc0, !PT ;  /* 0x0000007005057812 */ /* 0x000fe400078ec0ff */
[----:B---3--:R-:W-:-:S04]  /*1e260*/  LOP3.LUT R21, R21, 0x7f, RZ, 0xc0, !PT ;  /* 0x0000007f15157812 */ /* 0x008fc800078ec0ff */
[----:B------:R-:W-:Y:S02]  /*1e270*/  SHF.R.U32.HI R21, RZ, 0x3, R21 ;  /* 0x00000003ff157819 */ /* 0x000fe40000011615 */
[----:B------:R-:W-:Y:S01]  /*1e280*/  LOP3.LUT R32, R32, 0xfffffffb, RZ, 0xc0, !PT ;  /* 0xfffffffb20207812 */ /* 0x000fe200078ec0ff */
[----:B------:R-:W-:Y:S01]  /*1e290*/  UMOV UR5, 0xffffffff ;  /* 0xffffffff00057882 */ /* 0x000fe20000000000 */
[----:B--2---:R-:W-:-:S04]  /*1e2a0*/  VIADD R26, R26, 0xffffffff ;  /* 0xffffffff1a1a7836 */ /* 0x004fc80000000000 */
[----:B------:R-:W-:-:S05]  /*1e2b0*/  IMAD.SHL.U32 R8, R26, 0x80, RZ ;  /* 0x000000801a087824 */ /* 0x000fca00078e00ff */
[----:B------:R-:W-:-:S04]  /*1e2c0*/  LOP3.LUT R5, R8, R21, R5, 0xfe, !PT ;  /* 0x0000001508057212 */ /* 0x000fc800078efe05 */
[C---:B------:R-:W-:Y:S01]  /*1e2d0*/  ISETP.GE.AND P0, PT, R5.reuse, R36, PT ;  /* 0x000000240500720c */ /* 0x040fe20003f06270 */
[----:B----4-:R-:W-:-:S04]  /*1e2e0*/  IMAD.IADD R5, R5, 0x1, R20 ;  /* 0x0000000105057824 */ /* 0x010fc800078e0214 */
[----:B-1----:R-:W-:Y:S01]  /*1e2f0*/  @P1 IMAD.HI.U32 R7, R5, R4, RZ ;  /* 0x0000000405071227 */ /* 0x002fe200078e00ff */
[----:B------:R-:W-:-:S04]  /*1e300*/  MOV R4, R5 ;  /* 0x0000000500047202 */ /* 0x000fc80000000f00 */
[----:B------:R-:W-:-:S03]  /*1e310*/  @P1 SHF.R.U32.HI R4, RZ, R6, R7 ;  /* 0x00000006ff041219 */ /* 0x000fc60000011607 */
[----:B------:R-:W0:Y:S02]  /*1e320*/  @!P0 LDC.64 R2, c[0x0][0x428] ;  /* 0x00010a00ff028b82 */ /* 0x000e240000000a00 */
[----:B------:R-:W-:Y:S01]  /*1e330*/  IMAD.MOV R6, RZ, RZ, -R4 ;  /* 0x000000ffff067224 */ /* 0x000fe200078e0a04 */
[----:B------:R-:W-:-:S03]  /*1e340*/  SHF.R.S32.HI R9, RZ, 0x1f, R34 ;  /* 0x0000001fff097819 */ /* 0x000fc60000011422 */
[----:B------:R-:W-:Y:S01]  /*1e350*/  IMAD R0, R0, R6, R5 ;  /* 0x0000000600007224 */ /* 0x000fe200078e0205 */
[--C-:B------:R-:W-:Y:S01]  /*1e360*/  @!P0 SHF.R.S32.HI R5, RZ, 0x1f, R4.reuse ;  /* 0x0000001fff058819 */ /* 0x100fe20000011404 */
[----:B------:R-:W-:Y:S01]  /*1e370*/  IMAD.U32 R7, RZ, RZ, UR38 ;  /* 0x00000026ff077e24 */ /* 0x000fe2000f8e00ff */
        /* <DEDUP_REMOVED lines=18> */
[----:B-1----:R-:W-:Y:S06]  /*1e4a0*/  BRA.DIV UR5, `(.L_x_3198) ;  /* 0x0000007605447947 */ /* 0x002fec000b800000 */
.L_x_3411:
[----:B------:R-:W-:Y:S05]  /*1e4b0*/  @!P2 BRA `(.L_x_3199) ;  /* 0x000000000004a947 */ /* 0x000fea0003800000 */
[----:B------:R-:W-:Y:S01]  /*1e4c0*/  BPT.TRAP 0x1 ;  /* 0x000000040000795c */ /* 0x000fe20000300000 */
.L_x_3199:
        /* <DEDUP_REMOVED lines=23> */
.L_x_3412:
[----:B------:R-:W-:Y:S05]  /*1e640*/  BSYNC B0 ;  /* 0x0000000000007941 */ /* 0x000fea0003800000 */
.L_x_3200:
        /* <DEDUP_REMOVED lines=105> */
.L_x_3430:
        /* <DEDUP_REMOVED lines=11> */
.L_x_3203:
        /* <DEDUP_REMOVED lines=11> */
.L_x_3204:
        /* <DEDUP_REMOVED lines=39> */
.L_x_3206:
[----:B------:R-:W-:Y:S05]  /*1f0b0*/  BSYNC B6 ;  /* 0x0000000000067941 */ /* 0x000fea0003800000 */
.L_x_3205:
[----:B------:R-:W2:Y:S01]  /*1f0c0*/  LDL.LU R20, [R1+0x14] ;  /* 0x0000140001147983 */ /* 0x000ea20000300800 */
[----:B------:R-:W3:Y:S01]  /*1f0d0*/  LDC R6, c[0x0][0x448] ;  /* 0x00011200ff067b82 */ /* 0x000ee20000000800 */
[----:B------:R-:W-:Y:S01]  /*1f0e0*/  ULDC.64 UR4, c[0x0][0x2d8] ;  /* 0x0000b60000047ab9 */ /* 0x000fe20000000a00 */
[----:B------:R-:W-:Y:S01]  /*1f0f0*/  ULDC.64 UR6, c[0x0][0x280] ;  /* 0x0000a00000067ab9 */ /* 0x000fe20000000a00 */
[----:B------:R-:W4:Y:S04]  /*1f100*/  LDL.LU R21, [R1+0xc] ;  /* 0x00000c0001157983 */ /* 0x000f280000300800 */
[----:B0-----:R-:W4:Y:S04]  /*1f110*/  LDL.LU.64 R2, [R1+0x18] ;  /* 0x0000180001027983 */ /* 0x001f280000300a00 */
[----:B------:R0:W5:Y:S04]  /*1f120*/  LDL R10, [R1+0x10] ;  /* 0x00001000010a7983 */ /* 0x0001680000100800 */
[----:B------:R0:W5:Y:S01]  /*1f130*/  LDL R8, [R1+0x8] ;  /* 0x0000080001087983 */ /* 0x0001620000100800 */
[----:B---3--:R-:W-:-:S13]  /*1f140*/  ISETP.NE.AND P0, PT, R6, 0x1, PT ;  /* 0x000000010600780c */ /* 0x008fda0003f05270 */
[----:B-1----:R-:W1:Y:S01]  /*1f150*/  @P0 LDC R7, c[0x0][0x44c] ;  /* 0x00011300ff070b82 */ /* 0x002e620000000800 */
[----:B----4-:R-:W-:Y:S02]  /*1f160*/  IMAD.MOV.U32 R3, RZ, RZ, R21 ;  /* 0x000000ffff037224 */ /* 0x010fe400078e0015 */
[C---:B------:R-:W-:Y:S01]  /*1f170*/  IMAD.WIDE.U32 R2, R18.reuse, UR4, R2 ;  /* 0x0000000412027c25 */ /* 0x040fe2000f8e0002 */
[----:B------:R-:W3:Y:S03]  /*1f180*/  S2R R21, SR_TID.X ;  /* 0x0000000000157919 */ /* 0x000ee60000002100 */
[----:B------:R-:W-:Y:S01]  /*1f190*/  IMAD R3, R18, UR5, R3 ;  /* 0x0000000512037c24 */ /* 0x000fe2000f8e0203 */
[----:B------:R-:W-:Y:S02]  /*1f1a0*/  ULDC.64 UR4, c[0x0][0x2e0] ;  /* 0x0000b80000047ab9 */ /* 0x000fe40000000a00 */
[----:B--2---:R-:W-:-:S02]  /*1f1b0*/  IMAD R0, R20, UR4, RZ ;  /* 0x0000000414007c24 */ /* 0x004fc4000f8e02ff */
[----:B------:R-:W2:Y:S01]  /*1f1c0*/  S2R R20, SR_TID.X ;  /* 0x0000000000147919 */ /* 0x000ea20000002100 */
[----:B------:R-:W-:-:S04]  /*1f1d0*/  IMAD.WIDE.U32 R2, R33, UR4, R2 ;  /* 0x0000000421027c25 */ /* 0x000fc8000f8e0002 */
[----:B------:R-:W-:Y:S01]  /*1f1e0*/  IMAD R0, R33, UR5, R0 ;  /* 0x0000000521007c24 */ /* 0x000fe2000f8e0200 */
[----:B------:R-:W-:-:S03]  /*1f1f0*/  ULDC.64 UR4, c[0x0][0x2d0] ;  /* 0x0000b40000047ab9 */ /* 0x000fc60000000a00 */
[----:B------:R-:W-:Y:S02]  /*1f200*/  IMAD.IADD R3, R3, 0x1, R0 ;  /* 0x0000000103037824 */ /* 0x000fe400078e0200 */
[----:B------:R-:W4:Y:S01]  /*1f210*/  @P0 LDC R0, c[0x0][0x450] ;  /* 0x00011400ff000b82 */ /* 0x000f220000000800 */
[----:B---3--:R-:W-:Y:S01]  /*1f220*/  IMAD.SHL.U32 R21, R21, 0x10, RZ ;  /* 0x0000001015157824 */ /* 0x008fe200078e00ff */
[----:B--2---:R-:W-:-:S04]  /*1f230*/  LOP3.LUT R20, R20, 0x7f, RZ, 0xc0, !PT ;  /* 0x0000007f14147812 */ /* 0x004fc800078ec0ff */
[----:B------:R-:W-:Y:S02]  /*1f240*/  LOP3.LUT R21, R21, 0x70, RZ, 0xc0, !PT ;  /* 0x0000007015157812 */ /* 0x000fe400078ec0ff */
[----:B------:R-:W-:-:S04]  /*1f250*/  SHF.R.U32.HI R20, RZ, 0x3, R20 ;  /* 0x00000003ff147819 */ /* 0x000fc80000011614 */
[----:B------:R-:W-:-:S04]  /*1f260*/  LOP3.LUT R20, R20, R21, RZ, 0xfc, !PT ;  /* 0x0000001514147212 */ /* 0x000fc800078efcff */
[----:B------:R-:W-:-:S05]  /*1f270*/  LEA R5, R17, R20, 0x7 ;  /* 0x0000001411057211 */ /* 0x000fca00078e38ff */
        /* <DEDUP_REMOVED lines=27> */
[----:B-----5:R-:W-:Y:S02]  /*1f430*/  IMAD R5, R10, R6, RZ ;  /* 0x000000060a057224 */ /* 0x020fe400078e02ff */
[----:B------:R-:W-:Y:S01]  /*1f440*/  IMAD R17, R17, 0x80, R9 ;  /* 0x0000008011117824 */ /* 0x000fe200078e0209 */
        /* <DEDUP_REMOVED lines=49> */
[----:B------:R-:W-:-:S02]  /*1f760*/  ISETP.GE.AND P3, PT, R6, R5, PT ;  /* 0x000000050600720c */ /* 0x000fc40003f66270 */
[----:B------:R-:W-:Y:S01]  /*1f770*/  IADD3 R6, R17, 0x60, RZ ;  /* 0x0000006011067810 */ /* 0x000fe20007ffe0ff */
        /* <DEDUP_REMOVED lines=18> */
.L_x_3447:
        /* <DEDUP_REMOVED lines=11> */
.L_x_3209:
[----:B------:R-:W-:Y:S05]  /*1f950*/  BSYNC B0 ;  /* 0x0000000000007941 */ /* 0x000fea0003800000 */
.L_x_3208:
[----:B------:R-:W-:Y:S01]  /*1f960*/  NOP ;  /* 0x0000000000007918 */ /* 0x000fe20000000000 */
[----:B------:R-:W-:-:S13]  /*1f970*/  PLOP3.LUT P0, PT, PT, PT, PT, 0x80, 0x0 ;  /* 0x000000000000781c */ /* 0x000fda0003f0f070 */
.L_x_3210:
        /* <DEDUP_REMOVED lines=21> */
.L_x_3448:
[----:B------:R-:W-:Y:S05]  /*1fad0*/  BSYNC B0 ;  /* 0x0000000000007941 */ /* 0x000fea0003800000 */
.L_x_3211:
        /* <DEDUP_REMOVED lines=8> */
.L_x_3227:
        /* <DEDUP_REMOVED lines=15> */
[----:B---3--:R-:W-:-:S04]  /*1fc50*/  IADD3 R4, R4, R2, R7 ;  /* 0x0000000204047210 */ /* 0x008fc80007ffe007 */
[----:B------:R-:W-:Y:S01]  /*1fc60*/  MOV R2, R4 ;  /* 0x0000000400027202 */ /* 0x000fe20000000f00 */
[----:B0-----:R-:W-:-:S04]  /*1fc70*/  @P0 IMAD.HI.U32 R3, R4, R3, RZ ;  /* 0x0000000304030227 */ /* 0x001fc800078e00ff */
[----:B----4-:R-:W-:Y:S01]  /*1fc80*/  IMAD R5, R5, UR4, RZ ;  /* 0x0000000405057c24 */ /* 0x010fe2000f8e02ff */
[----:B-1----:R-:W-:-:S03]  /*1fc90*/  @P0 SHF.R.U32.HI R2, RZ, R8, R3 ;  /* 0x00000008ff020219 */ /* 0x002fc60000011603 */
[----:B------:R-:W-:Y:S02]  /*1fca0*/  IMAD R5, R34, UR5, R5 ;  /* 0x0000000522057c24 */ /* 0x000fe4000f8e0205 */
        /* <DEDUP_REMOVED lines=20> */
.L_x_3215:
[----:B------:R-:W-:Y:S01]  /*1fdf0*/  IMAD R6, R25, 0x8, R22 ;  /* 0x0000000819067824 */ /* 0x000fe200078e0216 */
[----:B------:R-:W-:Y:S01]  /*1fe00*/  SHF.L.U32 R3, R28, 0x1f, RZ ;  /* 0x0000001f1c037819 */ /* 0x000fe200000006ff */
[----:B------:R-:W-:Y:S03]  /*1fe10*/  BSSY B1, `(.L_x_3216) ;  /* 0x0000003000017945 */ /* 0x000fe60003800000 */
[----:B------:R-:W0:Y:S02]  /*1fe20*/  SYNCS.PHASECHK.TRANS64.TRYWAIT P0, [R6+URZ+0x28840], R3 ;  /* 0x02884003060075a7 */ /* 0x000e24000800017f */
[----:B0-----:R-:W-:Y:S05]  /*1fe30*/  @!P0 BRA `(.L_x_3217) ;  /* 0x0000007000888947 */ /* 0x001fea0003800000 */
.L_x_3449:
[----:B------:R-:W-:Y:S05]  /*1fe40*/  BSYNC B1 ;  /* 0x0000000000017941 */ /* 0x000fea0003800000 */
.L_x_3216:
        /* <DEDUP_REMOVED lines=69> */
.L_x_3467:
        /* <DEDUP_REMOVED lines=9> */
.L_x_3219:
        /* <DEDUP_REMOVED lines=11> */
.L_x_3220:
[----:B------:R1:W-:Y:S01]  /*203e0*/  SYNCS.ARRIVE.TRANS64.A1T0 RZ, [R6+URZ+0x28830], RZ ;  /* 0x028830ff06ff79a7 */ /* 0x0003e2000810003f */
[----:B------:R-:W-:Y:S05]  /*203f0*/  @!P4 BRA `(.L_x_3221) ;  /* 0x000000000004c947 */ /* 0x000fea0003800000 */
[----:B------:R-:W-:Y:S01]  /*20400*/  BPT.TRAP 0x1 ;  /* 0x000000040000795c */ /* 0x000fe20000300000 */
.L_x_3221:
[----:B------:R-:W-:Y:S01]  /*20410*/  SHF.L.U32 R2, R17, 0x1f, RZ ;  /* 0x0000001f11027819 */ /* 0x000fe200000006ff */
[----:B-1----:R-:W-:Y:S01]  /*20420*/  IMAD R6, R10, 0x8, R22 ;  /* 0x000000080a067824 */ /* 0x002fe200078e0216 */
[----:B------:R-:W-:Y:S03]  /*20430*/  BSSY B1, `(.L_x_3222) ;  /* 0x0000003000017945 */ /* 0x000fe60003800000 */
[----:B------:R-:W1:Y:S02]  /*20440*/  SYNCS.PHASECHK.TRANS64.TRYWAIT P0, [R6+URZ+0x28860], R2 ;  /* 0x02886002060075a7 */ /* 0x000e64000800017f */
[----:B-1----:R-:W-:Y:S05]  /*20450*/  @!P0 BRA `(.L_x_3223) ;  /* 0x0000007400608947 */ /* 0x002fea0003800000 */
.L_x_3468:
[----:B------:R-:W-:Y:S05]  /*20460*/  BSYNC B1 ;  /* 0x0000000000017941 */ /* 0x000fea0003800000 */
.L_x_3222:
        /* <DEDUP_REMOVED lines=67> */
.L_x_3486:
        /* <DEDUP_REMOVED lines=27> */
.L_x_3225:
        /* <DEDUP_REMOVED lines=11> */
.L_x_3226:
[C---:B------:R-:W-:Y:S01]  /*20b00*/  ISETP.GT.AND P0, PT, R26.reuse, R37, PT ;  /* 0x000000251a00720c */ /* 0x040fe20003f04270 */
[----:B------:R0:W-:Y:S01]  /*20b10*/  SYNCS.ARRIVE.TRANS64.A1T0 RZ, [R6+URZ+0x28850], RZ ;  /* 0x028850ff06ff79a7 */ /* 0x0001e2000810003f */
[----:B------:R-:W-:Y:S02]  /*20b20*/  IMAD.MOV.U32 R10, RZ, RZ, R25 ;  /* 0x000000ffff0a7224 */ /* 0x000fe400078e0019 */
[----:B------:R-:W-:Y:S02]  /*20b30*/  IMAD.MOV.U32 R17, RZ, RZ, R28 ;  /* 0x000000ffff117224 */ /* 0x000fe400078e001c */
[----:B------:R-:W-:Y:S02]  /*20b40*/  IMAD.MOV.U32 R33, RZ, RZ, R26 ;  /* 0x000000ffff217224 */ /* 0x000fe400078e001a */
[----:B0-----:R-:W-:-:S05]  /*20b50*/  VIADD R6, R26, 0xffffffff ;  /* 0xffffffff1a067836 */ /* 0x001fca0000000000 */
[----:B------:R-:W-:Y:S05]  /*20b60*/  @P0 BRA `(.L_x_3227) ;  /* 0xffffffec00fc0947 */ /* 0x000fea000383ffff */
.L_x_3214:
[----:B------:R-:W-:Y:S05]  /*20b70*/  BSYNC B0 ;  /* 0x0000000000007941 */ /* 0x000fea0003800000 */
.L_x_3213:
        /* <DEDUP_REMOVED lines=17> */
.L_x_3229:
[----:B------:R-:W-:Y:S05]  /*20c90*/  BSYNC B0 ;  /* 0x0000000000007941 */ /* 0x000fea0003800000 */
.L_x_3228:
[----:B------:R-:W-:-:S05]  /*20ca0*/  IMAD.U32 R0, RZ, RZ, UR38 ;  /* 0x00000026ff007e24 */ /* 0x000fca000f8e00ff */
[----:B------:R-:W-:-:S13]  /*20cb0*/  ISETP.NE.AND P0, PT, R0, 0x3, PT ;  /* 0x000000030000780c */ /* 0x000fda0003f05270 */
[----:B------:R-:W-:Y:S05]  /*20cc0*/  @!P0 BRA `(.L_x_3230) ;  /* 0x0000000000048947 */ /* 0x000fea0003800000 */
[----:B------:R-:W-:Y:S01]  /*20cd0*/  BPT.TRAP 0x1 ;  /* 0x000000040000795c */ /* 0x000fe20000300000 */
.L_x_3230:
[----:B------:R-:W-:Y:S01]  /*20ce0*/  IMAD R0, R25, 0x8, R22 ;  /* 0x0000000819007824 */ /* 0x000fe200078e0216 */
[----:B0-----:R-:W-:Y:S01]  /*20cf0*/  SHF.L.U32 R3, R28, 0x1f, RZ ;  /* 0x0000001f1c037819 */ /* 0x001fe200000006ff */
[----:B------:R-:W-:Y:S01]  /*20d00*/  BSSY B0, `(.L_x_3231) ;  /* 0x0000004000007945 */ /* 0x000fe20003800000 */
[----:B------:R-:W-:Y:S02]  /*20d10*/  IMAD R6, R26, -0x80, R36 ;  /* 0xffffff801a067824 */ /* 0x000fe400078e0224 */
[----:B------:R-:W0:Y:S02]  /*20d20*/  SYNCS.PHASECHK.TRANS64.TRYWAIT P0, [R0+URZ+0x28860], R3 ;  /* 0x02886003000075a7 */ /* 0x000e24000800017f */
[----:B0-----:R-:W-:Y:S05]  /*20d30*/  @!P0 BRA `(.L_x_3232) ;  /* 0x0000007400c48947 */ /* 0x001fea0003800000 */
.L_x_3487:
[----:B------:R-:W-:Y:S05]  /*20d40*/  BSYNC B0 ;  /* 0x0000000000007941 */ /* 0x000fea0003800000 */
.L_x_3231:
        /* <DEDUP_REMOVED lines=70> */
.L_x_3505:
        /* <DEDUP_REMOVED lines=11> */
.L_x_3234:
        /* <DEDUP_REMOVED lines=11> */
.L_x_3235:
[----:B------:R0:W-:Y:S01]  /*21310*/  SYNCS.ARRIVE.TRANS64.A1T0 RZ, [R0+URZ+0x28850], RZ ;  /* 0x028850ff00ff79a7 */ /* 0x0001e2000810003f */
[----:B------:R-:W-:-:S04]  /*21320*/  IADD3 R25, R25, 0x1, RZ ;  /* 0x0000000119197810 */ /* 0x000fc80007ffe0ff */
[----:B------:R-:W-:-:S04]  /*21330*/  ISETP.NE.AND P0, PT, R25, 0x2, PT ;  /* 0x000000021900780c */ /* 0x000fc80003f05270 */
[----:B------:R-:W-:Y:S02]  /*21340*/  SEL R3, RZ, 0x1, P0 ;  /* 0x00000001ff037807 */ /* 0x000fe40000000000 */
[----:B------:R-:W-:Y:S02]  /*21350*/  SEL R25, R25, RZ, P0 ;  /* 0x000000ff19197207 */ /* 0x000fe40000000000 */
[----:B0-----:R-:W-:-:S07]  /*21360*/  LOP3.LUT R28, R28, R3, RZ, 0x3c, !PT ;  /* 0x000000031c1c7212 */ /* 0x001fce00078e3cff */
.L_x_3192:
[----:B------:R-:W-:Y:S05]  /*21370*/  BSYNC B7 ;  /* 0x0000000000077941 */ /* 0x000fea0003800000 */
.L_x_3190:
[----:B------:R-:W-:-:S13]  /*21380*/  LOP3.LUT P0, RZ, R32, 0x8, RZ, 0xc0, !PT ;  /* 0x0000000820ff7812 */ /* 0x000fda000780c0ff */
[----:B------:R-:W-:Y:S05]  /*21390*/  @!P0 BRA `(.L_x_3236) ;  /* 0x0000000000248947 */ /* 0x000fea0003800000 */
[----:B------:R-:W-:Y:S05]  /*213a0*/  WARPSYNC.ALL ;  /* 0x0000000000007948 */ /* 0x000fea0003800000 */
[----:B------:R-:W2:Y:S08]  /*213b0*/  S2UR UR5, SR_CgaCtaId ;  /* 0x00000000000579c3 */ /* 0x000eb00000008800 */
[----:B------:R-:W-:Y:S06]  /*213c0*/  BAR.SYNC.DEFER_BLOCKING 0x5, 0x180 ;  /* 0x0146000000007b1d */ /* 0x000fec0000010000 */
[----:B------:R-:W-:-:S02]  /*213d0*/  UMOV UR4, 0x400 ;  /* 0x0000040000047882 */ /* 0x000fc40000000000 */
[----:B--2---:R-:W-:-:S06]  /*213e0*/  ULEA UR4, UR5, UR4, 0x18 ;  /* 0x0000000405047291 */ /* 0x004fcc000f8ec03f */
[----:B0-----:R-:W-:-:S05]  /*213f0*/  IMAD.U32 R22, RZ, RZ, UR4 ;  /* 0x00000004ff167e24 */ /* 0x001fca000f8e00ff */
[----:B------:R2:W3:Y:S01]  /*21400*/  LDS.128 R16, [R22+0x288d0] ;  /* 0x0288d00016107984 */ /* 0x0004e20000000c00 */
[----:B------:R-:W-:Y:S06]  /*21410*/  BAR.ARV 0x4, 0x180 ;  /* 0x0106000000007b1d */ /* 0x000fec0000002000 */
[----:B------:R-:W-:Y:S05]  /*21420*/  BRA `(.L_x_3237) ;  /* 0x0000000c00d47947 */ /* 0x000fea0003800000 */
.L_x_3236:
[----:B0-----:R-:W0:Y:S01]  /*21430*/  S2R R8, SR_TID.X ;  /* 0x0000000000087919 */ /* 0x001e220000002100 */
        /* <DEDUP_REMOVED lines=8> */
[----:B------:R-:W2:Y:S01]  /*214c0*/  @!P1 LDC.64 R4, c[0x0][0xc78] ;  /* 0x00031e00ff049b82 */ /* 0x000ea20000000a00 */
[----:B0-----:R-:W-:-:S05]  /*214d0*/  @!P1 IMAD.WIDE R2, R7, 0x4, R2 ;  /* 0x0000000407029825 */ /* 0x001fca00078e0202 */
[----:B------:R2:W3:Y:S02]  /*214e0*/  @!P1 LDG.E R6, desc[UR42][R2.64] ;  /* 0x0000002a02069981 */ /* 0x0004e4000c1e1900 */
        /* <DEDUP_REMOVED lines=30> */
[----:B------:R0:W2:Y:S02]  /*216d0*/  SHFL.IDX PT, R14, R2, 0x1f, 0x1f ;  /* 0x03e01f00020e7f89 */ /* 0x0000a400000e0000 */
.L_x_3515:
[----:B------:R-:W-:Y:S02]  /*216e0*/  ULDC UR4, c[0x0][0xc38] ;  /* 0x00030e0000047ab9 */ /* 0x000fe40000000800 */
[----:B------:R-:W-:-:S05]  /*216f0*/  MOV R5, UR4 ;  /* 0x0000000400057c02 */ /* 0x000fca0008000f00 */
[----:B--2---:R-:W-:-:S04]  /*21700*/  IMAD R14, R14, R5, RZ ;  /* 0x000000050e0e7224 */ /* 0x004fc800078e02ff */
[----:B------:R-:W-:-:S05]  /*21710*/  IMAD.IADD R7, R7, 0x1, R14 ;  /* 0x0000000107077824 */ /* 0x000fca00078e020e */
[----:B------:R-:W-:-:S13]  /*21720*/  ISETP.GT.AND P6, PT, R7, R0, PT ;  /* 0x000000000700720c */ /* 0x000fda0003fc4270 */
[----:B------:R-:W-:Y:S05]  /*21730*/  @P6 BRA `(.L_x_3239) ;  /* 0x0000000000a46947 */ /* 0x000fea0003800000 */
.L_x_3242:
        /* <DEDUP_REMOVED lines=10> */
[----:B------:R-:W2:Y:S01]  /*217e0*/  @!P6 LDC.64 R4, c[0x0][0xc78] ;  /* 0x00031e00ff04eb82 */ /* 0x000ea20000000a00 */
[----:B0-----:R-:W-:-:S05]  /*217f0*/  @!P6 IMAD.WIDE R2, R9, 0x4, R2 ;  /* 0x000000040902e825 */ /* 0x001fca00078e0202 */
[----:B------:R2:W3:Y:S02]  /*21800*/  @!P6 LDG.E R17, desc[UR42][R2.64] ;  /* 0x0000002a0211e981 */ /* 0x0004e4000c1e1900 */
[----:B--2---:R-:W-:-:S04]  /*21810*/  @!P6 IMAD.WIDE R2, R9, 0x4, R4 ;  /* 0x000000040902e825 */ /* 0x004fc800078e0204 */
[----:B------:R-:W-:-:S06]  /*21820*/  IMAD.MOV.U32 R4, RZ, RZ, RZ ;  /* 0x000000ffff047224 */ /* 0x000fcc00078e00ff */
[----:B------:R-:W3:Y:S01]  /*21830*/  @!P6 LDG.E R4, desc[UR42][R2.64] ;  /* 0x0000002a0204e981 */ /* 0x000ee2000c1e1900 */
[----:B------:R-:W-:Y:S01]  /*21840*/  UMOV UR4, 0xffffffff ;  /* 0xffffffff00047882 */ /* 0x000fe20000000000 */
[----:B---3--:R-:W-:Y:S02]  /*21850*/  IMAD R13, R4, R17, RZ ;  /* 0x00000011040d7224 */ /* 0x008fe400078e02ff */
        /* <DEDUP_REMOVED lines=17> */
.L_x_3523:
[----:B------:R-:W-:Y:S02]  /*21970*/  ULDC UR4, c[0x0][0xc38] ;  /* 0x00030e0000047ab9 */ /* 0x000fe40000000800 */
[----:B------:R-:W-:-:S04]  /*21980*/  IMAD.U32 R5, RZ, RZ, UR4 ;  /* 0x00000004ff057e24 */ /* 0x000fc8000f8e00ff */
[----:B--2---:R-:W-:-:S04]  /*21990*/  IMAD R14, R14, R5, RZ ;  /* 0x000000050e0e7224 */ /* 0x004fc800078e02ff */
[----:B------:R-:W-:-:S05]  /*219a0*/  IMAD.IADD R7, R14, 0x1, R7 ;  /* 0x000000010e077824 */ /* 0x000fca00078e0207 */
[----:B------:R-:W-:-:S13]  /*219b0*/  ISETP.GT.AND P6, PT, R7, R0, PT ;  /* 0x000000000700720c */ /* 0x000fda0003fc4270 */
[----:B------:R-:W-:Y:S05]  /*219c0*/  @!P6 BRA `(.L_x_3242) ;  /* 0xfffffffc005ce947 */ /* 0x000fea000383ffff */
.L_x_3239:
[----:B------:R-:W-:Y:S01]  /*219d0*/  IADD3 R7, -R14, R7, RZ ;  /* 0x000000070e077210 */ /* 0x000fe20007ffe1ff */
[----:B------:R-:W-:-:S04]  /*219e0*/  UMOV UR4, 0xffffffff ;  /* 0xffffffff00047882 */ /* 0x000fc80000000000 */
[----:B------:R-:W-:-:S05]  /*219f0*/  IMAD R3, R2, R5, R7 ;  /* 0x0000000502037224 */ /* 0x000fca00078e0207 */
[----:B------:R-:W-:Y:S01]  /*21a00*/  ISETP.GT.AND P6, PT, R3, R0, PT ;  /* 0x000000000300720c */ /* 0x000fe20003fc4270 */
[----:B------:R-:W-:-:S12]  /*21a10*/  BRA.DIV UR4, `(.L_x_3243) ;  /* 0x0000007e04107947 */ /* 0x000fd8000b800000 */
[----:B------:R-:W-:-:S04]  /*21a20*/  VOTE.ANY R3, PT, !P6 ;  /* 0x0000000000037806 */ /* 0x000fc800070e0100 */
[----:B-1----:R-:W1:Y:S02]  /*21a30*/  POPC R12, R3 ;  /* 0x00000003000c7309 */ /* 0x002e640000000000 */
[----:B-1----:R1:W2:Y:S01]  /*21a40*/  SHFL.IDX PT, R17, R17, R12, 0x1f ;  /* 0x00001f0c11117589 */ /* 0x0022a200000e0000 */
[----:B------:R-:W-:-:S03]  /*21a50*/  IMAD.IADD R19, R12, 0x1, R19 ;  /* 0x000000010c137824 */ /* 0x000fc600078e0213 */
[----:B------:R1:W3:Y:S04]  /*21a60*/  SHFL.IDX PT, R4, R4, R12, 0x1f ;  /* 0x00001f0c04047589 */ /* 0x0002e800000e0000 */
.L_x_3528:
[----:B------:R-:W-:-:S13]  /*21a70*/  ISETP.NE.AND P0, PT, R3, RZ, PT ;  /* 0x000000ff0300720c */ /* 0x000fda0003f05270 */
[----:B------:R-:W-:Y:S05]  /*21a80*/  @!P0 BRA `(.L_x_3244) ;  /* 0x0000000000108947 */ /* 0x000fea0003800000 */
[----:B------:R-:W-:Y:S01]  /*21a90*/  UMOV UR4, 0xffffffff ;  /* 0xffffffff00047882 */ /* 0x000fe20000000000 */
[----:B-1----:R-:W-:Y:S02]  /*21aa0*/  VIADD R12, R12, 0xffffffff ;  /* 0xffffffff0c0c7836 */ /* 0x002fe40000000000 */
[----:B------:R-:W-:Y:S05]  /*21ab0*/  BRA.DIV UR4, `(.L_x_3245) ;  /* 0x0000007e04447947 */ /* 0x000fea000b800000 */
[----:B------:R4:W1:Y:S02]  /*21ac0*/  SHFL.IDX PT, R6, R2, R12, 0x1f ;  /* 0x00001f0c02067589 */ /* 0x00086400000e0000 */
.L_x_3244:
        /* <DEDUP_REMOVED lines=33> */
[----:B------:R-:W-:Y:S02]  /*21ce0*/  ISETP.GE.AND P2, PT, R2, RZ, PT ;  /* 0x000000ff0200720c */ /* 0x000fe40003f46270 */
[----:B------:R-:W-:Y:S02]  /*21cf0*/  @P0 IADD3 R7, R7, 0x1, RZ ;  /* 0x0000000107070810 */ /* 0x000fe40007ffe0ff */
[----:B------:R-:W-:-:S05]  /*21d00*/  IABS R2, R4 ;  /* 0x0000000400027213 */ /* 0x000fca0000000000 */
[----:B------:R-:W-:-:S04]  /*21d10*/  IMAD.MOV R2, RZ, RZ, -R2 ;  /* 0x000000ffff027224 */ /* 0x000fc800078e0a02 */
        /* <DEDUP_REMOVED lines=22> */
.L_x_3246:
[----:B0---4-:R-:W0:Y:S02]  /*21e80*/  LDC.64 R2, c[0x0][0xc90] ;  /* 0x00032400ff027b82 */ /* 0x011e240000000a00 */
[----:B0-----:R-:W-:-:S05]  /*21e90*/  IMAD.WIDE R2, R19, 0x4, R2 ;  /* 0x0000000413027825 */ /* 0x001fca00078e0202 */
[----:B------:R0:W2:Y:S02]  /*21ea0*/  LDG.E R6, desc[UR42][R2.64] ;  /* 0x0000002a02067981 */ /* 0x0000a4000c1e1900 */
[----:B0-----:R-:W-:Y:S01]  /*21eb0*/  MOV R2, RZ ;  /* 0x000000ff00027202 */ /* 0x001fe20000000f00 */
        /* <DEDUP_REMOVED lines=44> */
[----:B------:R-:W-:Y:S01]  /*22180*/  @!P1 IMAD.IADD R3, R3, 0x1, -R6 ;  /* 0x0000000103039824 */ /* 0x000fe200078e0a06 */
[----:B------:R-:W-:Y:S02]  /*22190*/  @!P1 IADD3 R2, R2, 0x1, RZ ;  /* 0x0000000102029810 */ /* 0x000fe40007ffe0ff */
        /* <DEDUP_REMOVED lines=10> */
.L_x_3247:
[----:B------:R-:W-:-:S05]  /*22240*/  LOP3.LUT R2, RZ, R2, RZ, 0x33, !PT ;  /* 0x00000002ff027212 */ /* 0x000fca00078e33ff */
[----:B------:R-:W-:Y:S01]  /*22250*/  IMAD.IADD R17, R17, 0x1, R2 ;  /* 0x0000000111117824 */ /* 0x000fe200078e0202 */
[----:B------:R-:W-:Y:S06]  /*22260*/  BRA `(.L_x_3248) ;  /* 0x00000000001c7947 */ /* 0x000fec0003800000 */
.L_x_3240:
[----:B------:R-:W-:Y:S01]  /*22270*/  UMOV UR4, URZ ;  /* 0x0000003f00047c82 */ /* 0x000fe20008000000 */
[----:B------:R-:W-:Y:S01]  /*22280*/  UMOV UR5, URZ ;  /* 0x0000003f00057c82 */ /* 0x000fe20008000000 */
[----:B------:R-:W-:Y:S01]  /*22290*/  ULDC UR6, c[0x0][0xc3c] ;  /* 0x00030f0000067ab9 */ /* 0x000fe20000000800 */
[----:B------:R-:W-:Y:S02]  /*222a0*/  IMAD.MOV.U32 R16, RZ, RZ, R0 ;  /* 0x000000ffff107224 */ /* 0x000fe400078e0000 */
[----:B------:R-:W-:Y:S02]  /*222b0*/  IMAD.U32 R17, RZ, RZ, UR4 ;  /* 0x00000004ff117e24 */ /* 0x000fe4000f8e00ff */
[----:B------:R-:W-:Y:S02]  /*222c0*/  IMAD.U32 R18, RZ, RZ, UR5 ;  /* 0x00000005ff127e24 */ /* 0x000fe4000f8e00ff */
[----:B------:R-:W-:-:S07]  /*222d0*/  IMAD.U32 R19, RZ, RZ, UR6 ;  /* 0x00000006ff137e24 */ /* 0x000fce000f8e00ff */
.L_x_3248:
        /* <DEDUP_REMOVED lines=10> */
.L_x_3237:
[----:B------:R-:W-:Y:S02]  /*22380*/  ULDC UR4, c[0x0][0xc3c] ;  /* 0x00030f0000047ab9 */ /* 0x000fe40000000800 */
[----:B---3--:R-:W-:-:S13]  /*22390*/  ISETP.GE.AND P0, PT, R19, UR4, PT ;  /* 0x0000000413007c0c */ /* 0x008fda000bf06270 */
[----:B------:R-:W-:Y:S05]  /*223a0*/  @!P0 BRA `(.L_x_3249) ;  /* 0xffffff9800ec8947 */ /* 0x000fea000383ffff */
[----:B------:R-:W-:Y:S05]  /*223b0*/  BSYNC B8 ;  /* 0x0000000000087941 */ /* 0x000fea0003800000 */
.L_x_3146:
        /* <DEDUP_REMOVED lines=12> */
.L_x_3531:
[----:B------:R-:W-:Y:S05]  /*22480*/  BSYNC B0 ;  /* 0x0000000000007941 */ /* 0x000fea0003800000 */
.L_x_3250:
[----:B------:R-:W-:-:S03]  /*22490*/  UMOV UR4, 0xffffffff ;  /* 0xffffffff00047882 */ /* 0x000fc60000000000 */
[----:B------:R-:W-:Y:S05]  /*224a0*/  BRA.DIV UR4, `(.L_x_3252) ;  /* 0x0000007604047947 */ /* 0x000fea000b800000 */
[----:B-1----:R-:W1:Y:S02]  /*224b0*/  S2R R0, SR_TID.X ;  /* 0x0000000000007919 */ /* 0x002e640000002100 */
[----:B-1----:R-:W-:-:S04]  /*224c0*/  SHF.R.U32.HI R0, RZ, 0x5, R0 ;  /* 0x00000005ff007819 */ /* 0x002fc80000011600 */
[----:B------:R-:W-:-:S05]  /*224d0*/  LOP3.LUT R0, R0, 0x3, RZ, 0xc0, !PT ;  /* 0x0000000300007812 */ /* 0x000fca00078ec0ff */
[----:B------:R1:W3:Y:S02]  /*224e0*/  SHFL.IDX PT, R14, R0, RZ, 0x1f ;  /* 0x00001fff000e7589 */ /* 0x0002e400000e0000 */
.L_x_3534:
[----:B---3--:R-:W-:-:S13]  /*224f0*/  ISETP.NE.AND P0, PT, R14, RZ, PT ;  /* 0x000000ff0e00720c */ /* 0x008fda0003f05270 */
[----:B------:R-:W-:Y:S05]  /*22500*/  @P0 BRA `(.L_x_2902) ;  /* 0x0000000000880947 */ /* 0x000fea0003800000 */
[----:B------:R-:W-:-:S03]  /*22510*/  UMOV UR4, 0xffffffff ;  /* 0xffffffff00047882 */ /* 0x000fc60000000000 */
[----:B------:R-:W-:Y:S05]  /*22520*/  BRA.DIV UR4, `(.L_x_3253) ;  /* 0x0000007604187947 */ /* 0x000fea000b800000 */
[----:B------:R-:W-:-:S13]  /*22530*/  ELECT P6, URZ, PT ;  /* 0x00000000003f782f */ /* 0x000fda00038c0000 */
.L_x_3537:
[----:B------:R-:W-:Y:S05]  /*22540*/  @!P6 BRA `(.L_x_2902) ;  /* 0x000000000078e947 */ /* 0x000fea0003800000 */
[----:B------:R-:W-:-:S06]  /*22550*/  ULOP3.LUT UR4, UR36, 0x2, URZ, 0xfc, !UPT ;  /* 0x0000000224047892 */ /* 0x000fcc000f8efc3f */
[----:B-1----:R-:W-:-:S05]  /*22560*/  IMAD.U32 R0, RZ, RZ, UR4 ;  /* 0x00000004ff007e24 */ /* 0x002fca000f8e00ff */
[----:B------:R-:W-:-:S13]  /*22570*/  ISETP.NE.AND P0, PT, R0, 0x3, PT ;  /* 0x000000030000780c */ /* 0x000fda0003f05270 */
[----:B------:R-:W-:Y:S05]  /*22580*/  @!P0 BRA `(.L_x_3254) ;  /* 0x0000000000048947 */ /* 0x000fea0003800000 */
[----:B------:R-:W-:Y:S01]  /*22590*/  BPT.TRAP 0x1 ;  /* 0x000000040000795c */ /* 0x000fe20000300000 */
.L_x_3254:
[C---:B------:R-:W-:Y:S01]  /*225a0*/  IMAD R5, R25.reuse, 0x8, R4 ;  /* 0x0000000819057824 */ /* 0x040fe200078e0204 */
[----:B------:R-:W-:Y:S02]  /*225b0*/  SHF.L.U32 R0, R28, 0x1f, RZ ;  /* 0x0000001f1c007819 */ /* 0x000fe400000006ff */
[----:B------:R-:W-:Y:S02]  /*225c0*/  IADD3 R25, R25, 0x1, RZ ;  /* 0x0000000119197810 */ /* 0x000fe40007ffe0ff */
[----:B------:R-:W1:Y:S02]  /*225d0*/  SYNCS.PHASECHK.TRANS64.TRYWAIT P1, [R5+URZ+0x28840], R0 ;  /* 0x02884000050075a7 */ /* 0x000e64000802017f */
[----:B------:R-:W-:-:S04]  /*225e0*/  ISETP.NE.AND P2, PT, R25, 0x2, PT ;  /* 0x000000021900780c */ /* 0x000fc80003f45270 */
[----:B------:R-:W-:Y:S01]  /*225f0*/  SEL R3, RZ, 0x1, P2 ;  /* 0x00000001ff037807 */ /* 0x000fe20001000000 */
[----:B-1----:R-:W-:Y:S08]  /*22600*/  @!P1 BRA `(.L_x_3255) ;  /* 0x0000007400009947 */ /* 0x002ff00003800000 */
.L_x_3538:
[----:B------:R-:W-:Y:S02]  /*22610*/  SEL R25, R25, RZ, P2 ;  /* 0x000000ff19197207 */ /* 0x000fe40001000000 */
[----:B------:R-:W-:Y:S01]  /*22620*/  LOP3.LUT R2, R28, R3, RZ, 0x3c, !PT ;  /* 0x000000031c027212 */ /* 0x000fe200078e3cff */
[----:B------:R-:W-:Y:S06]  /*22630*/  @!P0 BRA `(.L_x_3256) ;  /* 0x0000000000048947 */ /* 0x000fec0003800000 */
[----:B------:R-:W-:Y:S01]  /*22640*/  BPT.TRAP 0x1 ;  /* 0x000000040000795c */ /* 0x000fe20000300000 */
.L_x_3256:
[----:B------:R-:W-:Y:S01]  /*22650*/  IMAD R25, R25, 0x8, R4 ;  /* 0x0000000819197824 */ /* 0x000fe200078e0204 */
[----:B------:R-:W-:-:S04]  /*22660*/  SHF.L.U32 R2, R2, 0x1f, RZ ;  /* 0x0000001f02027819 */ /* 0x000fc800000006ff */
[----:B------:R-:W3:Y:S02]  /*22670*/  SYNCS.PHASECHK.TRANS64.TRYWAIT P1, [R25+URZ+0x28840], R2 ;  /* 0x02884002190075a7 */ /* 0x000ee4000802017f */
[----:B---3--:R-:W-:Y:S05]  /*22680*/  @!P1 BRA `(.L_x_3257) ;  /* 0x0000007000f49947 */ /* 0x008fea0003800000 */
.L_x_3539:
[----:B------:R-:W-:Y:S05]  /*22690*/  @!P0 BRA `(.L_x_3258) ;  /* 0x0000000000048947 */ /* 0x000fea0003800000 */
[----:B------:R-:W-:Y:S01]  /*226a0*/  BPT.TRAP 0x1 ;  /* 0x000000040000795c */ /* 0x000fe20000300000 */
.L_x_3258:
[----:B------:R-:W4:Y:S02]  /*226b0*/  SYNCS.PHASECHK.TRANS64.TRYWAIT P1, [R5+URZ+0x28860], R0 ;  /* 0x02886000050075a7 */ /* 0x000f24000802017f */
[----:B----4-:R-:W-:Y:S05]  /*226c0*/  @!P1 BRA `(.L_x_3259) ;  /* 0x0000007000f89947 */ /* 0x010fea0003800000 */
.L_x_3540:
[----:B------:R-:W-:Y:S05]  /*226d0*/  @!P0 BRA `(.L_x_3260) ;  /* 0x0000000000048947 */ /* 0x000fea0003800000 */
[----:B------:R-:W-:Y:S01]  /*226e0*/  BPT.TRAP 0x1 ;  /* 0x000000040000795c */ /* 0x000fe20000300000 */
.L_x_3260:
[----:B------:R0:W0:Y:S02]  /*226f0*/  SYNCS.PHASECHK.TRANS64.TRYWAIT P0, [R25+URZ+0x28860], R2 ;  /* 0x02886002190075a7 */ /* 0x000024000800017f */
[----:B0-----:R-:W-:Y:S05]  /*22700*/  @!P0 NANOSLEEP.SYNCS 0x989680 ;  /* 0x009896800000895d */ /* 0x001fea0003900000 */
[----:B------:R-:W0:Y:S02]  /*22710*/  @!P0 SYNCS.PHASECHK.TRANS64 P0, [R25+URZ+0x28860], R2 ;  /* 0x02886002190085a7 */ /* 0x000e24000800007f */
[----:B0-----:R-:W-:Y:S05]  /*22720*/  @!P0 BRA `(.L_x_3260) ;  /* 0xfffffffc00f08947 */ /* 0x001fea000383ffff */
.L_x_2902:
[----:B------:R-:W-:Y:S05]  /*22730*/  BSYNC B9 ;  /* 0x0000000000097941 */ /* 0x000fea0003800000 */
.L_x_2899:
[----:B------:R-:W-:Y:S05]  /*22740*/  EXIT ;  /* 0x000000000000794d */ /* 0x000fea0003800000 */
.L_x_2926:
[----:B0-----:R0:W1:Y:S02]  /*22750*/  SYNCS.PHASECHK.TRANS64.TRYWAIT P6, [R89+URZ+0x28890], R100 ;  /* 0x02889064590075a7 */ /* 0x00106400080c017f */
[----:B-1----:R-:W-:Y:S05]  /*22760*/  @!P6 NANOSLEEP.SYNCS 0x989680 ;  /* 0x009896800000e95d */ /* 0x002fea0003900000 */
[----:B------:R-:W1:Y:S02]  /*22770*/  @!P6 SYNCS.PHASECHK.TRANS64 P6, [R89+URZ+0x28890], R100 ;  /* 0x028890645900e5a7 */ /* 0x000e6400080c007f */
[----:B-1----:R-:W-:Y:S05]  /*22780*/  @!P6 BRA `(.L_x_2926) ;  /* 0xfffffffc00f0e947 */ /* 0x002fea000383ffff */
[----:B------:R-:W-:Y:S05]  /*22790*/  BRA `(.L_x_3261) ;  /* 0xfffffe0c003c7947 */ /* 0x000fea000383ffff */
.L_x_2927:
        /* <DEDUP_REMOVED lines=8> */
.L_x_3263:
[----:B------:R-:W-:Y:S05]  /*22820*/  BSYNC B1 ;  /* 0x0000000000017941 */ /* 0x000fea0003800000 */
.L_x_3262:
        /* <DEDUP_REMOVED lines=8> */
.L_x_3264:
[----:B------:R-:W-:Y:S01]  /*228b0*/  IMAD.MOV.U32 R103, RZ, RZ, R14 ;  /* 0x000000ffff677224 */ /* 0x000fe200078e000e */
[----:B------:R-:W-:Y:S06]  /*228c0*/  BRA `(.L_x_3265) ;  /* 0xfffffe0c00047947 */ /* 0x000fec000383ffff */
.L_x_2936:
        /* <DEDUP_REMOVED lines=8> */
.L_x_3267:
[----:B------:R-:W-:Y:S05]  /*22950*/  BSYNC B1 ;  /* 0x0000000000017941 */ /* 0x000fea0003800000 */
.L_x_3266:
        /* <DEDUP_REMOVED lines=8> */
.L_x_3268:
[----:B------:R-:W-:Y:S01]  /*229e0*/  IMAD.MOV.U32 R69, RZ, RZ, R14 ;  /* 0x000000ffff457224 */ /* 0x000fe200078e000e */
[----:B------:R-:W-:Y:S06]  /*229f0*/  BRA `(.L_x_3269) ;  /* 0xfffffe1000987947 */ /* 0x000fec000383ffff */
.L_x_2945:
        /* <DEDUP_REMOVED lines=8> */
.L_x_3271:
[----:B------:R-:W-:Y:S05]  /*22a80*/  BSYNC B1 ;  /* 0x0000000000017941 */ /* 0x000fea0003800000 */
.L_x_3270:
        /* <DEDUP_REMOVED lines=8> */
.L_x_3272:
[----:B------:R-:W-:Y:S01]  /*22b10*/  IMAD.MOV.U32 R61, RZ, RZ, R14 ;  /* 0x000000ffff3d7224 */ /* 0x000fe200078e000e */
[----:B------:R-:W-:Y:S06]  /*22b20*/  BRA `(.L_x_3273) ;  /* 0xfffffe18002c7947 */ /* 0x000fec000383ffff */
.L_x_2954:
        /* <DEDUP_REMOVED lines=8> */
.L_x_3275:
[----:B------:R-:W-:Y:S05]  /*22bb0*/  BSYNC B1 ;  /* 0x0000000000017941 */ /* 0x000fea0003800000 */
.L_x_3274:
        /* <DEDUP_REMOVED lines=8> */
.L_x_3276:
[----:B------:R-:W-:Y:S01]  /*22c40*/  IMAD.MOV.U32 R51, RZ, RZ, R14 ;  /* 0x000000ffff337224 */ /* 0x000fe200078e000e */
[----:B------:R-:W-:Y:S06]  /*22c50*/  BRA `(.L_x_3277) ;  /* 0xfffffe1c00bc7947 */ /* 0x000fec000383ffff */
.L_x_2966:
[----:B-1----:R1:W2:Y:S02]  /*22c60*/  SYNCS.PHASECHK.TRANS64.TRYWAIT P4, [R89+URZ+0x28890], R100 ;  /* 0x02889064590075a7 */ /* 0x0022a4000808017f */
[----:B--2---:R-:W-:Y:S05]  /*22c70*/  @!P4 NANOSLEEP.SYNCS 0x989680 ;  /* 0x009896800000c95d */ /* 0x004fea0003900000 */
[----:B------:R-:W2:Y:S02]  /*22c80*/  @!P4 SYNCS.PHASECHK.TRANS64 P4, [R89+URZ+0x28890], R100 ;  /* 0x028890645900c5a7 */ /* 0x000ea4000808007f */
[----:B--2---:R-:W-:Y:S05]  /*22c90*/  @!P4 BRA `(.L_x_2966) ;  /* 0xfffffffc00f0c947 */ /* 0x004fea000383ffff */
[----:B------:R-:W-:Y:S05]  /*22ca0*/  BRA `(.L_x_3278) ;  /* 0xfffffe2c00f47947 */ /* 0x000fea000383ffff */
.L_x_2967:
        /* <DEDUP_REMOVED lines=8> */
.L_x_3280:
[----:B------:R-:W-:Y:S05]  /*22d30*/  BSYNC B1 ;  /* 0x0000000000017941 */ /* 0x000fea0003800000 */
.L_x_3279:
        /* <DEDUP_REMOVED lines=8> */
.L_x_3281:
[----:B------:R-:W-:Y:S01]  /*22dc0*/  IMAD.MOV.U32 R104, RZ, RZ, R14 ;  /* 0x000000ffff687224 */ /* 0x000fe200078e000e */
[----:B------:R-:W-:Y:S06]  /*22dd0*/  BRA `(.L_x_3282) ;  /* 0xfffffe2c00c07947 */ /* 0x000fec000383ffff */
.L_x_2972:
[----:B------:R-:W-:Y:S01]  /*22de0*/  BSSY B1, `(.L_x_3283) ;  /* 0x0000008000017945 */ /* 0x000fe20003800000 */
[----:B----4-:R-:W-:Y:S01]  /*22df0*/  MOV R13, R101 ;  /* 0x00000065000d7202 */ /* 0x010fe20000000f00 */
[----:B------:R-:W-:Y:S02]  /*22e00*/  IMAD.MOV.U32 R12, RZ, RZ, 0x1 ;  /* 0x00000001ff0c7424 */ /* 0x000fe400078e00ff */
[----:B------:R-:W-:Y:S02]  /*22e10*/  IMAD.MOV.U32 R11, RZ, RZ, 0x181f ;  /* 0x0000181fff0b7424 */ /* 0x000fe400078e00ff */
[----:B------:R-:W-:-:S07]  /*22e20*/  IMAD.MOV.U32 R15, RZ, RZ, -0x1 ;  /* 0xffffffffff0f7424 */ /* 0x000fce00078e00ff */
[----:B0123--:R-:W-:Y:S05]  /*22e30*/  WARPSYNC.COLLECTIVE R15, `(.L_x_3284) ;  /* 0x000000000f087348 */ /* 0x00ffea0003c00000 */
[----:B------:R4:W0:Y:S02]  /*22e40*/  SHFL.IDX P6, R14, R13, R12, R11 ;  /* 0x0000000c0d0e7389 */ /* 0x00082400000c000b */
[----:B01234-:R-:W-:Y:S01]  /*22e50*/  ENDCOLLECTIVE ;  /* 0x000000000000791b */ /* 0x01ffe20003800000 */
.L_x_3284:
[----:B------:R-:W-:Y:S05]  /*22e60*/  BSYNC B1 ;  /* 0x0000000000017941 */ /* 0x000fea0003800000 */
.L_x_3283:
        /* <DEDUP_REMOVED lines=8> */
.L_x_3285:
[----:B------:R-:W-:Y:S01]  /*22ef0*/  IMAD.MOV.U32 R46, RZ, RZ, R14 ;  /* 0x000000ffff2e7224 */ /* 0x000fe200078e000e */
[----:B------:R-:W-:Y:S06]  /*22f00*/  BRA `(.L_x_3286) ;  /* 0xfffffe3400747947 */ /* 0x000fec000383ffff */
.L_x_2977:
[----:B------:R-:W-:Y:S01]  /*22f10*/  BSSY B1, `(.L_x_3287) ;  /* 0x0000008000017945 */ /* 0x000fe20003800000 */
[----:B0---4-:R-:W-:Y:S01]  /*22f20*/  IMAD.MOV.U32 R13, RZ, RZ, R101 ;  /* 0x000000ffff0d7224 */ /* 0x011fe200078e0065 */
[----:B------:R-:W-:Y:S01]  /*22f30*/  MOV R15, 0xffffffff ;  /* 0xffffffff000f7802 */ /* 0x000fe20000000f00 */
[----:B------:R-:W-:Y:S02]  /*22f40*/  IMAD.MOV.U32 R12, RZ, RZ, 0x2 ;  /* 0x00000002ff0c7424 */ /* 0x000fe400078e00ff */
[----:B------:R-:W-:-:S07]  /*22f50*/  IMAD.MOV.U32 R11, RZ, RZ, 0x181f ;  /* 0x0000181fff0b7424 */ /* 0x000fce00078e00ff */
[----:B-123--:R-:W-:Y:S05]  /*22f60*/  WARPSYNC.COLLECTIVE R15, `(.L_x_3288) ;  /* 0x000000000f087348 */ /* 0x00efea0003c00000 */
[----:B------:R0:W4:Y:S02]  /*22f70*/  SHFL.IDX P6, R14, R13, R12, R11 ;  /* 0x0000000c0d0e7389 */ /* 0x00012400000c000b */
[----:B01234-:R-:W-:Y:S01]  /*22f80*/  ENDCOLLECTIVE ;  /* 0x000000000000791b */ /* 0x01ffe20003800000 */
.L_x_3288:
[----:B------:R-:W-:Y:S05]  /*22f90*/  BSYNC B1 ;  /* 0x0000000000017941 */ /* 0x000fea0003800000 */
.L_x_3287:
        /* <DEDUP_REMOVED lines=8> */
.L_x_3289:
[----:B------:R-:W-:Y:S01]  /*23020*/  IMAD.MOV.U32 R46, RZ, RZ, R14 ;  /* 0x000000ffff2e7224 */ /* 0x000fe200078e000e */
[----:B------:R-:W-:Y:S06]  /*23030*/  BRA `(.L_x_3290) ;  /* 0xfffffe3c00287947 */ /* 0x000fec000383ffff */
.L_x_2982:
[----:B------:R-:W-:Y:S01]  /*23040*/  BSSY B1, `(.L_x_3291) ;  /* 0x0000008000017945 */ /* 0x000fe20003800000 */
[----:B----4-:R-:W-:Y:S02]  /*23050*/  IMAD.MOV.U32 R13, RZ, RZ, R101 ;  /* 0x000000ffff0d7224 */ /* 0x010fe400078e0065 */
[----:B------:R-:W-:Y:S02]  /*23060*/  IMAD.MOV.U32 R12, RZ, RZ, 0x3 ;  /* 0x00000003ff0c7424 */ /* 0x000fe400078e00ff */
[----:B------:R-:W-:Y:S02]  /*23070*/  IMAD.MOV.U32 R11, RZ, RZ, 0x181f ;  /* 0x0000181fff0b7424 */ /* 0x000fe400078e00ff */
[----:B------:R-:W-:-:S07]  /*23080*/  IMAD.MOV.U32 R15, RZ, RZ, -0x1 ;  /* 0xffffffffff0f7424 */ /* 0x000fce00078e00ff */
[----:B0123--:R-:W-:Y:S05]  /*23090*/  WARPSYNC.COLLECTIVE R15, `(.L_x_3292) ;  /* 0x000000000f087348 */ /* 0x00ffea0003c00000 */
[----:B------:R4:W0:Y:S02]  /*230a0*/  SHFL.IDX P6, R14, R13, R12, R11 ;  /* 0x0000000c0d0e7389 */ /* 0x00082400000c000b */
[----:B01234-:R-:W-:Y:S01]  /*230b0*/  ENDCOLLECTIVE ;  /* 0x000000000000791b */ /* 0x01ffe20003800000 */
.L_x_3292:
[----:B------:R-:W-:Y:S05]  /*230c0*/  BSYNC B1 ;  /* 0x0000000000017941 */ /* 0x000fea0003800000 */
.L_x_3291:
        /* <DEDUP_REMOVED lines=8> */
.L_x_3293:
[----:B------:R-:W-:Y:S01]  /*23150*/  IMAD.MOV.U32 R106, RZ, RZ, R14 ;  /* 0x000000ffff6a7224 */ /* 0x000fe200078e000e */
[----:B------:R-:W-:Y:S06]  /*23160*/  BRA `(.L_x_3294) ;  /* 0xfffffe4000e47947 */ /* 0x000fec000383ffff */
.L_x_2987:
[----:B0-----:R0:W1:Y:S02]  /*23170*/  SYNCS.PHASECHK.TRANS64.TRYWAIT P3, [R89+URZ+0x28890], R100 ;  /* 0x02889064590075a7 */ /* 0x001064000806017f */
[----:B-1----:R-:W-:Y:S05]  /*23180*/  @!P3 NANOSLEEP.SYNCS 0x989680 ;  /* 0x009896800000b95d */ /* 0x002fea0003900000 */
[----:B------:R-:W1:Y:S02]  /*23190*/  @!P3 SYNCS.PHASECHK.TRANS64 P3, [R89+URZ+0x28890], R100 ;  /* 0x028890645900b5a7 */ /* 0x000e64000806007f */
[----:B-1----:R-:W-:Y:S05]  /*231a0*/  @!P3 BRA `(.L_x_2987) ;  /* 0xfffffffc00f0b947 */ /* 0x002fea000383ffff */
[----:B------:R-:W-:Y:S05]  /*231b0*/  BRA `(.L_x_3295) ;  /* 0xfffffe4800ec7947 */ /* 0x000fea000383ffff */
.L_x_2988:
        /* <DEDUP_REMOVED lines=8> */
.L_x_3297:
[----:B------:R-:W-:Y:S05]  /*23240*/  BSYNC B1 ;  /* 0x0000000000017941 */ /* 0x000fea0003800000 */
.L_x_3296:
        /* <DEDUP_REMOVED lines=8> */
.L_x_3298:
[----:B------:R-:W-:Y:S05]  /*232d0*/  BRA `(.L_x_3299) ;  /* 0xfffffe4c000c7947 */ /* 0x000fea000383ffff */
.L_x_2991:
        /* <DEDUP_REMOVED lines=8> */
.L_x_3301:
[----:B------:R-:W-:Y:S05]  /*23360*/  BSYNC B1 ;  /* 0x0000000000017941 */ /* 0x000fea0003800000 */
.L_x_3300:
        /* <DEDUP_REMOVED lines=8> */
.L_x_3302:
[----:B------:R-:W-:Y:S05]  /*233f0*/  BRA `(.L_x_3303) ;  /* 0xfffffe4c000c7947 */ /* 0x000fea000383ffff */
.L_x_2994:
        /* <DEDUP_REMOVED lines=8> */
.L_x_3305:
[----:B------:R-:W-:Y:S05]  /*23480*/  BSYNC B1 ;  /* 0x0000000000017941 */ /* 0x000fea0003800000 */
.L_x_3304:
        /* <DEDUP_REMOVED lines=8> */
.L_x_3306:
[----:B------:R-:W-:Y:S05]  /*23510*/  BRA `(.L_x_3307) ;  /* 0xfffffe4c00107947 */ /* 0x000fea000383ffff */
.L_x_2997:
        /* <DEDUP_REMOVED lines=8> */
.L_x_3309:
[----:B------:R-:W-:Y:S05]  /*235a0*/  BSYNC B1 ;  /* 0x0000000000017941 */ /* 0x000fea0003800000 */
.L_x_3308:
[----:B------:R-:W-:Y:S01]  /*235b0*/  IMAD.MOV.U32 R13, RZ, RZ, R44 ;  /* 0x000000ffff0d7224 */ /* 0x000fe200078e002c */
[----:B------:R-:W-:Y:S01]  /*235c0*/  MOV R15, 0xffffffff ;  /* 0xffffffff000f7802 */ /* 0x000fe20000000f00 */
[----:B------:R-:W-:Y:S02]  /*235d0*/  IMAD.MOV.U32 R12, RZ, RZ, 0x3 ;  /* 0x00000003ff0c7424 */ /* 0x000fe400078e00ff */
[----:B------:R-:W-:Y:S02]  /*235e0*/  IMAD.MOV.U32 R11, RZ, RZ, 0x181f ;  /* 0x0000181fff0b7424 */ /* 0x000fe400078e00ff */
[----:B------:R-:W-:-:S07]  /*235f0*/  IMAD.MOV.U32 R41, RZ, RZ, R14 ;  /* 0x000000ffff297224 */ /* 0x000fce00078e000e */
[----:B------:R-:W-:Y:S05]  /*23600*/  WARPSYNC.COLLECTIVE R15, `(.L_x_3310) ;  /* 0x000000000f087348 */ /* 0x000fea0003c00000 */
[----:B------:R0:W1:Y:S02]  /*23610*/  SHFL.IDX P6, R14, R13, R12, R11 ;  /* 0x0000000c0d0e7389 */ /* 0x00006400000c000b */
[----:B01----:R-:W-:Y:S01]  /*23620*/  ENDCOLLECTIVE ;  /* 0x000000000000791b */ /* 0x003fe20003800000 */
.L_x_3310:
[----:B------:R-:W-:Y:S05]  /*23630*/  BRA `(.L_x_3311) ;  /* 0xfffffe4c00147947 */ /* 0x000fea000383ffff */
.L_x_3001:
[----:B------:R0:W0:Y:S02]  /*23640*/  SYNCS.PHASECHK.TRANS64.TRYWAIT P4, [R89+URZ+0x288b0], R100 ;  /* 0x0288b064590075a7 */ /* 0x000024000808017f */
[----:B0-----:R-:W-:Y:S05]  /*23650*/  @!P4 NANOSLEEP.SYNCS 0x989680 ;  /* 0x009896800000c95d */ /* 0x001fea0003900000 */
[----:B------:R-:W0:Y:S02]  /*23660*/  @!P4 SYNCS.PHASECHK.TRANS64 P4, [R89+URZ+0x288b0], R100 ;  /* 0x0288b0645900c5a7 */ /* 0x000e24000808007f */
[----:B0-----:R-:W-:Y:S05]  /*23670*/  @!P4 BRA `(.L_x_3001) ;  /* 0xfffffffc00f0c947 */ /* 0x001fea000383ffff */
[----:B------:R-:W-:Y:S05]  /*23680*/  BRA `(.L_x_3312) ;  /* 0xfffffe4c00907947 */ /* 0x000fea000383ffff */
.L_x_3015:
[----:B------:R-:W0:Y:S01]  /*23690*/  S2R R5, SR_TID.X ;  /* 0x0000000000057919 */ /* 0x000e220000002100 */
[----:B------:R-:W-:Y:S01]  /*236a0*/  BSSY B0, `(.L_x_3313) ;  /* 0x000000c000007945 */ /* 0x000fe20003800000 */
[----:B------:R-:W-:Y:S02]  /*236b0*/  IMAD.MOV.U32 R12, RZ, RZ, RZ ;  /* 0x000000ffff0c7224 */ /* 0x000fe400078e00ff */
[----:B------:R-:W-:Y:S02]  /*236c0*/  IMAD.MOV.U32 R11, RZ, RZ, 0x1f ;  /* 0x0000001fff0b7424 */ /* 0x000fe400078e00ff */
[----:B------:R-:W-:Y:S02]  /*236d0*/  IMAD.MOV.U32 R15, RZ, RZ, -0x1 ;  /* 0xffffffffff0f7424 */ /* 0x000fe400078e00ff */
[----:B0-----:R-:W-:-:S05]  /*236e0*/  VIADD R5, R5, 0xffffff80 ;  /* 0xffffff8005057836 */ /* 0x001fca0000000000 */
[----:B------:R-:W-:-:S04]  /*236f0*/  SHF.R.S32.HI R4, RZ, 0x1f, R5 ;  /* 0x0000001fff047819 */ /* 0x000fc80000011405 */
[----:B------:R-:W-:-:S04]  /*23700*/  LEA.HI R4, R4, R5, RZ, 0x7 ;  /* 0x0000000504047211 */ /* 0x000fc800078f38ff */
[----:B------:R-:W-:-:S05]  /*23710*/  SHF.R.S32.HI R4, RZ, 0x7, R4 ;  /* 0x00000007ff047819 */ /* 0x000fca0000011404 */
[----:B--2---:R-:W-:-:S07]  /*23720*/  IMAD.MOV.U32 R13, RZ, RZ, R4 ;  /* 0x000000ffff0d7224 */ /* 0x004fce00078e0004 */
[----:B-1---5:R-:W-:Y:S05]  /*23730*/  WARPSYNC.COLLECTIVE R15, `(.L_x_3314) ;  /* 0x000000000f087348 */ /* 0x022fea0003c00000 */
[----:B------:R0:W2:Y:S02]  /*23740*/  SHFL.IDX P6, R14, R13, R12, R11 ;  /* 0x0000000c0d0e7389 */ /* 0x0000a400000c000b */
[----:B012--5:R-:W-:Y:S01]  /*23750*/  ENDCOLLECTIVE ;  /* 0x000000000000791b */ /* 0x027fe20003800000 */
.L_x_3314:
[----:B------:R-:W-:Y:S05]  /*23760*/  BSYNC B0 ;  /* 0x0000000000007941 */ /* 0x000fea0003800000 */
.L_x_3313:
[----:B------:R-:W-:Y:S01]  /*23770*/  IMAD.MOV.U32 R191, RZ, RZ, R14 ;  /* 0x000000ffffbf7224 */ /* 0x000fe200078e000e */
[----:B------:R-:W-:Y:S06]  /*23780*/  BRA `(.L_x_3315) ;  /* 0xfffffe5800747947 */ /* 0x000fec000383ffff */
.L_x_3025:
        /* <DEDUP_REMOVED lines=8> */
.L_x_3317:
[----:B------:R-:W-:Y:S05]  /*23810*/  BSYNC B1 ;  /* 0x0000000000017941 */ /* 0x000fea0003800000 */
.L_x_3316:
[----:B------:R-:W-:Y:S01]  /*23820*/  IMAD.MOV.U32 R13, RZ, RZ, R5 ;  /* 0x000000ffff0d7224 */ /* 0x000fe200078e0005 */
[----:B------:R-:W-:Y:S01]  /*23830*/  MOV R12, RZ ;  /* 0x000000ff000c7202 */ /* 0x000fe20000000f00 */
[----:B------:R-:W-:Y:S02]  /*23840*/  IMAD.MOV.U32 R11, RZ, RZ, 0x181f ;  /* 0x0000181fff0b7424 */ /* 0x000fe400078e00ff */
[----:B------:R-:W-:Y:S02]  /*23850*/  IMAD.MOV.U32 R15, RZ, RZ, -0x1 ;  /* 0xffffffffff0f7424 */ /* 0x000fe400078e00ff */
[----:B------:R-:W-:-:S07]  /*23860*/  IMAD.MOV.U32 R0, RZ, RZ, R14 ;  /* 0x000000ffff007224 */ /* 0x000fce00078e000e */
[----:B------:R-:W-:Y:S05]  /*23870*/  WARPSYNC.COLLECTIVE R15, `(.L_x_3318) ;  /* 0x000000000f087348 */ /* 0x000fea0003c00000 */
[----:B------:R0:W1:Y:S02]  /*23880*/  SHFL.IDX P6, R14, R13, R12, R11 ;  /* 0x0000000c0d0e7389 */ /* 0x00006400000c000b */
[----:B01----:R-:W-:Y:S01]  /*23890*/  ENDCOLLECTIVE ;  /* 0x000000000000791b */ /* 0x003fe20003800000 */
.L_x_3318:
[----:B------:R-:W-:Y:S02]  /*238a0*/  IMAD.MOV.U32 R13, RZ, RZ, R8 ;  /* 0x000000ffff0d7224 */ /* 0x000fe400078e0008 */
[----:B------:R-:W-:-:S07]  /*238b0*/  IMAD.MOV.U32 R3, RZ, RZ, R14 ;  /* 0x000000ffff037224 */ /* 0x000fce00078e000e */
[----:B------:R-:W-:Y:S05]  /*238c0*/  WARPSYNC.COLLECTIVE R15, `(.L_x_3319) ;  /* 0x000000000f087348 */ /* 0x000fea0003c00000 */
[----:B------:R0:W1:Y:S02]  /*238d0*/  SHFL.IDX P6, R14, R13, R12, R11 ;  /* 0x0000000c0d0e7389 */ /* 0x00006400000c000b */
[----:B01----:R-:W-:Y:S01]  /*238e0*/  ENDCOLLECTIVE ;  /* 0x000000000000791b */ /* 0x003fe20003800000 */
.L_x_3319:
[----:B------:R-:W-:Y:S02]  /*238f0*/  IMAD.MOV.U32 R13, RZ, RZ, R7 ;  /* 0x000000ffff0d7224 */ /* 0x000fe400078e0007 */
[----:B------:R-:W-:-:S07]  /*23900*/  IMAD.MOV.U32 R4, RZ, RZ, R14 ;  /* 0x000000ffff047224 */ /* 0x000fce00078e000e */
[----:B------:R-:W-:Y:S05]  /*23910*/  WARPSYNC.COLLECTIVE R15, `(.L_x_3320) ;  /* 0x000000000f087348 */ /* 0x000fea0003c00000 */
[----:B------:R0:W1:Y:S02]  /*23920*/  SHFL.IDX P6, R14, R13, R12, R11 ;  /* 0x0000000c0d0e7389 */ /* 0x00006400000c000b */
[----:B01----:R-:W-:Y:S01]  /*23930*/  ENDCOLLECTIVE ;  /* 0x000000000000791b */ /* 0x003fe20003800000 */
.L_x_3320:
[----:B------:R-:W-:Y:S05]  /*23940*/  BRA `(.L_x_3321) ;  /* 0xfffffe5c00d07947 */ /* 0x000fea000383ffff */
.L_x_3028:
[----:B------:R-:W-:Y:S01]  /*23950*/  BSSY B1, `(.L_x_3322) ;  /* 0x0000008000017945 */ /* 0x000fe20003800000 */
[----:B0-----:R-:W-:Y:S02]  /*23960*/  IMAD.MOV.U32 R13, RZ, RZ, R6 ;  /* 0x000000ffff0d7224 */ /* 0x001fe400078e0006 */
[----:B------:R-:W-:Y:S02]  /*23970*/  IMAD.MOV.U32 R12, RZ, RZ, 0x1 ;  /* 0x00000001ff0c7424 */ /* 0x000fe400078e00ff */
[----:B------:R-:W-:Y:S02]  /*23980*/  IMAD.MOV.U32 R11, RZ, RZ, 0x181f ;  /* 0x0000181fff0b7424 */ /* 0x000fe400078e00ff */
[----:B------:R-:W-:-:S07]  /*23990*/  IMAD.MOV.U32 R15, RZ, RZ, -0x1 ;  /* 0xffffffffff0f7424 */ /* 0x000fce00078e00ff */
[----:B------:R-:W-:Y:S05]  /*239a0*/  WARPSYNC.COLLECTIVE R15, `(.L_x_3323) ;  /* 0x000000000f087348 */ /* 0x000fea0003c00000 */
[----:B------:R0:W1:Y:S02]  /*239b0*/  SHFL.IDX P6, R14, R13, R12, R11 ;  /* 0x0000000c0d0e7389 */ /* 0x00006400000c000b */
[----:B01----:R-:W-:Y:S01]  /*239c0*/  ENDCOLLECTIVE ;  /* 0x000000000000791b */ /* 0x003fe20003800000 */
.L_x_3323:
[----:B------:R-:W-:Y:S05]  /*239d0*/  BSYNC B1 ;  /* 0x0000000000017941 */ /* 0x000fea0003800000 */
.L_x_3322:
        /* <DEDUP_REMOVED lines=8> */
.L_x_3324:
[----:B------:R-:W-:Y:S02]  /*23a60*/  IMAD.MOV.U32 R13, RZ, RZ, R8 ;  /* 0x000000ffff0d7224 */ /* 0x000fe400078e0008 */
[----:B------:R-:W-:-:S07]  /*23a70*/  IMAD.MOV.U32 R3, RZ, RZ, R14 ;  /* 0x000000ffff037224 */ /* 0x000fce00078e000e */
[----:B------:R-:W-:Y:S05]  /*23a80*/  WARPSYNC.COLLECTIVE R15, `(.L_x_3325) ;  /* 0x000000000f087348 */ /* 0x000fea0003c00000 */
[----:B------:R0:W1:Y:S02]  /*23a90*/  SHFL.IDX P6, R14, R13, R12, R11 ;  /* 0x0000000c0d0e7389 */ /* 0x00006400000c000b */
[----:B01----:R-:W-:Y:S01]  /*23aa0*/  ENDCOLLECTIVE ;  /* 0x000000000000791b */ /* 0x003fe20003800000 */
.L_x_3325:
[----:B------:R-:W-:Y:S02]  /*23ab0*/  IMAD.MOV.U32 R13, RZ, RZ, R7 ;  /* 0x000000ffff0d7224 */ /* 0x000fe400078e0007 */
[----:B------:R-:W-:-:S07]  /*23ac0*/  IMAD.MOV.U32 R4, RZ, RZ, R14 ;  /* 0x000000ffff047224 */ /* 0x000fce00078e000e */
[----:B------:R-:W-:Y:S05]  /*23ad0*/  WARPSYNC.COLLECTIVE R15, `(.L_x_3326) ;  /* 0x000000000f087348 */ /* 0x000fea0003c00000 */
[----:B------:R0:W1:Y:S02]  /*23ae0*/  SHFL.IDX P6, R14, R13, R12, R11 ;  /* 0x0000000c0d0e7389 */ /* 0x00006400000c000b */
[----:B01----:R-:W-:Y:S01]  /*23af0*/  ENDCOLLECTIVE ;  /* 0x000000000000791b */ /* 0x003fe20003800000 */
.L_x_3326:
[----:B------:R-:W-:Y:S05]  /*23b00*/  BRA `(.L_x_3327) ;  /* 0xfffffe60003c7947 */ /* 0x000fea000383ffff */
.L_x_3031:
[----:B------:R-:W-:Y:S01]  /*23b10*/  BSSY B1, `(.L_x_3328) ;  /* 0x0000008000017945 */ /* 0x000fe20003800000 */
[----:B0-----:R-:W-:Y:S02]  /*23b20*/  IMAD.MOV.U32 R13, RZ, RZ, R6 ;  /* 0x000000ffff0d7224 */ /* 0x001fe400078e0006 */
[----:B------:R-:W-:Y:S02]  /*23b30*/  IMAD.MOV.U32 R12, RZ, RZ, 0x2 ;  /* 0x00000002ff0c7424 */ /* 0x000fe400078e00ff */
[----:B------:R-:W-:Y:S02]  /*23b40*/  IMAD.MOV.U32 R11, RZ, RZ, 0x181f ;  /* 0x0000181fff0b7424 */ /* 0x000fe400078e00ff */
[----:B------:R-:W-:-:S07]  /*23b50*/  IMAD.MOV.U32 R15, RZ, RZ, -0x1 ;  /* 0xffffffffff0f7424 */ /* 0x000fce00078e00ff */
[----:B-1----:R-:W-:Y:S05]  /*23b60*/  WARPSYNC.COLLECTIVE R15, `(.L_x_3329) ;  /* 0x000000000f087348 */ /* 0x002fea0003c00000 */
[----:B------:R0:W2:Y:S02]  /*23b70*/  SHFL.IDX P6, R14, R13, R12, R11 ;  /* 0x0000000c0d0e7389 */ /* 0x0000a400000c000b */
[----:B012---:R-:W-:Y:S01]  /*23b80*/  ENDCOLLECTIVE ;  /* 0x000000000000791b */ /* 0x007fe20003800000 */
.L_x_3329:
[----:B------:R-:W-:Y:S05]  /*23b90*/  BSYNC B1 ;  /* 0x0000000000017941 */ /* 0x000fea0003800000 */
.L_x_3328:
        /* <DEDUP_REMOVED lines=8> */
.L_x_3330:
[----:B------:R-:W-:Y:S02]  /*23c20*/  IMAD.MOV.U32 R13, RZ, RZ, R8 ;  /* 0x000000ffff0d7224 */ /* 0x000fe400078e0008 */
[----:B------:R-:W-:-:S07]  /*23c30*/  IMAD.MOV.U32 R3, RZ, RZ, R14 ;  /* 0x000000ffff037224 */ /* 0x000fce00078e000e */
[----:B------:R-:W-:Y:S05]  /*23c40*/  WARPSYNC.COLLECTIVE R15, `(.L_x_3331) ;  /* 0x000000000f087348 */ /* 0x000fea0003c00000 */
[----:B------:R0:W1:Y:S02]  /*23c50*/  SHFL.IDX P6, R14, R13, R12, R11 ;  /* 0x0000000c0d0e7389 */ /* 0x00006400000c000b */
[----:B01----:R-:W-:Y:S01]  /*23c60*/  ENDCOLLECTIVE ;  /* 0x000000000000791b */ /* 0x003fe20003800000 */
.L_x_3331:
[----:B------:R-:W-:Y:S02]  /*23c70*/  IMAD.MOV.U32 R13, RZ, RZ, R7 ;  /* 0x000000ffff0d7224 */ /* 0x000fe400078e0007 */
[----:B------:R-:W-:-:S07]  /*23c80*/  IMAD.MOV.U32 R4, RZ, RZ, R14 ;  /* 0x000000ffff047224 */ /* 0x000fce00078e000e */
[----:B------:R-:W-:Y:S05]  /*23c90*/  WARPSYNC.COLLECTIVE R15, `(.L_x_3332) ;  /* 0x000000000f087348 */ /* 0x000fea0003c00000 */
[----:B------:R0:W1:Y:S02]  /*23ca0*/  SHFL.IDX P6, R14, R13, R12, R11 ;  /* 0x0000000c0d0e7389 */ /* 0x00006400000c000b */
[----:B01----:R-:W-:Y:S01]  /*23cb0*/  ENDCOLLECTIVE ;  /* 0x000000000000791b */ /* 0x003fe20003800000 */
.L_x_3332:
[----:B------:R-:W-:Y:S05]  /*23cc0*/  BRA `(.L_x_3333) ;  /* 0xfffffe6000a07947 */ /* 0x000fea000383ffff */
.L_x_3034:
[----:B------:R-:W-:Y:S01]  /*23cd0*/  BSSY B1, `(.L_x_3334) ;  /* 0x0000008000017945 */ /* 0x000fe20003800000 */
[----:B------:R-:W-:Y:S02]  /*23ce0*/  IMAD.MOV.U32 R13, RZ, RZ, R6 ;  /* 0x000000ffff0d7224 */ /* 0x000fe400078e0006 */
[----:B------:R-:W-:Y:S02]  /*23cf0*/  IMAD.MOV.U32 R12, RZ, RZ, 0x3 ;  /* 0x00000003ff0c7424 */ /* 0x000fe400078e00ff */
[----:B------:R-:W-:Y:S02]  /*23d00*/  IMAD.MOV.U32 R11, RZ, RZ, 0x181f ;  /* 0x0000181fff0b7424 */ /* 0x000fe400078e00ff */
[----:B------:R-:W-:-:S07]  /*23d10*/  IMAD.MOV.U32 R15, RZ, RZ, -0x1 ;  /* 0xffffffffff0f7424 */ /* 0x000fce00078e00ff */
[----:B--2---:R-:W-:Y:S05]  /*23d20*/  WARPSYNC.COLLECTIVE R15, `(.L_x_3335) ;  /* 0x000000000f087348 */ /* 0x004fea0003c00000 */
[----:B------:R0:W1:Y:S02]  /*23d30*/  SHFL.IDX P6, R14, R13, R12, R11 ;  /* 0x0000000c0d0e7389 */ /* 0x00006400000c000b */
[----:B012---:R-:W-:Y:S01]  /*23d40*/  ENDCOLLECTIVE ;  /* 0x000000000000791b */ /* 0x007fe20003800000 */
.L_x_3335:
[----:B------:R-:W-:Y:S05]  /*23d50*/  BSYNC B1 ;  /* 0x0000000000017941 */ /* 0x000fea0003800000 */
.L_x_3334:
        /* <DEDUP_REMOVED lines=8> */
.L_x_3336:
[----:B------:R-:W-:Y:S02]  /*23de0*/  IMAD.MOV.U32 R13, RZ, RZ, R8 ;  /* 0x000000ffff0d7224 */ /* 0x000fe400078e0008 */
[----:B------:R-:W-:-:S07]  /*23df0*/  IMAD.MOV.U32 R3, RZ, RZ, R14 ;  /* 0x000000ffff037224 */ /* 0x000fce00078e000e */
[----:B------:R-:W-:Y:S05]  /*23e00*/  WARPSYNC.COLLECTIVE R15, `(.L_x_3337) ;  /* 0x000000000f087348 */ /* 0x000fea0003c00000 */
[----:B------:R0:W1:Y:S02]  /*23e10*/  SHFL.IDX P6, R14, R13, R12, R11 ;  /* 0x0000000c0d0e7389 */ /* 0x00006400000c000b */
[----:B01----:R-:W-:Y:S01]  /*23e20*/  ENDCOLLECTIVE ;  /* 0x000000000000791b */ /* 0x003fe20003800000 */
.L_x_3337:
[----:B------:R-:W-:Y:S02]  /*23e30*/  IMAD.MOV.U32 R13, RZ, RZ, R7 ;  /* 0x000000ffff0d7224 */ /* 0x000fe400078e0007 */
[----:B------:R-:W-:-:S07]  /*23e40*/  IMAD.MOV.U32 R4, RZ, RZ, R14 ;  /* 0x000000ffff047224 */ /* 0x000fce00078e000e */
[----:B------:R-:W-:Y:S05]  /*23e50*/  WARPSYNC.COLLECTIVE R15, `(.L_x_3338) ;  /* 0x000000000f087348 */ /* 0x000fea0003c00000 */
[----:B------:R0:W1:Y:S02]  /*23e60*/  SHFL.IDX P6, R14, R13, R12, R11 ;  /* 0x0000000c0d0e7389 */ /* 0x00006400000c000b */
[----:B01----:R-:W-:Y:S01]  /*23e70*/  ENDCOLLECTIVE ;  /* 0x000000000000791b */ /* 0x003fe20003800000 */
.L_x_3338:
[----:B------:R-:W-:Y:S05]  /*23e80*/  BRA `(.L_x_3339) ;  /* 0xfffffe64000c7947 */ /* 0x000fea000383ffff */
.L_x_3038:
[----:B0-----:R0:W1:Y:S02]  /*23e90*/  SYNCS.PHASECHK.TRANS64.TRYWAIT P0, [R18+URZ+0x28800], R5 ;  /* 0x02880005120075a7 */ /* 0x001064000800017f */
[----:B-1----:R-:W-:Y:S05]  /*23ea0*/  @!P0 NANOSLEEP.SYNCS 0x989680 ;  /* 0x009896800000895d */ /* 0x002fea0003900000 */
[----:B------:R-:W1:Y:S02]  /*23eb0*/  @!P0 SYNCS.PHASECHK.TRANS64 P0, [R18+URZ+0x28800], R5 ;  /* 0x02880005120085a7 */ /* 0x000e64000800007f */
[----:B-1----:R-:W-:Y:S05]  /*23ec0*/  @!P0 BRA `(.L_x_3038) ;  /* 0xfffffffc00f08947 */ /* 0x002fea000383ffff */
[----:B------:R-:W-:Y:S05]  /*23ed0*/  BRA `(.L_x_3340) ;  /* 0xfffffe6400d07947 */ /* 0x000fea000383ffff */
.L_x_3054:
[----:B------:R-:W0:Y:S01]  /*23ee0*/  LDC R58, c[0x0][0x3f4] ;  /* 0x0000fd00ff3a7b82 */ /* 0x000e220000000800 */
[----:B------:R-:W-:Y:S01]  /*23ef0*/  BSSY B1, `(.L_x_3341) ;  /* 0x0000008000017945 */ /* 0x000fe20003800000 */
[----:B--2---:R-:W-:Y:S02]  /*23f00*/  IMAD.MOV.U32 R13, RZ, RZ, R35 ;  /* 0x000000ffff0d7224 */ /* 0x004fe400078e0023 */
[----:B------:R-:W-:Y:S02]  /*23f10*/  IMAD.MOV.U32 R12, RZ, RZ, RZ ;  /* 0x000000ffff0c7224 */ /* 0x000fe400078e00ff */
[----:B------:R-:W-:Y:S02]  /*23f20*/  IMAD.MOV.U32 R11, RZ, RZ, 0x181f ;  /* 0x0000181fff0b7424 */ /* 0x000fe400078e00ff */
[----:B------:R-:W-:-:S07]  /*23f30*/  IMAD.MOV.U32 R15, RZ, RZ, -0x1 ;  /* 0xffffffffff0f7424 */ /* 0x000fce00078e00ff */
[----:B01----:R-:W-:Y:S05]  /*23f40*/  WARPSYNC.COLLECTIVE R15, `(.L_x_3342) ;  /* 0x000000000f087348 */ /* 0x003fea0003c00000 */
[----:B------:R2:W3:Y:S02]  /*23f50*/  SHFL.IDX P6, R14, R13, R12, R11 ;  /* 0x0000000c0d0e7389 */ /* 0x0004e400000c000b */
[----:B0123--:R-:W-:Y:S01]  /*23f60*/  ENDCOLLECTIVE ;  /* 0x000000000000791b */ /* 0x00ffe20003800000 */
.L_x_3342:
[----:B------:R-:W-:Y:S05]  /*23f70*/  BSYNC B1 ;  /* 0x0000000000017941 */ /* 0x000fea0003800000 */
.L_x_3341:
[----:B------:R-:W-:Y:S01]  /*23f80*/  IMAD.MOV.U32 R13, RZ, RZ, R32 ;  /* 0x000000ffff0d7224 */ /* 0x000fe200078e0020 */
[----:B------:R-:W-:Y:S01]  /*23f90*/  MOV R12, RZ ;  /* 0x000000ff000c7202 */ /* 0x000fe20000000f00 */
[----:B------:R-:W-:Y:S01]  /*23fa0*/  IMAD.MOV.U32 R11, RZ, RZ, 0x181f ;  /* 0x0000181fff0b7424 */ /* 0x000fe200078e00ff */
[----:B------:R-:W-:Y:S01]  /*23fb0*/  ISETP.GE.AND P0, PT, R16, R58, PT ;  /* 0x0000003a1000720c */ /* 0x000fe20003f06270 */
[----:B------:R-:W-:Y:S02]  /*23fc0*/  IMAD.MOV.U32 R15, RZ, RZ, -0x1 ;  /* 0xffffffffff0f7424 */ /* 0x000fe400078e00ff */
[----:B------:R-:W-:Y:S02]  /*23fd0*/  IMAD.MOV.U32 R0, RZ, RZ, R14 ;  /* 0x000000ffff007224 */ /* 0x000fe400078e000e */
[----:B------:R-:W-:-:S08]  /*23fe0*/  IMAD R3, R194, R5, RZ ;  /* 0x00000005c2037224 */ /* 0x000fd000078e02ff */
[----:B------:R-:W-:Y:S05]  /*23ff0*/  WARPSYNC.COLLECTIVE R15, `(.L_x_3343) ;  /* 0x000000000f087348 */ /* 0x000fea0003c00000 */
[----:B------:R0:W1:Y:S02]  /*24000*/  SHFL.IDX P6, R14, R13, R12, R11 ;  /* 0x0000000c0d0e7389 */ /* 0x00006400000c000b */
[----:B01----:R-:W-:Y:S01]  /*24010*/  ENDCOLLECTIVE ;  /* 0x000000000000791b */ /* 0x003fe20003800000 */
.L_x_3343:
        /* <DEDUP_REMOVED lines=8> */
.L_x_3344:
        /* <DEDUP_REMOVED lines=9> */
.L_x_3345:
        /* <DEDUP_REMOVED lines=10> */
[----:B--2---:R-:W-:Y:S01]  /*241d0*/  @!P1 IMAD.MOV.U32 R49, RZ, RZ, R9 ;  /* 0x000000ffff319224 */ /* 0x004fe200078e0009 */
[----:B------:R-:W-:Y:S01]  /*241e0*/  @!P1 MOV R48, R8 ;  /* 0x0000000800309202 */ /* 0x000fe20000000f00 */
[----:B------:R-:W-:-:S02]  /*241f0*/  @!P1 IMAD.MOV.U32 R51, RZ, RZ, R11 ;  /* 0x000000ffff339224 */ /* 0x000fc400078e000b */
[----:B------:R-:W-:Y:S02]  /*24200*/  IMAD.MOV.U32 R12, RZ, RZ, R49 ;  /* 0x000000ffff0c7224 */ /* 0x000fe400078e0031 */
[----:B------:R-:W-:Y:S02]  /*24210*/  IMAD.MOV.U32 R11, RZ, RZ, 0x181f ;  /* 0x0000181fff0b7424 */ /* 0x000fe400078e00ff */
[----:B------:R-:W-:Y:S01]  /*24220*/  IMAD.MOV.U32 R0, RZ, RZ, R48 ;  /* 0x000000ffff007224 */ /* 0x000fe200078e0030 */
[----:B------:R-:W-:Y:S01]  /*24230*/  PRMT R79, R12, 0x7610, R79 ;  /* 0x000076100c4f7816 */ /* 0x000fe2000000004f */
[----:B------:R-:W-:Y:S02]  /*24240*/  IMAD.MOV.U32 R12, RZ, RZ, 0x1 ;  /* 0x00000001ff0c7424 */ /* 0x000fe400078e00ff */
[----:B------:R-:W-:Y:S01]  /*24250*/  @!P1 IMAD.MOV.U32 R50, RZ, RZ, R10 ;  /* 0x000000ffff329224 */ /* 0x000fe200078e000a */
[----:B------:R-:W-:Y:S01]  /*24260*/  PRMT R78, R0, 0x7610, R78 ;  /* 0x00007610004e7816 */ /* 0x000fe2000000004e */
[----:B------:R-:W-:-:S07]  /*24270*/  IMAD.MOV.U32 R24, RZ, RZ, R51 ;  /* 0x000000ffff187224 */ /* 0x000fce00078e0033 */
[----:B-----5:R-:W-:Y:S05]  /*24280*/  WARPSYNC.COLLECTIVE R15, `(.L_x_3346) ;  /* 0x000000000f087348 */ /* 0x020fea0003c00000 */
[----:B------:R0:W1:Y:S02]  /*24290*/  SHFL.IDX P6, R14, R13, R12, R11 ;  /* 0x0000000c0d0e7389 */ /* 0x00006400000c000b */
[----:B01---5:R-:W-:Y:S01]  /*242a0*/  ENDCOLLECTIVE ;  /* 0x000000000000791b */ /* 0x023fe20003800000 */
.L_x_3346:
[----:B------:R-:W-:Y:S01]  /*242b0*/  IMAD.MOV.U32 R10, RZ, RZ, R50 ;  /* 0x000000ffff0a7224 */ /* 0x000fe200078e0032 */
[----:B------:R-:W-:Y:S02]  /*242c0*/  PRMT R53, R24, 0x7610, R53 ;  /* 0x0000761018357816 */ /* 0x000fe40000000035 */
[----:B------:R-:W-:Y:S02]  /*242d0*/  CS2R R24, SRZ ;  /* 0x0000000000187805 */ /* 0x000fe4000001ff00 */
[----:B------:R-:W-:Y:S01]  /*242e0*/  PRMT R52, R10, 0x7610, R52 ;  /* 0x000076100a347816 */ /* 0x000fe20000000034 */
[----:B------:R-:W-:Y:S02]  /*242f0*/  @!P1 IMAD.MOV.U32 R38, RZ, RZ, R4 ;  /* 0x000000ffff269224 */ /* 0x000fe400078e0004 */
[----:B------:R-:W-:Y:S02]  /*24300*/  @!P1 IMAD.MOV.U32 R39, RZ, RZ, R5 ;  /* 0x000000ffff279224 */ /* 0x000fe400078e0005 */
[----:B------:R-:W-:-:S02]  /*24310*/  @!P1 IMAD.MOV.U32 R20, RZ, RZ, R6 ;  /* 0x000000ffff149224 */ /* 0x000fc400078e0006 */
[----:B------:R-:W-:Y:S02]  /*24320*/  IMAD.MOV.U32 R13, RZ, RZ, R32 ;  /* 0x000000ffff0d7224 */ /* 0x000fe400078e0020 */
[----:B------:R-:W-:Y:S02]  /*24330*/  @!P1 IMAD.MOV.U32 R21, RZ, RZ, R7 ;  /* 0x000000ffff159224 */ /* 0x000fe400078e0007 */
        /* <DEDUP_REMOVED lines=9> */
.L_x_3347:
        /* <DEDUP_REMOVED lines=8> */
.L_x_3348:
[----:B------:R-:W-:Y:S01]  /*24450*/  IMAD.MOV.U32 R13, RZ, RZ, R34 ;  /* 0x000000ffff0d7224 */ /* 0x000fe200078e0022 */
[----:B------:R-:W-:-:S07]  /*24460*/  MOV R9, R14 ;  /* 0x0000000e00097202 */ /* 0x000fce0000000f00 */
[----:B------:R-:W-:Y:S05]  /*24470*/  WARPSYNC.COLLECTIVE R15, `(.L_x_3349) ;  /* 0x000000000f087348 */ /* 0x000fea0003c00000 */
[----:B------:R0:W1:Y:S02]  /*24480*/  SHFL.IDX P6, R14, R13, R12, R11 ;  /* 0x0000000c0d0e7389 */ /* 0x00006400000c000b */
[----:B01----:R-:W-:Y:S01]  /*24490*/  ENDCOLLECTIVE ;  /* 0x000000000000791b */ /* 0x003fe20003800000 */
.L_x_3349:
[----:B------:R-:W-:Y:S05]  /*244a0*/  BRA `(.L_x_3350) ;  /* 0xfffffe8000187947 */ /* 0x000fea000383ffff */
.L_x_3057:
[----:B------:R-:W-:Y:S01]  /*244b0*/  BSSY B1, `(.L_x_3351) ;  /* 0x0000008000017945 */ /* 0x000fe20003800000 */
[----:B--2---:R-:W-:Y:S01]  /*244c0*/  IMAD.MOV.U32 R13, RZ, RZ, R35 ;  /* 0x000000ffff0d7224 */ /* 0x004fe200078e0023 */
[----:B------:R-:W-:Y:S01]  /*244d0*/  MOV R12, 0x2 ;  /* 0x00000002000c7802 */ /* 0x000fe20000000f00 */
[----:B------:R-:W-:Y:S02]  /*244e0*/  IMAD.MOV.U32 R11, RZ, RZ, 0x181f ;  /* 0x0000181fff0b7424 */ /* 0x000fe400078e00ff */
[----:B-1----:R-:W-:-:S07]  /*244f0*/  IMAD.MOV.U32 R15, RZ, RZ, -0x1 ;  /* 0xffffffffff0f7424 */ /* 0x002fce00078e00ff */
[----:B------:R-:W-:Y:S05]  /*24500*/  WARPSYNC.COLLECTIVE R15, `(.L_x_3352) ;  /* 0x000000000f087348 */ /* 0x000fea0003c00000 */
[----:B------:R0:W1:Y:S02]  /*24510*/  SHFL.IDX P6, R14, R13, R12, R11 ;  /* 0x0000000c0d0e7389 */ /* 0x00006400000c000b */
[----:B01----:R-:W-:Y:S01]  /*24520*/  ENDCOLLECTIVE ;  /* 0x000000000000791b */ /* 0x003fe20003800000 */
.L_x_3352:
[----:B------:R-:W-:Y:S05]  /*24530*/  BSYNC B1 ;  /* 0x0000000000017941 */ /* 0x000fea0003800000 */
.L_x_3351:
        /* <DEDUP_REMOVED lines=9> */
.L_x_3353:
[----:B------:R-:W-:Y:S01]  /*245d0*/  ISETP.GE.OR P1, PT, R10, R3, P0 ;  /* 0x000000030a00720c */ /* 0x000fe20000726670 */
[----:B------:R-:W-:-:S12]  /*245e0*/  IMAD.MOV.U32 R13, RZ, RZ, R33 ;  /* 0x000000ffff0d7224 */ /* 0x000fd800078e0021 */
[C---:B------:R-:W-:Y:S02]  /*245f0*/  @!P1 SHF.L.U32 R31, R16.reuse, 0x1, RZ ;  /* 0x00000001101f9819 */ /* 0x040fe400000006ff */
[----:B------:R-:W-:Y:S01]  /*24600*/  @!P1 SHF.L.U64.HI R29, R16, 0x1, R17 ;  /* 0x00000001101d9819 */ /* 0x000fe20000010211 */
[----:B------:R-:W-:-:S07]  /*24610*/  IMAD.MOV.U32 R8, RZ, RZ, R14 ;  /* 0x000000ffff087224 */ /* 0x000fce00078e000e */
[----:B------:R-:W-:Y:S05]  /*24620*/  WARPSYNC.COLLECTIVE R15, `(.L_x_3354) ;  /* 0x000000000f087348 */ /* 0x000fea0003c00000 */
[----:B------:R0:W1:Y:S02]  /*24630*/  SHFL.IDX P6, R14, R13, R12, R11 ;  /* 0x0000000c0d0e7389 */ /* 0x00006400000c000b */
[----:B01----:R-:W-:Y:S01]  /*24640*/  ENDCOLLECTIVE ;  /* 0x000000000000791b */ /* 0x003fe20003800000 */
.L_x_3354:
[----:B------:R-:W-:-:S05]  /*24650*/  @!P1 IADD3 R8, P2, R8, R31, RZ ;  /* 0x0000001f08089210 */ /* 0x000fca0007f5e0ff */
[----:B------:R-:W-:Y:S02]  /*24660*/  @!P1 IMAD.X R9, R0, 0x1, R29, P2 ;  /* 0x0000000100099824 */ /* 0x000fe400010e061d */
[----:B------:R-:W-:Y:S02]  /*24670*/  IMAD.MOV.U32 R13, RZ, RZ, R34 ;  /* 0x000000ffff0d7224 */ /* 0x000fe400078e0022 */
[----:B------:R-:W-:-:S07]  /*24680*/  IMAD.MOV.U32 R28, RZ, RZ, R14 ;  /* 0x000000ffff1c7224 */ /* 0x000fce00078e000e */
[----:B------:R-:W-:Y:S05]  /*24690*/  WARPSYNC.COLLECTIVE R15, `(.L_x_3355) ;  /* 0x000000000f087348 */ /* 0x000fea0003c00000 */
[----:B------:R0:W1:Y:S02]  /*246a0*/  SHFL.IDX P6, R14, R13, R12, R11 ;  /* 0x0000000c0d0e7389 */ /* 0x00006400000c000b */
[----:B01----:R-:W-:Y:S01]  /*246b0*/  ENDCOLLECTIVE ;  /* 0x000000000000791b */ /* 0x003fe20003800000 */
.L_x_3355:
        /* <DEDUP_REMOVED lines=9> */
[----:B------:R-:W-:Y:S02]  /*24750*/  CS2R R42, SRZ ;  /* 0x00000000002a7805 */ /* 0x000fe4000001ff00 */
[----:B0-----:R-:W-:Y:S01]  /*24760*/  MOV R15, 0xffffffff ;  /* 0xffffffff000f7802 */ /* 0x001fe20000000f00 */
        /* <DEDUP_REMOVED lines=12> */
.L_x_3356:
[----:B------:R-:W-:Y:S01]  /*24830*/  IMAD.MOV.U32 R9, RZ, RZ, R47 ;  /* 0x000000ffff097224 */ /* 0x000fe200078e002f */
[----:B------:R-:W-:Y:S01]  /*24840*/  PRMT R66, R0, 0x7610, R66 ;  /* 0x0000761000427816 */ /* 0x000fe20000000042 */
[----:B------:R-:W-:-:S03]  /*24850*/  IMAD.MOV.U32 R8, RZ, RZ, R46 ;  /* 0x000000ffff087224 */ /* 0x000fc600078e002e */
[----:B------:R-:W-:Y:S02]  /*24860*/  PRMT R55, R9, 0x7610, R55 ;  /* 0x0000761009377816 */ /* 0x000fe40000000037 */
[----:B------:R-:W-:Y:S01]  /*24870*/  PRMT R54, R8, 0x7610, R54 ;  /* 0x0000761008367816 */ /* 0x000fe20000000036 */
[----:B------:R-:W-:Y:S01]  /*24880*/  @!P1 IMAD.MOV.U32 R40, RZ, RZ, R28 ;  /* 0x000000ffff289224 */ /* 0x000fe200078e001c */
[----:B------:R-:W-:Y:S01]  /*24890*/  @!P1 MOV R43, R31 ;  /* 0x0000001f002b9202 */ /* 0x000fe20000000f00 */
[----:B------:R-:W-:Y:S02]  /*248a0*/  @!P1 IMAD.MOV.U32 R41, RZ, RZ, R29 ;  /* 0x000000ffff299224 */ /* 0x000fe400078e001d */
[----:B------:R-:W-:Y:S02]  /*248b0*/  @!P1 IMAD.MOV.U32 R42, RZ, RZ, R30 ;  /* 0x000000ffff2a9224 */ /* 0x000fe400078e001e */
[----:B------:R-:W-:Y:S02]  /*248c0*/  IMAD.MOV.U32 R13, RZ, RZ, R32 ;  /* 0x000000ffff0d7224 */ /* 0x000fe400078e0020 */
[----:B------:R-:W-:-:S02]  /*248d0*/  IMAD.MOV.U32 R8, RZ, RZ, R40 ;  /* 0x000000ffff087224 */ /* 0x000fc400078e0028 */
        /* <DEDUP_REMOVED lines=8> */
.L_x_3357:
[----:B------:R-:W-:Y:S02]  /*24960*/  PRMT R75, R10, 0x7610, R75 ;  /* 0x000076100a4b7816 */ /* 0x000fe4000000004b */
[----:B------:R-:W-:Y:S01]  /*24970*/  CS2R R8, SRZ ;  /* 0x0000000000087805 */ /* 0x000fe2000001ff00 */
[----:B------:R-:W-:Y:S02]  /*24980*/  IMAD.MOV.U32 R13, RZ, RZ, R33 ;  /* 0x000000ffff0d7224 */ /* 0x000fe400078e0021 */
[----:B------:R-:W-:-:S07]  /*24990*/  IMAD.MOV.U32 R32, RZ, RZ, R14 ;  /* 0x000000ffff207224 */ /* 0x000fce00078e000e */
[----:B------:R-:W-:Y:S05]  /*249a0*/  WARPSYNC.COLLECTIVE R15, `(.L_x_3358) ;  /* 0x000000000f087348 */ /* 0x000fea0003c00000 */
[----:B------:R0:W1:Y:S02]  /*249b0*/  SHFL.IDX P6, R14, R13, R12, R11 ;  /* 0x0000000c0d0e7389 */ /* 0x00006400000c000b */
[----:B01----:R-:W-:Y:S01]  /*249c0*/  ENDCOLLECTIVE ;  /* 0x000000000000791b */ /* 0x003fe20003800000 */
.L_x_3358:
[----:B------:R-:W-:Y:S02]  /*249d0*/  IMAD.MOV.U32 R13, RZ, RZ, R34 ;  /* 0x000000ffff0d7224 */ /* 0x000fe400078e0022 */
[----:B------:R-:W-:-:S07]  /*249e0*/  IMAD.MOV.U32 R33, RZ, RZ, R14 ;  /* 0x000000ffff217224 */ /* 0x000fce00078e000e */
[----:B------:R-:W-:Y:S05]  /*249f0*/  WARPSYNC.COLLECTIVE R15, `(.L_x_3359) ;  /* 0x000000000f087348 */ /* 0x000fea0003c00000 */
[----:B------:R0:W1:Y:S02]  /*24a00*/  SHFL.IDX P6, R14, R13, R12, R11 ;  /* 0x0000000c0d0e7389 */ /* 0x00006400000c000b */
[----:B01----:R-:W-:Y:S01]  /*24a10*/  ENDCOLLECTIVE ;  /* 0x000000000000791b */ /* 0x003fe20003800000 */
.L_x_3359:
[----:B------:R-:W-:-:S05]  /*24a20*/  IMAD.MOV.U32 R11, RZ, RZ, R43 ;  /* 0x000000ffff0b7224 */ /* 0x000fca00078e002b */
[----:B------:R-:W-:Y:S01]  /*24a30*/  PRMT R76, R11, 0x7610, R76 ;  /* 0x000076100b4c7816 */ /* 0x000fe2000000004c */
[----:B------:R-:W-:Y:S01]  /*24a40*/  IMAD.MOV.U32 R34, RZ, RZ, R14 ;  /* 0x000000ffff227224 */ /* 0x000fe200078e000e */
[----:B------:R-:W-:Y:S06]  /*24a50*/  BRA `(.L_x_3360) ;  /* 0xfffffe8000047947 */ /* 0x000fec000383ffff */
.L_x_3061:
[----:B0-----:R0:W1:Y:S02]  /*24a60*/  SYNCS.PHASECHK.TRANS64.TRYWAIT P4, [R18+URZ+0x28800], R29 ;  /* 0x0288001d120075a7 */ /* 0x001064000808017f */
[----:B-1----:R-:W-:Y:S05]  /*24a70*/  @!P4 NANOSLEEP.SYNCS 0x989680 ;  /* 0x009896800000c95d */ /* 0x002fea0003900000 */
[----:B------:R-:W1:Y:S02]  /*24a80*/  @!P4 SYNCS.PHASECHK.TRANS64 P4, [R18+URZ+0x28800], R29 ;  /* 0x0288001d1200c5a7 */ /* 0x000e64000808007f */
[----:B-1----:R-:W-:Y:S05]  /*24a90*/  @!P4 BRA `(.L_x_3061) ;  /* 0xfffffffc00f0c947 */ /* 0x002fea000383ffff */
[----:B------:R-:W-:Y:S05]  /*24aa0*/  BRA `(.L_x_3361) ;  /* 0xfffffe8000b87947 */ /* 0x000fea000383ffff */
.L_x_3071:
[----:B---3--:R3:W4:Y:S02]  /*24ab0*/  SYNCS.PHASECHK.TRANS64.TRYWAIT P1, [R0+URZ+0x28830], R3 ;  /* 0x02883003000075a7 */ /* 0x008724000802017f */
[----:B----4-:R-:W-:Y:S05]  /*24ac0*/  @!P1 NANOSLEEP.SYNCS 0x989680 ;  /* 0x009896800000995d */ /* 0x010fea0003900000 */
[----:B------:R-:W4:Y:S02]  /*24ad0*/  @!P1 SYNCS.PHASECHK.TRANS64 P1, [R0+URZ+0x28830], R3 ;  /* 0x02883003000095a7 */ /* 0x000f24000802007f */
[----:B----4-:R-:W-:Y:S05]  /*24ae0*/  @!P1 BRA `(.L_x_3071) ;  /* 0xfffffffc00f09947 */ /* 0x010fea000383ffff */
[----:B------:R-:W-:Y:S05]  /*24af0*/  BRA `(.L_x_3070) ;  /* 0xfffffe9c009c7947 */ /* 0x000fea000383ffff */
.L_x_3078:
[----:B-1----:R1:W2:Y:S02]  /*24b00*/  SYNCS.PHASECHK.TRANS64.TRYWAIT P3, [R7+URZ+0x28830], R8 ;  /* 0x02883008070075a7 */ /* 0x0022a4000806017f */
[----:B--2---:R-:W-:Y:S05]  /*24b10*/  @!P3 NANOSLEEP.SYNCS 0x989680 ;  /* 0x009896800000b95d */ /* 0x004fea0003900000 */
[----:B------:R-:W2:Y:S02]  /*24b20*/  @!P3 SYNCS.PHASECHK.TRANS64 P3, [R7+URZ+0x28830], R8 ;  /* 0x028830080700b5a7 */ /* 0x000ea4000806007f */
[----:B--2---:R-:W-:Y:S05]  /*24b30*/  @!P3 BRA `(.L_x_3078) ;  /* 0xfffffffc00f0b947 */ /* 0x004fea000383ffff */
[----:B------:R-:W-:Y:S05]  /*24b40*/  BRA `(.L_x_3077) ;  /* 0xfffffec800f07947 */ /* 0x000fea000383ffff */
.L_x_3082:
[----:B-1----:R1:W2:Y:S02]  /*24b50*/  SYNCS.PHASECHK.TRANS64.TRYWAIT P2, [R7+URZ+0x28850], R6 ;  /* 0x02885006070075a7 */ /* 0x0022a4000804017f */
[----:B--2---:R-:W-:Y:S05]  /*24b60*/  @!P2 NANOSLEEP.SYNCS 0x989680 ;  /* 0x009896800000a95d */ /* 0x004fea0003900000 */
[----:B------:R-:W2:Y:S02]  /*24b70*/  @!P2 SYNCS.PHASECHK.TRANS64 P2, [R7+URZ+0x28850], R6 ;  /* 0x028850060700a5a7 */ /* 0x000ea4000804007f */
[----:B--2---:R-:W-:Y:S05]  /*24b80*/  @!P2 BRA `(.L_x_3082) ;  /* 0xfffffffc00f0a947 */ /* 0x004fea000383ffff */
[----:B------:R-:W-:Y:S05]  /*24b90*/  BRA `(.L_x_3079) ;  /* 0xfffffecc00fc7947 */ /* 0x000fea000383ffff */
.L_x_3091:
[----:B-1----:R1:W2:Y:S02]  /*24ba0*/  SYNCS.PHASECHK.TRANS64.TRYWAIT P1, [R7+URZ+0x28830], R8 ;  /* 0x02883008070075a7 */ /* 0x0022a4000802017f */
[----:B--2---:R-:W-:Y:S05]  /*24bb0*/  @!P1 NANOSLEEP.SYNCS 0x989680 ;  /* 0x009896800000995d */ /* 0x004fea0003900000 */
[----:B------:R-:W2:Y:S02]  /*24bc0*/  @!P1 SYNCS.PHASECHK.TRANS64 P1, [R7+URZ+0x28830], R8 ;  /* 0x02883008070095a7 */ /* 0x000ea4000802007f */
[----:B--2---:R-:W-:Y:S05]  /*24bd0*/  @!P1 BRA `(.L_x_3091) ;  /* 0xfffffffc00f09947 */ /* 0x004fea000383ffff */
[----:B------:R-:W-:Y:S05]  /*24be0*/  BRA `(.L_x_3090) ;  /* 0xfffffefc00b47947 */ /* 0x000fea000383ffff */
.L_x_3095:
[----:B-1----:R1:W2:Y:S02]  /*24bf0*/  SYNCS.PHASECHK.TRANS64.TRYWAIT P1, [R7+URZ+0x28850], R6 ;  /* 0x02885006070075a7 */ /* 0x0022a4000802017f */
[----:B--2---:R-:W-:Y:S05]  /*24c00*/  @!P1 NANOSLEEP.SYNCS 0x989680 ;  /* 0x009896800000995d */ /* 0x004fea0003900000 */
[----:B------:R-:W2:Y:S02]  /*24c10*/  @!P1 SYNCS.PHASECHK.TRANS64 P1, [R7+URZ+0x28850], R6 ;  /* 0x02885006070095a7 */ /* 0x000ea4000802007f */
[----:B--2---:R-:W-:Y:S05]  /*24c20*/  @!P1 BRA `(.L_x_3095) ;  /* 0xfffffffc00f09947 */ /* 0x004fea000383ffff */
[----:B------:R-:W-:Y:S05]  /*24c30*/  BRA `(.L_x_3092) ;  /* 0xffffff0000b47947 */ /* 0x000fea000383ffff */
.L_x_3102:
[----:B-1----:R1:W2:Y:S02]  /*24c40*/  SYNCS.PHASECHK.TRANS64.TRYWAIT P1, [R11+URZ+0x28850], R4 ;  /* 0x028850040b0075a7 */ /* 0x0022a4000802017f */
[----:B--2---:R-:W-:Y:S05]  /*24c50*/  @!P1 NANOSLEEP.SYNCS 0x989680 ;  /* 0x009896800000995d */ /* 0x004fea0003900000 */
[----:B------:R-:W2:Y:S02]  /*24c60*/  @!P1 SYNCS.PHASECHK.TRANS64 P1, [R11+URZ+0x28850], R4 ;  /* 0x028850040b0095a7 */ /* 0x000ea4000802007f */
[----:B--2---:R-:W-:Y:S05]  /*24c70*/  @!P1 BRA `(.L_x_3102) ;  /* 0xfffffffc00f09947 */ /* 0x004fea000383ffff */
[----:B------:R-:W-:Y:S05]  /*24c80*/  BRA `(.L_x_3101) ;  /* 0xffffff2400fc7947 */ /* 0x000fea000383ffff */
.L_x_3108:
[----:B------:R-:W-:Y:S02]  /*24c90*/  IMAD.MOV.U32 R13, RZ, RZ, R4 ;  /* 0x000000ffff0d7224 */ /* 0x000fe400078e0004 */
[----:B------:R-:W-:Y:S02]  /*24ca0*/  IMAD.MOV.U32 R12, RZ, RZ, RZ ;  /* 0x000000ffff0c7224 */ /* 0x000fe400078e00ff */
[----:B------:R-:W-:Y:S02]  /*24cb0*/  IMAD.MOV.U32 R11, RZ, RZ, 0x181f ;  /* 0x0000181fff0b7424 */ /* 0x000fe400078e00ff */
[----:B------:R-:W-:-:S07]  /*24cc0*/  IMAD.MOV.U32 R15, RZ, RZ, -0x1 ;  /* 0xffffffffff0f7424 */ /* 0x000fce00078e00ff */
[----:B-----5:R-:W-:Y:S05]  /*24cd0*/  WARPSYNC.COLLECTIVE R15, `(.L_x_3362) ;  /* 0x000000000f087348 */ /* 0x020fea0003c00000 */
[----:B------:R0:W1:Y:S02]  /*24ce0*/  SHFL.IDX P6, R14, R13, R12, R11 ;  /* 0x0000000c0d0e7389 */ /* 0x00006400000c000b */
[----:B01---5:R-:W-:Y:S01]  /*24cf0*/  ENDCOLLECTIVE ;  /* 0x000000000000791b */ /* 0x023fe20003800000 */
.L_x_3362:
[----:B------:R-:W-:Y:S02]  /*24d00*/  IMAD.MOV.U32 R13, RZ, RZ, R0 ;  /* 0x000000ffff0d7224 */ /* 0x000fe400078e0000 */
[----:B------:R-:W-:-:S07]  /*24d10*/  IMAD.MOV.U32 R3, RZ, RZ, R14 ;  /* 0x000000ffff037224 */ /* 0x000fce00078e000e */
[----:B------:R-:W-:Y:S05]  /*24d20*/  WARPSYNC.COLLECTIVE R15, `(.L_x_3363) ;  /* 0x000000000f087348 */ /* 0x000fea0003c00000 */
[----:B------:R0:W1:Y:S02]  /*24d30*/  SHFL.IDX P6, R14, R13, R12, R11 ;  /* 0x0000000c0d0e7389 */ /* 0x00006400000c000b */
[----:B01----:R-:W-:Y:S01]  /*24d40*/  ENDCOLLECTIVE ;  /* 0x000000000000791b */ /* 0x003fe20003800000 */
.L_x_3363:
[----:B------:R-:W-:Y:S05]  /*24d50*/  BRA `(.L_x_3364) ;  /* 0xffffff4000d47947 */ /* 0x000fea000383ffff */
.L_x_3111:
[----:B------:R-:W-:Y:S01]  /*24d60*/  BSSY B1, `(.L_x_3365) ;  /* 0x0000008000017945 */ /* 0x000fe20003800000 */
[----:B------:R-:W-:Y:S01]  /*24d70*/  IMAD.MOV.U32 R13, RZ, RZ, R4 ;  /* 0x000000ffff0d7224 */ /* 0x000fe200078e0004 */
[----:B---3--:R-:W-:Y:S01]  /*24d80*/  MOV R11, 0x181f ;  /* 0x0000181f000b7802 */ /* 0x008fe20000000f00 */
[----:B------:R-:W-:Y:S02]  /*24d90*/  IMAD.MOV.U32 R12, RZ, RZ, 0x1 ;  /* 0x00000001ff0c7424 */ /* 0x000fe400078e00ff */
[----:B------:R-:W-:-:S07]  /*24da0*/  IMAD.MOV.U32 R15, RZ, RZ, -0x1 ;  /* 0xffffffffff0f7424 */ /* 0x000fce00078e00ff */
[----:B012--5:R-:W-:Y:S05]  /*24db0*/  WARPSYNC.COLLECTIVE R15, `(.L_x_3366) ;  /* 0x000000000f087348 */ /* 0x027fea0003c00000 */
[----:B--2---:R2:W3:Y:S02]  /*24dc0*/  SHFL.IDX P6, R14, R13, R12, R11 ;  /* 0x0000000c0d0e7389 */ /* 0x0044e400000c000b */
[----:B0123-5:R-:W-:Y:S01]  /*24dd0*/  ENDCOLLECTIVE ;  /* 0x000000000000791b */ /* 0x02ffe20003800000 */
.L_x_3366:
[----:B------:R-:W-:Y:S05]  /*24de0*/  BSYNC B1 ;  /* 0x0000000000017941 */ /* 0x000fea0003800000 */
.L_x_3365:
        /* <DEDUP_REMOVED lines=8> */
.L_x_3367:
[----:B------:R-:W-:Y:S05]  /*24e70*/  BRA `(.L_x_3368) ;  /* 0xffffff4000d07947 */ /* 0x000fea000383ffff */
.L_x_3114:
[----:B------:R-:W-:Y:S01]  /*24e80*/  BSSY B1, `(.L_x_3369) ;  /* 0x0000008000017945 */ /* 0x000fe20003800000 */
[----:B------:R-:W-:Y:S02]  /*24e90*/  IMAD.MOV.U32 R13, RZ, RZ, R4 ;  /* 0x000000ffff0d7224 */ /* 0x000fe400078e0004 */
[----:B------:R-:W-:Y:S02]  /*24ea0*/  IMAD.MOV.U32 R12, RZ, RZ, 0x2 ;  /* 0x00000002ff0c7424 */ /* 0x000fe400078e00ff */
[----:B---3--:R-:W-:Y:S02]  /*24eb0*/  IMAD.MOV.U32 R11, RZ, RZ, 0x181f ;  /* 0x0000181fff0b7424 */ /* 0x008fe400078e00ff */
[----:B------:R-:W-:-:S07]  /*24ec0*/  IMAD.MOV.U32 R15, RZ, RZ, -0x1 ;  /* 0xffffffffff0f7424 */ /* 0x000fce00078e00ff */
[----:B012-45:R-:W-:Y:S05]  /*24ed0*/  WARPSYNC.COLLECTIVE R15, `(.L_x_3370) ;  /* 0x000000000f087348 */ /* 0x037fea0003c00000 */
[----:B--2---:R2:W3:Y:S02]  /*24ee0*/  SHFL.IDX P6, R14, R13, R12, R11 ;  /* 0x0000000c0d0e7389 */ /* 0x0044e400000c000b */
[----:B012345:R-:W-:Y:S01]  /*24ef0*/  ENDCOLLECTIVE ;  /* 0x000000000000791b */ /* 0x03ffe20003800000 */
.L_x_3370:
[----:B------:R-:W-:Y:S05]  /*24f00*/  BSYNC B1 ;  /* 0x0000000000017941 */ /* 0x000fea0003800000 */
.L_x_3369:
        /* <DEDUP_REMOVED lines=8> */
.L_x_3371:
[----:B------:R-:W-:Y:S05]  /*24f90*/  BRA `(.L_x_3372) ;  /* 0xffffff4000d07947 */ /* 0x000fea000383ffff */
.L_x_3117:
        /* <DEDUP_REMOVED lines=8> */
.L_x_3374:
[----:B------:R-:W-:Y:S05]  /*25020*/  BSYNC B1 ;  /* 0x0000000000017941 */ /* 0x000fea0003800000 */
.L_x_3373:
        /* <DEDUP_REMOVED lines=8> */
.L_x_3375:
[----:B------:R-:W-:Y:S05]  /*250b0*/  BRA `(.L_x_3376) ;  /* 0xffffff4000d07947 */ /* 0x000fea000383ffff */
.L_x_3119:
[----:B------:R-:W-:Y:S01]  /*250c0*/  IMAD.MOV.U32 R13, RZ, RZ, R4 ;  /* 0x000000ffff0d7224 */ /* 0x000fe200078e0004 */
[----:B------:R-:W-:Y:S01]  /*250d0*/  MOV R12, RZ ;  /* 0x000000ff000c7202 */ /* 0x000fe20000000f00 */
[----:B------:R-:W-:Y:S02]  /*250e0*/  IMAD.MOV.U32 R11, RZ, RZ, 0x1c1f ;  /* 0x00001c1fff0b7424 */ /* 0x000fe400078e00ff */
[----:B------:R-:W-:-:S07]  /*250f0*/  IMAD.MOV.U32 R15, RZ, RZ, -0x1 ;  /* 0xffffffffff0f7424 */ /* 0x000fce00078e00ff */
[----:B------:R-:W-:Y:S05]  /*25100*/  WARPSYNC.COLLECTIVE R15, `(.L_x_3377) ;  /* 0x000000000f087348 */ /* 0x000fea0003c00000 */
[----:B------:R0:W1:Y:S02]  /*25110*/  SHFL.IDX P6, R14, R13, R12, R11 ;  /* 0x0000000c0d0e7389 */ /* 0x00006400000c000b */
[----:B01----:R-:W-:Y:S01]  /*25120*/  ENDCOLLECTIVE ;  /* 0x000000000000791b */ /* 0x003fe20003800000 */
.L_x_3377:
[----:B------:R-:W-:Y:S02]  /*25130*/  IMAD.MOV.U32 R13, RZ, RZ, R0 ;  /* 0x000000ffff0d7224 */ /* 0x000fe400078e0000 */
[----:B------:R-:W-:-:S07]  /*25140*/  IMAD.MOV.U32 R3, RZ, RZ, R14 ;  /* 0x000000ffff037224 */ /* 0x000fce00078e000e */
[----:B------:R-:W-:Y:S05]  /*25150*/  WARPSYNC.COLLECTIVE R15, `(.L_x_3378) ;  /* 0x000000000f087348 */ /* 0x000fea0003c00000 */
[----:B------:R0:W1:Y:S02]  /*25160*/  SHFL.IDX P6, R14, R13, R12, R11 ;  /* 0x0000000c0d0e7389 */ /* 0x00006400000c000b */
[----:B01----:R-:W-:Y:S01]  /*25170*/  ENDCOLLECTIVE ;  /* 0x000000000000791b */ /* 0x003fe20003800000 */
.L_x_3378:
[----:B------:R-:W-:Y:S05]  /*25180*/  BRA `(.L_x_3379) ;  /* 0xffffff4400d47947 */ /* 0x000fea000383ffff */
.L_x_3122:
        /* <DEDUP_REMOVED lines=8> */
.L_x_3381:
[----:B------:R-:W-:Y:S05]  /*25210*/  BSYNC B1 ;  /* 0x0000000000017941 */ /* 0x000fea0003800000 */
.L_x_3380:
        /* <DEDUP_REMOVED lines=8> */
.L_x_3382:
[----:B------:R-:W-:Y:S05]  /*252a0*/  BRA `(.L_x_3383) ;  /* 0xffffff4800b07947 */ /* 0x000fea000383ffff */
.L_x_3126:
[----:B------:R-:W-:Y:S02]  /*252b0*/  IMAD.MOV.U32 R13, RZ, RZ, R4 ;  /* 0x000000ffff0d7224 */ /* 0x000fe400078e0004 */
[----:B------:R-:W-:Y:S02]  /*252c0*/  IMAD.MOV.U32 R12, RZ, RZ, RZ ;  /* 0x000000ffff0c7224 */ /* 0x000fe400078e00ff */
[----:B------:R-:W-:Y:S02]  /*252d0*/  IMAD.MOV.U32 R11, RZ, RZ, 0x181f ;  /* 0x0000181fff0b7424 */ /* 0x000fe400078e00ff */
[----:B------:R-:W-:-:S07]  /*252e0*/  IMAD.MOV.U32 R15, RZ, RZ, -0x1 ;  /* 0xffffffffff0f7424 */ /* 0x000fce00078e00ff */
[----:B0-----:R-:W-:Y:S05]  /*252f0*/  WARPSYNC.COLLECTIVE R15, `(.L_x_3384) ;  /* 0x000000000f087348 */ /* 0x001fea0003c00000 */
[----:B------:R1:W2:Y:S02]  /*25300*/  SHFL.IDX P6, R14, R13, R12, R11 ;  /* 0x0000000c0d0e7389 */ /* 0x0002a400000c000b */
[----:B012---:R-:W-:Y:S01]  /*25310*/  ENDCOLLECTIVE ;  /* 0x000000000000791b */ /* 0x007fe20003800000 */
.L_x_3384:
[----:B------:R-:W-:Y:S02]  /*25320*/  IMAD.MOV.U32 R13, RZ, RZ, R0 ;  /* 0x000000ffff0d7224 */ /* 0x000fe400078e0000 */
[----:B------:R-:W-:-:S07]  /*25330*/  IMAD.MOV.U32 R3, RZ, RZ, R14 ;  /* 0x000000ffff037224 */ /* 0x000fce00078e000e */
[----:B------:R-:W-:Y:S05]  /*25340*/  WARPSYNC.COLLECTIVE R15, `(.L_x_3385) ;  /* 0x000000000f087348 */ /* 0x000fea0003c00000 */
[----:B------:R0:W1:Y:S02]  /*25350*/  SHFL.IDX P6, R14, R13, R12, R11 ;  /* 0x0000000c0d0e7389 */ /* 0x00006400000c000b */
[----:B01----:R-:W-:Y:S01]  /*25360*/  ENDCOLLECTIVE ;  /* 0x000000000000791b */ /* 0x003fe20003800000 */
.L_x_3385:
[----:B------:R-:W-:Y:S05]  /*25370*/  BRA `(.L_x_3386) ;  /* 0xffffff5400887947 */ /* 0x000fea000383ffff */
.L_x_3129:
[----:B------:R-:W-:Y:S01]  /*25380*/  BSSY B1, `(.L_x_3387) ;  /* 0x0000008000017945 */ /* 0x000fe20003800000 */
[----:B------:R-:W-:Y:S02]  /*25390*/  IMAD.MOV.U32 R13, RZ, RZ, R4 ;  /* 0x000000ffff0d7224 */ /* 0x000fe400078e0004 */
[----:B------:R-:W-:Y:S02]  /*253a0*/  IMAD.MOV.U32 R12, RZ, RZ, 0x1 ;  /* 0x00000001ff0c7424 */ /* 0x000fe400078e00ff */
[----:B------:R-:W-:Y:S02]  /*253b0*/  IMAD.MOV.U32 R11, RZ, RZ, 0x181f ;  /* 0x0000181fff0b7424 */ /* 0x000fe400078e00ff */
[----:B----4-:R-:W-:-:S07]  /*253c0*/  IMAD.MOV.U32 R15, RZ, RZ, -0x1 ;  /* 0xffffffffff0f7424 */ /* 0x010fce00078e00ff */
[----:B0123--:R-:W-:Y:S05]  /*253d0*/  WARPSYNC.COLLECTIVE R15, `(.L_x_3388) ;  /* 0x000000000f087348 */ /* 0x00ffea0003c00000 */
[----:B---3--:R3:W4:Y:S02]  /*253e0*/  SHFL.IDX P6, R14, R13, R12, R11 ;  /* 0x0000000c0d0e7389 */ /* 0x00872400000c000b */
[----:B01234-:R-:W-:Y:S01]  /*253f0*/  ENDCOLLECTIVE ;  /* 0x000000000000791b */ /* 0x01ffe20003800000 */
.L_x_3388:
[----:B------:R-:W-:Y:S05]  /*25400*/  BSYNC B1 ;  /* 0x0000000000017941 */ /* 0x000fea0003800000 */
.L_x_3387:
        /* <DEDUP_REMOVED lines=8> */
.L_x_3389:
[----:B------:R-:W-:Y:S05]  /*25490*/  BRA `(.L_x_3390) ;  /* 0xffffff5400887947 */ /* 0x000fea000383ffff */
.L_x_3132:
        /* <DEDUP_REMOVED lines=8> */
.L_x_3392:
[----:B------:R-:W-:Y:S05]  /*25520*/  BSYNC B1 ;  /* 0x0000000000017941 */ /* 0x000fea0003800000 */
.L_x_3391:
        /* <DEDUP_REMOVED lines=8> */
.L_x_3393:
[----:B------:R-:W-:Y:S05]  /*255b0*/  BRA `(.L_x_3394) ;  /* 0xffffff5400887947 */ /* 0x000fea000383ffff */
.L_x_3135:
[----:B------:R-:W-:Y:S01]  /*255c0*/  BSSY B1, `(.L_x_3395) ;  /* 0x0000008000017945 */ /* 0x000fe20003800000 */
[----:B------:R-:W-:Y:S01]  /*255d0*/  IMAD.MOV.U32 R13, RZ, RZ, R4 ;  /* 0x000000ffff0d7224 */ /* 0x000fe200078e0004 */
[----:B------:R-:W-:Y:S01]  /*255e0*/  MOV R12, 0x3 ;  /* 0x00000003000c7802 */ /* 0x000fe20000000f00 */
[----:B------:R-:W-:Y:S02]  /*255f0*/  IMAD.MOV.U32 R11, RZ, RZ, 0x181f ;  /* 0x0000181fff0b7424 */ /* 0x000fe400078e00ff */
[----:B0-----:R-:W-:-:S07]  /*25600*/  IMAD.MOV.U32 R15, RZ, RZ, -0x1 ;  /* 0xffffffffff0f7424 */ /* 0x001fce00078e00ff */
[----:B-1234-:R-:W-:Y:S05]  /*25610*/  WARPSYNC.COLLECTIVE R15, `(.L_x_3396) ;  /* 0x000000000f087348 */ /* 0x01efea0003c00000 */
[----:B----4-:R0:W4:Y:S02]  /*25620*/  SHFL.IDX P6, R14, R13, R12, R11 ;  /* 0x0000000c0d0e7389 */ /* 0x01012400000c000b */
[----:B01234-:R-:W-:Y:S01]  /*25630*/  ENDCOLLECTIVE ;  /* 0x000000000000791b */ /* 0x01ffe20003800000 */
.L_x_3396:
[----:B------:R-:W-:Y:S05]  /*25640*/  BSYNC B1 ;  /* 0x0000000000017941 */ /* 0x000fea0003800000 */
.L_x_3395:
        /* <DEDUP_REMOVED lines=8> */
.L_x_3397:
[----:B------:R-:W-:Y:S05]  /*256d0*/  BRA `(.L_x_3398) ;  /* 0xffffff5400887947 */ /* 0x000fea000383ffff */
.L_x_3154:
[----:B------:R-:W0:Y:S01]  /*256e0*/  S2R R8, SR_TID.X ;  /* 0x0000000000087919 */ /* 0x000e220000002100 */
[----:B------:R-:W-:Y:S01]  /*256f0*/  BSSY B1, `(.L_x_3399) ;  /* 0x000000a000017945 */ /* 0x000fe20003800000 */
[----:B-1----:R-:W-:Y:S02]  /*25700*/  IMAD.MOV.U32 R12, RZ, RZ, RZ ;  /* 0x000000ffff0c7224 */ /* 0x002fe400078e00ff */
        /* <DEDUP_REMOVED lines=8> */
.L_x_3400:
[----:B------:R-:W-:Y:S05]  /*25790*/  BSYNC B1 ;  /* 0x0000000000017941 */ /* 0x000fea0003800000 */
.L_x_3399:
[----:B------:R-:W-:Y:S05]  /*257a0*/  BRA `(.L_x_3401) ;  /* 0xffffff7000747947 */ /* 0x000fea000383ffff */
.L_x_3156:
[----:B------:R-:W-:Y:S01]  /*257b0*/  BSSY B1, `(.L_x_3402) ;  /* 0x0000006000017945 */ /* 0x000fe20003800000 */
[----:B------:R-:W-:-:S07]  /*257c0*/  IMAD.MOV.U32 R15, RZ, RZ, -0x1 ;  /* 0xffffffffff0f7424 */ /* 0x000fce00078e00ff */
[----:B01----:R-:W-:Y:S05]  /*257d0*/  WARPSYNC.COLLECTIVE R15, `(.L_x_3403) ;  /* 0x000000000f0c7348 */ /* 0x003fea0003c00000 */
[----:B------:R-:W-:Y:S02]  /*257e0*/  ELECT P6, UR62, PT ;  /* 0x00000000003e782f */ /* 0x000fe400038c0000 */
[----:B------:R-:W-:Y:S01]  /*257f0*/  MOV R14, UR62 ;  /* 0x0000003e000e7c02 */ /* 0x000fe20008000f00 */
[----:B01----:R-:W-:Y:S10]  /*25800*/  ENDCOLLECTIVE ;  /* 0x000000000000791b */ /* 0x003ff40003800000 */
.L_x_3403:
[----:B------:R-:W-:Y:S05]  /*25810*/  BSYNC B1 ;  /* 0x0000000000017941 */ /* 0x000fea0003800000 */
.L_x_3402:
[----:B------:R-:W-:Y:S05]  /*25820*/  BRA `(.L_x_3155) ;  /* 0xffffff70006c7947 */ /* 0x000fea000383ffff */
.L_x_3158:
[----:B0-----:R0:W2:Y:S02]  /*25830*/  SYNCS.PHASECHK.TRANS64.TRYWAIT P0, [R22+URZ+0x28820], R8 ;  /* 0x02882008160075a7 */ /* 0x0010a4000800017f */
[----:B--2---:R-:W-:Y:S05]  /*25840*/  @!P0 NANOSLEEP.SYNCS 0x989680 ;  /* 0x009896800000895d */ /* 0x004fea0003900000 */
[----:B------:R-:W2:Y:S02]  /*25850*/  @!P0 SYNCS.PHASECHK.TRANS64 P0, [R22+URZ+0x28820], R8 ;  /* 0x02882008160085a7 */ /* 0x000ea4000800007f */
[----:B--2---:R-:W-:Y:S05]  /*25860*/  @!P0 BRA `(.L_x_3158) ;  /* 0xfffffffc00f08947 */ /* 0x004fea000383ffff */
[----:B------:R-:W-:Y:S05]  /*25870*/  BRA `(.L_x_3404) ;  /* 0xffffff70007c7947 */ /* 0x000fea000383ffff */
.L_x_3162:
[----:B0-----:R0:W2:Y:S02]  /*25880*/  SYNCS.PHASECHK.TRANS64.TRYWAIT P0, [R8+URZ+0x288a0], R9 ;  /* 0x0288a009080075a7 */ /* 0x0010a4000800017f */
[----:B--2---:R-:W-:Y:S05]  /*25890*/  @!P0 NANOSLEEP.SYNCS 0x989680 ;  /* 0x009896800000895d */ /* 0x004fea0003900000 */
[----:B------:R-:W2:Y:S02]  /*258a0*/  @!P0 SYNCS.PHASECHK.TRANS64 P0, [R8+URZ+0x288a0], R9 ;  /* 0x0288a009080085a7 */ /* 0x000ea4000800007f */
[----:B--2---:R-:W-:Y:S05]  /*258b0*/  @!P0 BRA `(.L_x_3162) ;  /* 0xfffffffc00f08947 */ /* 0x004fea000383ffff */
[----:B------:R-:W-:Y:S05]  /*258c0*/  BRA `(.L_x_3405) ;  /* 0xffffff7000947947 */ /* 0x000fea000383ffff */
.L_x_3168:
[----:B-1----:R1:W2:Y:S02]  /*258d0*/  SYNCS.PHASECHK.TRANS64.TRYWAIT P0, [R8+URZ+0x288c0], R9 ;  /* 0x0288c009080075a7 */ /* 0x0022a4000800017f */
[----:B--2---:R-:W-:Y:S05]  /*258e0*/  @!P0 NANOSLEEP.SYNCS 0x989680 ;  /* 0x009896800000895d */ /* 0x004fea0003900000 */
[----:B------:R-:W2:Y:S02]  /*258f0*/  @!P0 SYNCS.PHASECHK.TRANS64 P0, [R8+URZ+0x288c0], R9 ;  /* 0x0288c009080085a7 */ /* 0x000ea4000800007f */
[----:B--2---:R-:W-:Y:S05]  /*25900*/  @!P0 BRA `(.L_x_3168) ;  /* 0xfffffffc00f08947 */ /* 0x004fea000383ffff */
[----:B------:R-:W-:Y:S05]  /*25910*/  BRA `(.L_x_3406) ;  /* 0xffffff7400547947 */ /* 0x000fea000383ffff */
.L_x_3176:
[----:B-1----:R1:W2:Y:S02]  /*25920*/  SYNCS.PHASECHK.TRANS64.TRYWAIT P1, [R11+URZ+0x288a0], R10 ;  /* 0x0288a00a0b0075a7 */ /* 0x0022a4000802017f */
[----:B--2---:R-:W-:Y:S05]  /*25930*/  @!P1 NANOSLEEP.SYNCS 0x989680 ;  /* 0x009896800000995d */ /* 0x004fea0003900000 */
[----:B------:R-:W2:Y:S02]  /*25940*/  @!P1 SYNCS.PHASECHK.TRANS64 P1, [R11+URZ+0x288a0], R10 ;  /* 0x0288a00a0b0095a7 */ /* 0x000ea4000802007f */
[----:B--2---:R-:W-:Y:S05]  /*25950*/  @!P1 BRA `(.L_x_3176) ;  /* 0xfffffffc00f09947 */ /* 0x004fea000383ffff */
[----:B------:R-:W-:Y:S05]  /*25960*/  BRA `(.L_x_3407) ;  /* 0xffffff7800507947 */ /* 0x000fea000383ffff */
.L_x_3182:
[----:B0-----:R0:W2:Y:S02]  /*25970*/  SYNCS.PHASECHK.TRANS64.TRYWAIT P1, [R11+URZ+0x288c0], R10 ;  /* 0x0288c00a0b0075a7 */ /* 0x0010a4000802017f */
[----:B--2---:R-:W-:Y:S05]  /*25980*/  @!P1 NANOSLEEP.SYNCS 0x989680 ;  /* 0x009896800000995d */ /* 0x004fea0003900000 */
[----:B------:R-:W2:Y:S02]  /*25990*/  @!P1 SYNCS.PHASECHK.TRANS64 P1, [R11+URZ+0x288c0], R10 ;  /* 0x0288c00a0b0095a7 */ /* 0x000ea4000802007f */
[----:B--2---:R-:W-:Y:S05]  /*259a0*/  @!P1 BRA `(.L_x_3182) ;  /* 0xfffffffc00f09947 */ /* 0x004fea000383ffff */
[----:B------:R-:W-:Y:S05]  /*259b0*/  BRA `(.L_x_3408) ;  /* 0xffffff7c00087947 */ /* 0x000fea000383ffff */
.L_x_3198:
        /* <DEDUP_REMOVED lines=11> */
.L_x_3410:
[----:B------:R-:W-:Y:S05]  /*25a70*/  BSYNC B0 ;  /* 0x0000000000007941 */ /* 0x000fea0003800000 */
.L_x_3409:
[----:B------:R-:W-:Y:S05]  /*25a80*/  BRA `(.L_x_3411) ;  /* 0xffffff8800887947 */ /* 0x000fea000383ffff */
.L_x_3201:
[----:B0-----:R0:W1:Y:S02]  /*25a90*/  SYNCS.PHASECHK.TRANS64.TRYWAIT P0, [R7+URZ+0x28840], R2 ;  /* 0x02884002070075a7 */ /* 0x001064000800017f */
[----:B-1----:R-:W-:Y:S05]  /*25aa0*/  @!P0 NANOSLEEP.SYNCS 0x989680 ;  /* 0x009896800000895d */ /* 0x002fea0003900000 */
[----:B------:R-:W1:Y:S02]  /*25ab0*/  @!P0 SYNCS.PHASECHK.TRANS64 P0, [R7+URZ+0x28840], R2 ;  /* 0x02884002070085a7 */ /* 0x000e64000800007f */
[----:B-1----:R-:W-:Y:S05]  /*25ac0*/  @!P0 BRA `(.L_x_3201) ;  /* 0xfffffffc00f08947 */ /* 0x002fea000383ffff */
[----:B------:R-:W-:Y:S05]  /*25ad0*/  BRA `(.L_x_3412) ;  /* 0xffffff8800d87947 */ /* 0x000fea000383ffff */
.L_x_3202:
        /* <DEDUP_REMOVED lines=8> */
.L_x_3414:
[----:B------:R-:W-:Y:S05]  /*25b60*/  BSYNC B0 ;  /* 0x0000000000007941 */ /* 0x000fea0003800000 */
.L_x_3413:
        /* <DEDUP_REMOVED lines=9> */
.L_x_3415:
[----:B------:R-:W-:Y:S02]  /*25c00*/  IMAD.MOV.U32 R13, RZ, RZ, R0 ;  /* 0x000000ffff0d7224 */ /* 0x000fe400078e0000 */
[----:B------:R-:W-:Y:S01]  /*25c10*/  IMAD.MOV.U32 R12, RZ, RZ, 0x1 ;  /* 0x00000001ff0c7424 */ /* 0x000fe200078e00ff */
[----:B------:R-:W-:-:S07]  /*25c20*/  MOV R3, R14 ;  /* 0x0000000e00037202 */ /* 0x000fce0000000f00 */
[----:B------:R-:W-:Y:S05]  /*25c30*/  WARPSYNC.COLLECTIVE R15, `(.L_x_3416) ;  /* 0x000000000f087348 */ /* 0x000fea0003c00000 */
[----:B------:R0:W1:Y:S02]  /*25c40*/  SHFL.IDX P6, R14, R13, R12, R11 ;  /* 0x0000000c0d0e7389 */ /* 0x00006400000c000b */
[----:B01----:R-:W-:Y:S01]  /*25c50*/  ENDCOLLECTIVE ;  /* 0x000000000000791b */ /* 0x003fe20003800000 */
.L_x_3416:
        /* <DEDUP_REMOVED lines=16> */
.L_x_3417:
[----:B------:R-:W-:Y:S02]  /*25d60*/  @P0 IMAD R8, R5, 0x2, R22 ;  /* 0x0000000205080824 */ /* 0x000fe400078e0216 */
[----:B------:R-:W-:Y:S02]  /*25d70*/  IMAD.MOV.U32 R13, RZ, RZ, R0 ;  /* 0x000000ffff0d7224 */ /* 0x000fe400078e0000 */
[----:B------:R-:W-:Y:S02]  /*25d80*/  IMAD.MOV.U32 R12, RZ, RZ, 0x2 ;  /* 0x00000002ff0c7424 */ /* 0x000fe400078e00ff */
[----:B------:R-:W-:-:S07]  /*25d90*/  IMAD.MOV.U32 R3, RZ, RZ, R14 ;  /* 0x000000ffff037224 */ /* 0x000fce00078e000e */
[----:B------:R-:W-:Y:S05]  /*25da0*/  WARPSYNC.COLLECTIVE R15, `(.L_x_3418) ;  /* 0x000000000f087348 */ /* 0x000fea0003c00000 */
[----:B------:R0:W1:Y:S02]  /*25db0*/  SHFL.IDX P6, R14, R13, R12, R11 ;  /* 0x0000000c0d0e7389 */ /* 0x00006400000c000b */
[----:B01----:R-:W-:Y:S01]  /*25dc0*/  ENDCOLLECTIVE ;  /* 0x000000000000791b */ /* 0x003fe20003800000 */
.L_x_3418:
        /* <DEDUP_REMOVED lines=16> */
.L_x_3419:
[----:B------:R-:W-:Y:S02]  /*25ed0*/  @P0 IMAD R8, R5, 0x2, R22 ;  /* 0x0000000205080824 */ /* 0x000fe400078e0216 */
[----:B------:R-:W-:Y:S02]  /*25ee0*/  IMAD.MOV.U32 R13, RZ, RZ, R0 ;  /* 0x000000ffff0d7224 */ /* 0x000fe400078e0000 */
[----:B------:R-:W-:Y:S02]  /*25ef0*/  IMAD.MOV.U32 R12, RZ, RZ, 0x3 ;  /* 0x00000003ff0c7424 */ /* 0x000fe400078e00ff */
[----:B------:R-:W-:-:S07]  /*25f00*/  IMAD.MOV.U32 R3, RZ, RZ, R14 ;  /* 0x000000ffff037224 */ /* 0x000fce00078e000e */
[----:B------:R-:W-:Y:S05]  /*25f10*/  WARPSYNC.COLLECTIVE R15, `(.L_x_3420) ;  /* 0x000000000f087348 */ /* 0x000fea0003c00000 */
[----:B------:R0:W1:Y:S02]  /*25f20*/  SHFL.IDX P6, R14, R13, R12, R11 ;  /* 0x0000000c0d0e7389 */ /* 0x00006400000c000b */
[----:B01----:R-:W-:Y:S01]  /*25f30*/  ENDCOLLECTIVE ;  /* 0x000000000000791b */ /* 0x003fe20003800000 */
.L_x_3420:
        /* <DEDUP_REMOVED lines=16> */
.L_x_3421:
[----:B------:R-:W-:Y:S02]  /*26040*/  @P0 IMAD R8, R5, 0x2, R22 ;  /* 0x0000000205080824 */ /* 0x000fe400078e0216 */
[----:B------:R-:W-:Y:S02]  /*26050*/  IMAD.MOV.U32 R13, RZ, RZ, R0 ;  /* 0x000000ffff0d7224 */ /* 0x000fe400078e0000 */
[----:B------:R-:W-:Y:S02]  /*26060*/  IMAD.MOV.U32 R12, RZ, RZ, 0x4 ;  /* 0x00000004ff0c7424 */ /* 0x000fe400078e00ff */
[----:B------:R-:W-:-:S07]  /*26070*/  IMAD.MOV.U32 R3, RZ, RZ, R14 ;  /* 0x000000ffff037224 */ /* 0x000fce00078e000e */
[----:B------:R-:W-:Y:S05]  /*26080*/  WARPSYNC.COLLECTIVE R15, `(.L_x_3422) ;  /* 0x000000000f087348 */ /* 0x000fea0003c00000 */
[----:B------:R0:W1:Y:S02]  /*26090*/  SHFL.IDX P6, R14, R13, R12, R11 ;  /* 0x0000000c0d0e7389 */ /* 0x00006400000c000b */
[----:B01----:R-:W-:Y:S01]  /*260a0*/  ENDCOLLECTIVE ;  /* 0x000000000000791b */ /* 0x003fe20003800000 */
.L_x_3422:
        /* <DEDUP_REMOVED lines=16> */
.L_x_3423:
[----:B------:R-:W-:Y:S02]  /*261b0*/  @P0 IMAD R8, R5, 0x2, R22 ;  /* 0x0000000205080824 */ /* 0x000fe400078e0216 */
[----:B------:R-:W-:Y:S02]  /*261c0*/  IMAD.MOV.U32 R13, RZ, RZ, R0 ;  /* 0x000000ffff0d7224 */ /* 0x000fe400078e0000 */
[----:B------:R-:W-:Y:S02]  /*261d0*/  IMAD.MOV.U32 R12, RZ, RZ, 0x5 ;  /* 0x00000005ff0c7424 */ /* 0x000fe400078e00ff */
[----:B------:R-:W-:-:S07]  /*261e0*/  IMAD.MOV.U32 R3, RZ, RZ, R14 ;  /* 0x000000ffff037224 */ /* 0x000fce00078e000e */
[----:B------:R-:W-:Y:S05]  /*261f0*/  WARPSYNC.COLLECTIVE R15, `(.L_x_3424) ;  /* 0x000000000f087348 */ /* 0x000fea0003c00000 */
[----:B------:R0:W1:Y:S02]  /*26200*/  SHFL.IDX P6, R14, R13, R12, R11 ;  /* 0x0000000c0d0e7389 */ /* 0x00006400000c000b */
[----:B01----:R-:W-:Y:S01]  /*26210*/  ENDCOLLECTIVE ;  /* 0x000000000000791b */ /* 0x003fe20003800000 */
.L_x_3424:
        /* <DEDUP_REMOVED lines=16> */
.L_x_3425:
[----:B------:R-:W-:Y:S02]  /*26320*/  @P0 IMAD R8, R5, 0x2, R22 ;  /* 0x0000000205080824 */ /* 0x000fe400078e0216 */
[----:B------:R-:W-:Y:S01]  /*26330*/  IMAD.MOV.U32 R13, RZ, RZ, R0 ;  /* 0x000000ffff0d7224 */ /* 0x000fe200078e0000 */
[----:B------:R-:W-:Y:S01]  /*26340*/  MOV R12, 0x6 ;  /* 0x00000006000c7802 */ /* 0x000fe20000000f00 */
[----:B------:R-:W-:-:S07]  /*26350*/  IMAD.MOV.U32 R3, RZ, RZ, R14 ;  /* 0x000000ffff037224 */ /* 0x000fce00078e000e */
[----:B------:R-:W-:Y:S05]  /*26360*/  WARPSYNC.COLLECTIVE R15, `(.L_x_3426) ;  /* 0x000000000f087348 */ /* 0x000fea0003c00000 */
[----:B------:R0:W1:Y:S02]  /*26370*/  SHFL.IDX P6, R14, R13, R12, R11 ;  /* 0x0000000c0d0e7389 */ /* 0x00006400000c000b */
[----:B01----:R-:W-:Y:S01]  /*26380*/  ENDCOLLECTIVE ;  /* 0x000000000000791b */ /* 0x003fe20003800000 */
.L_x_3426:
        /* <DEDUP_REMOVED lines=16> */
.L_x_3427:
[----:B------:R-:W-:Y:S02]  /*26490*/  @P0 IMAD R8, R5, 0x2, R22 ;  /* 0x0000000205080824 */ /* 0x000fe400078e0216 */
[----:B------:R-:W-:Y:S02]  /*264a0*/  IMAD.MOV.U32 R13, RZ, RZ, R0 ;  /* 0x000000ffff0d7224 */ /* 0x000fe400078e0000 */
[----:B------:R-:W-:Y:S02]  /*264b0*/  IMAD.MOV.U32 R12, RZ, RZ, 0x7 ;  /* 0x00000007ff0c7424 */ /* 0x000fe400078e00ff */
[----:B------:R-:W-:-:S07]  /*264c0*/  IMAD.MOV.U32 R3, RZ, RZ, R14 ;  /* 0x000000ffff037224 */ /* 0x000fce00078e000e */
[----:B------:R-:W-:Y:S05]  /*264d0*/  WARPSYNC.COLLECTIVE R15, `(.L_x_3428) ;  /* 0x000000000f087348 */ /* 0x000fea0003c00000 */
[----:B------:R0:W1:Y:S02]  /*264e0*/  SHFL.IDX P6, R14, R13, R12, R11 ;  /* 0x0000000c0d0e7389 */ /* 0x00006400000c000b */
[----:B01----:R-:W-:Y:S01]  /*264f0*/  ENDCOLLECTIVE ;  /* 0x000000000000791b */ /* 0x003fe20003800000 */
.L_x_3428:
        /* <DEDUP_REMOVED lines=10> */
.L_x_3429:
[----:B------:R-:W-:Y:S01]  /*265a0*/  @!PT LDS RZ, [RZ] ;  /* 0x00000000fffff984 */ /* 0x000fe20000000800 */
[----:B------:R-:W-:Y:S01]  /*265b0*/  @!PT LDS RZ, [RZ] ;  /* 0x00000000fffff984 */ /* 0x000fe20000000800 */
[----:B------:R-:W-:Y:S01]  /*265c0*/  @!PT LDS RZ, [RZ] ;  /* 0x00000000fffff984 */ /* 0x000fe20000000800 */
[----:B------:R-:W-:Y:S04]  /*265d0*/  @P0 LDGSTS.E.BYPASS.LTC128B.128 [R8+0x1b400], desc[UR42][R2.64], !P3 ;  /* 0x1b40000002080fae */ /* 0x000fe8000d901d6a */
[----:B------:R0:W-:Y:S02]  /*265e0*/  @P0 LDGSTS.E.BYPASS.LTC128B.128 [R8+0x1f400], desc[UR42][R2.64+0x80], !P2 ;  /* 0x1f40008002080fae */ /* 0x0001e4000d101d6a */
[----:B0-----:R-:W-:Y:S01]  /*265f0*/  IMAD.MOV.U32 R2, RZ, RZ, R14 ;  /* 0x000000ffff027224 */ /* 0x001fe200078e000e */
[----:B------:R-:W-:Y:S06]  /*26600*/  BRA `(.L_x_3430) ;  /* 0xffffff8400b47947 */ /* 0x000fec000383ffff */
.L_x_3207:
[----:B------:R-:W-:Y:S01]  /*26610*/  IMAD.MOV.U32 R13, RZ, RZ, R4 ;  /* 0x000000ffff0d7224 */ /* 0x000fe200078e0004 */
[----:B------:R-:W-:Y:S01]  /*26620*/  MOV R11, 0x181f ;  /* 0x0000181f000b7802 */ /* 0x000fe20000000f00 */
[----:B------:R-:W-:Y:S02]  /*26630*/  IMAD.MOV.U32 R12, RZ, RZ, RZ ;  /* 0x000000ffff0c7224 */ /* 0x000fe400078e00ff */
[----:B------:R-:W-:Y:S02]  /*26640*/  IMAD.MOV.U32 R15, RZ, RZ, -0x1 ;  /* 0xffffffffff0f7424 */ /* 0x000fe400078e00ff */
[----:B-----5:R-:W-:Y:S02]  /*26650*/  IMAD R5, R10, R6, RZ ;  /* 0x000000060a057224 */ /* 0x020fe400078e02ff */
[----:B------:R-:W-:-:S07]  /*26660*/  IMAD R17, R17, 0x80, R9 ;  /* 0x0000008011117824 */ /* 0x000fce00078e0209 */
[----:B------:R-:W-:Y:S05]  /*26670*/  WARPSYNC.COLLECTIVE R15, `(.L_x_3431) ;  /* 0x000000000f087348 */ /* 0x000fea0003c00000 */
[----:B------:R0:W1:Y:S02]  /*26680*/  SHFL.IDX P6, R14, R13, R12, R11 ;  /* 0x0000000c0d0e7389 */ /* 0x00006400000c000b */
[----:B01----:R-:W-:Y:S01]  /*26690*/  ENDCOLLECTIVE ;  /* 0x000000000000791b */ /* 0x003fe20003800000 */
.L_x_3431:
[C---:B------:R-:W-:Y:S01]  /*266a0*/  VIADD R6, R17.reuse, 0x10 ;  /* 0x0000001011067836 */ /* 0x040fe20000000000 */
[----:B------:R-:W-:Y:S01]  /*266b0*/  ISETP.GE.AND P3, PT, R17, R5, PT ;  /* 0x000000051100720c */ /* 0x000fe20003f66270 */
[----:B------:R-:W-:Y:S02]  /*266c0*/  IMAD.MOV.U32 R13, RZ, RZ, R0 ;  /* 0x000000ffff0d7224 */ /* 0x000fe400078e0000 */
[----:B------:R-:W-:-:S10]  /*266d0*/  IMAD.MOV.U32 R2, RZ, RZ, R14 ;  /* 0x000000ffff027224 */ /* 0x000fd400078e000e */
[----:B------:R-:W-:Y:S05]  /*266e0*/  WARPSYNC.COLLECTIVE R15, `(.L_x_3432) ;  /* 0x000000000f087348 */ /* 0x000fea0003c00000 */
[----:B------:R0:W1:Y:S02]  /*266f0*/  SHFL.IDX P6, R14, R13, R12, R11 ;  /* 0x0000000c0d0e7389 */ /* 0x00006400000c000b */
[----:B01----:R-:W-:Y:S01]  /*26700*/  ENDCOLLECTIVE ;  /* 0x000000000000791b */ /* 0x003fe20003800000 */
.L_x_3432:
        /* <DEDUP_REMOVED lines=8> */
.L_x_3433:
        /* <DEDUP_REMOVED lines=12> */
.L_x_3434:
        /* <DEDUP_REMOVED lines=8> */
.L_x_3435:
        /* <DEDUP_REMOVED lines=13> */
.L_x_3436:
        /* <DEDUP_REMOVED lines=8> */
.L_x_3437:
        /* <DEDUP_REMOVED lines=13> */
.L_x_3438:
        /* <DEDUP_REMOVED lines=8> */
.L_x_3439:
[----:B------:R-:W-:-:S05]  /*26b70*/  @!P3 IMAD.MOV.U32 R3, RZ, RZ, R7 ;  /* 0x000000ffff03b224 */ /* 0x000fca00078e0007 */
[----:B------:R-:W-:Y:S01]  /*26b80*/  @!PT LDS RZ, [RZ] ;  /* 0x00000000fffff984 */ /* 0x000fe20000000800 */
[----:B------:R-:W-:Y:S01]  /*26b90*/  @!PT LDS RZ, [RZ] ;  /* 0x00000000fffff984 */ /* 0x000fe20000000800 */
[----:B------:R-:W-:Y:S01]  /*26ba0*/  @!PT LDS RZ, [RZ] ;  /* 0x00000000fffff984 */ /* 0x000fe20000000800 */
[----:B------:R-:W-:Y:S04]  /*26bb0*/  @!P3 LDGSTS.E.BYPASS.LTC128B.128 [R8+0x11c00], desc[UR42][R2.64], !P0 ;  /* 0x11c000000208bfae */ /* 0x000fe8000c101d6a */
[----:B------:R0:W-:Y:S01]  /*26bc0*/  @!P3 LDGSTS.E.BYPASS.LTC128B.128 [R8+0x15c00], desc[UR42][R2.64+0x80], !P1 ;  /* 0x15c000800208bfae */ /* 0x0001e2000c901d6a */
[----:B------:R-:W-:Y:S02]  /*26bd0*/  ISETP.GE.AND P3, PT, R6, R5, PT ;  /* 0x000000050600720c */ /* 0x000fe40003f66270 */
[----:B------:R-:W-:Y:S01]  /*26be0*/  IADD3 R6, R17, 0x50, RZ ;  /* 0x0000005011067810 */ /* 0x000fe20007ffe0ff */
[----:B------:R-:W-:Y:S02]  /*26bf0*/  IMAD.MOV.U32 R13, RZ, RZ, R0 ;  /* 0x000000ffff0d7224 */ /* 0x000fe400078e0000 */
[----:B0-----:R-:W-:-:S08]  /*26c00*/  IMAD.MOV.U32 R2, RZ, RZ, R14 ;  /* 0x000000ffff027224 */ /* 0x001fd000078e000e */
[----:B------:R-:W-:Y:S05]  /*26c10*/  WARPSYNC.COLLECTIVE R15, `(.L_x_3440) ;  /* 0x000000000f087348 */ /* 0x000fea0003c00000 */
[----:B------:R0:W1:Y:S02]  /*26c20*/  SHFL.IDX P6, R14, R13, R12, R11 ;  /* 0x0000000c0d0e7389 */ /* 0x00006400000c000b */
[----:B01----:R-:W-:Y:S01]  /*26c30*/  ENDCOLLECTIVE ;  /* 0x000000000000791b */ /* 0x003fe20003800000 */
.L_x_3440:
        /* <DEDUP_REMOVED lines=8> */
.L_x_3441:
        /* <DEDUP_REMOVED lines=13> */
.L_x_3442:
        /* <DEDUP_REMOVED lines=8> */
.L_x_3443:
        /* <DEDUP_REMOVED lines=12> */
.L_x_3444:
        /* <DEDUP_REMOVED lines=8> */
.L_x_3445:
        /* <DEDUP_REMOVED lines=11> */
.L_x_3446:
[----:B------:R-:W-:Y:S05]  /*27000*/  BRA `(.L_x_3447) ;  /* 0xffffff8800247947 */ /* 0x000fea000383ffff */
.L_x_3212:
[----:B0-----:R0:W1:Y:S02]  /*27010*/  SYNCS.PHASECHK.TRANS64.TRYWAIT P0, [R22+URZ+0x28820], R3 ;  /* 0x02882003160075a7 */ /* 0x001064000800017f */
[----:B-1----:R-:W-:Y:S05]  /*27020*/  @!P0 NANOSLEEP.SYNCS 0x989680 ;  /* 0x009896800000895d */ /* 0x002fea0003900000 */
[----:B------:R-:W1:Y:S02]  /*27030*/  @!P0 SYNCS.PHASECHK.TRANS64 P0, [R22+URZ+0x28820], R3 ;  /* 0x02882003160085a7 */ /* 0x000e64000800007f */
[----:B-1----:R-:W-:Y:S05]  /*27040*/  @!P0 BRA `(.L_x_3212) ;  /* 0xfffffffc00f08947 */ /* 0x002fea000383ffff */
[----:B------:R-:W-:Y:S05]  /*27050*/  BRA `(.L_x_3448) ;  /* 0xffffff88009c7947 */ /* 0x000fea000383ffff */
.L_x_3217:
[----:B0-----:R0:W1:Y:S02]  /*27060*/  SYNCS.PHASECHK.TRANS64.TRYWAIT P0, [R6+URZ+0x28840], R3 ;  /* 0x02884003060075a7 */ /* 0x001064000800017f */
[----:B-1----:R-:W-:Y:S05]  /*27070*/  @!P0 NANOSLEEP.SYNCS 0x989680 ;  /* 0x009896800000895d */ /* 0x002fea0003900000 */
[----:B------:R-:W1:Y:S02]  /*27080*/  @!P0 SYNCS.PHASECHK.TRANS64 P0, [R6+URZ+0x28840], R3 ;  /* 0x02884003060085a7 */ /* 0x000e64000800007f */
[----:B-1----:R-:W-:Y:S05]  /*27090*/  @!P0 BRA `(.L_x_3217) ;  /* 0xfffffffc00f08947 */ /* 0x002fea000383ffff */
[----:B------:R-:W-:Y:S05]  /*270a0*/  BRA `(.L_x_3449) ;  /* 0xffffff8c00647947 */ /* 0x000fea000383ffff */
.L_x_3218:
        /* <DEDUP_REMOVED lines=8> */
.L_x_3451:
[----:B------:R-:W-:Y:S05]  /*27130*/  BSYNC B1 ;  /* 0x0000000000017941 */ /* 0x000fea0003800000 */
.L_x_3450:
[----:B------:R-:W-:Y:S01]  /*27140*/  IMAD.MOV.U32 R13, RZ, RZ, R7 ;  /* 0x000000ffff0d7224 */ /* 0x000fe200078e0007 */
[----:B------:R-:W-:Y:S01]  /*27150*/  MOV R12, RZ ;  /* 0x000000ff000c7202 */ /* 0x000fe20000000f00 */
[----:B------:R-:W-:Y:S02]  /*27160*/  IMAD.MOV.U32 R11, RZ, RZ, 0x181f ;  /* 0x0000181fff0b7424 */ /* 0x000fe400078e00ff */
[----:B------:R-:W-:Y:S02]  /*27170*/  IMAD.MOV.U32 R15, RZ, RZ, -0x1 ;  /* 0xffffffffff0f7424 */ /* 0x000fe400078e00ff */
[----:B------:R-:W-:Y:S02]  /*27180*/  IMAD.MOV.U32 R3, RZ, RZ, R14 ;  /* 0x000000ffff037224 */ /* 0x000fe400078e000e */
[----:B------:R-:W-:-:S07]  /*27190*/  IMAD.SHL.U32 R5, R31, 0x2, RZ ;  /* 0x000000021f057824 */ /* 0x000fce00078e00ff */
[----:B------:R-:W-:Y:S05]  /*271a0*/  WARPSYNC.COLLECTIVE R15, `(.L_x_3452) ;  /* 0x000000000f087348 */ /* 0x000fea0003c00000 */
[----:B------:R0:W1:Y:S02]  /*271b0*/  SHFL.IDX P6, R14, R13, R12, R11 ;  /* 0x0000000c0d0e7389 */ /* 0x00006400000c000b */
[----:B01----:R-:W-:Y:S01]  /*271c0*/  ENDCOLLECTIVE ;  /* 0x000000000000791b */ /* 0x003fe20003800000 */
.L_x_3452:
[----:B------:R-:W-:Y:S02]  /*271d0*/  IMAD R8, R8, 0x2, R22 ;  /* 0x0000000208087824 */ /* 0x000fe400078e0216 */
[----:B------:R-:W-:Y:S02]  /*271e0*/  IMAD.MOV.U32 R13, RZ, RZ, R9 ;  /* 0x000000ffff0d7224 */ /* 0x000fe400078e0009 */
[----:B------:R-:W-:Y:S02]  /*271f0*/  IMAD.MOV.U32 R12, RZ, RZ, 0x1 ;  /* 0x00000001ff0c7424 */ /* 0x000fe400078e00ff */
[----:B------:R-:W-:-:S07]  /*27200*/  IMAD.MOV.U32 R2, RZ, RZ, R14 ;  /* 0x000000ffff027224 */ /* 0x000fce00078e000e */
[----:B------:R-:W-:Y:S05]  /*27210*/  WARPSYNC.COLLECTIVE R15, `(.L_x_3453) ;  /* 0x000000000f087348 */ /* 0x000fea0003c00000 */
[----:B------:R0:W1:Y:S02]  /*27220*/  SHFL.IDX P6, R14, R13, R12, R11 ;  /* 0x0000000c0d0e7389 */ /* 0x00006400000c000b */
[----:B01----:R-:W-:Y:S01]  /*27230*/  ENDCOLLECTIVE ;  /* 0x000000000000791b */ /* 0x003fe20003800000 */
.L_x_3453:
        /* <DEDUP_REMOVED lines=12> */
.L_x_3454:
[----:B------:R-:W-:Y:S01]  /*27300*/  MOV R13, R9 ;  /* 0x00000009000d7202 */ /* 0x000fe20000000f00 */
[----:B------:R-:W-:Y:S02]  /*27310*/  IMAD.MOV.U32 R12, RZ, RZ, 0x2 ;  /* 0x00000002ff0c7424 */ /* 0x000fe400078e00ff */
[----:B------:R-:W-:-:S07]  /*27320*/  IMAD.MOV.U32 R2, RZ, RZ, R14 ;  /* 0x000000ffff027224 */ /* 0x000fce00078e000e */
[----:B------:R-:W-:Y:S05]  /*27330*/  WARPSYNC.COLLECTIVE R15, `(.L_x_3455) ;  /* 0x000000000f087348 */ /* 0x000fea0003c00000 */
[----:B------:R0:W1:Y:S02]  /*27340*/  SHFL.IDX P6, R14, R13, R12, R11 ;  /* 0x0000000c0d0e7389 */ /* 0x00006400000c000b */
[----:B01----:R-:W-:Y:S01]  /*27350*/  ENDCOLLECTIVE ;  /* 0x000000000000791b */ /* 0x003fe20003800000 */
.L_x_3455:
        /* <DEDUP_REMOVED lines=12> */
.L_x_3456:
[----:B------:R-:W-:Y:S02]  /*27420*/  IMAD.MOV.U32 R13, RZ, RZ, R9 ;  /* 0x000000ffff0d7224 */ /* 0x000fe400078e0009 */
[----:B------:R-:W-:Y:S02]  /*27430*/  IMAD.MOV.U32 R12, RZ, RZ, 0x3 ;  /* 0x00000003ff0c7424 */ /* 0x000fe400078e00ff */
[----:B------:R-:W-:-:S07]  /*27440*/  IMAD.MOV.U32 R2, RZ, RZ, R14 ;  /* 0x000000ffff027224 */ /* 0x000fce00078e000e */
[----:B------:R-:W-:Y:S05]  /*27450*/  WARPSYNC.COLLECTIVE R15, `(.L_x_3457) ;  /* 0x000000000f087348 */ /* 0x000fea0003c00000 */
[----:B------:R0:W1:Y:S02]  /*27460*/  SHFL.IDX P6, R14, R13, R12, R11 ;  /* 0x0000000c0d0e7389 */ /* 0x00006400000c000b */
[----:B01----:R-:W-:Y:S01]  /*27470*/  ENDCOLLECTIVE ;  /* 0x000000000000791b */ /* 0x003fe20003800000 */
.L_x_3457:
        /* <DEDUP_REMOVED lines=12> */
.L_x_3458:
[----:B------:R-:W-:Y:S01]  /*27540*/  IMAD.MOV.U32 R13, RZ, RZ, R9 ;  /* 0x000000ffff0d7224 */ /* 0x000fe200078e0009 */
[----:B------:R-:W-:Y:S01]  /*27550*/  MOV R12, 0x4 ;  /* 0x00000004000c7802 */ /* 0x000fe20000000f00 */
[----:B------:R-:W-:-:S07]  /*27560*/  IMAD.MOV.U32 R2, RZ, RZ, R14 ;  /* 0x000000ffff027224 */ /* 0x000fce00078e000e */
[----:B------:R-:W-:Y:S05]  /*27570*/  WARPSYNC.COLLECTIVE R15, `(.L_x_3459) ;  /* 0x000000000f087348 */ /* 0x000fea0003c00000 */
[----:B------:R0:W1:Y:S02]  /*27580*/  SHFL.IDX P6, R14, R13, R12, R11 ;  /* 0x0000000c0d0e7389 */ /* 0x00006400000c000b */
[----:B01----:R-:W-:Y:S01]  /*27590*/  ENDCOLLECTIVE ;  /* 0x000000000000791b */ /* 0x003fe20003800000 */
.L_x_3459:
        /* <DEDUP_REMOVED lines=12> */
.L_x_3460:
[----:B------:R-:W-:Y:S02]  /*27660*/  IMAD.MOV.U32 R13, RZ, RZ, R9 ;  /* 0x000000ffff0d7224 */ /* 0x000fe400078e0009 */
[----:B------:R-:W-:Y:S02]  /*27670*/  IMAD.MOV.U32 R12, RZ, RZ, 0x5 ;  /* 0x00000005ff0c7424 */ /* 0x000fe400078e00ff */
[----:B------:R-:W-:-:S07]  /*27680*/  IMAD.MOV.U32 R2, RZ, RZ, R14 ;  /* 0x000000ffff027224 */ /* 0x000fce00078e000e */
[----:B------:R-:W-:Y:S05]  /*27690*/  WARPSYNC.COLLECTIVE R15, `(.L_x_3461) ;  /* 0x000000000f087348 */ /* 0x000fea0003c00000 */
[----:B------:R0:W1:Y:S02]  /*276a0*/  SHFL.IDX P6, R14, R13, R12, R11 ;  /* 0x0000000c0d0e7389 */ /* 0x00006400000c000b */
[----:B01----:R-:W-:Y:S01]  /*276b0*/  ENDCOLLECTIVE ;  /* 0x000000000000791b */ /* 0x003fe20003800000 */
.L_x_3461:
        /* <DEDUP_REMOVED lines=12> */
.L_x_3462:
[----:B------:R-:W-:Y:S02]  /*27780*/  IMAD.MOV.U32 R13, RZ, RZ, R9 ;  /* 0x000000ffff0d7224 */ /* 0x000fe400078e0009 */
[----:B------:R-:W-:Y:S02]  /*27790*/  IMAD.MOV.U32 R12, RZ, RZ, 0x6 ;  /* 0x00000006ff0c7424 */ /* 0x000fe400078e00ff */
[----:B------:R-:W-:-:S07]  /*277a0*/  IMAD.MOV.U32 R2, RZ, RZ, R14 ;  /* 0x000000ffff027224 */ /* 0x000fce00078e000e */
[----:B------:R-:W-:Y:S05]  /*277b0*/  WARPSYNC.COLLECTIVE R15, `(.L_x_3463) ;  /* 0x000000000f087348 */ /* 0x000fea0003c00000 */
[----:B------:R0:W1:Y:S02]  /*277c0*/  SHFL.IDX P6, R14, R13, R12, R11 ;  /* 0x0000000c0d0e7389 */ /* 0x00006400000c000b */
[----:B01----:R-:W-:Y:S01]  /*277d0*/  ENDCOLLECTIVE ;  /* 0x000000000000791b */ /* 0x003fe20003800000 */
.L_x_3463:
        /* <DEDUP_REMOVED lines=8> */
[----:B0-----:R-:W-:-:S07]  /*27860*/  MOV R3, R14 ;  /* 0x0000000e00037202 */ /* 0x001fce0000000f00 */
[----:B------:R-:W-:Y:S05]  /*27870*/  WARPSYNC.COLLECTIVE R15, `(.L_x_3464) ;  /* 0x000000000f087348 */ /* 0x000fea0003c00000 */
[----:B------:R0:W1:Y:S02]  /*27880*/  SHFL.IDX P6, R14, R13, R12, R11 ;  /* 0x0000000c0d0e7389 */ /* 0x00006400000c000b */
[----:B01----:R-:W-:Y:S01]  /*27890*/  ENDCOLLECTIVE ;  /* 0x000000000000791b */ /* 0x003fe20003800000 */
.L_x_3464:
[----:B------:R-:W-:Y:S02]  /*278a0*/  IMAD.MOV.U32 R13, RZ, RZ, R9 ;  /* 0x000000ffff0d7224 */ /* 0x000fe400078e0009 */
[----:B------:R-:W-:Y:S02]  /*278b0*/  IMAD.MOV.U32 R12, RZ, RZ, 0x7 ;  /* 0x00000007ff0c7424 */ /* 0x000fe400078e00ff */
[----:B------:R-:W-:-:S07]  /*278c0*/  IMAD.MOV.U32 R2, RZ, RZ, R14 ;  /* 0x000000ffff027224 */ /* 0x000fce00078e000e */
[----:B------:R-:W-:Y:S05]  /*278d0*/  WARPSYNC.COLLECTIVE R15, `(.L_x_3465) ;  /* 0x000000000f087348 */ /* 0x000fea0003c00000 */
[----:B------:R0:W1:Y:S02]  /*278e0*/  SHFL.IDX P6, R14, R13, R12, R11 ;  /* 0x0000000c0d0e7389 */ /* 0x00006400000c000b */
[----:B01----:R-:W-:Y:S01]  /*278f0*/  ENDCOLLECTIVE ;  /* 0x000000000000791b */ /* 0x003fe20003800000 */
.L_x_3465:
        /* <DEDUP_REMOVED lines=12> */
.L_x_3466:
[----:B------:R-:W-:Y:S01]  /*279c0*/  IMAD.MOV.U32 R2, RZ, RZ, R14 ;  /* 0x000000ffff027224 */ /* 0x000fe200078e000e */
[----:B------:R-:W-:Y:S06]  /*279d0*/  BRA `(.L_x_3467) ;  /* 0xffffff8800307947 */ /* 0x000fec000383ffff */
.L_x_3223:
[----:B-1----:R1:W2:Y:S02]  /*279e0*/  SYNCS.PHASECHK.TRANS64.TRYWAIT P0, [R6+URZ+0x28860], R2 ;  /* 0x02886002060075a7 */ /* 0x0022a4000800017f */
[----:B--2---:R-:W-:Y:S05]  /*279f0*/  @!P0 NANOSLEEP.SYNCS 0x989680 ;  /* 0x009896800000895d */ /* 0x004fea0003900000 */
[----:B------:R-:W2:Y:S02]  /*27a00*/  @!P0 SYNCS.PHASECHK.TRANS64 P0, [R6+URZ+0x28860], R2 ;  /* 0x02886002060085a7 */ /* 0x000ea4000800007f */
[----:B--2---:R-:W-:Y:S05]  /*27a10*/  @!P0 BRA `(.L_x_3223) ;  /* 0xfffffffc00f08947 */ /* 0x004fea000383ffff */
[----:B------:R-:W-:Y:S05]  /*27a20*/  BRA `(.L_x_3468) ;  /* 0xffffff88008c7947 */ /* 0x000fea000383ffff */
.L_x_3224:
        /* <DEDUP_REMOVED lines=8> */
.L_x_3470:
[----:B------:R-:W-:Y:S05]  /*27ab0*/  BSYNC B1 ;  /* 0x0000000000017941 */ /* 0x000fea0003800000 */
.L_x_3469:
[----:B------:R-:W-:Y:S01]  /*27ac0*/  IMAD.MOV.U32 R13, RZ, RZ, R23 ;  /* 0x000000ffff0d7224 */ /* 0x000fe200078e0017 */
[----:B------:R-:W-:Y:S01]  /*27ad0*/  MOV R3, R14 ;  /* 0x0000000e00037202 */ /* 0x000fe20000000f00 */
[----:B------:R-:W-:Y:S02]  /*27ae0*/  IMAD.MOV.U32 R12, RZ, RZ, RZ ;  /* 0x000000ffff0c7224 */ /* 0x000fe400078e00ff */
[----:B------:R-:W-:Y:S02]  /*27af0*/  IMAD.MOV.U32 R11, RZ, RZ, 0x181f ;  /* 0x0000181fff0b7424 */ /* 0x000fe400078e00ff */
[----:B------:R-:W-:Y:S02]  /*27b00*/  IMAD.MOV.U32 R15, RZ, RZ, -0x1 ;  /* 0xffffffffff0f7424 */ /* 0x000fe400078e00ff */
[----:B------:R-:W-:-:S07]  /*27b10*/  IMAD R7, R7, 0x2, R22 ;  /* 0x0000000207077824 */ /* 0x000fce00078e0216 */
[----:B------:R-:W-:Y:S05]  /*27b20*/  WARPSYNC.COLLECTIVE R15, `(.L_x_3471) ;  /* 0x000000000f087348 */ /* 0x000fea0003c00000 */
[----:B------:R0:W1:Y:S02]  /*27b30*/  SHFL.IDX P6, R14, R13, R12, R11 ;  /* 0x0000000c0d0e7389 */ /* 0x00006400000c000b */
[----:B01----:R-:W-:Y:S01]  /*27b40*/  ENDCOLLECTIVE ;  /* 0x000000000000791b */ /* 0x003fe20003800000 */
.L_x_3471:
[----:B------:R-:W-:Y:S02]  /*27b50*/  IMAD.MOV.U32 R13, RZ, RZ, R24 ;  /* 0x000000ffff0d7224 */ /* 0x000fe400078e0018 */
[----:B------:R-:W-:Y:S02]  /*27b60*/  IMAD.MOV.U32 R12, RZ, RZ, 0x1 ;  /* 0x00000001ff0c7424 */ /* 0x000fe400078e00ff */
[----:B------:R-:W-:-:S07]  /*27b70*/  IMAD.MOV.U32 R2, RZ, RZ, R14 ;  /* 0x000000ffff027224 */ /* 0x000fce00078e000e */
[----:B------:R-:W-:Y:S05]  /*27b80*/  WARPSYNC.COLLECTIVE R15, `(.L_x_3472) ;  /* 0x000000000f087348 */ /* 0x000fea0003c00000 */
[----:B------:R0:W1:Y:S02]  /*27b90*/  SHFL.IDX P6, R14, R13, R12, R11 ;  /* 0x0000000c0d0e7389 */ /* 0x00006400000c000b */
[----:B01----:R-:W-:Y:S01]  /*27ba0*/  ENDCOLLECTIVE ;  /* 0x000000000000791b */ /* 0x003fe20003800000 */
.L_x_3472:
        /* <DEDUP_REMOVED lines=14> */
.L_x_3473:
[----:B------:R-:W-:Y:S02]  /*27c90*/  IMAD.MOV.U32 R13, RZ, RZ, R24 ;  /* 0x000000ffff0d7224 */ /* 0x000fe400078e0018 */
[----:B------:R-:W-:Y:S02]  /*27ca0*/  IMAD.MOV.U32 R12, RZ, RZ, 0x2 ;  /* 0x00000002ff0c7424 */ /* 0x000fe400078e00ff */
[----:B------:R-:W-:-:S07]  /*27cb0*/  IMAD.MOV.U32 R2, RZ, RZ, R14 ;  /* 0x000000ffff027224 */ /* 0x000fce00078e000e */
[----:B------:R-:W-:Y:S05]  /*27cc0*/  WARPSYNC.COLLECTIVE R15, `(.L_x_3474) ;  /* 0x000000000f087348 */ /* 0x000fea0003c00000 */
[----:B------:R0:W1:Y:S02]  /*27cd0*/  SHFL.IDX P6, R14, R13, R12, R11 ;  /* 0x0000000c0d0e7389 */ /* 0x00006400000c000b */
[----:B01----:R-:W-:Y:S01]  /*27ce0*/  ENDCOLLECTIVE ;  /* 0x000000000000791b */ /* 0x003fe20003800000 */
.L_x_3474:
        /* <DEDUP_REMOVED lines=14> */
.L_x_3475:
[----:B------:R-:W-:Y:S02]  /*27dd0*/  IMAD.MOV.U32 R13, RZ, RZ, R24 ;  /* 0x000000ffff0d7224 */ /* 0x000fe400078e0018 */
[----:B------:R-:W-:Y:S02]  /*27de0*/  IMAD.MOV.U32 R12, RZ, RZ, 0x3 ;  /* 0x00000003ff0c7424 */ /* 0x000fe400078e00ff */
[----:B------:R-:W-:-:S07]  /*27df0*/  IMAD.MOV.U32 R2, RZ, RZ, R14 ;  /* 0x000000ffff027224 */ /* 0x000fce00078e000e */
[----:B------:R-:W-:Y:S05]  /*27e00*/  WARPSYNC.COLLECTIVE R15, `(.L_x_3476) ;  /* 0x000000000f087348 */ /* 0x000fea0003c00000 */
[----:B------:R0:W1:Y:S02]  /*27e10*/  SHFL.IDX P6, R14, R13, R12, R11 ;  /* 0x0000000c0d0e7389 */ /* 0x00006400000c000b */
[----:B01----:R-:W-:Y:S01]  /*27e20*/  ENDCOLLECTIVE ;  /* 0x000000000000791b */ /* 0x003fe20003800000 */
.L_x_3476:
        /* <DEDUP_REMOVED lines=14> */
.L_x_3477:
[----:B------:R-:W-:Y:S01]  /*27f10*/  MOV R13, R24 ;  /* 0x00000018000d7202 */ /* 0x000fe20000000f00 */
[----:B------:R-:W-:Y:S02]  /*27f20*/  IMAD.MOV.U32 R12, RZ, RZ, 0x4 ;  /* 0x00000004ff0c7424 */ /* 0x000fe400078e00ff */
[----:B------:R-:W-:-:S07]  /*27f30*/  IMAD.MOV.U32 R2, RZ, RZ, R14 ;  /* 0x000000ffff027224 */ /* 0x000fce00078e000e */
[----:B------:R-:W-:Y:S05]  /*27f40*/  WARPSYNC.COLLECTIVE R15, `(.L_x_3478) ;  /* 0x000000000f087348 */ /* 0x000fea0003c00000 */
[----:B------:R0:W1:Y:S02]  /*27f50*/  SHFL.IDX P6, R14, R13, R12, R11 ;  /* 0x0000000c0d0e7389 */ /* 0x00006400000c000b */
[----:B01----:R-:W-:Y:S01]  /*27f60*/  ENDCOLLECTIVE ;  /* 0x000000000000791b */ /* 0x003fe20003800000 */
.L_x_3478:
        /* <DEDUP_REMOVED lines=14> */
.L_x_3479:
[----:B------:R-:W-:Y:S02]  /*28050*/  IMAD.MOV.U32 R13, RZ, RZ, R24 ;  /* 0x000000ffff0d7224 */ /* 0x000fe400078e0018 */
[----:B------:R-:W-:Y:S02]  /*28060*/  IMAD.MOV.U32 R12, RZ, RZ, 0x5 ;  /* 0x00000005ff0c7424 */ /* 0x000fe400078e00ff */
[----:B------:R-:W-:-:S07]  /*28070*/  IMAD.MOV.U32 R2, RZ, RZ, R14 ;  /* 0x000000ffff027224 */ /* 0x000fce00078e000e */
[----:B------:R-:W-:Y:S05]  /*28080*/  WARPSYNC.COLLECTIVE R15, `(.L_x_3480) ;  /* 0x000000000f087348 */ /* 0x000fea0003c00000 */
[----:B------:R0:W1:Y:S02]  /*28090*/  SHFL.IDX P6, R14, R13, R12, R11 ;  /* 0x0000000c0d0e7389 */ /* 0x00006400000c000b */
[----:B01----:R-:W-:Y:S01]  /*280a0*/  ENDCOLLECTIVE ;  /* 0x000000000000791b */ /* 0x003fe20003800000 */
.L_x_3480:
        /* <DEDUP_REMOVED lines=14> */
.L_x_3481:
[----:B------:R-:W-:Y:S01]  /*28190*/  IMAD.MOV.U32 R13, RZ, RZ, R24 ;  /* 0x000000ffff0d7224 */ /* 0x000fe200078e0018 */
[----:B------:R-:W-:Y:S01]  /*281a0*/  MOV R12, 0x6 ;  /* 0x00000006000c7802 */ /* 0x000fe20000000f00 */
[----:B------:R-:W-:-:S07]  /*281b0*/  IMAD.MOV.U32 R2, RZ, RZ, R14 ;  /* 0x000000ffff027224 */ /* 0x000fce00078e000e */
[----:B------:R-:W-:Y:S05]  /*281c0*/  WARPSYNC.COLLECTIVE R15, `(.L_x_3482) ;  /* 0x000000000f087348 */ /* 0x000fea0003c00000 */
[----:B------:R0:W1:Y:S02]  /*281d0*/  SHFL.IDX P6, R14, R13, R12, R11 ;  /* 0x0000000c0d0e7389 */ /* 0x00006400000c000b */
[----:B01----:R-:W-:Y:S01]  /*281e0*/  ENDCOLLECTIVE ;  /* 0x000000000000791b */ /* 0x003fe20003800000 */
.L_x_3482:
        /* <DEDUP_REMOVED lines=14> */
.L_x_3483:
[----:B------:R-:W-:Y:S02]  /*282d0*/  IMAD.MOV.U32 R13, RZ, RZ, R24 ;  /* 0x000000ffff0d7224 */ /* 0x000fe400078e0018 */
[----:B------:R-:W-:Y:S02]  /*282e0*/  IMAD.MOV.U32 R12, RZ, RZ, 0x7 ;  /* 0x00000007ff0c7424 */ /* 0x000fe400078e00ff */
[----:B------:R-:W-:-:S07]  /*282f0*/  IMAD.MOV.U32 R2, RZ, RZ, R14 ;  /* 0x000000ffff027224 */ /* 0x000fce00078e000e */
[----:B------:R-:W-:Y:S05]  /*28300*/  WARPSYNC.COLLECTIVE R15, `(.L_x_3484) ;  /* 0x000000000f087348 */ /* 0x000fea0003c00000 */
[----:B------:R0:W1:Y:S02]  /*28310*/  SHFL.IDX P6, R14, R13, R12, R11 ;  /* 0x0000000c0d0e7389 */ /* 0x00006400000c000b */
[----:B01----:R-:W-:Y:S01]  /*28320*/  ENDCOLLECTIVE ;  /* 0x000000000000791b */ /* 0x003fe20003800000 */
.L_x_3484:
        /* <DEDUP_REMOVED lines=13> */
.L_x_3485:
[----:B------:R-:W-:Y:S01]  /*28400*/  @!PT LDS RZ, [RZ] ;  /* 0x00000000fffff984 */ /* 0x000fe20000000800 */
[----:B------:R-:W-:Y:S01]  /*28410*/  @!PT LDS RZ, [RZ] ;  /* 0x00000000fffff984 */ /* 0x000fe20000000800 */
[----:B------:R-:W-:Y:S01]  /*28420*/  @!PT LDS RZ, [RZ] ;  /* 0x00000000fffff984 */ /* 0x000fe20000000800 */
[----:B------:R1:W-:Y:S01]  /*28430*/  LDGSTS.E.BYPASS.LTC128B.128 [R7+0x7400], desc[UR42][R2.64+0x80], !P0 ;  /* 0x0740008002077fae */ /* 0x0003e2000c101d6a */
[----:B------:R-:W-:Y:S05]  /*28440*/  BRA `(.L_x_3486) ;  /* 0xffffff8400147947 */ /* 0x000fea000383ffff */
.L_x_3232:
[----:B0-----:R0:W1:Y:S02]  /*28450*/  SYNCS.PHASECHK.TRANS64.TRYWAIT P0, [R0+URZ+0x28860], R3 ;  /* 0x02886003000075a7 */ /* 0x001064000800017f */
[----:B-1----:R-:W-:Y:S05]  /*28460*/  @!P0 NANOSLEEP.SYNCS 0x989680 ;  /* 0x009896800000895d */ /* 0x002fea0003900000 */
[----:B------:R-:W1:Y:S02]  /*28470*/  @!P0 SYNCS.PHASECHK.TRANS64 P0, [R0+URZ+0x28860], R3 ;  /* 0x02886003000085a7 */ /* 0x000e64000800007f */
[----:B-1----:R-:W-:Y:S05]  /*28480*/  @!P0 BRA `(.L_x_3232) ;  /* 0xfffffffc00f08947 */ /* 0x002fea000383ffff */
[----:B------:R-:W-:Y:S05]  /*28490*/  BRA `(.L_x_3487) ;  /* 0xffffff8800287947 */ /* 0x000fea000383ffff */
.L_x_3233:
        /* <DEDUP_REMOVED lines=8> */
.L_x_3489:
[----:B------:R-:W-:Y:S05]  /*28520*/  BSYNC B0 ;  /* 0x0000000000007941 */ /* 0x000fea0003800000 */
.L_x_3488:
        /* <DEDUP_REMOVED lines=10> */
.L_x_3490:
[----:B------:R-:W-:Y:S02]  /*285d0*/  ULDC UR4, c[0x0][0x2f4] ;  /* 0x0000bd0000047ab9 */ /* 0x000fe40000000800 */
        /* <DEDUP_REMOVED lines=10> */
.L_x_3491:
        /* <DEDUP_REMOVED lines=13> */
.L_x_3492:
[----:B------:R-:W-:Y:S02]  /*28750*/  IMAD.MOV.U32 R13, RZ, RZ, R24 ;  /* 0x000000ffff0d7224 */ /* 0x000fe400078e0018 */
[----:B------:R-:W-:Y:S02]  /*28760*/  IMAD.MOV.U32 R12, RZ, RZ, 0x2 ;  /* 0x00000002ff0c7424 */ /* 0x000fe400078e00ff */
[----:B------:R-:W-:-:S07]  /*28770*/  IMAD.MOV.U32 R10, RZ, RZ, R14 ;  /* 0x000000ffff0a7224 */ /* 0x000fce00078e000e */
[----:B------:R-:W-:Y:S05]  /*28780*/  WARPSYNC.COLLECTIVE R15, `(.L_x_3493) ;  /* 0x000000000f087348 */ /* 0x000fea0003c00000 */
[----:B------:R0:W1:Y:S02]  /*28790*/  SHFL.IDX P6, R14, R13, R12, R11 ;  /* 0x0000000c0d0e7389 */ /* 0x00006400000c000b */
[----:B01----:R-:W-:Y:S01]  /*287a0*/  ENDCOLLECTIVE ;  /* 0x000000000000791b */ /* 0x003fe20003800000 */
.L_x_3493:
[----:B------:R-:W-:-:S04]  /*287b0*/  IADD3 R2, P2, R10, R5, RZ ;  /* 0x000000050a027210 */ /* 0x000fc80007f5e0ff */
[----:B------:R-:W-:-:S05]  /*287c0*/  IADD3.X R3, RZ, R7, RZ, P2, !PT ;  /* 0x00000007ff037210 */ /* 0x000fca00017fe4ff */
        /* <DEDUP_REMOVED lines=12> */
.L_x_3494:
[----:B------:R-:W-:Y:S02]  /*28890*/  IMAD.MOV.U32 R13, RZ, RZ, R24 ;  /* 0x000000ffff0d7224 */ /* 0x000fe400078e0018 */
[----:B------:R-:W-:Y:S01]  /*288a0*/  IMAD.MOV.U32 R12, RZ, RZ, 0x3 ;  /* 0x00000003ff0c7424 */ /* 0x000fe200078e00ff */
[----:B------:R-:W-:-:S13]  /*288b0*/  IADD3 R2, P2, R14, R5, RZ ;  /* 0x000000050e027210 */ /* 0x000fda0007f5e0ff */
[----:B------:R-:W-:Y:S05]  /*288c0*/  WARPSYNC.COLLECTIVE R15, `(.L_x_3495) ;  /* 0x000000000f087348 */ /* 0x000fea0003c00000 */
[----:B------:R0:W1:Y:S02]  /*288d0*/  SHFL.IDX P6, R14, R13, R12, R11 ;  /* 0x0000000c0d0e7389 */ /* 0x00006400000c000b */
[----:B01----:R-:W-:Y:S01]  /*288e0*/  ENDCOLLECTIVE ;  /* 0x000000000000791b */ /* 0x003fe20003800000 */
.L_x_3495:
        /* <DEDUP_REMOVED lines=13> */
.L_x_3496:
[----:B------:R-:W-:Y:S02]  /*289c0*/  IMAD.MOV.U32 R13, RZ, RZ, R24 ;  /* 0x000000ffff0d7224 */ /* 0x000fe400078e0018 */
[----:B------:R-:W-:Y:S01]  /*289d0*/  IMAD.MOV.U32 R12, RZ, RZ, 0x4 ;  /* 0x00000004ff0c7424 */ /* 0x000fe200078e00ff */
[----:B------:R-:W-:-:S13]  /*289e0*/  IADD3 R2, P2, R14, R5, RZ ;  /* 0x000000050e027210 */ /* 0x000fda0007f5e0ff */
[----:B------:R-:W-:Y:S05]  /*289f0*/  WARPSYNC.COLLECTIVE R15, `(.L_x_3497) ;  /* 0x000000000f087348 */ /* 0x000fea0003c00000 */
[----:B------:R0:W1:Y:S02]  /*28a00*/  SHFL.IDX P6, R14, R13, R12, R11 ;  /* 0x0000000c0d0e7389 */ /* 0x00006400000c000b */
[----:B01----:R-:W-:Y:S01]  /*28a10*/  ENDCOLLECTIVE ;  /* 0x000000000000791b */ /* 0x003fe20003800000 */
.L_x_3497:
        /* <DEDUP_REMOVED lines=13> */
.L_x_3498:
[----:B------:R-:W-:Y:S02]  /*28af0*/  IMAD.MOV.U32 R13, RZ, RZ, R24 ;  /* 0x000000ffff0d7224 */ /* 0x000fe400078e0018 */
[----:B------:R-:W-:Y:S02]  /*28b00*/  IMAD.MOV.U32 R12, RZ, RZ, 0x5 ;  /* 0x00000005ff0c7424 */ /* 0x000fe400078e00ff */
[----:B------:R-:W-:-:S07]  /*28b10*/  IMAD.MOV.U32 R10, RZ, RZ, R14 ;  /* 0x000000ffff0a7224 */ /* 0x000fce00078e000e */
[----:B------:R-:W-:Y:S05]  /*28b20*/  WARPSYNC.COLLECTIVE R15, `(.L_x_3499) ;  /* 0x000000000f087348 */ /* 0x000fea0003c00000 */
[----:B------:R0:W1:Y:S02]  /*28b30*/  SHFL.IDX P6, R14, R13, R12, R11 ;  /* 0x0000000c0d0e7389 */ /* 0x00006400000c000b */
[----:B01----:R-:W-:Y:S01]  /*28b40*/  ENDCOLLECTIVE ;  /* 0x000000000000791b */ /* 0x003fe20003800000 */
.L_x_3499:
        /* <DEDUP_REMOVED lines=14> */
.L_x_3500:
[----:B------:R-:W-:Y:S02]  /*28c30*/  IMAD.MOV.U32 R13, RZ, RZ, R24 ;  /* 0x000000ffff0d7224 */ /* 0x000fe400078e0018 */
[----:B------:R-:W-:Y:S01]  /*28c40*/  IMAD.MOV.U32 R12, RZ, RZ, 0x6 ;  /* 0x00000006ff0c7424 */ /* 0x000fe200078e00ff */
[----:B------:R-:W-:-:S13]  /*28c50*/  IADD3 R2, P2, R14, R5, RZ ;  /* 0x000000050e027210 */ /* 0x000fda0007f5e0ff */
[----:B------:R-:W-:Y:S05]  /*28c60*/  WARPSYNC.COLLECTIVE R15, `(.L_x_3501) ;  /* 0x000000000f087348 */ /* 0x000fea0003c00000 */
[----:B------:R0:W1:Y:S02]  /*28c70*/  SHFL.IDX P6, R14, R13, R12, R11 ;  /* 0x0000000c0d0e7389 */ /* 0x00006400000c000b */
[----:B01----:R-:W-:Y:S01]  /*28c80*/  ENDCOLLECTIVE ;  /* 0x000000000000791b */ /* 0x003fe20003800000 */
.L_x_3501:
        /* <DEDUP_REMOVED lines=13> */
.L_x_3502:
[----:B------:R-:W-:Y:S02]  /*28d60*/  IMAD.MOV.U32 R13, RZ, RZ, R24 ;  /* 0x000000ffff0d7224 */ /* 0x000fe400078e0018 */
[----:B------:R-:W-:Y:S01]  /*28d70*/  IMAD.MOV.U32 R12, RZ, RZ, 0x7 ;  /* 0x00000007ff0c7424 */ /* 0x000fe200078e00ff */
[----:B------:R-:W-:-:S07]  /*28d80*/  MOV R10, R14 ;  /* 0x0000000e000a7202 */ /* 0x000fce0000000f00 */
[----:B------:R-:W-:Y:S05]  /*28d90*/  WARPSYNC.COLLECTIVE R15, `(.L_x_3503) ;  /* 0x000000000f087348 */ /* 0x000fea0003c00000 */
[----:B------:R0:W1:Y:S02]  /*28da0*/  SHFL.IDX P6, R14, R13, R12, R11 ;  /* 0x0000000c0d0e7389 */ /* 0x00006400000c000b */
[----:B01----:R-:W-:Y:S01]  /*28db0*/  ENDCOLLECTIVE ;  /* 0x000000000000791b */ /* 0x003fe20003800000 */
.L_x_3503:
        /* <DEDUP_REMOVED lines=12> */
.L_x_3504:
[----:B------:R-:W-:Y:S05]  /*28e80*/  BRA `(.L_x_3505) ;  /* 0xffffff8000c87947 */ /* 0x000fea000383ffff */
.L_x_3238:
[----:B------:R-:W-:Y:S01]  /*28e90*/  BSSY B0, `(.L_x_3506) ;  /* 0x0000008000007945 */ /* 0x000fe20003800000 */
[----:B------:R-:W-:Y:S02]  /*28ea0*/  IMAD.MOV.U32 R13, RZ, RZ, R16 ;  /* 0x000000ffff0d7224 */ /* 0x000fe400078e0010 */
[----:B-1----:R-:W-:Y:S02]  /*28eb0*/  IMAD.MOV.U32 R12, RZ, RZ, RZ ;  /* 0x000000ffff0c7224 */ /* 0x002fe400078e00ff */
[----:B------:R-:W-:Y:S02]  /*28ec0*/  IMAD.MOV.U32 R11, RZ, RZ, 0x1f ;  /* 0x0000001fff0b7424 */ /* 0x000fe400078e00ff */
[----:B------:R-:W-:-:S07]  /*28ed0*/  IMAD.MOV.U32 R15, RZ, RZ, -0x1 ;  /* 0xffffffffff0f7424 */ /* 0x000fce00078e00ff */
[----:B------:R-:W-:Y:S05]  /*28ee0*/  WARPSYNC.COLLECTIVE R15, `(.L_x_3507) ;  /* 0x000000000f087348 */ /* 0x000fea0003c00000 */
[----:B------:R0:W1:Y:S02]  /*28ef0*/  SHFL.IDX P6, R14, R13, R12, R11 ;  /* 0x0000000c0d0e7389 */ /* 0x00006400000c000b */
[----:B01----:R-:W-:Y:S01]  /*28f00*/  ENDCOLLECTIVE ;  /* 0x000000000000791b */ /* 0x003fe20003800000 */
.L_x_3507:
[----:B------:R-:W-:Y:S05]  /*28f10*/  BSYNC B0 ;  /* 0x0000000000007941 */ /* 0x000fea0003800000 */
.L_x_3506:
[----:B------:R-:W-:Y:S01]  /*28f20*/  IMAD.MOV.U32 R13, RZ, RZ, R16 ;  /* 0x000000ffff0d7224 */ /* 0x000fe200078e0010 */
[----:B------:R-:W-:Y:S01]  /*28f30*/  MOV R11, 0x1f ;  /* 0x0000001f000b7802 */ /* 0x000fe20000000f00 */
[----:B------:R-:W-:Y:S02]  /*28f40*/  IMAD.MOV.U32 R12, RZ, RZ, 0x1 ;  /* 0x00000001ff0c7424 */ /* 0x000fe400078e00ff */
[----:B------:R-:W-:Y:S02]  /*28f50*/  IMAD.MOV.U32 R15, RZ, RZ, -0x1 ;  /* 0xffffffffff0f7424 */ /* 0x000fe400078e00ff */
[----:B------:R-:W-:Y:S02]  /*28f60*/  IMAD.IADD R9, R19, 0x1, R8 ;  /* 0x0000000113097824 */ /* 0x000fe400078e0208 */
[----:B------:R-:W-:-:S07]  /*28f70*/  IMAD.MOV.U32 R0, RZ, RZ, R14 ;  /* 0x000000ffff007224 */ /* 0x000fce00078e000e */
[----:B------:R-:W-:Y:S05]  /*28f80*/  WARPSYNC.COLLECTIVE R15, `(.L_x_3508) ;  /* 0x000000000f087348 */ /* 0x000fea0003c00000 */
[----:B------:R0:W1:Y:S02]  /*28f90*/  SHFL.IDX P6, R14, R13, R12, R11 ;  /* 0x0000000c0d0e7389 */ /* 0x00006400000c000b */
[----:B01----:R-:W-:Y:S01]  /*28fa0*/  ENDCOLLECTIVE ;  /* 0x000000000000791b */ /* 0x003fe20003800000 */
.L_x_3508:
        /* <DEDUP_REMOVED lines=24> */
.L_x_3509:
[----:B------:R-:W-:Y:S01]  /*29130*/  IMAD.MOV.U32 R12, RZ, RZ, 0x2 ;  /* 0x00000002ff0c7424 */ /* 0x000fe200078e00ff */
[----:B------:R-:W-:-:S05]  /*29140*/  SEL R14, R14, RZ, P1 ;  /* 0x000000ff0e0e7207 */ /* 0x000fca0000800000 */
[----:B------:R-:W-:-:S04]  /*29150*/  IMAD.IADD R5, R13, 0x1, R14 ;  /* 0x000000010d057824 */ /* 0x000fc800078e020e */
[----:B------:R-:W-:-:S07]  /*29160*/  IMAD.MOV.U32 R13, RZ, RZ, R5 ;  /* 0x000000ffff0d7224 */ /* 0x000fce00078e0005 */
[----:B------:R-:W-:Y:S05]  /*29170*/  WARPSYNC.COLLECTIVE R15, `(.L_x_3510) ;  /* 0x000000000f087348 */ /* 0x000fea0003c00000 */
[----:B------:R0:W1:Y:S02]  /*29180*/  SHFL.UP P6, R14, R13, R12, R11 ;  /* 0x0400000c0d0e7389 */ /* 0x00006400000c000b */
[----:B01----:R-:W-:Y:S01]  /*29190*/  ENDCOLLECTIVE ;  /* 0x000000000000791b */ /* 0x003fe20003800000 */
.L_x_3510:
[----:B------:R-:W-:Y:S01]  /*291a0*/  IMAD.MOV.U32 R12, RZ, RZ, 0x4 ;  /* 0x00000004ff0c7424 */ /* 0x000fe200078e00ff */
[----:B------:R-:W-:-:S05]  /*291b0*/  SEL R2, R14, RZ, P2 ;  /* 0x000000ff0e027207 */ /* 0x000fca0001000000 */
[----:B------:R-:W-:-:S05]  /*291c0*/  IMAD.IADD R2, R5, 0x1, R2 ;  /* 0x0000000105027824 */ /* 0x000fca00078e0202 */
[----:B------:R-:W-:-:S07]  /*291d0*/  MOV R13, R2 ;  /* 0x00000002000d7202 */ /* 0x000fce0000000f00 */
[----:B------:R-:W-:Y:S05]  /*291e0*/  WARPSYNC.COLLECTIVE R15, `(.L_x_3511) ;  /* 0x000000000f087348 */ /* 0x000fea0003c00000 */
[----:B------:R0:W1:Y:S02]  /*291f0*/  SHFL.UP P6, R14, R13, R12, R11 ;  /* 0x0400000c0d0e7389 */ /* 0x00006400000c000b */
[----:B01----:R-:W-:Y:S01]  /*29200*/  ENDCOLLECTIVE ;  /* 0x000000000000791b */ /* 0x003fe20003800000 */
.L_x_3511:
[----:B------:R-:W-:Y:S01]  /*29210*/  IMAD.MOV.U32 R12, RZ, RZ, 0x8 ;  /* 0x00000008ff0c7424 */ /* 0x000fe200078e00ff */
[----:B------:R-:W-:-:S05]  /*29220*/  SEL R3, R14, RZ, P3 ;  /* 0x000000ff0e037207 */ /* 0x000fca0001800000 */
[----:B------:R-:W-:-:S04]  /*29230*/  IMAD.IADD R3, R2, 0x1, R3 ;  /* 0x0000000102037824 */ /* 0x000fc800078e0203 */
[----:B------:R-:W-:-:S07]  /*29240*/  IMAD.MOV.U32 R13, RZ, RZ, R3 ;  /* 0x000000ffff0d7224 */ /* 0x000fce00078e0003 */
[----:B------:R-:W-:Y:S05]  /*29250*/  WARPSYNC.COLLECTIVE R15, `(.L_x_3512) ;  /* 0x000000000f087348 */ /* 0x000fea0003c00000 */
[----:B------:R0:W1:Y:S02]  /*29260*/  SHFL.UP P6, R14, R13, R12, R11 ;  /* 0x0400000c0d0e7389 */ /* 0x00006400000c000b */
[----:B01----:R-:W-:Y:S01]  /*29270*/  ENDCOLLECTIVE ;  /* 0x000000000000791b */ /* 0x003fe20003800000 */
.L_x_3512:
[----:B------:R-:W-:Y:S01]  /*29280*/  IMAD.MOV.U32 R12, RZ, RZ, 0x10 ;  /* 0x00000010ff0c7424 */ /* 0x000fe200078e00ff */
[----:B------:R-:W-:-:S05]  /*29290*/  SEL R14, R14, RZ, P4 ;  /* 0x000000ff0e0e7207 */ /* 0x000fca0002000000 */
[----:B------:R-:W-:-:S04]  /*292a0*/  IMAD.IADD R5, R3, 0x1, R14 ;  /* 0x0000000103057824 */ /* 0x000fc800078e020e */
[----:B------:R-:W-:-:S07]  /*292b0*/  IMAD.MOV.U32 R13, RZ, RZ, R5 ;  /* 0x000000ffff0d7224 */ /* 0x000fce00078e0005 */
[----:B------:R-:W-:Y:S05]  /*292c0*/  WARPSYNC.COLLECTIVE R15, `(.L_x_3513) ;  /* 0x000000000f087348 */ /* 0x000fea0003c00000 */
[----:B------:R0:W1:Y:S02]  /*292d0*/  SHFL.UP P6, R14, R13, R12, R11 ;  /* 0x0400000c0d0e7389 */ /* 0x00006400000c000b */
[----:B01----:R-:W-:Y:S01]  /*292e0*/  ENDCOLLECTIVE ;  /* 0x000000000000791b */ /* 0x003fe20003800000 */
.L_x_3513:
        /* <DEDUP_REMOVED lines=8> */
.L_x_3514:
[----:B------:R-:W-:Y:S05]  /*29370*/  BRA `(.L_x_3515) ;  /* 0xffffff8000d87947 */ /* 0x000fea000383ffff */
.L_x_3241:
[----:B------:R-:W-:Y:S01]  /*29380*/  BSSY B0, `(.L_x_3516) ;  /* 0x0000007000007945 */ /* 0x000fe20003800000 */
[----:B-1----:R-:W-:Y:S01]  /*29390*/  MOV R12, 0x1 ;  /* 0x00000001000c7802 */ /* 0x002fe20000000f00 */
[----:B------:R-:W-:Y:S02]  /*293a0*/  IMAD.MOV.U32 R11, RZ, RZ, RZ ;  /* 0x000000ffff0b7224 */ /* 0x000fe400078e00ff */
[----:B------:R-:W-:-:S07]  /*293b0*/  IMAD.MOV.U32 R15, RZ, RZ, -0x1 ;  /* 0xffffffffff0f7424 */ /* 0x000fce00078e00ff */
[----:B------:R-:W-:Y:S05]  /*293c0*/  WARPSYNC.COLLECTIVE R15, `(.L_x_3517) ;  /* 0x000000000f087348 */ /* 0x000fea0003c00000 */
[----:B------:R0:W1:Y:S02]  /*293d0*/  SHFL.UP P6, R14, R13, R12, R11 ;  /* 0x0400000c0d0e7389 */ /* 0x00006400000c000b */
[----:B01----:R-:W-:Y:S01]  /*293e0*/  ENDCOLLECTIVE ;  /* 0x000000000000791b */ /* 0x003fe20003800000 */
.L_x_3517:
[----:B------:R-:W-:Y:S05]  /*293f0*/  BSYNC B0 ;  /* 0x0000000000007941 */ /* 0x000fea0003800000 */
.L_x_3516:
        /* <DEDUP_REMOVED lines=8> */
.L_x_3518:
[----:B------:R-:W-:Y:S01]  /*29480*/  IMAD.MOV.U32 R12, RZ, RZ, 0x4 ;  /* 0x00000004ff0c7424 */ /* 0x000fe200078e00ff */
[----:B------:R-:W-:-:S05]  /*29490*/  SEL R2, R14, RZ, P2 ;  /* 0x000000ff0e027207 */ /* 0x000fca0001000000 */
[----:B------:R-:W-:-:S04]  /*294a0*/  IMAD.IADD R2, R13, 0x1, R2 ;  /* 0x000000010d027824 */ /* 0x000fc800078e0202 */
[----:B------:R-:W-:-:S07]  /*294b0*/  IMAD.MOV.U32 R13, RZ, RZ, R2 ;  /* 0x000000ffff0d7224 */ /* 0x000fce00078e0002 */
[----:B------:R-:W-:Y:S05]  /*294c0*/  WARPSYNC.COLLECTIVE R15, `(.L_x_3519) ;  /* 0x000000000f087348 */ /* 0x000fea0003c00000 */
[----:B------:R0:W1:Y:S02]  /*294d0*/  SHFL.UP P6, R14, R13, R12, R11 ;  /* 0x0400000c0d0e7389 */ /* 0x00006400000c000b */
[----:B01----:R-:W-:Y:S01]  /*294e0*/  ENDCOLLECTIVE ;  /* 0x000000000000791b */ /* 0x003fe20003800000 */
.L_x_3519:
[----:B------:R-:W-:Y:S01]  /*294f0*/  IMAD.MOV.U32 R12, RZ, RZ, 0x8 ;  /* 0x00000008ff0c7424 */ /* 0x000fe200078e00ff */
[----:B------:R-:W-:-:S05]  /*29500*/  SEL R3, R14, RZ, P3 ;  /* 0x000000ff0e037207 */ /* 0x000fca0001800000 */
[----:B------:R-:W-:-:S04]  /*29510*/  IMAD.IADD R3, R2, 0x1, R3 ;  /* 0x0000000102037824 */ /* 0x000fc800078e0203 */
[----:B------:R-:W-:-:S07]  /*29520*/  IMAD.MOV.U32 R13, RZ, RZ, R3 ;  /* 0x000000ffff0d7224 */ /* 0x000fce00078e0003 */
[----:B------:R-:W-:Y:S05]  /*29530*/  WARPSYNC.COLLECTIVE R15, `(.L_x_3520) ;  /* 0x000000000f087348 */ /* 0x000fea0003c00000 */
[----:B------:R0:W1:Y:S02]  /*29540*/  SHFL.UP P6, R14, R13, R12, R11 ;  /* 0x0400000c0d0e7389 */ /* 0x00006400000c000b */
[----:B01----:R-:W-:Y:S01]  /*29550*/  ENDCOLLECTIVE ;  /* 0x000000000000791b */ /* 0x003fe20003800000 */
.L_x_3520:
[----:B------:R-:W-:Y:S01]  /*29560*/  IMAD.MOV.U32 R12, RZ, RZ, 0x10 ;  /* 0x00000010ff0c7424 */ /* 0x000fe200078e00ff */
[----:B------:R-:W-:-:S04]  /*29570*/  SEL R14, R14, RZ, P4 ;  /* 0x000000ff0e0e7207 */ /* 0x000fc80002000000 */
[----:B------:R-:W-:-:S05]  /*29580*/  IADD3 R5, R3, R14, RZ ;  /* 0x0000000e03057210 */ /* 0x000fca0007ffe0ff */
[----:B------:R-:W-:-:S07]  /*29590*/  IMAD.MOV.U32 R13, RZ, RZ, R5 ;  /* 0x000000ffff0d7224 */ /* 0x000fce00078e0005 */
[----:B------:R-:W-:Y:S05]  /*295a0*/  WARPSYNC.COLLECTIVE R15, `(.L_x_3521) ;  /* 0x000000000f087348 */ /* 0x000fea0003c00000 */
[----:B------:R0:W1:Y:S02]  /*295b0*/  SHFL.UP P6, R14, R13, R12, R11 ;  /* 0x0400000c0d0e7389 */ /* 0x00006400000c000b */
[----:B01----:R-:W-:Y:S01]  /*295c0*/  ENDCOLLECTIVE ;  /* 0x000000000000791b */ /* 0x003fe20003800000 */
.L_x_3521:
        /* <DEDUP_REMOVED lines=8> */
.L_x_3522:
[----:B------:R-:W-:Y:S05]  /*29650*/  BRA `(.L_x_3523) ;  /* 0xffffff8000c47947 */ /* 0x000fea000383ffff */
.L_x_3243:
[----:B------:R-:W-:Y:S01]  /*29660*/  BSSY B0, `(.L_x_3524) ;  /* 0x0000006000007945 */ /* 0x000fe20003800000 */
[----:B------:R-:W-:Y:S01]  /*29670*/  PLOP3.LUT P6, PT, P6, PT, PT, 0x8, 0x0 ;  /* 0x000000000000781c */ /* 0x000fe200037ce170 */
[----:B------:R-:W-:-:S12]  /*29680*/  IMAD.MOV.U32 R15, RZ, RZ, -0x1 ;  /* 0xffffffffff0f7424 */ /* 0x000fd800078e00ff */
[----:B01----:R-:W-:Y:S05]  /*29690*/  WARPSYNC.COLLECTIVE R15, `(.L_x_3525) ;  /* 0x000000000f087348 */ /* 0x003fea0003c00000 */
[----:B------:R-:W-:Y:S01]  /*296a0*/  VOTE.ANY R14, PT, P6 ;  /* 0x00000000000e7806 */ /* 0x000fe200030e0100 */
[----:B01----:R-:W-:Y:S06]  /*296b0*/  ENDCOLLECTIVE ;  /* 0x000000000000791b */ /* 0x003fec0003800000 */
.L_x_3525:
[----:B------:R-:W-:Y:S05]  /*296c0*/  BSYNC B0 ;  /* 0x0000000000007941 */ /* 0x000fea0003800000 */
.L_x_3524:
        /* <DEDUP_REMOVED lines=8> */
.L_x_3526:
[----:B------:R-:W-:Y:S01]  /*29750*/  IMAD.IADD R19, R12, 0x1, R19 ;  /* 0x000000010c137824 */ /* 0x000fe200078e0213 */
[----:B------:R-:W-:Y:S01]  /*29760*/  MOV R13, R4 ;  /* 0x00000004000d7202 */ /* 0x000fe20000000f00 */
[----:B------:R-:W-:-:S07]  /*29770*/  IMAD.MOV.U32 R17, RZ, RZ, R14 ;  /* 0x000000ffff117224 */ /* 0x000fce00078e000e */
[----:B------:R-:W-:Y:S05]  /*29780*/  WARPSYNC.COLLECTIVE R15, `(.L_x_3527) ;  /* 0x000000000f087348 */ /* 0x000fea0003c00000 */
[----:B------:R0:W1:Y:S02]  /*29790*/  SHFL.IDX P6, R14, R13, R12, R11 ;  /* 0x0000000c0d0e7389 */ /* 0x00006400000c000b */
[----:B01----:R-:W-:Y:S01]  /*297a0*/  ENDCOLLECTIVE ;  /* 0x000000000000791b */ /* 0x003fe20003800000 */
.L_x_3527:
[----:B------:R-:W-:Y:S01]  /*297b0*/  IMAD.MOV.U32 R4, RZ, RZ, R14 ;  /* 0x000000ffff047224 */ /* 0x000fe200078e000e */
[----:B------:R-:W-:Y:S06]  /*297c0*/  BRA `(.L_x_3528) ;  /* 0xffffff8000a87947 */ /* 0x000fec000383ffff */
.L_x_3245:
[----:B------:R-:W-:Y:S01]  /*297d0*/  BSSY B0, `(.L_x_3529) ;  /* 0x0000007000007945 */ /* 0x000fe20003800000 */
[----:B------:R-:W-:Y:S02]  /*297e0*/  IMAD.MOV.U32 R13, RZ, RZ, R2 ;  /* 0x000000ffff0d7224 */ /* 0x000fe400078e0002 */
[----:B------:R-:W-:Y:S02]  /*297f0*/  IMAD.MOV.U32 R11, RZ, RZ, 0x1f ;  /* 0x0000001fff0b7424 */ /* 0x000fe400078e00ff */
[----:B------:R-:W-:-:S07]  /*29800*/  IMAD.MOV.U32 R15, RZ, RZ, -0x1 ;  /* 0xffffffffff0f7424 */ /* 0x000fce00078e00ff */
[----:B0-23--:R-:W-:Y:S05]  /*29810*/  WARPSYNC.COLLECTIVE R15, `(.L_x_3530) ;  /* 0x000000000f087348 */ /* 0x00dfea0003c00000 */
[----:B------:R1:W4:Y:S02]  /*29820*/  SHFL.IDX P6, R14, R13, R12, R11 ;  /* 0x0000000c0d0e7389 */ /* 0x00032400000c000b */
[----:B01234-:R-:W-:Y:S01]  /*29830*/  ENDCOLLECTIVE ;  /* 0x000000000000791b */ /* 0x01ffe20003800000 */
.L_x_3530:
[----:B------:R-:W-:Y:S05]  /*29840*/  BSYNC B0 ;  /* 0x0000000000007941 */ /* 0x000fea0003800000 */
.L_x_3529:
[----:B------:R-:W-:Y:S01]  /*29850*/  IMAD.MOV.U32 R6, RZ, RZ, R14 ;  /* 0x000000ffff067224 */ /* 0x000fe200078e000e */
[----:B------:R-:W-:Y:S06]  /*29860*/  BRA `(.L_x_3244) ;  /* 0xffffff8000987947 */ /* 0x000fec000383ffff */
.L_x_3251:
[----:B-1----:R1:W3:Y:S02]  /*29870*/  SYNCS.PHASECHK.TRANS64.TRYWAIT P0, [R4+URZ+0x28820], R0 ;  /* 0x02882000040075a7 */ /* 0x0022e4000800017f */
[----:B---3--:R-:W-:Y:S05]  /*29880*/  @!P0 NANOSLEEP.SYNCS 0x989680 ;  /* 0x009896800000895d */ /* 0x008fea0003900000 */
[----:B------:R-:W3:Y:S02]  /*29890*/  @!P0 SYNCS.PHASECHK.TRANS64 P0, [R4+URZ+0x28820], R0 ;  /* 0x02882000040085a7 */ /* 0x000ee4000800007f */
[----:B---3--:R-:W-:Y:S05]  /*298a0*/  @!P0 BRA `(.L_x_3251) ;  /* 0xfffffffc00f08947 */ /* 0x008fea000383ffff */
[----:B------:R-:W-:Y:S05]  /*298b0*/  BRA `(.L_x_3531) ;  /* 0xffffff8800f07947 */ /* 0x000fea000383ffff */
.L_x_3252:
        /* <DEDUP_REMOVED lines=11> */
.L_x_3533:
[----:B------:R-:W-:Y:S05]  /*29970*/  BSYNC B0 ;  /* 0x0000000000007941 */ /* 0x000fea0003800000 */
.L_x_3532:
[----:B------:R-:W-:Y:S05]  /*29980*/  BRA `(.L_x_3534) ;  /* 0xffffff8800d87947 */ /* 0x000fea000383ffff */
.L_x_3253:
[----:B------:R-:W-:Y:S01]  /*29990*/  BSSY B0, `(.L_x_3535) ;  /* 0x0000006000007945 */ /* 0x000fe20003800000 */
[----:B------:R-:W-:-:S07]  /*299a0*/  IMAD.MOV.U32 R15, RZ, RZ, -0x1 ;  /* 0xffffffffff0f7424 */ /* 0x000fce00078e00ff */
[----:B012---:R-:W-:Y:S05]  /*299b0*/  WARPSYNC.COLLECTIVE R15, `(.L_x_3536) ;  /* 0x000000000f0c7348 */ /* 0x007fea0003c00000 */
[----:B------:R-:W-:Y:S02]  /*299c0*/  ELECT P6, UR62, PT ;  /* 0x00000000003e782f */ /* 0x000fe400038c0000 */
[----:B------:R-:W-:Y:S01]  /*299d0*/  MOV R14, UR62 ;  /* 0x0000003e000e7c02 */ /* 0x000fe20008000f00 */
[----:B012---:R-:W-:Y:S10]  /*299e0*/  ENDCOLLECTIVE ;  /* 0x000000000000791b */ /* 0x007ff40003800000 */
.L_x_3536:
[----:B------:R-:W-:Y:S05]  /*299f0*/  BSYNC B0 ;  /* 0x0000000000007941 */ /* 0x000fea0003800000 */
.L_x_3535:
[----:B------:R-:W-:Y:S05]  /*29a00*/  BRA `(.L_x_3537) ;  /* 0xffffff8800cc7947 */ /* 0x000fea000383ffff */
.L_x_3255:
[----:B-1----:R1:W3:Y:S02]  /*29a10*/  SYNCS.PHASECHK.TRANS64.TRYWAIT P1, [R5+URZ+0x28840], R0 ;  /* 0x02884000050075a7 */ /* 0x0022e4000802017f */
[----:B---3--:R-:W-:Y:S05]  /*29a20*/  @!P1 NANOSLEEP.SYNCS 0x989680 ;  /* 0x009896800000995d */ /* 0x008fea0003900000 */
[----:B------:R-:W3:Y:S02]  /*29a30*/  @!P1 SYNCS.PHASECHK.TRANS64 P1, [R5+URZ+0x28840], R0 ;  /* 0x02884000050095a7 */ /* 0x000ee4000802007f */
[----:B---3--:R-:W-:Y:S05]  /*29a40*/  @!P1 BRA `(.L_x_3255) ;  /* 0xfffffffc00f09947 */ /* 0x008fea000383ffff */
[----:B------:R-:W-:Y:S05]  /*29a50*/  BRA `(.L_x_3538) ;  /* 0xffffff8800ec7947 */ /* 0x000fea000383ffff */
.L_x_3257:
[----:B---3--:R3:W4:Y:S02]  /*29a60*/  SYNCS.PHASECHK.TRANS64.TRYWAIT P1, [R25+URZ+0x28840], R2 ;  /* 0x02884002190075a7 */ /* 0x008724000802017f */
[----:B----4-:R-:W-:Y:S05]  /*29a70*/  @!P1 NANOSLEEP.SYNCS 0x989680 ;  /* 0x009896800000995d */ /* 0x010fea0003900000 */
[----:B------:R-:W4:Y:S02]  /*29a80*/  @!P1 SYNCS.PHASECHK.TRANS64 P1, [R25+URZ+0x28840], R2 ;  /* 0x02884002190095a7 */ /* 0x000f24000802007f */
[----:B----4-:R-:W-:Y:S05]  /*29a90*/  @!P1 BRA `(.L_x_3257) ;  /* 0xfffffffc00f09947 */ /* 0x010fea000383ffff */
[----:B------:R-:W-:Y:S05]  /*29aa0*/  BRA `(.L_x_3539) ;  /* 0xffffff8800f87947 */ /* 0x000fea000383ffff */
.L_x_3259:
[----:B----4-:R4:W0:Y:S02]  /*29ab0*/  SYNCS.PHASECHK.TRANS64.TRYWAIT P1, [R5+URZ+0x28860], R0 ;  /* 0x02886000050075a7 */ /* 0x010824000802017f */
[----:B0-----:R-:W-:Y:S05]  /*29ac0*/  @!P1 NANOSLEEP.SYNCS 0x989680 ;  /* 0x009896800000995d */ /* 0x001fea0003900000 */
[----:B------:R-:W0:Y:S02]  /*29ad0*/  @!P1 SYNCS.PHASECHK.TRANS64 P1, [R5+URZ+0x28860], R0 ;  /* 0x02886000050095a7 */ /* 0x000e24000802007f */
[----:B0-----:R-:W-:Y:S05]  /*29ae0*/  @!P1 BRA `(.L_x_3259) ;  /* 0xfffffffc00f09947 */ /* 0x001fea000383ffff */
[----:B------:R-:W-:Y:S05]  /*29af0*/  BRA `(.L_x_3540) ;  /* 0xffffff8800f47947 */ /* 0x000fea000383ffff */
.L_x_3541:
        /* <DEDUP_REMOVED lines=16> */
.L_x_3550:


//--------------------- .nv.global.init           --------------------------
	.section	.nv.global.init,"aw",@progbits
.nv.global.init:
	.type		$str$23,@object
	.size		$str$23,($str$24 - $str$23)
$str$23:
        /*0000*/ 	.byte	0x28, 0x61, 0x64, 0x64, 0x72, 0x65, 0x73, 0x73, 0x20, 0x26, 0x20, 0x6d, 0x61, 0x73, 0x6b, 0x29
        /*0010*/ 	.byte	0x20, 0x3d, 0x3d, 0x20, 0x30, 0x00
	.type		$str$24,@object
	.size		$str$24,(__unnamed_4 - $str$24)
$str$24:
        /*0016*/ 	.byte	0x2f, 0x74, 0x6d, 0x70, 0x2f, 0x6f, 0x73, 0x73, 0x5f, 0x6b, 0x65, 0x72, 0x6e, 0x65, 0x6c, 0x73
        /*0026*/ 	.byte	0x5f, 0x73, 0x72, 0x63, 0x2f, 0x66, 0x6c, 0x61, 0x73, 0x68, 0x5f, 0x61, 0x74, 0x74, 0x65, 0x6e
        /*0036*/ 	.byte	0x74, 0x69, 0x6f, 0x6e, 0x2f, 0x63, 0x73, 0x72, 0x63, 0x2f, 0x63, 0x75, 0x74, 0x6c, 0x61, 0x73
        /*0046*/ 	.byte	0x73, 0x2f, 0x69, 0x6e, 0x63, 0x6c, 0x75, 0x64, 0x65, 0x2f, 0x63, 0x75, 0x74, 0x65, 0x2f, 0x70
        /*0056*/ 	.byte	0x6f, 0x69, 0x6e, 0x74, 0x65, 0x72, 0x5f, 0x66, 0x6c, 0x61, 0x67, 0x67, 0x65, 0x64, 0x2e, 0x68
        /*0066*/ 	.byte	0x70, 0x70, 0x00
	.type		__unnamed_4,@object
	.size		__unnamed_4,(__unnamed_3 - __unnamed_4)
__unnamed_4:
        /* <DEDUP_REMOVED lines=25> */
	.type		__unnamed_3,@object
	.size		__unnamed_3,(__unnamed_2 - __unnamed_3)
__unnamed_3:
        /* <DEDUP_REMOVED lines=29> */
	.type		__unnamed_2,@object
	.size		__unnamed_2,(__unnamed_1 - __unnamed_2)
__unnamed_2:
        /* <DEDUP_REMOVED lines=29> */
	.type		__unnamed_1,@object
	.size		__unnamed_1,(.L_0 - __unnamed_1)
__unnamed_1:
        /* <DEDUP_REMOVED lines=29> */
        /*075d*/ 	.byte	0x5d, 0x00
.L_0:


//--------------------- .nv.shared._ZN7cutlass13device_kernelIN5flash11enable_sm90INS1_16FlashAttnFwdSm90INS1_25CollectiveMainloopFwdSm90ILi2EN4cute5tupleIJNS5_1CILi1EEES8_S8_EEENS6_IJNS7_ILi128EEESA_SA_EEELi128ENS_10bfloat16_tEfNS_4arch4Sm90ELb0ELb0ELb1ELb0ELb1ELb0ELb0ELb1ELb1ELb1ELb1ELb0EEENS1_21CollectiveEpilogueFwdISB_S9_SC_SE_Li256ELb0ELb1ELb1ELb0EEENS1_19SingleTileSchedulerILb0ELb1ELb1ELi128EEEEEEEEEvNT_6ParamsE --------------------------
	.section	.nv.shared._ZN7cutlass13device_kernelIN5flash11enable_sm90INS1_16FlashAttnFwdSm90INS1_25CollectiveMainloopFwdSm90ILi2EN4cute5tupleIJNS5_1CILi1EEES8_S8_EEENS6_IJNS7_ILi128EEESA_SA_EEELi128ENS_10bfloat16_tEfNS_4arch4Sm90ELb0ELb0ELb1ELb0ELb1ELb0ELb0ELb1ELb1ELb1ELb1ELb0EEENS1_21CollectiveEpilogueFwdISB_S9_SC_SE_Li256ELb0ELb1ELb1ELb0EEENS1_19SingleTileSchedulerILb0ELb1ELb1ELi128EEEEEEEEEvNT_6ParamsE,"aw",@nobits
	.sectionflags	@""
	.align	16
	.zero		1024


//--------------------- .nv.shared.reserved.0     --------------------------
	.section	.nv.shared.reserved.0,"aw",@nobits
	.weak		__nv_reservedSMEM_offset_0_alias
	.size		__nv_reservedSMEM_offset_0_alias, 0, 0
	.other		__nv_reservedSMEM_offset_0_alias,@"STO_CUDA_RESERVED_SHARED STV_DEFAULT"
__nv_reservedSMEM_offset_0_alias:
	.zero		0


//--------------------- .nv.global                --------------------------
	.section	.nv.global,"aw",@nobits
.nv.global:
	.type		_ZN86_INTERNAL_50bebadd_50_flash_fwd_hdim128_bf16_paged_split_softcap_sm90_cu_cf07d2ef_29124cute1_E,@object
	.size		_ZN86_INTERNAL_50bebadd_50_flash_fwd_hdim128_bf16_paged_split_softcap_sm90_cu_cf07d2ef_29124cute1_E,(_ZN86_INTERNAL_50bebadd_50_flash_fwd_hdim128_bf16_paged_split_softcap_sm90_cu_cf07d2ef_29124cuda3std3__45__cpo6cbeginE - _ZN86_INTERNAL_50bebadd_50_flash_fwd_hdim128_bf16_paged_split_softcap_sm90_cu_cf07d2ef_29124cute1_E)
_ZN86_INTERNAL_50bebadd_50_flash_fwd_hdim128_bf16_paged_split_softcap_sm90_cu_cf07d2ef_29124cute1_E:
	.zero		1
	.type		_ZN86_INTERNAL_50bebadd_50_flash_fwd_hdim128_bf16_paged_split_softcap_sm90_cu_cf07d2ef_29124cuda3std3__45__cpo6cbeginE,@object
	.size		_ZN86_INTERNAL_50bebadd_50_flash_fwd_hdim128_bf16_paged_split_softcap_sm90_cu_cf07d2ef_29124cuda3std3__45__cpo6cbeginE,(_ZN86_INTERNAL_50bebadd_50_flash_fwd_hdim128_bf16_paged_split_softcap_sm90_cu_cf07d2ef_29124cuda3std3__48in_placeE - _ZN86_INTERNAL_50bebadd_50_flash_fwd_hdim128_bf16_paged_split_softcap_sm90_cu_cf07d2ef_29124cuda3std3__45__cpo6cbeginE)
_ZN86_INTERNAL_50bebadd_50_flash_fwd_hdim128_bf16_paged_split_softcap_sm90_cu_cf07d2ef_29124cuda3std3__45__cpo6cbeginE:
	.zero		1
	.type		_ZN86_INTERNAL_50bebadd_50_flash_fwd_hdim128_bf16_paged_split_softcap_sm90_cu_cf07d2ef_29124cuda3std3__48in_placeE,@object
	.size		_ZN86_INTERNAL_50bebadd_50_flash_fwd_hdim128_bf16_paged_split_softcap_sm90_cu_cf07d2ef_29124cuda3std3__48in_placeE,(_ZN86_INTERNAL_50bebadd_50_flash_fwd_hdim128_bf16_paged_split_softcap_sm90_cu_cf07d2ef_29124cuda3std6ranges3__45__cpo9iter_moveE - _ZN86_INTERNAL_50bebadd_50_flash_fwd_hdim128_bf16_paged_split_softcap_sm90_cu_cf07d2ef_29124cuda3std3__48in_placeE)
_ZN86_INTERNAL_50bebadd_50_flash_fwd_hdim128_bf16_paged_split_softcap_sm90_cu_cf07d2ef_29124cuda3std3__48in_placeE:
	.zero		1
	.type		_ZN86_INTERNAL_50bebadd_50_flash_fwd_hdim128_bf16_paged_split_softcap_sm90_cu_cf07d2ef_29124cuda3std6ranges3__45__cpo9iter_moveE,@object
	.size		_ZN86_INTERNAL_50bebadd_50_flash_fwd_hdim128_bf16_paged_split_softcap_sm90_cu_cf07d2ef_29124cuda3std6ranges3__45__cpo9iter_moveE,(_ZN86_INTERNAL_50bebadd_50_flash_fwd_hdim128_bf16_paged_split_softcap_sm90_cu_cf07d2ef_29124cuda3std3__45__cpo5beginE - _ZN86_INTERNAL_50bebadd_50_flash_fwd_hdim128_bf16_paged_split_softcap_sm90_cu_cf07d2ef_29124cuda3std6ranges3__45__cpo9iter_moveE)
_ZN86_INTERNAL_50bebadd_50_flash_fwd_hdim128_bf16_paged_split_softcap_sm90_cu_cf07d2ef_29124cuda3std6ranges3__45__cpo9iter_moveE:
	.zero		1
	.type		_ZN86_INTERNAL_50bebadd_50_flash_fwd_hdim128_bf16_paged_split_softcap_sm90_cu_cf07d2ef_29124cuda3std3__45__cpo5beginE,@object
	.size		_ZN86_INTERNAL_50bebadd_50_flash_fwd_hdim128_bf16_paged_split_softcap_sm90_cu_cf07d2ef_29124cuda3std3__45__cpo5beginE,(_ZN86_INTERNAL_50bebadd_50_flash_fwd_hdim128_bf16_paged_split_softcap_sm90_cu_cf07d2ef_29124cuda3std3__488_GLOBAL__N__50bebadd_50_flash_fwd_hdim128_bf16_paged_split_softcap_sm90_cu_cf07d2ef_29126ignoreE - _ZN86_INTERNAL_50bebadd_50_flash_fwd_hdim128_bf16_paged_split_softcap_sm90_cu_cf07d2ef_29124cuda3std3__45__cpo5beginE)
_ZN86_INTERNAL_50bebadd_50_flash_fwd_hdim128_bf16_paged_split_softcap_sm90_cu_cf07d2ef_29124cuda3std3__45__cpo5beginE:
	.zero		1
	.type		_ZN86_INTERNAL_50bebadd_50_flash_fwd_hdim128_bf16_paged_split_softcap_sm90_cu_cf07d2ef_29124cuda3std3__488_GLOBAL__N__50bebadd_50_flash_fwd_hdim128_bf16_paged_split_softcap_sm90_cu_cf07d2ef_29126ignoreE,@object
	.size		_ZN86_INTERNAL_50bebadd_50_flash_fwd_hdim128_bf16_paged_split_softcap_sm90_cu_cf07d2ef_29124cuda3std3__488_GLOBAL__N__50bebadd_50_flash_fwd_hdim128_bf16_paged_split_softcap_sm90_cu_cf07d2ef_29126ignoreE,(_ZN86_INTERNAL_50bebadd_50_flash_fwd_hdim128_bf16_paged_split_softcap_sm90_cu_cf07d2ef_29124cute7productE - _ZN86_INTERNAL_50bebadd_50_flash_fwd_hdim128_bf16_paged_split_softcap_sm90_cu_cf07d2ef_29124cuda3std3__488_GLOBAL__N__50bebadd_50_flash_fwd_hdim128_bf16_paged_split_softcap_sm90_cu_cf07d2ef_29126ignoreE)
_ZN86_INTERNAL_50bebadd_50_flash_fwd_hdim128_bf16_paged_split_softcap_sm90_cu_cf07d2ef_29124cuda3std3__488_GLOBAL__N__50bebadd_50_flash_fwd_hdim128_bf16_paged_split_softcap_sm90_cu_cf07d2ef_29126ignoreE:
	.zero		1
	.type		_ZN86_INTERNAL_50bebadd_50_flash_fwd_hdim128_bf16_paged_split_softcap_sm90_cu_cf07d2ef_29124cute7productE,@object
	.size		_ZN86_INTERNAL_50bebadd_50_flash_fwd_hdim128_bf16_paged_split_softcap_sm90_cu_cf07d2ef_29124cute7productE,(_ZN86_INTERNAL_50bebadd_50_flash_fwd_hdim128_bf16_paged_split_softcap_sm90_cu_cf07d2ef_29124cuda3std3__45__cpo3endE - _ZN86_INTERNAL_50bebadd_50_flash_fwd_hdim128_bf16_paged_split_softcap_sm90_cu_cf07d2ef_29124cute7productE)
_ZN86_INTERNAL_50bebadd_50_flash_fwd_hdim128_bf16_paged_split_softcap_sm90_cu_cf07d2ef_29124cute7productE:
	.zero		1
	.type		_ZN86_INTERNAL_50bebadd_50_flash_fwd_hdim128_bf16_paged_split_softcap_sm90_cu_cf07d2ef_29124cuda3std3__45__cpo3endE,@object
	.size		_ZN86_INTERNAL_50bebadd_50_flash_fwd_hdim128_bf16_paged_split_softcap_sm90_cu_cf07d2ef_29124cuda3std3__45__cpo3endE,(_ZN86_INTERNAL_50bebadd_50_flash_fwd_hdim128_bf16_paged_split_softcap_sm90_cu_cf07d2ef_29124cuda3std3__419piecewise_constructE - _ZN86_INTERNAL_50bebadd_50_flash_fwd_hdim128_bf16_paged_split_softcap_sm90_cu_cf07d2ef_29124cuda3std3__45__cpo3endE)
_ZN86_INTERNAL_50bebadd_50_flash_fwd_hdim128_bf16_paged_split_softcap_sm90_cu_cf07d2ef_29124cuda3std3__45__cpo3endE:
	.zero		1
	.type		_ZN86_INTERNAL_50bebadd_50_flash_fwd_hdim128_bf16_paged_split_softcap_sm90_cu_cf07d2ef_29124cuda3std3__419piecewise_constructE,@object
	.size		_ZN86_INTERNAL_50bebadd_50_flash_fwd_hdim128_bf16_paged_split_softcap_sm90_cu_cf07d2ef_29124cuda3std3__419piecewise_constructE,(_ZN86_INTERNAL_50bebadd_50_flash_fwd_hdim128_bf16_paged_split_softcap_sm90_cu_cf07d2ef_29124cuda3std3__45__cpo4cendE - _ZN86_INTERNAL_50bebadd_50_flash_fwd_hdim128_bf16_paged_split_softcap_sm90_cu_cf07d2ef_29124cuda3std3__419piecewise_constructE)
_ZN86_INTERNAL_50bebadd_50_flash_fwd_hdim128_bf16_paged_split_softcap_sm90_cu_cf07d2ef_29124cuda3std3__419piecewise_constructE:
	.zero		1
	.type		_ZN86_INTERNAL_50bebadd_50_flash_fwd_hdim128_bf16_paged_split_softcap_sm90_cu_cf07d2ef_29124cuda3std3__45__cpo4cendE,@object
	.size		_ZN86_INTERNAL_50bebadd_50_flash_fwd_hdim128_bf16_paged_split_softcap_sm90_cu_cf07d2ef_29124cuda3std3__45__cpo4cendE,(_ZN86_INTERNAL_50bebadd_50_flash_fwd_hdim128_bf16_paged_split_softcap_sm90_cu_cf07d2ef_29124cuda3std6ranges3__45__cpo4swapE - _ZN86_INTERNAL_50bebadd_50_flash_fwd_hdim128_bf16_paged_split_softcap_sm90_cu_cf07d2ef_29124cuda3std3__45__cpo4cendE)
_ZN86_INTERNAL_50bebadd_50_flash_fwd_hdim128_bf16_paged_split_softcap_sm90_cu_cf07d2ef_29124cuda3std3__45__cpo4cendE:
	.zero		1
	.type		_ZN86_INTERNAL_50bebadd_50_flash_fwd_hdim128_bf16_paged_split_softcap_sm90_cu_cf07d2ef_29124cuda3std6ranges3__45__cpo4swapE,@object
	.size		_ZN86_INTERNAL_50bebadd_50_flash_fwd_hdim128_bf16_paged_split_softcap_sm90_cu_cf07d2ef_29124cuda3std6ranges3__45__cpo4swapE,(.L_11 - _ZN86_INTERNAL_50bebadd_50_flash_fwd_hdim128_bf16_paged_split_softcap_sm90_cu_cf07d2ef_29124cuda3std6ranges3__45__cpo4swapE)
_ZN86_INTERNAL_50bebadd_50_flash_fwd_hdim128_bf16_paged_split_softcap_sm90_cu_cf07d2ef_29124cuda3std6ranges3__45__cpo4swapE:
	.zero		1
.L_11:


//--------------------- .nv.shared._ZN7cutlass13device_kernelIN5flash11enable_sm90INS1_16FlashAttnFwdSm90INS1_25CollectiveMainloopFwdSm90ILi2EN4cute5tupleIJNS5_1CILi1EEES8_S8_EEENS6_IJNS7_ILi128EEESA_SA_EEELi128ENS_10bfloat16_tEfNS_4arch4Sm90ELb0ELb0ELb1ELb1ELb1ELb0ELb0ELb1ELb1ELb1ELb1ELb0EEENS1_21CollectiveEpilogueFwdISB_S9_SC_SE_Li256ELb1ELb1ELb1ELb0EEENS1_36VarlenDynamicPersistentTileSchedulerILi128ELi128ELi256ELi128ELb1ELb1ELb1ELb0ELb1ELb1EEEEEEEEEvNT_6ParamsE --------------------------
	.section	.nv.shared._ZN7cutlass13device_kernelIN5flash11enable_sm90INS1_16FlashAttnFwdSm90INS1_25CollectiveMainloopFwdSm90ILi2EN4cute5tupleIJNS5_1CILi1EEES8_S8_EEENS6_IJNS7_ILi128EEESA_SA_EEELi128ENS_10bfloat16_tEfNS_4arch4Sm90ELb0ELb0ELb1ELb1ELb1ELb0ELb0ELb1ELb1ELb1ELb1ELb0EEENS1_21CollectiveEpilogueFwdISB_S9_SC_SE_Li256ELb1ELb1ELb1ELb0EEENS1_36VarlenDynamicPersistentTileSchedulerILi128ELi128ELi256ELi128ELb1ELb1ELb1ELb0ELb1ELb1EEEEEEEEEvNT_6ParamsE,"aw",@nobits
	.sectionflags	@""
	.align	16
	.zero		1024


//--------------------- .nv.shared._ZN7cutlass13device_kernelIN5flash11enable_sm90INS1_16FlashAttnFwdSm90INS1_25CollectiveMainloopFwdSm90ILi2EN4cute5tupleIJNS5_1CILi1EEES8_S8_EEENS6_IJNS7_ILi128EEESA_SA_EEELi128ENS_10bfloat16_tEfNS_4arch4Sm90ELb0ELb0ELb1ELb1ELb1ELb1ELb0ELb1ELb1ELb1ELb1ELb0EEENS1_21CollectiveEpilogueFwdISB_S9_SC_SE_Li256ELb1ELb1ELb1ELb0EEENS1_36VarlenDynamicPersistentTileSchedulerILi128ELi128ELi256ELi128ELb1ELb1ELb1ELb0ELb1ELb1EEEEEEEEEvNT_6ParamsE --------------------------
	.section	.nv.shared._ZN7cutlass13device_kernelIN5flash11enable_sm90INS1_16FlashAttnFwdSm90INS1_25CollectiveMainloopFwdSm90ILi2EN4cute5tupleIJNS5_1CILi1EEES8_S8_EEENS6_IJNS7_ILi128EEESA_SA_EEELi128ENS_10bfloat16_tEfNS_4arch4Sm90ELb0ELb0ELb1ELb1ELb1ELb1ELb0ELb1ELb1ELb1ELb1ELb0EEENS1_21CollectiveEpilogueFwdISB_S9_SC_SE_Li256ELb1ELb1ELb1ELb0EEENS1_36VarlenDynamicPersistentTileSchedulerILi128ELi128ELi256ELi128ELb1ELb1ELb1ELb0ELb1ELb1EEEEEEEEEvNT_6ParamsE,"aw",@nobits
	.sectionflags	@""
	.align	16
	.zero		1024


//--------------------- .nv.shared._ZN7cutlass13device_kernelIN5flash11enable_sm90INS1_16FlashAttnFwdSm90INS1_25CollectiveMainloopFwdSm90ILi2EN4cute5tupleIJNS5_1CILi1EEES8_S8_EEENS6_IJNS7_ILi128EEESA_SA_EEELi128ENS_10bfloat16_tEfNS_4arch4Sm90ELb0ELb1ELb1ELb0ELb1ELb0ELb0ELb1ELb1ELb1ELb1ELb0EEENS1_21CollectiveEpilogueFwdISB_S9_SC_SE_Li256ELb0ELb1ELb1ELb0EEENS1_19SingleTileSchedulerILb0ELb1ELb1ELi128EEEEEEEEEvNT_6ParamsE --------------------------
	.section	.nv.shared._ZN7cutlass13device_kernelIN5flash11enable_sm90INS1_16FlashAttnFwdSm90INS1_25CollectiveMainloopFwdSm90ILi2EN4cute5tupleIJNS5_1CILi1EEES8_S8_EEENS6_IJNS7_ILi128EEESA_SA_EEELi128ENS_10bfloat16_tEfNS_4arch4Sm90ELb0ELb1ELb1ELb0ELb1ELb0ELb0ELb1ELb1ELb1ELb1ELb0EEENS1_21CollectiveEpilogueFwdISB_S9_SC_SE_Li256ELb0ELb1ELb1ELb0EEENS1_19SingleTileSchedulerILb0ELb1ELb1ELi128EEEEEEEEEvNT_6ParamsE,"aw",@nobits
	.sectionflags	@""
	.align	16
	.zero		1024


//--------------------- .nv.shared._ZN7cutlass13device_kernelIN5flash11enable_sm90INS1_16FlashAttnFwdSm90INS1_25CollectiveMainloopFwdSm90ILi2EN4cute5tupleIJNS5_1CILi1EEES8_S8_EEENS6_IJNS7_ILi128EEESA_SA_EEELi128ENS_10bfloat16_tEfNS_4arch4Sm90ELb0ELb1ELb1ELb1ELb1ELb0ELb0ELb1ELb1ELb1ELb1ELb0EEENS1_21CollectiveEpilogueFwdISB_S9_SC_SE_Li256ELb1ELb1ELb1ELb0EEENS1_36VarlenDynamicPersistentTileSchedulerILi128ELi128ELi256ELi128ELb1ELb1ELb1ELb1ELb0ELb1EEEEEEEEEvNT_6ParamsE --------------------------
	.section	.nv.shared._ZN7cutlass13device_kernelIN5flash11enable_sm90INS1_16FlashAttnFwdSm90INS1_25CollectiveMainloopFwdSm90ILi2EN4cute5tupleIJNS5_1CILi1EEES8_S8_EEENS6_IJNS7_ILi128EEESA_SA_EEELi128ENS_10bfloat16_tEfNS_4arch4Sm90ELb0ELb1ELb1ELb1ELb1ELb0ELb0ELb1ELb1ELb1ELb1ELb0EEENS1_21CollectiveEpilogueFwdISB_S9_SC_SE_Li256ELb1ELb1ELb1ELb0EEENS1_36VarlenDynamicPersistentTileSchedulerILi128ELi128ELi256ELi128ELb1ELb1ELb1ELb1ELb0ELb1EEEEEEEEEvNT_6ParamsE,"aw",@nobits
	.sectionflags	@""
	.align	16
	.zero		1024


//--------------------- .nv.shared._ZN7cutlass13device_kernelIN5flash11enable_sm90INS1_16FlashAttnFwdSm90INS1_25CollectiveMainloopFwdSm90ILi2EN4cute5tupleIJNS5_1CILi1EEES8_S8_EEENS6_IJNS7_ILi128EEESA_SA_EEELi128ENS_10bfloat16_tEfNS_4arch4Sm90ELb0ELb1ELb1ELb1ELb1ELb1ELb0ELb1ELb1ELb1ELb1ELb0EEENS1_21CollectiveEpilogueFwdISB_S9_SC_SE_Li256ELb1ELb1ELb1ELb0EEENS1_36VarlenDynamicPersistentTileSchedulerILi128ELi128ELi256ELi128ELb1ELb1ELb1ELb1ELb0ELb1EEEEEEEEEvNT_6ParamsE --------------------------
	.section	.nv.shared._ZN7cutlass13device_kernelIN5flash11enable_sm90INS1_16FlashAttnFwdSm90INS1_25CollectiveMainloopFwdSm90ILi2EN4cute5tupleIJNS5_1CILi1EEES8_S8_EEENS6_IJNS7_ILi128EEESA_SA_EEELi128ENS_10bfloat16_tEfNS_4arch4Sm90ELb0ELb1ELb1ELb1ELb1ELb1ELb0ELb1ELb1ELb1ELb1ELb0EEENS1_21CollectiveEpilogueFwdISB_S9_SC_SE_Li256ELb1ELb1ELb1ELb0EEENS1_36VarlenDynamicPersistentTileSchedulerILi128ELi128ELi256ELi128ELb1ELb1ELb1ELb1ELb0ELb1EEEEEEEEEvNT_6ParamsE,"aw",@nobits
	.sectionflags	@""
	.align	16
	.zero		1024


//--------------------- .nv.shared._ZN7cutlass13device_kernelIN5flash11enable_sm90INS1_16FlashAttnFwdSm90INS1_25CollectiveMainloopFwdSm90ILi2EN4cute5tupleIJNS5_1CILi1EEES8_S8_EEENS6_IJNS7_ILi128EEESA_SA_EEELi128ENS_10bfloat16_tEfNS_4arch4Sm90ELb1ELb0ELb1ELb0ELb1ELb0ELb0ELb1ELb1ELb1ELb1ELb0EEENS1_21CollectiveEpilogueFwdISB_S9_SC_SE_Li256ELb0ELb1ELb1ELb0EEENS1_19SingleTileSchedulerILb0ELb1ELb1ELi128EEEEEEEEEvNT_6ParamsE --------------------------
	.section	.nv.shared._ZN7cutlass13device_kernelIN5flash11enable_sm90INS1_16FlashAttnFwdSm90INS1_25CollectiveMainloopFwdSm90ILi2EN4cute5tupleIJNS5_1CILi1EEES8_S8_EEENS6_IJNS7_ILi128EEESA_SA_EEELi128ENS_10bfloat16_tEfNS_4arch4Sm90ELb1ELb0ELb1ELb0ELb1ELb0ELb0ELb1ELb1ELb1ELb1ELb0EEENS1_21CollectiveEpilogueFwdISB_S9_SC_SE_Li256ELb0ELb1ELb1ELb0EEENS1_19SingleTileSchedulerILb0ELb1ELb1ELi128EEEEEEEEEvNT_6ParamsE,"aw",@nobits
	.sectionflags	@""
	.align	16
	.zero		1024


//--------------------- .nv.shared._ZN7cutlass13device_kernelIN5flash11enable_sm90INS1_16FlashAttnFwdSm90INS1_25CollectiveMainloopFwdSm90ILi2EN4cute5tupleIJNS5_1CILi1EEES8_S8_EEENS6_IJNS7_ILi128EEESA_SA_EEELi128ENS_10bfloat16_tEfNS_4arch4Sm90ELb1ELb0ELb1ELb1ELb1ELb0ELb0ELb1ELb1ELb1ELb1ELb0EEENS1_21CollectiveEpilogueFwdISB_S9_SC_SE_Li256ELb1ELb1ELb1ELb0EEENS1_36VarlenDynamicPersistentTileSchedulerILi128ELi128ELi256ELi128ELb1ELb1ELb1ELb1ELb1ELb1EEEEEEEEEvNT_6ParamsE --------------------------
	.section	.nv.shared._ZN7cutlass13device_kernelIN5flash11enable_sm90INS1_16FlashAttnFwdSm90INS1_25CollectiveMainloopFwdSm90ILi2EN4cute5tupleIJNS5_1CILi1EEES8_S8_EEENS6_IJNS7_ILi128EEESA_SA_EEELi128ENS_10bfloat16_tEfNS_4arch4Sm90ELb1ELb0ELb1ELb1ELb1ELb0ELb0ELb1ELb1ELb1ELb1ELb0EEENS1_21CollectiveEpilogueFwdISB_S9_SC_SE_Li256ELb1ELb1ELb1ELb0EEENS1_36VarlenDynamicPersistentTileSchedulerILi128ELi128ELi256ELi128ELb1ELb1ELb1ELb1ELb1ELb1EEEEEEEEEvNT_6ParamsE,"aw",@nobits
	.sectionflags	@""
	.align	16
	.zero		1024


//--------------------- .nv.shared._ZN7cutlass13device_kernelIN5flash11enable_sm90INS1_16FlashAttnFwdSm90INS1_25CollectiveMainloopFwdSm90ILi2EN4cute5tupleIJNS5_1CILi1EEES8_S8_EEENS6_IJNS7_ILi128EEESA_SA_EEELi128ENS_10bfloat16_tEfNS_4arch4Sm90ELb1ELb0ELb1ELb1ELb1ELb1ELb0ELb1ELb1ELb1ELb1ELb0EEENS1_21CollectiveEpilogueFwdISB_S9_SC_SE_Li256ELb1ELb1ELb1ELb0EEENS1_36VarlenDynamicPersistentTileSchedulerILi128ELi128ELi256ELi128ELb1ELb1ELb1ELb1ELb1ELb1EEEEEEEEEvNT_6ParamsE --------------------------
	.section	.nv.shared._ZN7cutlass13device_kernelIN5flash11enable_sm90INS1_16FlashAttnFwdSm90INS1_25CollectiveMainloopFwdSm90ILi2EN4cute5tupleIJNS5_1CILi1EEES8_S8_EEENS6_IJNS7_ILi128EEESA_SA_EEELi128ENS_10bfloat16_tEfNS_4arch4Sm90ELb1ELb0ELb1ELb1ELb1ELb1ELb0ELb1ELb1ELb1ELb1ELb0EEENS1_21CollectiveEpilogueFwdISB_S9_SC_SE_Li256ELb1ELb1ELb1ELb0EEENS1_36VarlenDynamicPersistentTileSchedulerILi128ELi128ELi256ELi128ELb1ELb1ELb1ELb1ELb1ELb1EEEEEEEEEvNT_6ParamsE,"aw",@nobits
	.sectionflags	@""
	.align	16
	.zero		1024


//--------------------- .nv.constant0._ZN7cutlass13device_kernelIN5flash11enable_sm90INS1_16FlashAttnFwdSm90INS1_25CollectiveMainloopFwdSm90ILi2EN4cute5tupleIJNS5_1CILi1EEES8_S8_EEENS6_IJNS7_ILi128EEESA_SA_EEELi128ENS_10bfloat16_tEfNS_4arch4Sm90ELb0ELb0ELb1ELb0ELb1ELb0ELb0ELb1ELb1ELb1ELb1ELb0EEENS1_21CollectiveEpilogueFwdISB_S9_SC_SE_Li256ELb0ELb1ELb1ELb0EEENS1_19SingleTileSchedulerILb0ELb1ELb1ELi128EEEEEEEEEvNT_6ParamsE --------------------------
	.section	.nv.constant0._ZN7cutlass13device_kernelIN5flash11enable_sm90INS1_16FlashAttnFwdSm90INS1_25CollectiveMainloopFwdSm90ILi2EN4cute5tupleIJNS5_1CILi1EEES8_S8_EEENS6_IJNS7_ILi128EEESA_SA_EEELi128ENS_10bfloat16_tEfNS_4arch4Sm90ELb0ELb0ELb1ELb0ELb1ELb0ELb0ELb1ELb1ELb1ELb1ELb0EEENS1_21CollectiveEpilogueFwdISB_S9_SC_SE_Li256ELb0ELb1ELb1ELb0EEENS1_19SingleTileSchedulerILb0ELb1ELb1ELi128EEEEEEEEEvNT_6ParamsE,"a",@progbits
	.sectionflags	@""
	.align	4
.nv.constant0._ZN7cutlass13device_kernelIN5flash11enable_sm90INS1_16FlashAttnFwdSm90INS1_25CollectiveMainloopFwdSm90ILi2EN4cute5tupleIJNS5_1CILi1EEES8_S8_EEENS6_IJNS7_ILi128EEESA_SA_EEELi128ENS_10bfloat16_tEfNS_4arch4Sm90ELb0ELb0ELb1ELb0ELb1ELb0ELb0ELb1ELb1ELb1ELb1ELb0EEENS1_21CollectiveEpilogueFwdISB_S9_SC_SE_Li256ELb0ELb1ELb1ELb0EEENS1_19SingleTileSchedulerILb0ELb1ELb1ELi128EEEEEEEEEvNT_6ParamsE:
	.zero		3200


//--------------------- .nv.constant0._ZN7cutlass13device_kernelIN5flash11enable_sm90INS1_16FlashAttnFwdSm90INS1_25CollectiveMainloopFwdSm90ILi2EN4cute5tupleIJNS5_1CILi1EEES8_S8_EEENS6_IJNS7_ILi128EEESA_SA_EEELi128ENS_10bfloat16_tEfNS_4arch4Sm90ELb0ELb0ELb1ELb1ELb1ELb0ELb0ELb1ELb1ELb1ELb1ELb0EEENS1_21CollectiveEpilogueFwdISB_S9_SC_SE_Li256ELb1ELb1ELb1ELb0EEENS1_36VarlenDynamicPersistentTileSchedulerILi128ELi128ELi256ELi128ELb1ELb1ELb1ELb0ELb1ELb1EEEEEEEEEvNT_6ParamsE --------------------------
	.section	.nv.constant0._ZN7cutlass13device_kernelIN5flash11enable_sm90INS1_16FlashAttnFwdSm90INS1_25CollectiveMainloopFwdSm90ILi2EN4cute5tupleIJNS5_1CILi1EEES8_S8_EEENS6_IJNS7_ILi128EEESA_SA_EEELi128ENS_10bfloat16_tEfNS_4arch4Sm90ELb0ELb0ELb1ELb1ELb1ELb0ELb0ELb1ELb1ELb1ELb1ELb0EEENS1_21CollectiveEpilogueFwdISB_S9_SC_SE_Li256ELb1ELb1ELb1ELb0EEENS1_36VarlenDynamicPersistentTileSchedulerILi128ELi128ELi256ELi128ELb1ELb1ELb1ELb0ELb1ELb1EEEEEEEEEvNT_6ParamsE,"a",@progbits
	.sectionflags	@""
	.align	4
.nv.constant0._ZN7cutlass13device_kernelIN5flash11enable_sm90INS1_16FlashAttnFwdSm90INS1_25CollectiveMainloopFwdSm90ILi2EN4cute5tupleIJNS5_1CILi1EEES8_S8_EEENS6_IJNS7_ILi128EEESA_SA_EEELi128ENS_10bfloat16_tEfNS_4arch4Sm90ELb0ELb0ELb1ELb1ELb1ELb0ELb0ELb1ELb1ELb1ELb1ELb0EEENS1_21CollectiveEpilogueFwdISB_S9_SC_SE_Li256ELb1ELb1ELb1ELb0EEENS1_36VarlenDynamicPersistentTileSchedulerILi128ELi128ELi256ELi128ELb1ELb1ELb1ELb0ELb1ELb1EEEEEEEEEvNT_6ParamsE:
	.zero		3328


//--------------------- .nv.constant0._ZN7cutlass13device_kernelIN5flash11enable_sm90INS1_16FlashAttnFwdSm90INS1_25CollectiveMainloopFwdSm90ILi2EN4cute5tupleIJNS5_1CILi1EEES8_S8_EEENS6_IJNS7_ILi128EEESA_SA_EEELi128ENS_10bfloat16_tEfNS_4arch4Sm90ELb0ELb0ELb1ELb1ELb1ELb1ELb0ELb1ELb1ELb1ELb1ELb0EEENS1_21CollectiveEpilogueFwdISB_S9_SC_SE_Li256ELb1ELb1ELb1ELb0EEENS1_36VarlenDynamicPersistentTileSchedulerILi128ELi128ELi256ELi128ELb1ELb1ELb1ELb0ELb1ELb1EEEEEEEEEvNT_6ParamsE --------------------------
	.section	.nv.constant0._ZN7cutlass13device_kernelIN5flash11enable_sm90INS1_16FlashAttnFwdSm90INS1_25CollectiveMainloopFwdSm90ILi2EN4cute5tupleIJNS5_1CILi1EEES8_S8_EEENS6_IJNS7_ILi128EEESA_SA_EEELi128ENS_10bfloat16_tEfNS_4arch4Sm90ELb0ELb0ELb1ELb1ELb1ELb1ELb0ELb1ELb1ELb1ELb1ELb0EEENS1_21CollectiveEpilogueFwdISB_S9_SC_SE_Li256ELb1ELb1ELb1ELb0EEENS1_36VarlenDynamicPersistentTileSchedulerILi128ELi128ELi256ELi128ELb1ELb1ELb1ELb0ELb1ELb1EEEEEEEEEvNT_6ParamsE,"a",@progbits
	.sectionflags	@""
	.align	4
.nv.constant0._ZN7cutlass13device_kernelIN5flash11enable_sm90INS1_16FlashAttnFwdSm90INS1_25CollectiveMainloopFwdSm90ILi2EN4cute5tupleIJNS5_1CILi1EEES8_S8_EEENS6_IJNS7_ILi128EEESA_SA_EEELi128ENS_10bfloat16_tEfNS_4arch4Sm90ELb0ELb0ELb1ELb1ELb1ELb1ELb0ELb1ELb1ELb1ELb1ELb0EEENS1_21CollectiveEpilogueFwdISB_S9_SC_SE_Li256ELb1ELb1ELb1ELb0EEENS1_36VarlenDynamicPersistentTileSchedulerILi128ELi128ELi256ELi128ELb1ELb1ELb1ELb0ELb1ELb1EEEEEEEEEvNT_6ParamsE:
	.zero		3328


//--------------------- .nv.constant0._ZN7cutlass13device_kernelIN5flash11enable_sm90INS1_16FlashAttnFwdSm90INS1_25CollectiveMainloopFwdSm90ILi2EN4cute5tupleIJNS5_1CILi1EEES8_S8_EEENS6_IJNS7_ILi128EEESA_SA_EEELi128ENS_10bfloat16_tEfNS_4arch4Sm90ELb0ELb1ELb1ELb0ELb1ELb0ELb0ELb1ELb1ELb1ELb1ELb0EEENS1_21CollectiveEpilogueFwdISB_S9_SC_SE_Li256ELb0ELb1ELb1ELb0EEENS1_19SingleTileSchedulerILb0ELb1ELb1ELi128EEEEEEEEEvNT_6ParamsE --------------------------
	.section	.nv.constant0._ZN7cutlass13device_kernelIN5flash11enable_sm90INS1_16FlashAttnFwdSm90INS1_25CollectiveMainloopFwdSm90ILi2EN4cute5tupleIJNS5_1CILi1EEES8_S8_EEENS6_IJNS7_ILi128EEESA_SA_EEELi128ENS_10bfloat16_tEfNS_4arch4Sm90ELb0ELb1ELb1ELb0ELb1ELb0ELb0ELb1ELb1ELb1ELb1ELb0EEENS1_21CollectiveEpilogueFwdISB_S9_SC_SE_Li256ELb0ELb1ELb1ELb0EEENS1_19SingleTileSchedulerILb0ELb1ELb1ELi128EEEEEEEEEvNT_6ParamsE,"a",@progbits
	.sectionflags	@""
	.align	4
.nv.constant0._ZN7cutlass13device_kernelIN5flash11enable_sm90INS1_16FlashAttnFwdSm90INS1_25CollectiveMainloopFwdSm90ILi2EN4cute5tupleIJNS5_1CILi1EEES8_S8_EEENS6_IJNS7_ILi128EEESA_SA_EEELi128ENS_10bfloat16_tEfNS_4arch4Sm90ELb0ELb1ELb1ELb0ELb1ELb0ELb0ELb1ELb1ELb1ELb1ELb0EEENS1_21CollectiveEpilogueFwdISB_S9_SC_SE_Li256ELb0ELb1ELb1ELb0EEENS1_19SingleTileSchedulerILb0ELb1ELb1ELi128EEEEEEEEEvNT_6ParamsE:
	.zero		3200


//--------------------- .nv.constant0._ZN7cutlass13device_kernelIN5flash11enable_sm90INS1_16FlashAttnFwdSm90INS1_25CollectiveMainloopFwdSm90ILi2EN4cute5tupleIJNS5_1CILi1EEES8_S8_EEENS6_IJNS7_ILi128EEESA_SA_EEELi128ENS_10bfloat16_tEfNS_4arch4Sm90ELb0ELb1ELb1ELb1ELb1ELb0ELb0ELb1ELb1ELb1ELb1ELb0EEENS1_21CollectiveEpilogueFwdISB_S9_SC_SE_Li256ELb1ELb1ELb1ELb0EEENS1_36VarlenDynamicPersistentTileSchedulerILi128ELi128ELi256ELi128ELb1ELb1ELb1ELb1ELb0ELb1EEEEEEEEEvNT_6ParamsE --------------------------
	.section	.nv.constant0._ZN7cutlass13device_kernelIN5flash11enable_sm90INS1_16FlashAttnFwdSm90INS1_25CollectiveMainloopFwdSm90ILi2EN4cute5tupleIJNS5_1CILi1EEES8_S8_EEENS6_IJNS7_ILi128EEESA_SA_EEELi128ENS_10bfloat16_tEfNS_4arch4Sm90ELb0ELb1ELb1ELb1ELb1ELb0ELb0ELb1ELb1ELb1ELb1ELb0EEENS1_21CollectiveEpilogueFwdISB_S9_SC_SE_Li256ELb1ELb1ELb1ELb0EEENS1_36VarlenDynamicPersistentTileSchedulerILi128ELi128ELi256ELi128ELb1ELb1ELb1ELb1ELb0ELb1EEEEEEEEEvNT_6ParamsE,"a",@progbits
	.sectionflags	@""
	.align	4
.nv.constant0._ZN7cutlass13device_kernelIN5flash11enable_sm90INS1_16FlashAttnFwdSm90INS1_25CollectiveMainloopFwdSm90ILi2EN4cute5tupleIJNS5_1CILi1EEES8_S8_EEENS6_IJNS7_ILi128EEESA_SA_EEELi128ENS_10bfloat16_tEfNS_4arch4Sm90ELb0ELb1ELb1ELb1ELb1ELb0ELb0ELb1ELb1ELb1ELb1ELb0EEENS1_21CollectiveEpilogueFwdISB_S9_SC_SE_Li256ELb1ELb1ELb1ELb0EEENS1_36VarlenDynamicPersistentTileSchedulerILi128ELi128ELi256ELi128ELb1ELb1ELb1ELb1ELb0ELb1EEEEEEEEEvNT_6ParamsE:
	.zero		3328


//--------------------- .nv.constant0._ZN7cutlass13device_kernelIN5flash11enable_sm90INS1_16FlashAttnFwdSm90INS1_25CollectiveMainloopFwdSm90ILi2EN4cute5tupleIJNS5_1CILi1EEES8_S8_EEENS6_IJNS7_ILi128EEESA_SA_EEELi128ENS_10bfloat16_tEfNS_4arch4Sm90ELb0ELb1ELb1ELb1ELb1ELb1ELb0ELb1ELb1ELb1ELb1ELb0EEENS1_21CollectiveEpilogueFwdISB_S9_SC_SE_Li256ELb1ELb1ELb1ELb0EEENS1_36VarlenDynamicPersistentTileSchedulerILi128ELi128ELi256ELi128ELb1ELb1ELb1ELb1ELb0ELb1EEEEEEEEEvNT_6ParamsE --------------------------
	.section	.nv.constant0._ZN7cutlass13device_kernelIN5flash11enable_sm90INS1_16FlashAttnFwdSm90INS1_25CollectiveMainloopFwdSm90ILi2EN4cute5tupleIJNS5_1CILi1EEES8_S8_EEENS6_IJNS7_ILi128EEESA_SA_EEELi128ENS_10bfloat16_tEfNS_4arch4Sm90ELb0ELb1ELb1ELb1ELb1ELb1ELb0ELb1ELb1ELb1ELb1ELb0EEENS1_21CollectiveEpilogueFwdISB_S9_SC_SE_Li256ELb1ELb1ELb1ELb0EEENS1_36VarlenDynamicPersistentTileSchedulerILi128ELi128ELi256ELi128ELb1ELb1ELb1ELb1ELb0ELb1EEEEEEEEEvNT_6ParamsE,"a",@progbits
	.sectionflags	@""
	.align	4
.nv.constant0._ZN7cutlass13device_kernelIN5flash11enable_sm90INS1_16FlashAttnFwdSm90INS1_25CollectiveMainloopFwdSm90ILi2EN4cute5tupleIJNS5_1CILi1EEES8_S8_EEENS6_IJNS7_ILi128EEESA_SA_EEELi128ENS_10bfloat16_tEfNS_4arch4Sm90ELb0ELb1ELb1ELb1ELb1ELb1ELb0ELb1ELb1ELb1ELb1ELb0EEENS1_21CollectiveEpilogueFwdISB_S9_SC_SE_Li256ELb1ELb1ELb1ELb0EEENS1_36VarlenDynamicPersistentTileSchedulerILi128ELi128ELi256ELi128ELb1ELb1ELb1ELb1ELb0ELb1EEEEEEEEEvNT_6ParamsE:
	.zero		3328


//--------------------- .nv.constant0._ZN7cutlass13device_kernelIN5flash11enable_sm90INS1_16FlashAttnFwdSm90INS1_25CollectiveMainloopFwdSm90ILi2EN4cute5tupleIJNS5_1CILi1EEES8_S8_EEENS6_IJNS7_ILi128EEESA_SA_EEELi128ENS_10bfloat16_tEfNS_4arch4Sm90ELb1ELb0ELb1ELb0ELb1ELb0ELb0ELb1ELb1ELb1ELb1ELb0EEENS1_21CollectiveEpilogueFwdISB_S9_SC_SE_Li256ELb0ELb1ELb1ELb0EEENS1_19SingleTileSchedulerILb0ELb1ELb1ELi128EEEEEEEEEvNT_6ParamsE --------------------------
	.section	.nv.constant0._ZN7cutlass13device_kernelIN5flash11enable_sm90INS1_16FlashAttnFwdSm90INS1_25CollectiveMainloopFwdSm90ILi2EN4cute5tupleIJNS5_1CILi1EEES8_S8_EEENS6_IJNS7_ILi128EEESA_SA_EEELi128ENS_10bfloat16_tEfNS_4arch4Sm90ELb1ELb0ELb1ELb0ELb1ELb0ELb0ELb1ELb1ELb1ELb1ELb0EEENS1_21CollectiveEpilogueFwdISB_S9_SC_SE_Li256ELb0ELb1ELb1ELb0EEENS1_19SingleTileSchedulerILb0ELb1ELb1ELi128EEEEEEEEEvNT_6ParamsE,"a",@progbits
	.sectionflags	@""
	.align	4
.nv.constant0._ZN7cutlass13device_kernelIN5flash11enable_sm90INS1_16FlashAttnFwdSm90INS1_25CollectiveMainloopFwdSm90ILi2EN4cute5tupleIJNS5_1CILi1EEES8_S8_EEENS6_IJNS7_ILi128EEESA_SA_EEELi128ENS_10bfloat16_tEfNS_4arch4Sm90ELb1ELb0ELb1ELb0ELb1ELb0ELb0ELb1ELb1ELb1ELb1ELb0EEENS1_21CollectiveEpilogueFwdISB_S9_SC_SE_Li256ELb0ELb1ELb1ELb0EEENS1_19SingleTileSchedulerILb0ELb1ELb1ELi128EEEEEEEEEvNT_6ParamsE:
	.zero		3200


//--------------------- .nv.constant0._ZN7cutlass13device_kernelIN5flash11enable_sm90INS1_16FlashAttnFwdSm90INS1_25CollectiveMainloopFwdSm90ILi2EN4cute5tupleIJNS5_1CILi1EEES8_S8_EEENS6_IJNS7_ILi128EEESA_SA_EEELi128ENS_10bfloat16_tEfNS_4arch4Sm90ELb1ELb0ELb1ELb1ELb1ELb0ELb0ELb1ELb1ELb1ELb1ELb0EEENS1_21CollectiveEpilogueFwdISB_S9_SC_SE_Li256ELb1ELb1ELb1ELb0EEENS1_36VarlenDynamicPersistentTileSchedulerILi128ELi128ELi256ELi128ELb1ELb1ELb1ELb1ELb1ELb1EEEEEEEEEvNT_6ParamsE --------------------------
	.section	.nv.constant0._ZN7cutlass13device_kernelIN5flash11enable_sm90INS1_16FlashAttnFwdSm90INS1_25CollectiveMainloopFwdSm90ILi2EN4cute5tupleIJNS5_1CILi1EEES8_S8_EEENS6_IJNS7_ILi128EEESA_SA_EEELi128ENS_10bfloat16_tEfNS_4arch4Sm90ELb1ELb0ELb1ELb1ELb1ELb0ELb0ELb1ELb1ELb1ELb1ELb0EEENS1_21CollectiveEpilogueFwdISB_S9_SC_SE_Li256ELb1ELb1ELb1ELb0EEENS1_36VarlenDynamicPersistentTileSchedulerILi128ELi128ELi256ELi128ELb1ELb1ELb1ELb1ELb1ELb1EEEEEEEEEvNT_6ParamsE,"a",@progbits
	.sectionflags	@""
	.align	4
.nv.constant0._ZN7cutlass13device_kernelIN5flash11enable_sm90INS1_16FlashAttnFwdSm90INS1_25CollectiveMainloopFwdSm90ILi2EN4cute5tupleIJNS5_1CILi1EEES8_S8_EEENS6_IJNS7_ILi128EEESA_SA_EEELi128ENS_10bfloat16_tEfNS_4arch4Sm90ELb1ELb0ELb1ELb1ELb1ELb0ELb0ELb1ELb1ELb1ELb1ELb0EEENS1_21CollectiveEpilogueFwdISB_S9_SC_SE_Li256ELb1ELb1ELb1ELb0EEENS1_36VarlenDynamicPersistentTileSchedulerILi128ELi128ELi256ELi128ELb1ELb1ELb1ELb1ELb1ELb1EEEEEEEEEvNT_6ParamsE:
	.zero		3328


//--------------------- .nv.constant0._ZN7cutlass13device_kernelIN5flash11enable_sm90INS1_16FlashAttnFwdSm90INS1_25CollectiveMainloopFwdSm90ILi2EN4cute5tupleIJNS5_1CILi1EEES8_S8_EEENS6_IJNS7_ILi128EEESA_SA_EEELi128ENS_10bfloat16_tEfNS_4arch4Sm90ELb1ELb0ELb1ELb1ELb1ELb1ELb0ELb1ELb1ELb1ELb1ELb0EEENS1_21CollectiveEpilogueFwdISB_S9_SC_SE_Li256ELb1ELb1ELb1ELb0EEENS1_36VarlenDynamicPersistentTileSchedulerILi128ELi128ELi256ELi128ELb1ELb1ELb1ELb1ELb1ELb1EEEEEEEEEvNT_6ParamsE --------------------------
	.section	.nv.constant0._ZN7cutlass13device_kernelIN5flash11enable_sm90INS1_16FlashAttnFwdSm90INS1_25CollectiveMainloopFwdSm90ILi2EN4cute5tupleIJNS5_1CILi1EEES8_S8_EEENS6_IJNS7_ILi128EEESA_SA_EEELi128ENS_10bfloat16_tEfNS_4arch4Sm90ELb1ELb0ELb1ELb1ELb1ELb1ELb0ELb1ELb1ELb1ELb1ELb0EEENS1_21CollectiveEpilogueFwdISB_S9_SC_SE_Li256ELb1ELb1ELb1ELb0EEENS1_36VarlenDynamicPersistentTileSchedulerILi128ELi128ELi256ELi128ELb1ELb1ELb1ELb1ELb1ELb1EEEEEEEEEvNT_6ParamsE,"a",@progbits
	.sectionflags	@""
	.align	4
.nv.constant0._ZN7cutlass13device_kernelIN5flash11enable_sm90INS1_16FlashAttnFwdSm90INS1_25CollectiveMainloopFwdSm90ILi2EN4cute5tupleIJNS5_1CILi1EEES8_S8_EEENS6_IJNS7_ILi128EEESA_SA_EEELi128ENS_10bfloat16_tEfNS_4arch4Sm90ELb1ELb0ELb1ELb1ELb1ELb1ELb0ELb1ELb1ELb1ELb1ELb0EEENS1_21CollectiveEpilogueFwdISB_S9_SC_SE_Li256ELb1ELb1ELb1ELb0EEENS1_36VarlenDynamicPersistentTileSchedulerILi128ELi128ELi256ELi128ELb1ELb1ELb1ELb1ELb1ELb1EEEEEEEEEvNT_6ParamsE:
	.zero		3328


//--------------------- SYMBOLS --------------------------

	.type		.nv.reservedSmem.offset0,@object
	.size		.nv.reservedSmem.offset0,0x4
	.type		__assertfail,@function
